	.target	sm_80

	.elftype	@"ET_EXEC"


//--------------------- .note.nv.tkinfo           --------------------------
	.section	.note.nv.tkinfo,"",@"SHT_NOTE"
	.sectionflags	@"SHF_NOTE_NV_TKINFO"
	.tkinfo
        /*0018*/ 	.word	0x00000002
        /*0030*/ 	.string	""
        /*0030*/ 	.string	"ptxas"
        /*0030*/ 	.string	"Cuda compilation tools, release 13.0, V13.0.88"
        /*0030*/ 	.string	"Build cuda_13.0.r13.0/compiler.36424714_0"
        /*0030*/ 	.string	"-arch sm_80 -m 64 "



//--------------------- .note.nv.cuinfo           --------------------------
	.section	.note.nv.cuinfo,"",@"SHT_NOTE"
	.sectionflags	@"SHF_NOTE_NV_CUINFO"
        /*0018*/ 	.short	0x0002
        /*001a*/ 	.short	0x0050
        /*001c*/ 	.short	0x0082
	.zero		2


//--------------------- .nv.info                  --------------------------
	.section	.nv.info,"",@"SHT_CUDA_INFO"
	.align	4


	//----- nvinfo : EIATTR_REGCOUNT
	.align		4
        /*0000*/ 	.byte	0x04, 0x2f
        /*0002*/ 	.short	(.L_12 - .L_11)
	.align		4
.L_11:
        /*0004*/ 	.word	index@(_ZN7cutlass13device_kernelIN5flash19enable_sm80_to_sm89INS1_16FlashAttnFwdSm80INS1_25CollectiveMainloopFwdSm80ILi8ELi2ELb0EN4cute5tupleIJNS5_1CILi128EEENS7_ILi64EEENS7_ILi192EEEEEELi192ENS_10bfloat16_tEfNS_4arch4Sm80ELb1ELb0ELb0ELb1ELb0ELb1ELb1ELb0EEENS1_21CollectiveEpilogueFwdINS6_IJS8_SA_S9_EEENS6_IJNS7_ILi1EEESI_SI_EEESC_SE_Li256ELb1ELb1ELb0ELb0EEENS1_19SingleTileSchedulerILb1ELb0ELb1ELi128EEEEEEEEEvNT_6ParamsE)
        /*0008*/ 	.word	0x000000ff


	//----- nvinfo : EIATTR_FRAME_SIZE
	.align		4
.L_12:
        /*000c*/ 	.byte	0x04, 0x11
        /*000e*/ 	.short	(.L_14 - .L_13)
	.align		4
.L_13:
        /*0010*/ 	.word	index@(_ZN7cutlass13device_kernelIN5flash19enable_sm80_to_sm89INS1_16FlashAttnFwdSm80INS1_25CollectiveMainloopFwdSm80ILi8ELi2ELb0EN4cute5tupleIJNS5_1CILi128EEENS7_ILi64EEENS7_ILi192EEEEEELi192ENS_10bfloat16_tEfNS_4arch4Sm80ELb1ELb0ELb0ELb1ELb0ELb1ELb1ELb0EEENS1_21CollectiveEpilogueFwdINS6_IJS8_SA_S9_EEENS6_IJNS7_ILi1EEESI_SI_EEESC_SE_Li256ELb1ELb1ELb0ELb0EEENS1_19SingleTileSchedulerILb1ELb0ELb1ELi128EEEEEEEEEvNT_6ParamsE)
        /*0014*/ 	.word	0x00000000


	//----- nvinfo : EIATTR_REGCOUNT
	.align		4
.L_14:
        /*0018*/ 	.byte	0x04, 0x2f
        /*001a*/ 	.short	(.L_16 - .L_15)
	.align		4
.L_15:
        /*001c*/ 	.word	index@(_ZN7cutlass13device_kernelIN5flash19enable_sm80_to_sm89INS1_16FlashAttnFwdSm80INS1_25CollectiveMainloopFwdSm80ILi8ELi2ELb1EN4cute5tupleIJNS5_1CILi128EEENS7_ILi96EEENS7_ILi192EEEEEELi192ENS_10bfloat16_tEfNS_4arch4Sm80ELb1ELb0ELb0ELb1ELb0ELb0ELb1ELb0EEENS1_21CollectiveEpilogueFwdINS6_IJS8_SA_S9_EEENS6_IJNS7_ILi1EEESI_SI_EEESC_SE_Li256ELb1ELb1ELb0ELb0EEENS1_19SingleTileSchedulerILb1ELb0ELb1ELi128EEEEEEEEEvNT_6ParamsE)
        /*0020*/ 	.word	0x000000ff


	//----- nvinfo : EIATTR_FRAME_SIZE
	.align		4
.L_16:
        /*0024*/ 	.byte	0x04, 0x11
        /*0026*/ 	.short	(.L_18 - .L_17)
	.align		4
.L_17:
        /*0028*/ 	.word	index@(_ZN7cutlass13device_kernelIN5flash19enable_sm80_to_sm89INS1_16FlashAttnFwdSm80INS1_25CollectiveMainloopFwdSm80ILi8ELi2ELb1EN4cute5tupleIJNS5_1CILi128EEENS7_ILi96EEENS7_ILi192EEEEEELi192ENS_10bfloat16_tEfNS_4arch4Sm80ELb1ELb0ELb0ELb1ELb0ELb0ELb1ELb0EEENS1_21CollectiveEpilogueFwdINS6_IJS8_SA_S9_EEENS6_IJNS7_ILi1EEESI_SI_EEESC_SE_Li256ELb1ELb1ELb0ELb0EEENS1_19SingleTileSchedulerILb1ELb0ELb1ELi128EEEEEEEEEvNT_6ParamsE)
        /*002c*/ 	.word	0x00000048


	//----- nvinfo : EIATTR_REGCOUNT
	.align		4
.L_18:
        /*0030*/ 	.byte	0x04, 0x2f
        /*0032*/ 	.short	(.L_20 - .L_19)
	.align		4
.L_19:
        /*0034*/ 	.word	index@(_ZN7cutlass13device_kernelIN5flash19enable_sm80_to_sm89INS1_16FlashAttnFwdSm80INS1_25CollectiveMainloopFwdSm80ILi8ELi2ELb1EN4cute5tupleIJNS5_1CILi128EEENS7_ILi96EEENS7_ILi192EEEEEELi192ENS_10bfloat16_tEfNS_4arch4Sm80ELb1ELb0ELb0ELb0ELb0ELb0ELb1ELb0EEENS1_21CollectiveEpilogueFwdINS6_IJS8_SA_S9_EEENS6_IJNS7_ILi1EEESI_SI_EEESC_SE_Li256ELb0ELb1ELb0ELb0EEENS1_30DynamicPersistentTileSchedulerILi256ELi256ELb0ELb1ELb0EEEEEEEEEvNT_6ParamsE)
        /*0038*/ 	.word	0x000000ff


	//----- nvinfo : EIATTR_FRAME_SIZE
	.align		4
.L_20:
        /*003c*/ 	.byte	0x04, 0x11
        /*003e*/ 	.short	(.L_22 - .L_21)
	.align		4
.L_21:
        /*0040*/ 	.word	index@($__internal_3_$__cuda_sm70_shflsync_idx_p)
        /*0044*/ 	.word	0x00000000


	//----- nvinfo : EIATTR_FRAME_SIZE
	.align		4
.L_22:
        /*0048*/ 	.byte	0x04, 0x11
        /*004a*/ 	.short	(.L_24 - .L_23)
	.align		4
.L_23:
        /*004c*/ 	.word	index@($__internal_2_$__cuda_sm70_shflsync_bfly_p)
        /*0050*/ 	.word	0x00000000


	//----- nvinfo : EIATTR_FRAME_SIZE
	.align		4
.L_24:
        /*0054*/ 	.byte	0x04, 0x11
        /*0056*/ 	.short	(.L_26 - .L_25)
	.align		4
.L_25:
        /*0058*/ 	.word	index@(_ZN7cutlass13device_kernelIN5flash19enable_sm80_to_sm89INS1_16FlashAttnFwdSm80INS1_25CollectiveMainloopFwdSm80ILi8ELi2ELb1EN4cute5tupleIJNS5_1CILi128EEENS7_ILi96EEENS7_ILi192EEEEEELi192ENS_10bfloat16_tEfNS_4arch4Sm80ELb1ELb0ELb0ELb0ELb0ELb0ELb1ELb0EEENS1_21CollectiveEpilogueFwdINS6_IJS8_SA_S9_EEENS6_IJNS7_ILi1EEESI_SI_EEESC_SE_Li256ELb0ELb1ELb0ELb0EEENS1_30DynamicPersistentTileSchedulerILi256ELi256ELb0ELb1ELb0EEEEEEEEEvNT_6ParamsE)
        /*005c*/ 	.word	0x000000a8


	//----- nvinfo : EIATTR_REGCOUNT
	.align		4
.L_26:
        /*0060*/ 	.byte	0x04, 0x2f
        /*0062*/ 	.short	(.L_28 - .L_27)
	.align		4
.L_27:
        /*0064*/ 	.word	index@(_ZN7cutlass13device_kernelIN5flash19enable_sm80_to_sm89INS1_16FlashAttnFwdSm80INS1_25CollectiveMainloopFwdSm80ILi8ELi2ELb0EN4cute5tupleIJNS5_1CILi128EEENS7_ILi64EEENS7_ILi192EEEEEELi192ENS_10bfloat16_tEfNS_4arch4Sm80ELb0ELb1ELb0ELb1ELb0ELb1ELb1ELb0EEENS1_21CollectiveEpilogueFwdINS6_IJS8_SA_S9_EEENS6_IJNS7_ILi1EEESI_SI_EEESC_SE_Li256ELb1ELb1ELb0ELb0EEENS1_19SingleTileSchedulerILb1ELb0ELb1ELi128EEEEEEEEEvNT_6ParamsE)
        /*0068*/ 	.word	0x000000ec


	//----- nvinfo : EIATTR_FRAME_SIZE
	.align		4
.L_28:
        /*006c*/ 	.byte	0x04, 0x11
        /*006e*/ 	.short	(.L_30 - .L_29)
	.align		4
.L_29:
        /*0070*/ 	.word	index@(_ZN7cutlass13device_kernelIN5flash19enable_sm80_to_sm89INS1_16FlashAttnFwdSm80INS1_25CollectiveMainloopFwdSm80ILi8ELi2ELb0EN4cute5tupleIJNS5_1CILi128EEENS7_ILi64EEENS7_ILi192EEEEEELi192ENS_10bfloat16_tEfNS_4arch4Sm80ELb0ELb1ELb0ELb1ELb0ELb1ELb1ELb0EEENS1_21CollectiveEpilogueFwdINS6_IJS8_SA_S9_EEENS6_IJNS7_ILi1EEESI_SI_EEESC_SE_Li256ELb1ELb1ELb0ELb0EEENS1_19SingleTileSchedulerILb1ELb0ELb1ELi128EEEEEEEEEvNT_6ParamsE)
        /*0074*/ 	.word	0x00000000


	//----- nvinfo : EIATTR_REGCOUNT
	.align		4
.L_30:
        /*0078*/ 	.byte	0x04, 0x2f
        /*007a*/ 	.short	(.L_32 - .L_31)
	.align		4
.L_31:
        /*007c*/ 	.word	index@(_ZN7cutlass13device_kernelIN5flash19enable_sm80_to_sm89INS1_16FlashAttnFwdSm80INS1_25CollectiveMainloopFwdSm80ILi8ELi2ELb0EN4cute5tupleIJNS5_1CILi128EEENS7_ILi64EEENS7_ILi192EEEEEELi192ENS_10bfloat16_tEfNS_4arch4Sm80ELb0ELb1ELb0ELb1ELb0ELb0ELb1ELb0EEENS1_21CollectiveEpilogueFwdINS6_IJS8_SA_S9_EEENS6_IJNS7_ILi1EEESI_SI_EEESC_SE_Li256ELb1ELb1ELb0ELb0EEENS1_19SingleTileSchedulerILb1ELb0ELb1ELi128EEEEEEEEEvNT_6ParamsE)
        /*0080*/ 	.word	0x000000f0


	//----- nvinfo : EIATTR_FRAME_SIZE
	.align		4
.L_32:
        /*0084*/ 	.byte	0x04, 0x11
        /*0086*/ 	.short	(.L_34 - .L_33)
	.align		4
.L_33:
        /*0088*/ 	.word	index@(_ZN7cutlass13device_kernelIN5flash19enable_sm80_to_sm89INS1_16FlashAttnFwdSm80INS1_25CollectiveMainloopFwdSm80ILi8ELi2ELb0EN4cute5tupleIJNS5_1CILi128EEENS7_ILi64EEENS7_ILi192EEEEEELi192ENS_10bfloat16_tEfNS_4arch4Sm80ELb0ELb1ELb0ELb1ELb0ELb0ELb1ELb0EEENS1_21CollectiveEpilogueFwdINS6_IJS8_SA_S9_EEENS6_IJNS7_ILi1EEESI_SI_EEESC_SE_Li256ELb1ELb1ELb0ELb0EEENS1_19SingleTileSchedulerILb1ELb0ELb1ELi128EEEEEEEEEvNT_6ParamsE)
        /*008c*/ 	.word	0x00000000


	//----- nvinfo : EIATTR_REGCOUNT
	.align		4
.L_34:
        /*0090*/ 	.byte	0x04, 0x2f
        /*0092*/ 	.short	(.L_36 - .L_35)
	.align		4
.L_35:
        /*0094*/ 	.word	index@(_ZN7cutlass13device_kernelIN5flash19enable_sm80_to_sm89INS1_16FlashAttnFwdSm80INS1_25CollectiveMainloopFwdSm80ILi8ELi2ELb0EN4cute5tupleIJNS5_1CILi128EEENS7_ILi64EEENS7_ILi192EEEEEELi192ENS_10bfloat16_tEfNS_4arch4Sm80ELb0ELb1ELb0ELb0ELb0ELb0ELb1ELb0EEENS1_21CollectiveEpilogueFwdINS6_IJS8_SA_S9_EEENS6_IJNS7_ILi1EEESI_SI_EEESC_SE_Li256ELb0ELb1ELb0ELb0EEENS1_19SingleTileSchedulerILb0ELb0ELb1ELi128EEEEEEEEEvNT_6ParamsE)
        /*0098*/ 	.word	0x000000e9


	//----- nvinfo : EIATTR_FRAME_SIZE
	.align		4
.L_36:
        /*009c*/ 	.byte	0x04, 0x11
        /*009e*/ 	.short	(.L_38 - .L_37)
	.align		4
.L_37:
        /*00a0*/ 	.word	index@(_ZN7cutlass13device_kernelIN5flash19enable_sm80_to_sm89INS1_16FlashAttnFwdSm80INS1_25CollectiveMainloopFwdSm80ILi8ELi2ELb0EN4cute5tupleIJNS5_1CILi128EEENS7_ILi64EEENS7_ILi192EEEEEELi192ENS_10bfloat16_tEfNS_4arch4Sm80ELb0ELb1ELb0ELb0ELb0ELb0ELb1ELb0EEENS1_21CollectiveEpilogueFwdINS6_IJS8_SA_S9_EEENS6_IJNS7_ILi1EEESI_SI_EEESC_SE_Li256ELb0ELb1ELb0ELb0EEENS1_19SingleTileSchedulerILb0ELb0ELb1ELi128EEEEEEEEEvNT_6ParamsE)
        /*00a4*/ 	.word	0x00000000


	//----- nvinfo : EIATTR_REGCOUNT
	.align		4
.L_38:
        /*00a8*/ 	.byte	0x04, 0x2f
        /*00aa*/ 	.short	(.L_40 - .L_39)
	.align		4
.L_39:
        /*00ac*/ 	.word	index@(_ZN7cutlass13device_kernelIN5flash19enable_sm80_to_sm89INS1_16FlashAttnFwdSm80INS1_25CollectiveMainloopFwdSm80ILi8ELi2ELb0EN4cute5tupleIJNS5_1CILi128EEENS7_ILi64EEENS7_ILi192EEEEEELi192ENS_10bfloat16_tEfNS_4arch4Sm80ELb0ELb0ELb0ELb1ELb0ELb1ELb1ELb0EEENS1_21CollectiveEpilogueFwdINS6_IJS8_SA_S9_EEENS6_IJNS7_ILi1EEESI_SI_EEESC_SE_Li256ELb1ELb1ELb0ELb0EEENS1_19SingleTileSchedulerILb1ELb0ELb1ELi128EEEEEEEEEvNT_6ParamsE)
        /*00b0*/ 	.word	0x000000ea


	//----- nvinfo : EIATTR_FRAME_SIZE
	.align		4
.L_40:
        /*00b4*/ 	.byte	0x04, 0x11
        /*00b6*/ 	.short	(.L_42 - .L_41)
	.align		4
.L_41:
        /*00b8*/ 	.word	index@(_ZN7cutlass13device_kernelIN5flash19enable_sm80_to_sm89INS1_16FlashAttnFwdSm80INS1_25CollectiveMainloopFwdSm80ILi8ELi2ELb0EN4cute5tupleIJNS5_1CILi128EEENS7_ILi64EEENS7_ILi192EEEEEELi192ENS_10bfloat16_tEfNS_4arch4Sm80ELb0ELb0ELb0ELb1ELb0ELb1ELb1ELb0EEENS1_21CollectiveEpilogueFwdINS6_IJS8_SA_S9_EEENS6_IJNS7_ILi1EEESI_SI_EEESC_SE_Li256ELb1ELb1ELb0ELb0EEENS1_19SingleTileSchedulerILb1ELb0ELb1ELi128EEEEEEEEEvNT_6ParamsE)
        /*00bc*/ 	.word	0x00000000


	//----- nvinfo : EIATTR_REGCOUNT
	.align		4
.L_42:
        /*00c0*/ 	.byte	0x04, 0x2f
        /*00c2*/ 	.short	(.L_44 - .L_43)
	.align		4
.L_43:
        /*00c4*/ 	.word	index@(_ZN7cutlass13device_kernelIN5flash19enable_sm80_to_sm89INS1_16FlashAttnFwdSm80INS1_25CollectiveMainloopFwdSm80ILi8ELi2ELb1EN4cute5tupleIJNS5_1CILi128EEENS7_ILi96EEENS7_ILi192EEEEEELi192ENS_10bfloat16_tEfNS_4arch4Sm80ELb0ELb0ELb0ELb1ELb0ELb0ELb1ELb0EEENS1_21CollectiveEpilogueFwdINS6_IJS8_SA_S9_EEENS6_IJNS7_ILi1EEESI_SI_EEESC_SE_Li256ELb1ELb1ELb0ELb0EEENS1_19SingleTileSchedulerILb1ELb0ELb1ELi128EEEEEEEEEvNT_6ParamsE)
        /*00c8*/ 	.word	0x000000ff


	//----- nvinfo : EIATTR_FRAME_SIZE
	.align		4
.L_44:
        /*00cc*/ 	.byte	0x04, 0x11
        /*00ce*/ 	.short	(.L_46 - .L_45)
	.align		4
.L_45:
        /*00d0*/ 	.word	index@(_ZN7cutlass13device_kernelIN5flash19enable_sm80_to_sm89INS1_16FlashAttnFwdSm80INS1_25CollectiveMainloopFwdSm80ILi8ELi2ELb1EN4cute5tupleIJNS5_1CILi128EEENS7_ILi96EEENS7_ILi192EEEEEELi192ENS_10bfloat16_tEfNS_4arch4Sm80ELb0ELb0ELb0ELb1ELb0ELb0ELb1ELb0EEENS1_21CollectiveEpilogueFwdINS6_IJS8_SA_S9_EEENS6_IJNS7_ILi1EEESI_SI_EEESC_SE_Li256ELb1ELb1ELb0ELb0EEENS1_19SingleTileSchedulerILb1ELb0ELb1ELi128EEEEEEEEEvNT_6ParamsE)
        /*00d4*/ 	.word	0x00000030


	//----- nvinfo : EIATTR_REGCOUNT
	.align		4
.L_46:
        /*00d8*/ 	.byte	0x04, 0x2f
        /*00da*/ 	.short	(.L_48 - .L_47)
	.align		4
.L_47:
        /*00dc*/ 	.word	index@(_ZN7cutlass13device_kernelIN5flash19enable_sm80_to_sm89INS1_16FlashAttnFwdSm80INS1_25CollectiveMainloopFwdSm80ILi8ELi2ELb1EN4cute5tupleIJNS5_1CILi128EEENS7_ILi96EEENS7_ILi192EEEEEELi192ENS_10bfloat16_tEfNS_4arch4Sm80ELb0ELb0ELb0ELb0ELb0ELb0ELb1ELb0EEENS1_21CollectiveEpilogueFwdINS6_IJS8_SA_S9_EEENS6_IJNS7_ILi1EEESI_SI_EEESC_SE_Li256ELb0ELb1ELb0ELb0EEENS1_19SingleTileSchedulerILb0ELb0ELb1ELi128EEEEEEEEEvNT_6ParamsE)
        /*00e0*/ 	.word	0x000000ff


	//----- nvinfo : EIATTR_FRAME_SIZE
	.align		4
.L_48:
        /*00e4*/ 	.byte	0x04, 0x11
        /*00e6*/ 	.short	(.L_50 - .L_49)
	.align		4
.L_49:
        /*00e8*/ 	.word	index@(_ZN7cutlass13device_kernelIN5flash19enable_sm80_to_sm89INS1_16FlashAttnFwdSm80INS1_25CollectiveMainloopFwdSm80ILi8ELi2ELb1EN4cute5tupleIJNS5_1CILi128EEENS7_ILi96EEENS7_ILi192EEEEEELi192ENS_10bfloat16_tEfNS_4arch4Sm80ELb0ELb0ELb0ELb0ELb0ELb0ELb1ELb0EEENS1_21CollectiveEpilogueFwdINS6_IJS8_SA_S9_EEENS6_IJNS7_ILi1EEESI_SI_EEESC_SE_Li256ELb0ELb1ELb0ELb0EEENS1_19SingleTileSchedulerILb0ELb0ELb1ELi128EEEEEEEEEvNT_6ParamsE)
        /*00ec*/ 	.word	0x00000028


	//----- nvinfo : EIATTR_REGCOUNT
	.align		4
.L_50:
        /*00f0*/ 	.byte	0x04, 0x2f
        /*00f2*/ 	.short	(.L_52 - .L_51)
	.align		4
.L_51:
        /*00f4*/ 	.word	index@(_ZN7cutlass13device_kernelIN5flash19enable_sm80_to_sm89INS1_16FlashAttnFwdSm80INS1_25CollectiveMainloopFwdSm80ILi8ELi1ELb0EN4cute5tupleIJNS5_1CILi128EEENS7_ILi64EEENS7_ILi192EEEEEELi192ENS_10bfloat16_tEfNS_4arch4Sm80ELb1ELb0ELb0ELb1ELb0ELb1ELb1ELb0EEENS1_21CollectiveEpilogueFwdINS6_IJS8_SA_S9_EEENS6_IJNS7_ILi1EEESI_SI_EEESC_SE_Li256ELb1ELb1ELb0ELb0EEENS1_19SingleTileSchedulerILb1ELb0ELb1ELi128EEEEEEEEEvNT_6ParamsE)
        /*00f8*/ 	.word	0x000000fe


	//----- nvinfo : EIATTR_FRAME_SIZE
	.align		4
.L_52:
        /*00fc*/ 	.byte	0x04, 0x11
        /*00fe*/ 	.short	(.L_54 - .L_53)
	.align		4
.L_53:
        /*0100*/ 	.word	index@(_ZN7cutlass13device_kernelIN5flash19enable_sm80_to_sm89INS1_16FlashAttnFwdSm80INS1_25CollectiveMainloopFwdSm80ILi8ELi1ELb0EN4cute5tupleIJNS5_1CILi128EEENS7_ILi64EEENS7_ILi192EEEEEELi192ENS_10bfloat16_tEfNS_4arch4Sm80ELb1ELb0ELb0ELb1ELb0ELb1ELb1ELb0EEENS1_21CollectiveEpilogueFwdINS6_IJS8_SA_S9_EEENS6_IJNS7_ILi1EEESI_SI_EEESC_SE_Li256ELb1ELb1ELb0ELb0EEENS1_19SingleTileSchedulerILb1ELb0ELb1ELi128EEEEEEEEEvNT_6ParamsE)
        /*0104*/ 	.word	0x00000000


	//----- nvinfo : EIATTR_REGCOUNT
	.align		4
.L_54:
        /*0108*/ 	.byte	0x04, 0x2f
        /*010a*/ 	.short	(.L_56 - .L_55)
	.align		4
.L_55:
        /*010c*/ 	.word	index@(_ZN7cutlass13device_kernelIN5flash19enable_sm80_to_sm89INS1_16FlashAttnFwdSm80INS1_25CollectiveMainloopFwdSm80ILi8ELi1ELb1EN4cute5tupleIJNS5_1CILi128EEENS7_ILi96EEENS7_ILi192EEEEEELi192ENS_10bfloat16_tEfNS_4arch4Sm80ELb1ELb0ELb0ELb1ELb0ELb0ELb1ELb0EEENS1_21CollectiveEpilogueFwdINS6_IJS8_SA_S9_EEENS6_IJNS7_ILi1EEESI_SI_EEESC_SE_Li256ELb1ELb1ELb0ELb0EEENS1_19SingleTileSchedulerILb1ELb0ELb1ELi128EEEEEEEEEvNT_6ParamsE)
        /*0110*/ 	.word	0x000000ff


	//----- nvinfo : EIATTR_FRAME_SIZE
	.align		4
.L_56:
        /*0114*/ 	.byte	0x04, 0x11
        /*0116*/ 	.short	(.L_58 - .L_57)
	.align		4
.L_57:
        /*0118*/ 	.word	index@(_ZN7cutlass13device_kernelIN5flash19enable_sm80_to_sm89INS1_16FlashAttnFwdSm80INS1_25CollectiveMainloopFwdSm80ILi8ELi1ELb1EN4cute5tupleIJNS5_1CILi128EEENS7_ILi96EEENS7_ILi192EEEEEELi192ENS_10bfloat16_tEfNS_4arch4Sm80ELb1ELb0ELb0ELb1ELb0ELb0ELb1ELb0EEENS1_21CollectiveEpilogueFwdINS6_IJS8_SA_S9_EEENS6_IJNS7_ILi1EEESI_SI_EEESC_SE_Li256ELb1ELb1ELb0ELb0EEENS1_19SingleTileSchedulerILb1ELb0ELb1ELi128EEEEEEEEEvNT_6ParamsE)
        /*011c*/ 	.word	0x00000068


	//----- nvinfo : EIATTR_REGCOUNT
	.align		4
.L_58:
        /*0120*/ 	.byte	0x04, 0x2f
        /*0122*/ 	.short	(.L_60 - .L_59)
	.align		4
.L_59:
        /*0124*/ 	.word	index@(_ZN7cutlass13device_kernelIN5flash19enable_sm80_to_sm89INS1_16FlashAttnFwdSm80INS1_25CollectiveMainloopFwdSm80ILi8ELi1ELb1EN4cute5tupleIJNS5_1CILi128EEENS7_ILi96EEENS7_ILi192EEEEEELi192ENS_10bfloat16_tEfNS_4arch4Sm80ELb1ELb0ELb0ELb0ELb0ELb0ELb1ELb0EEENS1_21CollectiveEpilogueFwdINS6_IJS8_SA_S9_EEENS6_IJNS7_ILi1EEESI_SI_EEESC_SE_Li256ELb0ELb1ELb0ELb0EEENS1_30DynamicPersistentTileSchedulerILi256ELi256ELb0ELb1ELb0EEEEEEEEEvNT_6ParamsE)
        /*0128*/ 	.word	0x000000ff


	//----- nvinfo : EIATTR_FRAME_SIZE
	.align		4
.L_60:
        /*012c*/ 	.byte	0x04, 0x11
        /*012e*/ 	.short	(.L_62 - .L_61)
	.align		4
.L_61:
        /*0130*/ 	.word	index@($__internal_1_$__cuda_sm70_shflsync_idx_p)
        /*0134*/ 	.word	0x00000000


	//----- nvinfo : EIATTR_FRAME_SIZE
	.align		4
.L_62:
        /*0138*/ 	.byte	0x04, 0x11
        /*013a*/ 	.short	(.L_64 - .L_63)
	.align		4
.L_63:
        /*013c*/ 	.word	index@($__internal_0_$__cuda_sm70_shflsync_bfly_p)
        /*0140*/ 	.word	0x00000000


	//----- nvinfo : EIATTR_FRAME_SIZE
	.align		4
.L_64:
        /*0144*/ 	.byte	0x04, 0x11
        /*0146*/ 	.short	(.L_66 - .L_65)
	.align		4
.L_65:
        /*0148*/ 	.word	index@(_ZN7cutlass13device_kernelIN5flash19enable_sm80_to_sm89INS1_16FlashAttnFwdSm80INS1_25CollectiveMainloopFwdSm80ILi8ELi1ELb1EN4cute5tupleIJNS5_1CILi128EEENS7_ILi96EEENS7_ILi192EEEEEELi192ENS_10bfloat16_tEfNS_4arch4Sm80ELb1ELb0ELb0ELb0ELb0ELb0ELb1ELb0EEENS1_21CollectiveEpilogueFwdINS6_IJS8_SA_S9_EEENS6_IJNS7_ILi1EEESI_SI_EEESC_SE_Li256ELb0ELb1ELb0ELb0EEENS1_30DynamicPersistentTileSchedulerILi256ELi256ELb0ELb1ELb0EEEEEEEEEvNT_6ParamsE)
        /*014c*/ 	.word	0x000000a0


	//----- nvinfo : EIATTR_REGCOUNT
	.align		4
.L_66:
        /*0150*/ 	.byte	0x04, 0x2f
        /*0152*/ 	.short	(.L_68 - .L_67)
	.align		4
.L_67:
        /*0154*/ 	.word	index@(_ZN7cutlass13device_kernelIN5flash19enable_sm80_to_sm89INS1_16FlashAttnFwdSm80INS1_25CollectiveMainloopFwdSm80ILi8ELi1ELb0EN4cute5tupleIJNS5_1CILi128EEENS7_ILi64EEENS7_ILi192EEEEEELi192ENS_10bfloat16_tEfNS_4arch4Sm80ELb0ELb1ELb0ELb1ELb0ELb1ELb1ELb0EEENS1_21CollectiveEpilogueFwdINS6_IJS8_SA_S9_EEENS6_IJNS7_ILi1EEESI_SI_EEESC_SE_Li256ELb1ELb1ELb0ELb0EEENS1_19SingleTileSchedulerILb1ELb0ELb1ELi128EEEEEEEEEvNT_6ParamsE)
        /*0158*/ 	.word	0x000000f1


	//----- nvinfo : EIATTR_FRAME_SIZE
	.align		4
.L_68:
        /*015c*/ 	.byte	0x04, 0x11
        /*015e*/ 	.short	(.L_70 - .L_69)
	.align		4
.L_69:
        /*0160*/ 	.word	index@(_ZN7cutlass13device_kernelIN5flash19enable_sm80_to_sm89INS1_16FlashAttnFwdSm80INS1_25CollectiveMainloopFwdSm80ILi8ELi1ELb0EN4cute5tupleIJNS5_1CILi128EEENS7_ILi64EEENS7_ILi192EEEEEELi192ENS_10bfloat16_tEfNS_4arch4Sm80ELb0ELb1ELb0ELb1ELb0ELb1ELb1ELb0EEENS1_21CollectiveEpilogueFwdINS6_IJS8_SA_S9_EEENS6_IJNS7_ILi1EEESI_SI_EEESC_SE_Li256ELb1ELb1ELb0ELb0EEENS1_19SingleTileSchedulerILb1ELb0ELb1ELi128EEEEEEEEEvNT_6ParamsE)
        /*0164*/ 	.word	0x00000000


	//----- nvinfo : EIATTR_REGCOUNT
	.align		4
.L_70:
        /*0168*/ 	.byte	0x04, 0x2f
        /*016a*/ 	.short	(.L_72 - .L_71)
	.align		4
.L_71:
        /*016c*/ 	.word	index@(_ZN7cutlass13device_kernelIN5flash19enable_sm80_to_sm89INS1_16FlashAttnFwdSm80INS1_25CollectiveMainloopFwdSm80ILi8ELi1ELb0EN4cute5tupleIJNS5_1CILi128EEENS7_ILi64EEENS7_ILi192EEEEEELi192ENS_10bfloat16_tEfNS_4arch4Sm80ELb0ELb1ELb0ELb1ELb0ELb0ELb1ELb0EEENS1_21CollectiveEpilogueFwdINS6_IJS8_SA_S9_EEENS6_IJNS7_ILi1EEESI_SI_EEESC_SE_Li256ELb1ELb1ELb0ELb0EEENS1_19SingleTileSchedulerILb1ELb0ELb1ELi128EEEEEEEEEvNT_6ParamsE)
        /*0170*/ 	.word	0x000000f0


	//----- nvinfo : EIATTR_FRAME_SIZE
	.align		4
.L_72:
        /*0174*/ 	.byte	0x04, 0x11
        /*0176*/ 	.short	(.L_74 - .L_73)
	.align		4
.L_73:
        /*0178*/ 	.word	index@(_ZN7cutlass13device_kernelIN5flash19enable_sm80_to_sm89INS1_16FlashAttnFwdSm80INS1_25CollectiveMainloopFwdSm80ILi8ELi1ELb0EN4cute5tupleIJNS5_1CILi128EEENS7_ILi64EEENS7_ILi192EEEEEELi192ENS_10bfloat16_tEfNS_4arch4Sm80ELb0ELb1ELb0ELb1ELb0ELb0ELb1ELb0EEENS1_21CollectiveEpilogueFwdINS6_IJS8_SA_S9_EEENS6_IJNS7_ILi1EEESI_SI_EEESC_SE_Li256ELb1ELb1ELb0ELb0EEENS1_19SingleTileSchedulerILb1ELb0ELb1ELi128EEEEEEEEEvNT_6ParamsE)
        /*017c*/ 	.word	0x00000000


	//----- nvinfo : EIATTR_REGCOUNT
	.align		4
.L_74:
        /*0180*/ 	.byte	0x04, 0x2f
        /*0182*/ 	.short	(.L_76 - .L_75)
	.align		4
.L_75:
        /*0184*/ 	.word	index@(_ZN7cutlass13device_kernelIN5flash19enable_sm80_to_sm89INS1_16FlashAttnFwdSm80INS1_25CollectiveMainloopFwdSm80ILi8ELi1ELb0EN4cute5tupleIJNS5_1CILi128EEENS7_ILi64EEENS7_ILi192EEEEEELi192ENS_10bfloat16_tEfNS_4arch4Sm80ELb0ELb1ELb0ELb0ELb0ELb0ELb1ELb0EEENS1_21CollectiveEpilogueFwdINS6_IJS8_SA_S9_EEENS6_IJNS7_ILi1EEESI_SI_EEESC_SE_Li256ELb0ELb1ELb0ELb0EEENS1_19SingleTileSchedulerILb0ELb0ELb1ELi128EEEEEEEEEvNT_6ParamsE)
        /*0188*/ 	.word	0x000000f0


	//----- nvinfo : EIATTR_FRAME_SIZE
	.align		4
.L_76:
        /*018c*/ 	.byte	0x04, 0x11
        /*018e*/ 	.short	(.L_78 - .L_77)
	.align		4
.L_77:
        /*0190*/ 	.word	index@(_ZN7cutlass13device_kernelIN5flash19enable_sm80_to_sm89INS1_16FlashAttnFwdSm80INS1_25CollectiveMainloopFwdSm80ILi8ELi1ELb0EN4cute5tupleIJNS5_1CILi128EEENS7_ILi64EEENS7_ILi192EEEEEELi192ENS_10bfloat16_tEfNS_4arch4Sm80ELb0ELb1ELb0ELb0ELb0ELb0ELb1ELb0EEENS1_21CollectiveEpilogueFwdINS6_IJS8_SA_S9_EEENS6_IJNS7_ILi1EEESI_SI_EEESC_SE_Li256ELb0ELb1ELb0ELb0EEENS1_19SingleTileSchedulerILb0ELb0ELb1ELi128EEEEEEEEEvNT_6ParamsE)
        /*0194*/ 	.word	0x00000000


	//----- nvinfo : EIATTR_REGCOUNT
	.align		4
.L_78:
        /*0198*/ 	.byte	0x04, 0x2f
        /*019a*/ 	.short	(.L_80 - .L_79)
	.align		4
.L_79:
        /*019c*/ 	.word	index@(_ZN7cutlass13device_kernelIN5flash19enable_sm80_to_sm89INS1_16FlashAttnFwdSm80INS1_25CollectiveMainloopFwdSm80ILi8ELi1ELb0EN4cute5tupleIJNS5_1CILi128EEENS7_ILi64EEENS7_ILi192EEEEEELi192ENS_10bfloat16_tEfNS_4arch4Sm80ELb0ELb0ELb0ELb1ELb0ELb1ELb1ELb0EEENS1_21CollectiveEpilogueFwdINS6_IJS8_SA_S9_EEENS6_IJNS7_ILi1EEESI_SI_EEESC_SE_Li256ELb1ELb1ELb0ELb0EEENS1_19SingleTileSchedulerILb1ELb0ELb1ELi128EEEEEEEEEvNT_6ParamsE)
        /*01a0*/ 	.word	0x000000f2


	//----- nvinfo : EIATTR_FRAME_SIZE
	.align		4
.L_80:
        /*01a4*/ 	.byte	0x04, 0x11
        /*01a6*/ 	.short	(.L_82 - .L_81)
	.align		4
.L_81:
        /*01a8*/ 	.word	index@(_ZN7cutlass13device_kernelIN5flash19enable_sm80_to_sm89INS1_16FlashAttnFwdSm80INS1_25CollectiveMainloopFwdSm80ILi8ELi1ELb0EN4cute5tupleIJNS5_1CILi128EEENS7_ILi64EEENS7_ILi192EEEEEELi192ENS_10bfloat16_tEfNS_4arch4Sm80ELb0ELb0ELb0ELb1ELb0ELb1ELb1ELb0EEENS1_21CollectiveEpilogueFwdINS6_IJS8_SA_S9_EEENS6_IJNS7_ILi1EEESI_SI_EEESC_SE_Li256ELb1ELb1ELb0ELb0EEENS1_19SingleTileSchedulerILb1ELb0ELb1ELi128EEEEEEEEEvNT_6ParamsE)
        /*01ac*/ 	.word	0x00000000


	//----- nvinfo : EIATTR_REGCOUNT
	.align		4
.L_82:
        /*01b0*/ 	.byte	0x04, 0x2f
        /*01b2*/ 	.short	(.L_84 - .L_83)
	.align		4
.L_83:
        /*01b4*/ 	.word	index@(_ZN7cutlass13device_kernelIN5flash19enable_sm80_to_sm89INS1_16FlashAttnFwdSm80INS1_25CollectiveMainloopFwdSm80ILi8ELi1ELb1EN4cute5tupleIJNS5_1CILi128EEENS7_ILi96EEENS7_ILi192EEEEEELi192ENS_10bfloat16_tEfNS_4arch4Sm80ELb0ELb0ELb0ELb1ELb0ELb0ELb1ELb0EEENS1_21CollectiveEpilogueFwdINS6_IJS8_SA_S9_EEENS6_IJNS7_ILi1EEESI_SI_EEESC_SE_Li256ELb1ELb1ELb0ELb0EEENS1_19SingleTileSchedulerILb1ELb0ELb1ELi128EEEEEEEEEvNT_6ParamsE)
        /*01b8*/ 	.word	0x000000ff


	//----- nvinfo : EIATTR_FRAME_SIZE
	.align		4
.L_84:
        /*01bc*/ 	.byte	0x04, 0x11
        /*01be*/ 	.short	(.L_86 - .L_85)
	.align		4
.L_85:
        /*01c0*/ 	.word	index@(_ZN7cutlass13device_kernelIN5flash19enable_sm80_to_sm89INS1_16FlashAttnFwdSm80INS1_25CollectiveMainloopFwdSm80ILi8ELi1ELb1EN4cute5tupleIJNS5_1CILi128EEENS7_ILi96EEENS7_ILi192EEEEEELi192ENS_10bfloat16_tEfNS_4arch4Sm80ELb0ELb0ELb0ELb1ELb0ELb0ELb1ELb0EEENS1_21CollectiveEpilogueFwdINS6_IJS8_SA_S9_EEENS6_IJNS7_ILi1EEESI_SI_EEESC_SE_Li256ELb1ELb1ELb0ELb0EEENS1_19SingleTileSchedulerILb1ELb0ELb1ELi128EEEEEEEEEvNT_6ParamsE)
        /*01c4*/ 	.word	0x00000070


	//----- nvinfo : EIATTR_REGCOUNT
	.align		4
.L_86:
        /*01c8*/ 	.byte	0x04, 0x2f
        /*01ca*/ 	.short	(.L_88 - .L_87)
	.align		4
.L_87:
        /*01cc*/ 	.word	index@(_ZN7cutlass13device_kernelIN5flash19enable_sm80_to_sm89INS1_16FlashAttnFwdSm80INS1_25CollectiveMainloopFwdSm80ILi8ELi1ELb1EN4cute5tupleIJNS5_1CILi128EEENS7_ILi96EEENS7_ILi192EEEEEELi192ENS_10bfloat16_tEfNS_4arch4Sm80ELb0ELb0ELb0ELb0ELb0ELb0ELb1ELb0EEENS1_21CollectiveEpilogueFwdINS6_IJS8_SA_S9_EEENS6_IJNS7_ILi1EEESI_SI_EEESC_SE_Li256ELb0ELb1ELb0ELb0EEENS1_19SingleTileSchedulerILb0ELb0ELb1ELi128EEEEEEEEEvNT_6ParamsE)
        /*01d0*/ 	.word	0x000000ff


	//----- nvinfo : EIATTR_FRAME_SIZE
	.align		4
.L_88:
        /*01d4*/ 	.byte	0x04, 0x11
        /*01d6*/ 	.short	(.L_90 - .L_89)
	.align		4
.L_89:
        /*01d8*/ 	.word	index@(_ZN7cutlass13device_kernelIN5flash19enable_sm80_to_sm89INS1_16FlashAttnFwdSm80INS1_25CollectiveMainloopFwdSm80ILi8ELi1ELb1EN4cute5tupleIJNS5_1CILi128EEENS7_ILi96EEENS7_ILi192EEEEEELi192ENS_10bfloat16_tEfNS_4arch4Sm80ELb0ELb0ELb0ELb0ELb0ELb0ELb1ELb0EEENS1_21CollectiveEpilogueFwdINS6_IJS8_SA_S9_EEENS6_IJNS7_ILi1EEESI_SI_EEESC_SE_Li256ELb0ELb1ELb0ELb0EEENS1_19SingleTileSchedulerILb0ELb0ELb1ELi128EEEEEEEEEvNT_6ParamsE)
        /*01dc*/ 	.word	0x00000090


	//----- nvinfo : EIATTR_MIN_STACK_SIZE
	.align		4
.L_90:
        /*01e0*/ 	.byte	0x04, 0x12
        /*01e2*/ 	.short	(.L_92 - .L_91)
	.align		4
.L_91:
        /*01e4*/ 	.word	index@(_ZN7cutlass13device_kernelIN5flash19enable_sm80_to_sm89INS1_16FlashAttnFwdSm80INS1_25CollectiveMainloopFwdSm80ILi8ELi1ELb1EN4cute5tupleIJNS5_1CILi128EEENS7_ILi96EEENS7_ILi192EEEEEELi192ENS_10bfloat16_tEfNS_4arch4Sm80ELb0ELb0ELb0ELb0ELb0ELb0ELb1ELb0EEENS1_21CollectiveEpilogueFwdINS6_IJS8_SA_S9_EEENS6_IJNS7_ILi1EEESI_SI_EEESC_SE_Li256ELb0ELb1ELb0ELb0EEENS1_19SingleTileSchedulerILb0ELb0ELb1ELi128EEEEEEEEEvNT_6ParamsE)
        /*01e8*/ 	.word	0x00000090


	//----- nvinfo : EIATTR_MIN_STACK_SIZE
	.align		4
.L_92:
        /*01ec*/ 	.byte	0x04, 0x12
        /*01ee*/ 	.short	(.L_94 - .L_93)
	.align		4
.L_93:
        /*01f0*/ 	.word	index@(_ZN7cutlass13device_kernelIN5flash19enable_sm80_to_sm89INS1_16FlashAttnFwdSm80INS1_25CollectiveMainloopFwdSm80ILi8ELi1ELb1EN4cute5tupleIJNS5_1CILi128EEENS7_ILi96EEENS7_ILi192EEEEEELi192ENS_10bfloat16_tEfNS_4arch4Sm80ELb0ELb0ELb0ELb1ELb0ELb0ELb1ELb0EEENS1_21CollectiveEpilogueFwdINS6_IJS8_SA_S9_EEENS6_IJNS7_ILi1EEESI_SI_EEESC_SE_Li256ELb1ELb1ELb0ELb0EEENS1_19SingleTileSchedulerILb1ELb0ELb1ELi128EEEEEEEEEvNT_6ParamsE)
        /*01f4*/ 	.word	0x00000070


	//----- nvinfo : EIATTR_MIN_STACK_SIZE
	.align		4
.L_94:
        /*01f8*/ 	.byte	0x04, 0x12
        /*01fa*/ 	.short	(.L_96 - .L_95)
	.align		4
.L_95:
        /*01fc*/ 	.word	index@(_ZN7cutlass13device_kernelIN5flash19enable_sm80_to_sm89INS1_16FlashAttnFwdSm80INS1_25CollectiveMainloopFwdSm80ILi8ELi1ELb0EN4cute5tupleIJNS5_1CILi128EEENS7_ILi64EEENS7_ILi192EEEEEELi192ENS_10bfloat16_tEfNS_4arch4Sm80ELb0ELb0ELb0ELb1ELb0ELb1ELb1ELb0EEENS1_21CollectiveEpilogueFwdINS6_IJS8_SA_S9_EEENS6_IJNS7_ILi1EEESI_SI_EEESC_SE_Li256ELb1ELb1ELb0ELb0EEENS1_19SingleTileSchedulerILb1ELb0ELb1ELi128EEEEEEEEEvNT_6ParamsE)
        /*0200*/ 	.word	0x00000000


	//----- nvinfo : EIATTR_MIN_STACK_SIZE
	.align		4
.L_96:
        /*0204*/ 	.byte	0x04, 0x12
        /*0206*/ 	.short	(.L_98 - .L_97)
	.align		4
.L_97:
        /*0208*/ 	.word	index@(_ZN7cutlass13device_kernelIN5flash19enable_sm80_to_sm89INS1_16FlashAttnFwdSm80INS1_25CollectiveMainloopFwdSm80ILi8ELi1ELb0EN4cute5tupleIJNS5_1CILi128EEENS7_ILi64EEENS7_ILi192EEEEEELi192ENS_10bfloat16_tEfNS_4arch4Sm80ELb0ELb1ELb0ELb0ELb0ELb0ELb1ELb0EEENS1_21CollectiveEpilogueFwdINS6_IJS8_SA_S9_EEENS6_IJNS7_ILi1EEESI_SI_EEESC_SE_Li256ELb0ELb1ELb0ELb0EEENS1_19SingleTileSchedulerILb0ELb0ELb1ELi128EEEEEEEEEvNT_6ParamsE)
        /*020c*/ 	.word	0x00000000


	//----- nvinfo : EIATTR_MIN_STACK_SIZE
	.align		4
.L_98:
        /*0210*/ 	.byte	0x04, 0x12
        /*0212*/ 	.short	(.L_100 - .L_99)
	.align		4
.L_99:
        /*0214*/ 	.word	index@(_ZN7cutlass13device_kernelIN5flash19enable_sm80_to_sm89INS1_16FlashAttnFwdSm80INS1_25CollectiveMainloopFwdSm80ILi8ELi1ELb0EN4cute5tupleIJNS5_1CILi128EEENS7_ILi64EEENS7_ILi192EEEEEELi192ENS_10bfloat16_tEfNS_4arch4Sm80ELb0ELb1ELb0ELb1ELb0ELb0ELb1ELb0EEENS1_21CollectiveEpilogueFwdINS6_IJS8_SA_S9_EEENS6_IJNS7_ILi1EEESI_SI_EEESC_SE_Li256ELb1ELb1ELb0ELb0EEENS1_19SingleTileSchedulerILb1ELb0ELb1ELi128EEEEEEEEEvNT_6ParamsE)
        /*0218*/ 	.word	0x00000000


	//----- nvinfo : EIATTR_MIN_STACK_SIZE
	.align		4
.L_100:
        /*021c*/ 	.byte	0x04, 0x12
        /*021e*/ 	.short	(.L_102 - .L_101)
	.align		4
.L_101:
        /*0220*/ 	.word	index@(_ZN7cutlass13device_kernelIN5flash19enable_sm80_to_sm89INS1_16FlashAttnFwdSm80INS1_25CollectiveMainloopFwdSm80ILi8ELi1ELb0EN4cute5tupleIJNS5_1CILi128EEENS7_ILi64EEENS7_ILi192EEEEEELi192ENS_10bfloat16_tEfNS_4arch4Sm80ELb0ELb1ELb0ELb1ELb0ELb1ELb1ELb0EEENS1_21CollectiveEpilogueFwdINS6_IJS8_SA_S9_EEENS6_IJNS7_ILi1EEESI_SI_EEESC_SE_Li256ELb1ELb1ELb0ELb0EEENS1_19SingleTileSchedulerILb1ELb0ELb1ELi128EEEEEEEEEvNT_6ParamsE)
        /*0224*/ 	.word	0x00000000


	//----- nvinfo : EIATTR_MIN_STACK_SIZE
	.align		4
.L_102:
        /*0228*/ 	.byte	0x04, 0x12
        /*022a*/ 	.short	(.L_104 - .L_103)
	.align		4
.L_103:
        /*022c*/ 	.word	index@(_ZN7cutlass13device_kernelIN5flash19enable_sm80_to_sm89INS1_16FlashAttnFwdSm80INS1_25CollectiveMainloopFwdSm80ILi8ELi1ELb1EN4cute5tupleIJNS5_1CILi128EEENS7_ILi96EEENS7_ILi192EEEEEELi192ENS_10bfloat16_tEfNS_4arch4Sm80ELb1ELb0ELb0ELb0ELb0ELb0ELb1ELb0EEENS1_21CollectiveEpilogueFwdINS6_IJS8_SA_S9_EEENS6_IJNS7_ILi1EEESI_SI_EEESC_SE_Li256ELb0ELb1ELb0ELb0EEENS1_30DynamicPersistentTileSchedulerILi256ELi256ELb0ELb1ELb0EEEEEEEEEvNT_6ParamsE)
        /*0230*/ 	.word	0x000000a0


	//----- nvinfo : EIATTR_MIN_STACK_SIZE
	.align		4
.L_104:
        /*0234*/ 	.byte	0x04, 0x12
        /*0236*/ 	.short	(.L_106 - .L_105)
	.align		4
.L_105:
        /*0238*/ 	.word	index@(_ZN7cutlass13device_kernelIN5flash19enable_sm80_to_sm89INS1_16FlashAttnFwdSm80INS1_25CollectiveMainloopFwdSm80ILi8ELi1ELb1EN4cute5tupleIJNS5_1CILi128EEENS7_ILi96EEENS7_ILi192EEEEEELi192ENS_10bfloat16_tEfNS_4arch4Sm80ELb1ELb0ELb0ELb1ELb0ELb0ELb1ELb0EEENS1_21CollectiveEpilogueFwdINS6_IJS8_SA_S9_EEENS6_IJNS7_ILi1EEESI_SI_EEESC_SE_Li256ELb1ELb1ELb0ELb0EEENS1_19SingleTileSchedulerILb1ELb0ELb1ELi128EEEEEEEEEvNT_6ParamsE)
        /*023c*/ 	.word	0x00000068


	//----- nvinfo : EIATTR_MIN_STACK_SIZE
	.align		4
.L_106:
        /*0240*/ 	.byte	0x04, 0x12
        /*0242*/ 	.short	(.L_108 - .L_107)
	.align		4
.L_107:
        /*0244*/ 	.word	index@(_ZN7cutlass13device_kernelIN5flash19enable_sm80_to_sm89INS1_16FlashAttnFwdSm80INS1_25CollectiveMainloopFwdSm80ILi8ELi1ELb0EN4cute5tupleIJNS5_1CILi128EEENS7_ILi64EEENS7_ILi192EEEEEELi192ENS_10bfloat16_tEfNS_4arch4Sm80ELb1ELb0ELb0ELb1ELb0ELb1ELb1ELb0EEENS1_21CollectiveEpilogueFwdINS6_IJS8_SA_S9_EEENS6_IJNS7_ILi1EEESI_SI_EEESC_SE_Li256ELb1ELb1ELb0ELb0EEENS1_19SingleTileSchedulerILb1ELb0ELb1ELi128EEEEEEEEEvNT_6ParamsE)
        /*0248*/ 	.word	0x00000000


	//----- nvinfo : EIATTR_MIN_STACK_SIZE
	.align		4
.L_108:
        /*024c*/ 	.byte	0x04, 0x12
        /*024e*/ 	.short	(.L_110 - .L_109)
	.align		4
.L_109:
        /*0250*/ 	.word	index@(_ZN7cutlass13device_kernelIN5flash19enable_sm80_to_sm89INS1_16FlashAttnFwdSm80INS1_25CollectiveMainloopFwdSm80ILi8ELi2ELb1EN4cute5tupleIJNS5_1CILi128EEENS7_ILi96EEENS7_ILi192EEEEEELi192ENS_10bfloat16_tEfNS_4arch4Sm80ELb0ELb0ELb0ELb0ELb0ELb0ELb1ELb0EEENS1_21CollectiveEpilogueFwdINS6_IJS8_SA_S9_EEENS6_IJNS7_ILi1EEESI_SI_EEESC_SE_Li256ELb0ELb1ELb0ELb0EEENS1_19SingleTileSchedulerILb0ELb0ELb1ELi128EEEEEEEEEvNT_6ParamsE)
        /*0254*/ 	.word	0x00000028


	//----- nvinfo : EIATTR_MIN_STACK_SIZE
	.align		4
.L_110:
        /*0258*/ 	.byte	0x04, 0x12
        /*025a*/ 	.short	(.L_112 - .L_111)
	.align		4
.L_111:
        /*025c*/ 	.word	index@(_ZN7cutlass13device_kernelIN5flash19enable_sm80_to_sm89INS1_16FlashAttnFwdSm80INS1_25CollectiveMainloopFwdSm80ILi8ELi2ELb1EN4cute5tupleIJNS5_1CILi128EEENS7_ILi96EEENS7_ILi192EEEEEELi192ENS_10bfloat16_tEfNS_4arch4Sm80ELb0ELb0ELb0ELb1ELb0ELb0ELb1ELb0EEENS1_21CollectiveEpilogueFwdINS6_IJS8_SA_S9_EEENS6_IJNS7_ILi1EEESI_SI_EEESC_SE_Li256ELb1ELb1ELb0ELb0EEENS1_19SingleTileSchedulerILb1ELb0ELb1ELi128EEEEEEEEEvNT_6ParamsE)
        /*0260*/ 	.word	0x00000030


	//----- nvinfo : EIATTR_MIN_STACK_SIZE
	.align		4
.L_112:
        /*0264*/ 	.byte	0x04, 0x12
        /*0266*/ 	.short	(.L_114 - .L_113)
	.align		4
.L_113:
        /*0268*/ 	.word	index@(_ZN7cutlass13device_kernelIN5flash19enable_sm80_to_sm89INS1_16FlashAttnFwdSm80INS1_25CollectiveMainloopFwdSm80ILi8ELi2ELb0EN4cute5tupleIJNS5_1CILi128EEENS7_ILi64EEENS7_ILi192EEEEEELi192ENS_10bfloat16_tEfNS_4arch4Sm80ELb0ELb0ELb0ELb1ELb0ELb1ELb1ELb0EEENS1_21CollectiveEpilogueFwdINS6_IJS8_SA_S9_EEENS6_IJNS7_ILi1EEESI_SI_EEESC_SE_Li256ELb1ELb1ELb0ELb0EEENS1_19SingleTileSchedulerILb1ELb0ELb1ELi128EEEEEEEEEvNT_6ParamsE)
        /*026c*/ 	.word	0x00000000


	//----- nvinfo : EIATTR_MIN_STACK_SIZE
	.align		4
.L_114:
        /*0270*/ 	.byte	0x04, 0x12
        /*0272*/ 	.short	(.L_116 - .L_115)
	.align		4
.L_115:
        /*0274*/ 	.word	index@(_ZN7cutlass13device_kernelIN5flash19enable_sm80_to_sm89INS1_16FlashAttnFwdSm80INS1_25CollectiveMainloopFwdSm80ILi8ELi2ELb0EN4cute5tupleIJNS5_1CILi128EEENS7_ILi64EEENS7_ILi192EEEEEELi192ENS_10bfloat16_tEfNS_4arch4Sm80ELb0ELb1ELb0ELb0ELb0ELb0ELb1ELb0EEENS1_21CollectiveEpilogueFwdINS6_IJS8_SA_S9_EEENS6_IJNS7_ILi1EEESI_SI_EEESC_SE_Li256ELb0ELb1ELb0ELb0EEENS1_19SingleTileSchedulerILb0ELb0ELb1ELi128EEEEEEEEEvNT_6ParamsE)
        /*0278*/ 	.word	0x00000000


	//----- nvinfo : EIATTR_MIN_STACK_SIZE
	.align		4
.L_116:
        /*027c*/ 	.byte	0x04, 0x12
        /*027e*/ 	.short	(.L_118 - .L_117)
	.align		4
.L_117:
        /*0280*/ 	.word	index@(_ZN7cutlass13device_kernelIN5flash19enable_sm80_to_sm89INS1_16FlashAttnFwdSm80INS1_25CollectiveMainloopFwdSm80ILi8ELi2ELb0EN4cute5tupleIJNS5_1CILi128EEENS7_ILi64EEENS7_ILi192EEEEEELi192ENS_10bfloat16_tEfNS_4arch4Sm80ELb0ELb1ELb0ELb1ELb0ELb0ELb1ELb0EEENS1_21CollectiveEpilogueFwdINS6_IJS8_SA_S9_EEENS6_IJNS7_ILi1EEESI_SI_EEESC_SE_Li256ELb1ELb1ELb0ELb0EEENS1_19SingleTileSchedulerILb1ELb0ELb1ELi128EEEEEEEEEvNT_6ParamsE)
        /*0284*/ 	.word	0x00000000


	//----- nvinfo : EIATTR_MIN_STACK_SIZE
	.align		4
.L_118:
        /*0288*/ 	.byte	0x04, 0x12
        /*028a*/ 	.short	(.L_120 - .L_119)
	.align		4
.L_119:
        /*028c*/ 	.word	index@(_ZN7cutlass13device_kernelIN5flash19enable_sm80_to_sm89INS1_16FlashAttnFwdSm80INS1_25CollectiveMainloopFwdSm80ILi8ELi2ELb0EN4cute5tupleIJNS5_1CILi128EEENS7_ILi64EEENS7_ILi192EEEEEELi192ENS_10bfloat16_tEfNS_4arch4Sm80ELb0ELb1ELb0ELb1ELb0ELb1ELb1ELb0EEENS1_21CollectiveEpilogueFwdINS6_IJS8_SA_S9_EEENS6_IJNS7_ILi1EEESI_SI_EEESC_SE_Li256ELb1ELb1ELb0ELb0EEENS1_19SingleTileSchedulerILb1ELb0ELb1ELi128EEEEEEEEEvNT_6ParamsE)
        /*0290*/ 	.word	0x00000000


	//----- nvinfo : EIATTR_MIN_STACK_SIZE
	.align		4
.L_120:
        /*0294*/ 	.byte	0x04, 0x12
        /*0296*/ 	.short	(.L_122 - .L_121)
	.align		4
.L_121:
        /*0298*/ 	.word	index@(_ZN7cutlass13device_kernelIN5flash19enable_sm80_to_sm89INS1_16FlashAttnFwdSm80INS1_25CollectiveMainloopFwdSm80ILi8ELi2ELb1EN4cute5tupleIJNS5_1CILi128EEENS7_ILi96EEENS7_ILi192EEEEEELi192ENS_10bfloat16_tEfNS_4arch4Sm80ELb1ELb0ELb0ELb0ELb0ELb0ELb1ELb0EEENS1_21CollectiveEpilogueFwdINS6_IJS8_SA_S9_EEENS6_IJNS7_ILi1EEESI_SI_EEESC_SE_Li256ELb0ELb1ELb0ELb0EEENS1_30DynamicPersistentTileSchedulerILi256ELi256ELb0ELb1ELb0EEEEEEEEEvNT_6ParamsE)
        /*029c*/ 	.word	0x000000a8


	//----- nvinfo : EIATTR_MIN_STACK_SIZE
	.align		4
.L_122:
        /*02a0*/ 	.byte	0x04, 0x12
        /*02a2*/ 	.short	(.L_124 - .L_123)
	.align		4
.L_123:
        /*02a4*/ 	.word	index@(_ZN7cutlass13device_kernelIN5flash19enable_sm80_to_sm89INS1_16FlashAttnFwdSm80INS1_25CollectiveMainloopFwdSm80ILi8ELi2ELb1EN4cute5tupleIJNS5_1CILi128EEENS7_ILi96EEENS7_ILi192EEEEEELi192ENS_10bfloat16_tEfNS_4arch4Sm80ELb1ELb0ELb0ELb1ELb0ELb0ELb1ELb0EEENS1_21CollectiveEpilogueFwdINS6_IJS8_SA_S9_EEENS6_IJNS7_ILi1EEESI_SI_EEESC_SE_Li256ELb1ELb1ELb0ELb0EEENS1_19SingleTileSchedulerILb1ELb0ELb1ELi128EEEEEEEEEvNT_6ParamsE)
        /*02a8*/ 	.word	0x00000048


	//----- nvinfo : EIATTR_MIN_STACK_SIZE
	.align		4
.L_124:
        /*02ac*/ 	.byte	0x04, 0x12
        /*02ae*/ 	.short	(.L_126 - .L_125)
	.align		4
.L_125:
        /*02b0*/ 	.word	index@(_ZN7cutlass13device_kernelIN5flash19enable_sm80_to_sm89INS1_16FlashAttnFwdSm80INS1_25CollectiveMainloopFwdSm80ILi8ELi2ELb0EN4cute5tupleIJNS5_1CILi128EEENS7_ILi64EEENS7_ILi192EEEEEELi192ENS_10bfloat16_tEfNS_4arch4Sm80ELb1ELb0ELb0ELb1ELb0ELb1ELb1ELb0EEENS1_21CollectiveEpilogueFwdINS6_IJS8_SA_S9_EEENS6_IJNS7_ILi1EEESI_SI_EEESC_SE_Li256ELb1ELb1ELb0ELb0EEENS1_19SingleTileSchedulerILb1ELb0ELb1ELi128EEEEEEEEEvNT_6ParamsE)
        /*02b4*/ 	.word	0x00000000
.L_126:


//--------------------- .nv.info._ZN7cutlass13device_kernelIN5flash19enable_sm80_to_sm89INS1_16FlashAttnFwdSm80INS1_25CollectiveMainloopFwdSm80ILi8ELi1ELb1EN4cute5tupleIJNS5_1CILi128EEENS7_ILi96EEENS7_ILi192EEEEEELi192ENS_10bfloat16_tEfNS_4arch4Sm80ELb0ELb0ELb0ELb0ELb0ELb0ELb1ELb0EEENS1_21CollectiveEpilogueFwdINS6_IJS8_SA_S9_EEENS6_IJNS7_ILi1EEESI_SI_EEESC_SE_Li256ELb0ELb1ELb0ELb0EEENS1_19SingleTileSchedulerILb0ELb0ELb1ELi128EEEEEEEEEvNT_6ParamsE --------------------------
	.section	.nv.info._ZN7cutlass13device_kernelIN5flash19enable_sm80_to_sm89INS1_16FlashAttnFwdSm80INS1_25CollectiveMainloopFwdSm80ILi8ELi1ELb1EN4cute5tupleIJNS5_1CILi128EEENS7_ILi96EEENS7_ILi192EEEEEELi192ENS_10bfloat16_tEfNS_4arch4Sm80ELb0ELb0ELb0ELb0ELb0ELb0ELb1ELb0EEENS1_21CollectiveEpilogueFwdINS6_IJS8_SA_S9_EEENS6_IJNS7_ILi1EEESI_SI_EEESC_SE_Li256ELb0ELb1ELb0ELb0EEENS1_19SingleTileSchedulerILb0ELb0ELb1ELi128EEEEEEEEEvNT_6ParamsE,"",@"SHT_CUDA_INFO"
	.sectionflags	@""
	.align	4


	//----- nvinfo : EIATTR_CUDA_API_VERSION
	.align		4
        /*0000*/ 	.byte	0x04, 0x37
        /*0002*/ 	.short	(.L_128 - .L_127)
.L_127:
        /*0004*/ 	.word	0x00000082


	//----- nvinfo : EIATTR_SW2861232_WAR
	.align		4
.L_128:
        /*0008*/ 	.byte	0x01, 0x35
	.zero		2


	//----- nvinfo : EIATTR_PARAM_CBANK
	.align		4
        /*000c*/ 	.byte	0x04, 0x0a
        /*000e*/ 	.short	(.L_130 - .L_129)
	.align		4
.L_129:
        /*0010*/ 	.word	index@(.nv.constant0._ZN7cutlass13device_kernelIN5flash19enable_sm80_to_sm89INS1_16FlashAttnFwdSm80INS1_25CollectiveMainloopFwdSm80ILi8ELi1ELb1EN4cute5tupleIJNS5_1CILi128EEENS7_ILi96EEENS7_ILi192EEEEEELi192ENS_10bfloat16_tEfNS_4arch4Sm80ELb0ELb0ELb0ELb0ELb0ELb0ELb1ELb0EEENS1_21CollectiveEpilogueFwdINS6_IJS8_SA_S9_EEENS6_IJNS7_ILi1EEESI_SI_EEESC_SE_Li256ELb0ELb1ELb0ELb0EEENS1_19SingleTileSchedulerILb0ELb0ELb1ELi128EEEEEEEEEvNT_6ParamsE)
        /*0014*/ 	.short	0x0160
        /*0016*/ 	.short	0x0418


	//----- nvinfo : EIATTR_CBANK_PARAM_SIZE
	.align		4
.L_130:
        /*0018*/ 	.byte	0x03, 0x19
        /*001a*/ 	.short	0x0418


	//----- nvinfo : EIATTR_KPARAM_INFO
	.align		4
        /*001c*/ 	.byte	0x04, 0x17
        /*001e*/ 	.short	(.L_132 - .L_131)
.L_131:
        /*0020*/ 	.word	0x00000000
        /*0024*/ 	.short	0x0000
        /*0026*/ 	.short	0x0000
        /*0028*/ 	.byte	0x00, 0xf0, 0x61, 0x10


	//----- nvinfo : EIATTR_MAXREG_COUNT
	.align		4
.L_132:
        /*002c*/ 	.byte	0x03, 0x1b
        /*002e*/ 	.short	0x00ff


	//----- nvinfo : EIATTR_NUM_BARRIERS
	.align		4
        /*0030*/ 	.byte	0x02, 0x4c
        /*0032*/ 	.byte	0x02
	.zero		1


	//----- nvinfo : EIATTR_ANNOTATIONS
	.align		4
        /*0034*/ 	.byte	0x04, 0x55
        /*0036*/ 	.short	(.L_134 - .L_133)


	//   ....[0]....
.L_133:
        /*0038*/ 	.word	0x00000001
        /*003c*/ 	.byte	0x90, 0x02, 0x00, 0x00, 0x01, 0x00, 0x00, 0x00, 0x10, 0x04, 0x00, 0x00, 0x01, 0x00, 0x00, 0x00
        /* <DEDUP_REMOVED lines=27> */
        /*01fc*/ 	.byte	0x80, 0xa4, 0x00, 0x00, 0x01, 0x00, 0x00, 0x00, 0xb0, 0xa4, 0x00, 0x00


	//----- nvinfo : EIATTR_MERCURY_ISA_VERSION
	.align		4
.L_134:
        /*0208*/ 	.byte	0x03, 0x5f
        /*020a*/ 	.short	0x0000


	//----- nvinfo : EIATTR_COOP_GROUP_MASK_REGIDS
	.align		4
        /*020c*/ 	.byte	0x04, 0x29
        /*020e*/ 	.short	(.L_136 - .L_135)


	//   ....[0]....
.L_135:
        /*0210*/ 	.word	0xffffffff


	//   ....[1]....
        /*0214*/ 	.word	0xffffffff


	//   ....[2]....
        /*0218*/ 	.word	0xffffffff


	//   ....[3]....
        /*021c*/ 	.word	0xffffffff


	//   ....[4]....
        /*0220*/ 	.word	0xffffffff


	//   ....[5]....
        /*0224*/ 	.word	0xffffffff


	//   ....[6]....
        /*0228*/ 	.word	0xffffffff


	//   ....[7]....
        /*022c*/ 	.word	0xffffffff


	//   ....[8]....
        /*0230*/ 	.word	0xffffffff


	//   ....[9]....
        /*0234*/ 	.word	0xffffffff


	//   ....[10]....
        /*0238*/ 	.word	0xffffffff


	//   ....[11]....
        /*023c*/ 	.word	0xffffffff


	//   ....[12]....
        /*0240*/ 	.word	0xffffffff


	//   ....[13]....
        /*0244*/ 	.word	0xffffffff


	//   ....[14]....
        /*0248*/ 	.word	0xffffffff


	//   ....[15]....
        /*024c*/ 	.word	0xffffffff


	//   ....[16]....
        /*0250*/ 	.word	0xffffffff


	//   ....[17]....
        /*0254*/ 	.word	0xffffffff


	//   ....[18]....
        /*0258*/ 	.word	0xffffffff


	//   ....[19]....
        /*025c*/ 	.word	0xffffffff


	//   ....[20]....
        /*0260*/ 	.word	0xffffffff


	//   ....[21]....
        /*0264*/ 	.word	0xffffffff


	//   ....[22]....
        /*0268*/ 	.word	0xffffffff


	//   ....[23]....
        /*026c*/ 	.word	0xffffffff


	//   ....[24]....
        /*0270*/ 	.word	0xffffffff


	//   ....[25]....
        /*0274*/ 	.word	0xffffffff


	//   ....[26]....
        /*0278*/ 	.word	0xffffffff


	//   ....[27]....
        /*027c*/ 	.word	0xffffffff


	//   ....[28]....
        /*0280*/ 	.word	0xffffffff


	//   ....[29]....
        /*0284*/ 	.word	0xffffffff


	//   ....[30]....
        /*0288*/ 	.word	0xffffffff


	//   ....[31]....
        /*028c*/ 	.word	0xffffffff


	//----- nvinfo : EIATTR_COOP_GROUP_INSTR_OFFSETS
	.align		4
.L_136:
        /*0290*/ 	.byte	0x04, 0x28
        /*0292*/ 	.short	(.L_138 - .L_137)


	//   ....[0]....
.L_137:
        /*0294*/ 	.word	0x00000610


	//   ....[1]....
        /*0298*/ 	.word	0x00000650


	//   ....[2]....
        /*029c*/ 	.word	0x000006d0


	//   ....[3]....
        /*02a0*/ 	.word	0x00000730


	//   ....[4]....
        /*02a4*/ 	.word	0x00000760


	//   ....[5]....
        /*02a8*/ 	.word	0x00000800


	//   ....[6]....
        /*02ac*/ 	.word	0x00000830


	//   ....[7]....
        /*02b0*/ 	.word	0x00000870


	//   ....[8]....
        /*02b4*/ 	.word	0x00002f80


	//   ....[9]....
        /*02b8*/ 	.word	0x00003050


	//   ....[10]....
        /*02bc*/ 	.word	0x00003090


	//   ....[11]....
        /*02c0*/ 	.word	0x00003110


	//   ....[12]....
        /*02c4*/ 	.word	0x00007e00


	//   ....[13]....
        /*02c8*/ 	.word	0x00007e30


	//   ....[14]....
        /*02cc*/ 	.word	0x00007e50


	//   ....[15]....
        /*02d0*/ 	.word	0x00007e70


	//   ....[16]....
        /*02d4*/ 	.word	0x0000a1d0


	//   ....[17]....
        /*02d8*/ 	.word	0x0000a1e0


	//   ....[18]....
        /*02dc*/ 	.word	0x0000a210


	//   ....[19]....
        /*02e0*/ 	.word	0x0000a230


	//   ....[20]....
        /*02e4*/ 	.word	0x0000b610


	//   ....[21]....
        /*02e8*/ 	.word	0x0000b620


	//   ....[22]....
        /*02ec*/ 	.word	0x0000b640


	//   ....[23]....
        /*02f0*/ 	.word	0x0000b650


	//   ....[24]....
        /*02f4*/ 	.word	0x0000b760


	//   ....[25]....
        /*02f8*/ 	.word	0x0000b780


	//   ....[26]....
        /*02fc*/ 	.word	0x0000b8e0


	//   ....[27]....
        /*0300*/ 	.word	0x0000b910


	//   ....[28]....
        /*0304*/ 	.word	0x0000ba40


	//   ....[29]....
        /*0308*/ 	.word	0x0000ba70


	//   ....[30]....
        /*030c*/ 	.word	0x0000bba0


	//   ....[31]....
        /*0310*/ 	.word	0x0000bbc0


	//----- nvinfo : EIATTR_EXIT_INSTR_OFFSETS
	.align		4
.L_138:
        /*0314*/ 	.byte	0x04, 0x1c
        /*0316*/ 	.short	(.L_140 - .L_139)


	//   ....[0]....
.L_139:
        /*0318*/ 	.word	0x00000040


	//   ....[1]....
        /*031c*/ 	.word	0x0000bbd0


	//   ....[2]....
        /*0320*/ 	.word	0x0000bc80


	//   ....[3]....
        /*0324*/ 	.word	0x0000bce0


	//----- nvinfo : EIATTR_CTAIDZ_USED
	.align		4
.L_140:
        /*0328*/ 	.byte	0x01, 0x04
	.zero		2


	//----- nvinfo : EIATTR_MAX_THREADS
	.align		4
        /*032c*/ 	.byte	0x04, 0x05
        /*032e*/ 	.short	(.L_142 - .L_141)
.L_141:
        /*0330*/ 	.word	0x00000100
        /*0334*/ 	.word	0x00000001
        /*0338*/ 	.word	0x00000001


	//----- nvinfo : EIATTR_CRS_STACK_SIZE
	.align		4
.L_142:
        /*033c*/ 	.byte	0x04, 0x1e
        /*033e*/ 	.short	(.L_144 - .L_143)
.L_143:
        /*0340*/ 	.word	0x00000000
.L_144:


//--------------------- .nv.info._ZN7cutlass13device_kernelIN5flash19enable_sm80_to_sm89INS1_16FlashAttnFwdSm80INS1_25CollectiveMainloopFwdSm80ILi8ELi1ELb1EN4cute5tupleIJNS5_1CILi128EEENS7_ILi96EEENS7_ILi192EEEEEELi192ENS_10bfloat16_tEfNS_4arch4Sm80ELb0ELb0ELb0ELb1ELb0ELb0ELb1ELb0EEENS1_21CollectiveEpilogueFwdINS6_IJS8_SA_S9_EEENS6_IJNS7_ILi1EEESI_SI_EEESC_SE_Li256ELb1ELb1ELb0ELb0EEENS1_19SingleTileSchedulerILb1ELb0ELb1ELi128EEEEEEEEEvNT_6ParamsE --------------------------
	.section	.nv.info._ZN7cutlass13device_kernelIN5flash19enable_sm80_to_sm89INS1_16FlashAttnFwdSm80INS1_25CollectiveMainloopFwdSm80ILi8ELi1ELb1EN4cute5tupleIJNS5_1CILi128EEENS7_ILi96EEENS7_ILi192EEEEEELi192ENS_10bfloat16_tEfNS_4arch4Sm80ELb0ELb0ELb0ELb1ELb0ELb0ELb1ELb0EEENS1_21CollectiveEpilogueFwdINS6_IJS8_SA_S9_EEENS6_IJNS7_ILi1EEESI_SI_EEESC_SE_Li256ELb1ELb1ELb0ELb0EEENS1_19SingleTileSchedulerILb1ELb0ELb1ELi128EEEEEEEEEvNT_6ParamsE,"",@"SHT_CUDA_INFO"
	.sectionflags	@""
	.align	4


	//----- nvinfo : EIATTR_CUDA_API_VERSION
	.align		4
        /*0000*/ 	.byte	0x04, 0x37
        /*0002*/ 	.short	(.L_146 - .L_145)
.L_145:
        /*0004*/ 	.word	0x00000082


	//----- nvinfo : EIATTR_SW2861232_WAR
	.align		4
.L_146:
        /*0008*/ 	.byte	0x01, 0x35
	.zero		2


	//----- nvinfo : EIATTR_PARAM_CBANK
	.align		4
        /*000c*/ 	.byte	0x04, 0x0a
        /*000e*/ 	.short	(.L_148 - .L_147)
	.align		4
.L_147:
        /*0010*/ 	.word	index@(.nv.constant0._ZN7cutlass13device_kernelIN5flash19enable_sm80_to_sm89INS1_16FlashAttnFwdSm80INS1_25CollectiveMainloopFwdSm80ILi8ELi1ELb1EN4cute5tupleIJNS5_1CILi128EEENS7_ILi96EEENS7_ILi192EEEEEELi192ENS_10bfloat16_tEfNS_4arch4Sm80ELb0ELb0ELb0ELb1ELb0ELb0ELb1ELb0EEENS1_21CollectiveEpilogueFwdINS6_IJS8_SA_S9_EEENS6_IJNS7_ILi1EEESI_SI_EEESC_SE_Li256ELb1ELb1ELb0ELb0EEENS1_19SingleTileSchedulerILb1ELb0ELb1ELi128EEEEEEEEEvNT_6ParamsE)
        /*0014*/ 	.short	0x0160
        /*0016*/ 	.short	0x0418


	//----- nvinfo : EIATTR_CBANK_PARAM_SIZE
	.align		4
.L_148:
        /*0018*/ 	.byte	0x03, 0x19
        /*001a*/ 	.short	0x0418


	//----- nvinfo : EIATTR_KPARAM_INFO
	.align		4
        /*001c*/ 	.byte	0x04, 0x17
        /*001e*/ 	.short	(.L_150 - .L_149)
.L_149:
        /*0020*/ 	.word	0x00000000
        /*0024*/ 	.short	0x0000
        /*0026*/ 	.short	0x0000
        /*0028*/ 	.byte	0x00, 0xf0, 0x61, 0x10


	//----- nvinfo : EIATTR_MAXREG_COUNT
	.align		4
.L_150:
        /*002c*/ 	.byte	0x03, 0x1b
        /*002e*/ 	.short	0x00ff


	//----- nvinfo : EIATTR_NUM_BARRIERS
	.align		4
        /*0030*/ 	.byte	0x02, 0x4c
        /*0032*/ 	.byte	0x02
	.zero		1


	//----- nvinfo : EIATTR_ANNOTATIONS
	.align		4
        /*0034*/ 	.byte	0x04, 0x55
        /*0036*/ 	.short	(.L_152 - .L_151)


	//   ....[0]....
.L_151:
        /* <DEDUP_REMOVED lines=25> */
        /*01bc*/ 	.byte	0x60, 0xbf, 0x00, 0x00


	//----- nvinfo : EIATTR_MERCURY_ISA_VERSION
	.align		4
.L_152:
        /*01c0*/ 	.byte	0x03, 0x5f
        /*01c2*/ 	.short	0x0000


	//----- nvinfo : EIATTR_COOP_GROUP_MASK_REGIDS
	.align		4
        /*01c4*/ 	.byte	0x04, 0x29
        /*01c6*/ 	.short	(.L_154 - .L_153)


	//   ....[0]....
.L_153:
        /*01c8*/ 	.word	0xffffffff


	//   ....[1]....
        /*01cc*/ 	.word	0xffffffff


	//   ....[2]....
        /*01d0*/ 	.word	0xffffffff


	//   ....[3]....
        /*01d4*/ 	.word	0xffffffff


	//   ....[4]....
        /*01d8*/ 	.word	0xffffffff


	//   ....[5]....
        /*01dc*/ 	.word	0xffffffff


	//   ....[6]....
        /*01e0*/ 	.word	0xffffffff


	//   ....[7]....
        /*01e4*/ 	.word	0xffffffff


	//   ....[8]....
        /*01e8*/ 	.word	0xffffffff


	//   ....[9]....
        /*01ec*/ 	.word	0xffffffff


	//   ....[10]....
        /*01f0*/ 	.word	0xffffffff


	//   ....[11]....
        /*01f4*/ 	.word	0xffffffff


	//   ....[12]....
        /*01f8*/ 	.word	0xffffffff


	//   ....[13]....
        /*01fc*/ 	.word	0xffffffff


	//   ....[14]....
        /*0200*/ 	.word	0xffffffff


	//   ....[15]....
        /*0204*/ 	.word	0xffffffff


	//   ....[16]....
        /*0208*/ 	.word	0xffffffff


	//   ....[17]....
        /*020c*/ 	.word	0xffffffff


	//   ....[18]....
        /*0210*/ 	.word	0xffffffff


	//   ....[19]....
        /*0214*/ 	.word	0xffffffff


	//   ....[20]....
        /*0218*/ 	.word	0xffffffff


	//   ....[21]....
        /*021c*/ 	.word	0xffffffff


	//   ....[22]....
        /*0220*/ 	.word	0xffffffff


	//   ....[23]....
        /*0224*/ 	.word	0xffffffff


	//   ....[24]....
        /*0228*/ 	.word	0xffffffff


	//   ....[25]....
        /*022c*/ 	.word	0xffffffff


	//   ....[26]....
        /*0230*/ 	.word	0xffffffff


	//   ....[27]....
        /*0234*/ 	.word	0xffffffff


	//   ....[28]....
        /*0238*/ 	.word	0xffffffff


	//   ....[29]....
        /*023c*/ 	.word	0xffffffff


	//   ....[30]....
        /*0240*/ 	.word	0xffffffff


	//   ....[31]....
        /*0244*/ 	.word	0xffffffff


	//   ....[32]....
        /*0248*/ 	.word	0xffffffff


	//   ....[33]....
        /*024c*/ 	.word	0xffffffff


	//   ....[34]....
        /*0250*/ 	.word	0xffffffff


	//   ....[35]....
        /*0254*/ 	.word	0xffffffff


	//   ....[36]....
        /*0258*/ 	.word	0xffffffff


	//   ....[37]....
        /*025c*/ 	.word	0xffffffff


	//   ....[38]....
        /*0260*/ 	.word	0xffffffff


	//   ....[39]....
        /*0264*/ 	.word	0xffffffff


	//   ....[40]....
        /*0268*/ 	.word	0xffffffff


	//----- nvinfo : EIATTR_COOP_GROUP_INSTR_OFFSETS
	.align		4
.L_154:
        /*026c*/ 	.byte	0x04, 0x28
        /*026e*/ 	.short	(.L_156 - .L_155)


	//   ....[0]....
.L_155:
        /*0270*/ 	.word	0x00000090


	//   ....[1]....
        /*0274*/ 	.word	0x00000e60


	//   ....[2]....
        /*0278*/ 	.word	0x00000e90


	//   ....[3]....
        /*027c*/ 	.word	0x00000ff0


	//   ....[4]....
        /*0280*/ 	.word	0x00001020


	//   ....[5]....
        /*0284*/ 	.word	0x000011c0


	//   ....[6]....
        /*0288*/ 	.word	0x00001200


	//   ....[7]....
        /*028c*/ 	.word	0x00001260


	//   ....[8]....
        /*0290*/ 	.word	0x00001280


	//   ....[9]....
        /*0294*/ 	.word	0x000038f0


	//   ....[10]....
        /*0298*/ 	.word	0x000039c0


	//   ....[11]....
        /*029c*/ 	.word	0x000039f0


	//   ....[12]....
        /*02a0*/ 	.word	0x00003a60


	//   ....[13]....
        /*02a4*/ 	.word	0x00007e20


	//   ....[14]....
        /*02a8*/ 	.word	0x00007e50


	//   ....[15]....
        /*02ac*/ 	.word	0x00007e70


	//   ....[16]....
        /*02b0*/ 	.word	0x00007e90


	//   ....[17]....
        /*02b4*/ 	.word	0x0000a120


	//   ....[18]....
        /*02b8*/ 	.word	0x0000a130


	//   ....[19]....
        /*02bc*/ 	.word	0x0000a160


	//   ....[20]....
        /*02c0*/ 	.word	0x0000a170


	//   ....[21]....
        /*02c4*/ 	.word	0x0000b6e0


	//   ....[22]....
        /*02c8*/ 	.word	0x0000b730


	//   ....[23]....
        /*02cc*/ 	.word	0x0000b760


	//   ....[24]....
        /*02d0*/ 	.word	0x0000b780


	//   ....[25]....
        /*02d4*/ 	.word	0x0000b960


	//   ....[26]....
        /*02d8*/ 	.word	0x0000b970


	//   ....[27]....
        /*02dc*/ 	.word	0x0000baf0


	//   ....[28]....
        /*02e0*/ 	.word	0x0000bb20


	//   ....[29]....
        /*02e4*/ 	.word	0x0000bc70


	//   ....[30]....
        /*02e8*/ 	.word	0x0000bca0


	//   ....[31]....
        /*02ec*/ 	.word	0x0000bdf0


	//   ....[32]....
        /*02f0*/ 	.word	0x0000be10


	//   ....[33]....
        /*02f4*/ 	.word	0x0000c610


	//   ....[34]....
        /*02f8*/ 	.word	0x0000c630


	//   ....[35]....
        /*02fc*/ 	.word	0x0000c780


	//   ....[36]....
        /*0300*/ 	.word	0x0000c7b0


	//   ....[37]....
        /*0304*/ 	.word	0x0000c8e0


	//   ....[38]....
        /*0308*/ 	.word	0x0000c910


	//   ....[39]....
        /*030c*/ 	.word	0x0000ca40


	//   ....[40]....
        /*0310*/ 	.word	0x0000ca60


	//----- nvinfo : EIATTR_EXIT_INSTR_OFFSETS
	.align		4
.L_156:
        /*0314*/ 	.byte	0x04, 0x1c
        /*0316*/ 	.short	(.L_158 - .L_157)


	//   ....[0]....
.L_157:
        /*0318*/ 	.word	0x00000350


	//   ....[1]....
        /*031c*/ 	.word	0x0000be20


	//   ....[2]....
        /*0320*/ 	.word	0x0000bef0


	//   ....[3]....
        /*0324*/ 	.word	0x0000bf50


	//   ....[4]....
        /*0328*/ 	.word	0x0000ca70


	//   ....[5]....
        /*032c*/ 	.word	0x0000cb20


	//   ....[6]....
        /*0330*/ 	.word	0x0000cb80


	//----- nvinfo : EIATTR_CTAIDZ_USED
	.align		4
.L_158:
        /*0334*/ 	.byte	0x01, 0x04
	.zero		2


	//----- nvinfo : EIATTR_MAX_THREADS
	.align		4
        /*0338*/ 	.byte	0x04, 0x05
        /*033a*/ 	.short	(.L_160 - .L_159)
.L_159:
        /*033c*/ 	.word	0x00000100
        /*0340*/ 	.word	0x00000001
        /*0344*/ 	.word	0x00000001


	//----- nvinfo : EIATTR_CRS_STACK_SIZE
	.align		4
.L_160:
        /*0348*/ 	.byte	0x04, 0x1e
        /*034a*/ 	.short	(.L_162 - .L_161)
.L_161:
        /*034c*/ 	.word	0x00000000
.L_162:


//--------------------- .nv.info._ZN7cutlass13device_kernelIN5flash19enable_sm80_to_sm89INS1_16FlashAttnFwdSm80INS1_25CollectiveMainloopFwdSm80ILi8ELi1ELb0EN4cute5tupleIJNS5_1CILi128EEENS7_ILi64EEENS7_ILi192EEEEEELi192ENS_10bfloat16_tEfNS_4arch4Sm80ELb0ELb0ELb0ELb1ELb0ELb1ELb1ELb0EEENS1_21CollectiveEpilogueFwdINS6_IJS8_SA_S9_EEENS6_IJNS7_ILi1EEESI_SI_EEESC_SE_Li256ELb1ELb1ELb0ELb0EEENS1_19SingleTileSchedulerILb1ELb0ELb1ELi128EEEEEEEEEvNT_6ParamsE --------------------------
	.section	.nv.info._ZN7cutlass13device_kernelIN5flash19enable_sm80_to_sm89INS1_16FlashAttnFwdSm80INS1_25CollectiveMainloopFwdSm80ILi8ELi1ELb0EN4cute5tupleIJNS5_1CILi128EEENS7_ILi64EEENS7_ILi192EEEEEELi192ENS_10bfloat16_tEfNS_4arch4Sm80ELb0ELb0ELb0ELb1ELb0ELb1ELb1ELb0EEENS1_21CollectiveEpilogueFwdINS6_IJS8_SA_S9_EEENS6_IJNS7_ILi1EEESI_SI_EEESC_SE_Li256ELb1ELb1ELb0ELb0EEENS1_19SingleTileSchedulerILb1ELb0ELb1ELi128EEEEEEEEEvNT_6ParamsE,"",@"SHT_CUDA_INFO"
	.sectionflags	@""
	.align	4


	//----- nvinfo : EIATTR_CUDA_API_VERSION
	.align		4
        /*0000*/ 	.byte	0x04, 0x37
        /*0002*/ 	.short	(.L_164 - .L_163)
.L_163:
        /*0004*/ 	.word	0x00000082


	//----- nvinfo : EIATTR_SW2861232_WAR
	.align		4
.L_164:
        /*0008*/ 	.byte	0x01, 0x35
	.zero		2


	//----- nvinfo : EIATTR_PARAM_CBANK
	.align		4
        /*000c*/ 	.byte	0x04, 0x0a
        /*000e*/ 	.short	(.L_166 - .L_165)
	.align		4
.L_165:
        /*0010*/ 	.word	index@(.nv.constant0._ZN7cutlass13device_kernelIN5flash19enable_sm80_to_sm89INS1_16FlashAttnFwdSm80INS1_25CollectiveMainloopFwdSm80ILi8ELi1ELb0EN4cute5tupleIJNS5_1CILi128EEENS7_ILi64EEENS7_ILi192EEEEEELi192ENS_10bfloat16_tEfNS_4arch4Sm80ELb0ELb0ELb0ELb1ELb0ELb1ELb1ELb0EEENS1_21CollectiveEpilogueFwdINS6_IJS8_SA_S9_EEENS6_IJNS7_ILi1EEESI_SI_EEESC_SE_Li256ELb1ELb1ELb0ELb0EEENS1_19SingleTileSchedulerILb1ELb0ELb1ELi128EEEEEEEEEvNT_6ParamsE)
        /*0014*/ 	.short	0x0160
        /*0016*/ 	.short	0x0418


	//----- nvinfo : EIATTR_CBANK_PARAM_SIZE
	.align		4
.L_166:
        /*0018*/ 	.byte	0x03, 0x19
        /*001a*/ 	.short	0x0418


	//----- nvinfo : EIATTR_KPARAM_INFO
	.align		4
        /*001c*/ 	.byte	0x04, 0x17
        /*001e*/ 	.short	(.L_168 - .L_167)
.L_167:
        /*0020*/ 	.word	0x00000000
        /*0024*/ 	.short	0x0000
        /*0026*/ 	.short	0x0000
        /*0028*/ 	.byte	0x00, 0xf0, 0x61, 0x10


	//----- nvinfo : EIATTR_MAXREG_COUNT
	.align		4
.L_168:
        /*002c*/ 	.byte	0x03, 0x1b
        /*002e*/ 	.short	0x00ff


	//----- nvinfo : EIATTR_NUM_BARRIERS
	.align		4
        /*0030*/ 	.byte	0x02, 0x4c
        /*0032*/ 	.byte	0x02
	.zero		1


	//----- nvinfo : EIATTR_MERCURY_ISA_VERSION
	.align		4
        /*0034*/ 	.byte	0x03, 0x5f
        /*0036*/ 	.short	0x0000


	//----- nvinfo : EIATTR_COOP_GROUP_MASK_REGIDS
	.align		4
        /*0038*/ 	.byte	0x04, 0x29
        /*003a*/ 	.short	(.L_170 - .L_169)


	//   ....[0]....
.L_169:
        /*003c*/ 	.word	0xffffffff


	//   ....[1]....
        /*0040*/ 	.word	0xffffffff


	//   ....[2]....
        /*0044*/ 	.word	0xffffffff


	//   ....[3]....
        /*0048*/ 	.word	0xffffffff


	//   ....[4]....
        /*004c*/ 	.word	0xffffffff


	//   ....[5]....
        /*0050*/ 	.word	0xffffffff


	//   ....[6]....
        /*0054*/ 	.word	0xffffffff


	//   ....[7]....
        /*0058*/ 	.word	0xffffffff


	//   ....[8]....
        /*005c*/ 	.word	0xffffffff


	//   ....[9]....
        /*0060*/ 	.word	0xffffffff


	//   ....[10]....
        /*0064*/ 	.word	0xffffffff


	//   ....[11]....
        /*0068*/ 	.word	0xffffffff


	//   ....[12]....
        /*006c*/ 	.word	0xffffffff


	//   ....[13]....
        /*0070*/ 	.word	0xffffffff


	//   ....[14]....
        /*0074*/ 	.word	0xffffffff


	//   ....[15]....
        /*0078*/ 	.word	0xffffffff


	//   ....[16]....
        /*007c*/ 	.word	0xffffffff


	//   ....[17]....
        /*0080*/ 	.word	0xffffffff


	//   ....[18]....
        /*0084*/ 	.word	0xffffffff


	//   ....[19]....
        /*0088*/ 	.word	0xffffffff


	//   ....[20]....
        /*008c*/ 	.word	0xffffffff


	//   ....[21]....
        /*0090*/ 	.word	0xffffffff


	//   ....[22]....
        /*0094*/ 	.word	0xffffffff


	//   ....[23]....
        /*0098*/ 	.word	0xffffffff


	//   ....[24]....
        /*009c*/ 	.word	0xffffffff


	//   ....[25]....
        /*00a0*/ 	.word	0xffffffff


	//   ....[26]....
        /*00a4*/ 	.word	0xffffffff


	//   ....[27]....
        /*00a8*/ 	.word	0xffffffff


	//   ....[28]....
        /*00ac*/ 	.word	0xffffffff


	//   ....[29]....
        /*00b0*/ 	.word	0xffffffff


	//   ....[30]....
        /*00b4*/ 	.word	0xffffffff


	//   ....[31]....
        /*00b8*/ 	.word	0xffffffff


	//   ....[32]....
        /*00bc*/ 	.word	0xffffffff


	//   ....[33]....
        /*00c0*/ 	.word	0xffffffff


	//   ....[34]....
        /*00c4*/ 	.word	0xffffffff


	//   ....[35]....
        /*00c8*/ 	.word	0xffffffff


	//   ....[36]....
        /*00cc*/ 	.word	0xffffffff


	//   ....[37]....
        /*00d0*/ 	.word	0xffffffff


	//   ....[38]....
        /*00d4*/ 	.word	0xffffffff


	//   ....[39]....
        /*00d8*/ 	.word	0xffffffff


	//   ....[40]....
        /*00dc*/ 	.word	0xffffffff


	//----- nvinfo : EIATTR_COOP_GROUP_INSTR_OFFSETS
	.align		4
.L_170:
        /*00e0*/ 	.byte	0x04, 0x28
        /*00e2*/ 	.short	(.L_172 - .L_171)


	//   ....[0]....
.L_171:
        /*00e4*/ 	.word	0x00000080


	//   ....[1]....
        /*00e8*/ 	.word	0x00006420


	//   ....[2]....
        /*00ec*/ 	.word	0x00006450


	//   ....[3]....
        /*00f0*/ 	.word	0x00006750


	//   ....[4]....
        /*00f4*/ 	.word	0x00006780


	//   ....[5]....
        /*00f8*/ 	.word	0x000068c0


	//   ....[6]....
        /*00fc*/ 	.word	0x000068f0


	//   ....[7]....
        /*0100*/ 	.word	0x00006a20


	//   ....[8]....
        /*0104*/ 	.word	0x00006a60


	//   ....[9]....
        /*0108*/ 	.word	0x0000dcf0


	//   ....[10]....
        /*010c*/ 	.word	0x0000ddb0


	//   ....[11]....
        /*0110*/ 	.word	0x0000ddd0


	//   ....[12]....
        /*0114*/ 	.word	0x0000de30


	//   ....[13]....
        /*0118*/ 	.word	0x00010050


	//   ....[14]....
        /*011c*/ 	.word	0x00010070


	//   ....[15]....
        /*0120*/ 	.word	0x00010090


	//   ....[16]....
        /*0124*/ 	.word	0x000100c0


	//   ....[17]....
        /*0128*/ 	.word	0x00011a10


	//   ....[18]....
        /*012c*/ 	.word	0x00011a40


	//   ....[19]....
        /*0130*/ 	.word	0x00011aa0


	//   ....[20]....
        /*0134*/ 	.word	0x00011ab0


	//   ....[21]....
        /*0138*/ 	.word	0x00012fc0


	//   ....[22]....
        /*013c*/ 	.word	0x00013000


	//   ....[23]....
        /*0140*/ 	.word	0x00013040


	//   ....[24]....
        /*0144*/ 	.word	0x00013080


	//   ....[25]....
        /*0148*/ 	.word	0x00013270


	//   ....[26]....
        /*014c*/ 	.word	0x00013280


	//   ....[27]....
        /*0150*/ 	.word	0x00013400


	//   ....[28]....
        /*0154*/ 	.word	0x00013430


	//   ....[29]....
        /*0158*/ 	.word	0x00013580


	//   ....[30]....
        /*015c*/ 	.word	0x000135b0


	//   ....[31]....
        /*0160*/ 	.word	0x00013700


	//   ....[32]....
        /*0164*/ 	.word	0x00013720


	//   ....[33]....
        /*0168*/ 	.word	0x00013f00


	//   ....[34]....
        /*016c*/ 	.word	0x00013f20


	//   ....[35]....
        /*0170*/ 	.word	0x00014050


	//   ....[36]....
        /*0174*/ 	.word	0x00014080


	//   ....[37]....
        /*0178*/ 	.word	0x000141b0


	//   ....[38]....
        /*017c*/ 	.word	0x000141e0


	//   ....[39]....
        /*0180*/ 	.word	0x00014310


	//   ....[40]....
        /*0184*/ 	.word	0x00014330


	//----- nvinfo : EIATTR_EXIT_INSTR_OFFSETS
	.align		4
.L_172:
        /*0188*/ 	.byte	0x04, 0x1c
        /*018a*/ 	.short	(.L_174 - .L_173)


	//   ....[0]....
.L_173:
        /*018c*/ 	.word	0x00000310


	//   ....[1]....
        /*0190*/ 	.word	0x00013730


	//   ....[2]....
        /*0194*/ 	.word	0x00013800


	//   ....[3]....
        /*0198*/ 	.word	0x00013860


	//   ....[4]....
        /*019c*/ 	.word	0x00014340


	//   ....[5]....
        /*01a0*/ 	.word	0x000143f0


	//   ....[6]....
        /*01a4*/ 	.word	0x00014450


	//----- nvinfo : EIATTR_CTAIDZ_USED
	.align		4
.L_174:
        /*01a8*/ 	.byte	0x01, 0x04
	.zero		2


	//----- nvinfo : EIATTR_MAX_THREADS
	.align		4
        /*01ac*/ 	.byte	0x04, 0x05
        /*01ae*/ 	.short	(.L_176 - .L_175)
.L_175:
        /*01b0*/ 	.word	0x00000100
        /*01b4*/ 	.word	0x00000001
        /*01b8*/ 	.word	0x00000001


	//----- nvinfo : EIATTR_CRS_STACK_SIZE
	.align		4
.L_176:
        /*01bc*/ 	.byte	0x04, 0x1e
        /*01be*/ 	.short	(.L_178 - .L_177)
.L_177:
        /*01c0*/ 	.word	0x00000000
.L_178:


//--------------------- .nv.info._ZN7cutlass13device_kernelIN5flash19enable_sm80_to_sm89INS1_16FlashAttnFwdSm80INS1_25CollectiveMainloopFwdSm80ILi8ELi1ELb0EN4cute5tupleIJNS5_1CILi128EEENS7_ILi64EEENS7_ILi192EEEEEELi192ENS_10bfloat16_tEfNS_4arch4Sm80ELb0ELb1ELb0ELb0ELb0ELb0ELb1ELb0EEENS1_21CollectiveEpilogueFwdINS6_IJS8_SA_S9_EEENS6_IJNS7_ILi1EEESI_SI_EEESC_SE_Li256ELb0ELb1ELb0ELb0EEENS1_19SingleTileSchedulerILb0ELb0ELb1ELi128EEEEEEEEEvNT_6ParamsE --------------------------
	.section	.nv.info._ZN7cutlass13device_kernelIN5flash19enable_sm80_to_sm89INS1_16FlashAttnFwdSm80INS1_25CollectiveMainloopFwdSm80ILi8ELi1ELb0EN4cute5tupleIJNS5_1CILi128EEENS7_ILi64EEENS7_ILi192EEEEEELi192ENS_10bfloat16_tEfNS_4arch4Sm80ELb0ELb1ELb0ELb0ELb0ELb0ELb1ELb0EEENS1_21CollectiveEpilogueFwdINS6_IJS8_SA_S9_EEENS6_IJNS7_ILi1EEESI_SI_EEESC_SE_Li256ELb0ELb1ELb0ELb0EEENS1_19SingleTileSchedulerILb0ELb0ELb1ELi128EEEEEEEEEvNT_6ParamsE,"",@"SHT_CUDA_INFO"
	.sectionflags	@""
	.align	4


	//----- nvinfo : EIATTR_CUDA_API_VERSION
	.align		4
        /*0000*/ 	.byte	0x04, 0x37
        /*0002*/ 	.short	(.L_180 - .L_179)
.L_179:
        /*0004*/ 	.word	0x00000082


	//----- nvinfo : EIATTR_SW2861232_WAR
	.align		4
.L_180:
        /*0008*/ 	.byte	0x01, 0x35
	.zero		2


	//----- nvinfo : EIATTR_PARAM_CBANK
	.align		4
        /*000c*/ 	.byte	0x04, 0x0a
        /*000e*/ 	.short	(.L_182 - .L_181)
	.align		4
.L_181:
        /*0010*/ 	.word	index@(.nv.constant0._ZN7cutlass13device_kernelIN5flash19enable_sm80_to_sm89INS1_16FlashAttnFwdSm80INS1_25CollectiveMainloopFwdSm80ILi8ELi1ELb0EN4cute5tupleIJNS5_1CILi128EEENS7_ILi64EEENS7_ILi192EEEEEELi192ENS_10bfloat16_tEfNS_4arch4Sm80ELb0ELb1ELb0ELb0ELb0ELb0ELb1ELb0EEENS1_21CollectiveEpilogueFwdINS6_IJS8_SA_S9_EEENS6_IJNS7_ILi1EEESI_SI_EEESC_SE_Li256ELb0ELb1ELb0ELb0EEENS1_19SingleTileSchedulerILb0ELb0ELb1ELi128EEEEEEEEEvNT_6ParamsE)
        /*0014*/ 	.short	0x0160
        /*0016*/ 	.short	0x0418


	//----- nvinfo : EIATTR_CBANK_PARAM_SIZE
	.align		4
.L_182:
        /*0018*/ 	.byte	0x03, 0x19
        /*001a*/ 	.short	0x0418


	//----- nvinfo : EIATTR_KPARAM_INFO
	.align		4
        /*001c*/ 	.byte	0x04, 0x17
        /*001e*/ 	.short	(.L_184 - .L_183)
.L_183:
        /*0020*/ 	.word	0x00000000
        /*0024*/ 	.short	0x0000
        /*0026*/ 	.short	0x0000
        /*0028*/ 	.byte	0x00, 0xf0, 0x61, 0x10


	//----- nvinfo : EIATTR_MAXREG_COUNT
	.align		4
.L_184:
        /*002c*/ 	.byte	0x03, 0x1b
        /*002e*/ 	.short	0x00ff


	//----- nvinfo : EIATTR_NUM_BARRIERS
	.align		4
        /*0030*/ 	.byte	0x02, 0x4c
        /*0032*/ 	.byte	0x02
	.zero		1


	//----- nvinfo : EIATTR_MERCURY_ISA_VERSION
	.align		4
        /*0034*/ 	.byte	0x03, 0x5f
        /*0036*/ 	.short	0x0000


	//----- nvinfo : EIATTR_COOP_GROUP_MASK_REGIDS
	.align		4
        /*0038*/ 	.byte	0x04, 0x29
        /*003a*/ 	.short	(.L_186 - .L_185)


	//   ....[0]....
.L_185:
        /*003c*/ 	.word	0xffffffff


	//   ....[1]....
        /*0040*/ 	.word	0xffffffff


	//   ....[2]....
        /*0044*/ 	.word	0xffffffff


	//   ....[3]....
        /*0048*/ 	.word	0xffffffff


	//   ....[4]....
        /*004c*/ 	.word	0xffffffff


	//   ....[5]....
        /*0050*/ 	.word	0xffffffff


	//   ....[6]....
        /*0054*/ 	.word	0xffffffff


	//   ....[7]....
        /*0058*/ 	.word	0xffffffff


	//   ....[8]....
        /*005c*/ 	.word	0xffffffff


	//   ....[9]....
        /*0060*/ 	.word	0xffffffff


	//   ....[10]....
        /*0064*/ 	.word	0xffffffff


	//   ....[11]....
        /*0068*/ 	.word	0xffffffff


	//   ....[12]....
        /*006c*/ 	.word	0xffffffff


	//   ....[13]....
        /*0070*/ 	.word	0xffffffff


	//   ....[14]....
        /*0074*/ 	.word	0xffffffff


	//   ....[15]....
        /*0078*/ 	.word	0xffffffff


	//   ....[16]....
        /*007c*/ 	.word	0xffffffff


	//   ....[17]....
        /*0080*/ 	.word	0xffffffff


	//   ....[18]....
        /*0084*/ 	.word	0xffffffff


	//   ....[19]....
        /*0088*/ 	.word	0xffffffff


	//   ....[20]....
        /*008c*/ 	.word	0xffffffff


	//   ....[21]....
        /*0090*/ 	.word	0xffffffff


	//   ....[22]....
        /*0094*/ 	.word	0xffffffff


	//   ....[23]....
        /*0098*/ 	.word	0xffffffff


	//   ....[24]....
        /*009c*/ 	.word	0xffffffff


	//   ....[25]....
        /*00a0*/ 	.word	0xffffffff


	//   ....[26]....
        /*00a4*/ 	.word	0xffffffff


	//   ....[27]....
        /*00a8*/ 	.word	0xffffffff


	//   ....[28]....
        /*00ac*/ 	.word	0xffffffff


	//   ....[29]....
        /*00b0*/ 	.word	0xffffffff


	//   ....[30]....
        /*00b4*/ 	.word	0xffffffff


	//   ....[31]....
        /*00b8*/ 	.word	0xffffffff


	//   ....[32]....
        /*00bc*/ 	.word	0xffffffff


	//   ....[33]....
        /*00c0*/ 	.word	0xffffffff


	//   ....[34]....
        /*00c4*/ 	.word	0xffffffff


	//   ....[35]....
        /*00c8*/ 	.word	0xffffffff


	//   ....[36]....
        /*00cc*/ 	.word	0xffffffff


	//   ....[37]....
        /*00d0*/ 	.word	0xffffffff


	//   ....[38]....
        /*00d4*/ 	.word	0xffffffff


	//   ....[39]....
        /*00d8*/ 	.word	0xffffffff


	//   ....[40]....
        /*00dc*/ 	.word	0xffffffff


	//   ....[41]....
        /*00e0*/ 	.word	0xffffffff


	//   ....[42]....
        /*00e4*/ 	.word	0xffffffff


	//   ....[43]....
        /*00e8*/ 	.word	0xffffffff


	//   ....[44]....
        /*00ec*/ 	.word	0xffffffff


	//   ....[45]....
        /*00f0*/ 	.word	0xffffffff


	//   ....[46]....
        /*00f4*/ 	.word	0xffffffff


	//   ....[47]....
        /*00f8*/ 	.word	0xffffffff


	//   ....[48]....
        /*00fc*/ 	.word	0xffffffff


	//   ....[49]....
        /*0100*/ 	.word	0xffffffff


	//   ....[50]....
        /*0104*/ 	.word	0xffffffff


	//   ....[51]....
        /*0108*/ 	.word	0xffffffff


	//   ....[52]....
        /*010c*/ 	.word	0xffffffff


	//   ....[53]....
        /*0110*/ 	.word	0xffffffff


	//----- nvinfo : EIATTR_COOP_GROUP_INSTR_OFFSETS
	.align		4
.L_186:
        /*0114*/ 	.byte	0x04, 0x28
        /*0116*/ 	.short	(.L_188 - .L_187)


	//   ....[0]....
.L_187:
        /*0118*/ 	.word	0x00000d30


	//   ....[1]....
        /*011c*/ 	.word	0x00000d60


	//   ....[2]....
        /*0120*/ 	.word	0x00000d90


	//   ....[3]....
        /*0124*/ 	.word	0x00000dc0


	//   ....[4]....
        /*0128*/ 	.word	0x00000f40


	//   ....[5]....
        /*012c*/ 	.word	0x00000f70


	//   ....[6]....
        /*0130*/ 	.word	0x00000fe0


	//   ....[7]....
        /*0134*/ 	.word	0x00001010


	//   ....[8]....
        /*0138*/ 	.word	0x00002880


	//   ....[9]....
        /*013c*/ 	.word	0x00002b80


	//   ....[10]....
        /*0140*/ 	.word	0x00003580


	//   ....[11]....
        /*0144*/ 	.word	0x000036f0


	//   ....[12]....
        /*0148*/ 	.word	0x00003700


	//   ....[13]....
        /*014c*/ 	.word	0x00003750


	//   ....[14]....
        /*0150*/ 	.word	0x000051d0


	//   ....[15]....
        /*0154*/ 	.word	0x00005c50


	//   ....[16]....
        /*0158*/ 	.word	0x00006410


	//   ....[17]....
        /*015c*/ 	.word	0x00006620


	//   ....[18]....
        /*0160*/ 	.word	0x00006650


	//   ....[19]....
        /*0164*/ 	.word	0x000066c0


	//   ....[20]....
        /*0168*/ 	.word	0x000090b0


	//   ....[21]....
        /*016c*/ 	.word	0x000090d0


	//   ....[22]....
        /*0170*/ 	.word	0x000090f0


	//   ....[23]....
        /*0174*/ 	.word	0x00009110


	//   ....[24]....
        /*0178*/ 	.word	0x0000bb30


	//   ....[25]....
        /*017c*/ 	.word	0x0000be70


	//   ....[26]....
        /*0180*/ 	.word	0x0000c7a0


	//   ....[27]....
        /*0184*/ 	.word	0x0000c7f0


	//   ....[28]....
        /*0188*/ 	.word	0x0000c810


	//   ....[29]....
        /*018c*/ 	.word	0x0000c830


	//   ....[30]....
        /*0190*/ 	.word	0x0000df60


	//   ....[31]....
        /*0194*/ 	.word	0x0000df90


	//   ....[32]....
        /*0198*/ 	.word	0x0000dfd0


	//   ....[33]....
        /*019c*/ 	.word	0x0000dfe0


	//   ....[34]....
        /*01a0*/ 	.word	0x0000f510


	//   ....[35]....
        /*01a4*/ 	.word	0x0000f520


	//   ....[36]....
        /*01a8*/ 	.word	0x0000f540


	//   ....[37]....
        /*01ac*/ 	.word	0x0000f560


	//   ....[38]....
        /*01b0*/ 	.word	0x0000f580


	//   ....[39]....
        /*01b4*/ 	.word	0x0000f5a0


	//   ....[40]....
        /*01b8*/ 	.word	0x0000f7d0


	//   ....[41]....
        /*01bc*/ 	.word	0x0000f800


	//   ....[42]....
        /*01c0*/ 	.word	0x0000f950


	//   ....[43]....
        /*01c4*/ 	.word	0x0000f980


	//   ....[44]....
        /*01c8*/ 	.word	0x0000fad0


	//   ....[45]....
        /*01cc*/ 	.word	0x0000faf0


	//   ....[46]....
        /*01d0*/ 	.word	0x00010180


	//   ....[47]....
        /*01d4*/ 	.word	0x000101a0


	//   ....[48]....
        /*01d8*/ 	.word	0x000102d0


	//   ....[49]....
        /*01dc*/ 	.word	0x00010300


	//   ....[50]....
        /*01e0*/ 	.word	0x00010430


	//   ....[51]....
        /*01e4*/ 	.word	0x00010460


	//   ....[52]....
        /*01e8*/ 	.word	0x00010590


	//   ....[53]....
        /*01ec*/ 	.word	0x000105b0


	//----- nvinfo : EIATTR_EXIT_INSTR_OFFSETS
	.align		4
.L_188:
        /*01f0*/ 	.byte	0x04, 0x1c
        /*01f2*/ 	.short	(.L_190 - .L_189)


	//   ....[0]....
.L_189:
        /*01f4*/ 	.word	0x00000030


	//   ....[1]....
        /*01f8*/ 	.word	0x0000fb00


	//   ....[2]....
        /*01fc*/ 	.word	0x0000fbd0


	//   ....[3]....
        /*0200*/ 	.word	0x0000fc30


	//   ....[4]....
        /*0204*/ 	.word	0x000105c0


	//   ....[5]....
        /*0208*/ 	.word	0x00010670


	//   ....[6]....
        /*020c*/ 	.word	0x000106d0


	//----- nvinfo : EIATTR_CTAIDZ_USED
	.align		4
.L_190:
        /*0210*/ 	.byte	0x01, 0x04
	.zero		2


	//----- nvinfo : EIATTR_MAX_THREADS
	.align		4
        /*0214*/ 	.byte	0x04, 0x05
        /*0216*/ 	.short	(.L_192 - .L_191)
.L_191:
        /*0218*/ 	.word	0x00000100
        /*021c*/ 	.word	0x00000001
        /*0220*/ 	.word	0x00000001


	//----- nvinfo : EIATTR_CRS_STACK_SIZE
	.align		4
.L_192:
        /*0224*/ 	.byte	0x04, 0x1e
        /*0226*/ 	.short	(.L_194 - .L_193)
.L_193:
        /*0228*/ 	.word	0x00000000
.L_194:


//--------------------- .nv.info._ZN7cutlass13device_kernelIN5flash19enable_sm80_to_sm89INS1_16FlashAttnFwdSm80INS1_25CollectiveMainloopFwdSm80ILi8ELi1ELb0EN4cute5tupleIJNS5_1CILi128EEENS7_ILi64EEENS7_ILi192EEEEEELi192ENS_10bfloat16_tEfNS_4arch4Sm80ELb0ELb1ELb0ELb1ELb0ELb0ELb1ELb0EEENS1_21CollectiveEpilogueFwdINS6_IJS8_SA_S9_EEENS6_IJNS7_ILi1EEESI_SI_EEESC_SE_Li256ELb1ELb1ELb0ELb0EEENS1_19SingleTileSchedulerILb1ELb0ELb1ELi128EEEEEEEEEvNT_6ParamsE --------------------------
	.section	.nv.info._ZN7cutlass13device_kernelIN5flash19enable_sm80_to_sm89INS1_16FlashAttnFwdSm80INS1_25CollectiveMainloopFwdSm80ILi8ELi1ELb0EN4cute5tupleIJNS5_1CILi128EEENS7_ILi64EEENS7_ILi192EEEEEELi192ENS_10bfloat16_tEfNS_4arch4Sm80ELb0ELb1ELb0ELb1ELb0ELb0ELb1ELb0EEENS1_21CollectiveEpilogueFwdINS6_IJS8_SA_S9_EEENS6_IJNS7_ILi1EEESI_SI_EEESC_SE_Li256ELb1ELb1ELb0ELb0EEENS1_19SingleTileSchedulerILb1ELb0ELb1ELi128EEEEEEEEEvNT_6ParamsE,"",@"SHT_CUDA_INFO"
	.sectionflags	@""
	.align	4


	//----- nvinfo : EIATTR_CUDA_API_VERSION
	.align		4
        /*0000*/ 	.byte	0x04, 0x37
        /*0002*/ 	.short	(.L_196 - .L_195)
.L_195:
        /*0004*/ 	.word	0x00000082


	//----- nvinfo : EIATTR_SW2861232_WAR
	.align		4
.L_196:
        /*0008*/ 	.byte	0x01, 0x35
	.zero		2


	//----- nvinfo : EIATTR_PARAM_CBANK
	.align		4
        /*000c*/ 	.byte	0x04, 0x0a
        /*000e*/ 	.short	(.L_198 - .L_197)
	.align		4
.L_197:
        /*0010*/ 	.word	index@(.nv.constant0._ZN7cutlass13device_kernelIN5flash19enable_sm80_to_sm89INS1_16FlashAttnFwdSm80INS1_25CollectiveMainloopFwdSm80ILi8ELi1ELb0EN4cute5tupleIJNS5_1CILi128EEENS7_ILi64EEENS7_ILi192EEEEEELi192ENS_10bfloat16_tEfNS_4arch4Sm80ELb0ELb1ELb0ELb1ELb0ELb0ELb1ELb0EEENS1_21CollectiveEpilogueFwdINS6_IJS8_SA_S9_EEENS6_IJNS7_ILi1EEESI_SI_EEESC_SE_Li256ELb1ELb1ELb0ELb0EEENS1_19SingleTileSchedulerILb1ELb0ELb1ELi128EEEEEEEEEvNT_6ParamsE)
        /*0014*/ 	.short	0x0160
        /*0016*/ 	.short	0x0418


	//----- nvinfo : EIATTR_CBANK_PARAM_SIZE
	.align		4
.L_198:
        /*0018*/ 	.byte	0x03, 0x19
        /*001a*/ 	.short	0x0418


	//----- nvinfo : EIATTR_KPARAM_INFO
	.align		4
        /*001c*/ 	.byte	0x04, 0x17
        /*001e*/ 	.short	(.L_200 - .L_199)
.L_199:
        /*0020*/ 	.word	0x00000000
        /*0024*/ 	.short	0x0000
        /*0026*/ 	.short	0x0000
        /*0028*/ 	.byte	0x00, 0xf0, 0x61, 0x10


	//----- nvinfo : EIATTR_MAXREG_COUNT
	.align		4
.L_200:
        /*002c*/ 	.byte	0x03, 0x1b
        /*002e*/ 	.short	0x00ff


	//----- nvinfo : EIATTR_NUM_BARRIERS
	.align		4
        /*0030*/ 	.byte	0x02, 0x4c
        /*0032*/ 	.byte	0x02
	.zero		1


	//----- nvinfo : EIATTR_MERCURY_ISA_VERSION
	.align		4
        /*0034*/ 	.byte	0x03, 0x5f
        /*0036*/ 	.short	0x0000


	//----- nvinfo : EIATTR_COOP_GROUP_MASK_REGIDS
	.align		4
        /*0038*/ 	.byte	0x04, 0x29
        /*003a*/ 	.short	(.L_202 - .L_201)


	//   ....[0]....
.L_201:
        /*003c*/ 	.word	0xffffffff


	//   ....[1]....
        /*0040*/ 	.word	0xffffffff


	//   ....[2]....
        /*0044*/ 	.word	0xffffffff


	//   ....[3]....
        /*0048*/ 	.word	0xffffffff


	//   ....[4]....
        /*004c*/ 	.word	0xffffffff


	//   ....[5]....
        /*0050*/ 	.word	0xffffffff


	//   ....[6]....
        /*0054*/ 	.word	0xffffffff


	//   ....[7]....
        /*0058*/ 	.word	0xffffffff


	//   ....[8]....
        /*005c*/ 	.word	0xffffffff


	//   ....[9]....
        /*0060*/ 	.word	0xffffffff


	//   ....[10]....
        /*0064*/ 	.word	0xffffffff


	//   ....[11]....
        /*0068*/ 	.word	0xffffffff


	//   ....[12]....
        /*006c*/ 	.word	0xffffffff


	//   ....[13]....
        /*0070*/ 	.word	0xffffffff


	//   ....[14]....
        /*0074*/ 	.word	0xffffffff


	//   ....[15]....
        /*0078*/ 	.word	0xffffffff


	//   ....[16]....
        /*007c*/ 	.word	0xffffffff


	//   ....[17]....
        /*0080*/ 	.word	0xffffffff


	//   ....[18]....
        /*0084*/ 	.word	0xffffffff


	//   ....[19]....
        /*0088*/ 	.word	0xffffffff


	//   ....[20]....
        /*008c*/ 	.word	0xffffffff


	//   ....[21]....
        /*0090*/ 	.word	0xffffffff


	//   ....[22]....
        /*0094*/ 	.word	0xffffffff


	//   ....[23]....
        /*0098*/ 	.word	0xffffffff


	//   ....[24]....
        /*009c*/ 	.word	0xffffffff


	//   ....[25]....
        /*00a0*/ 	.word	0xffffffff


	//   ....[26]....
        /*00a4*/ 	.word	0xffffffff


	//   ....[27]....
        /*00a8*/ 	.word	0xffffffff


	//   ....[28]....
        /*00ac*/ 	.word	0xffffffff


	//   ....[29]....
        /*00b0*/ 	.word	0xffffffff


	//   ....[30]....
        /*00b4*/ 	.word	0xffffffff


	//   ....[31]....
        /*00b8*/ 	.word	0xffffffff


	//   ....[32]....
        /*00bc*/ 	.word	0xffffffff


	//   ....[33]....
        /*00c0*/ 	.word	0xffffffff


	//   ....[34]....
        /*00c4*/ 	.word	0xffffffff


	//   ....[35]....
        /*00c8*/ 	.word	0xffffffff


	//   ....[36]....
        /*00cc*/ 	.word	0xffffffff


	//   ....[37]....
        /*00d0*/ 	.word	0xffffffff


	//   ....[38]....
        /*00d4*/ 	.word	0xffffffff


	//   ....[39]....
        /*00d8*/ 	.word	0xffffffff


	//   ....[40]....
        /*00dc*/ 	.word	0xffffffff


	//   ....[41]....
        /*00e0*/ 	.word	0xffffffff


	//   ....[42]....
        /*00e4*/ 	.word	0xffffffff


	//   ....[43]....
        /*00e8*/ 	.word	0xffffffff


	//   ....[44]....
        /*00ec*/ 	.word	0xffffffff


	//   ....[45]....
        /*00f0*/ 	.word	0xffffffff


	//   ....[46]....
        /*00f4*/ 	.word	0xffffffff


	//   ....[47]....
        /*00f8*/ 	.word	0xffffffff


	//   ....[48]....
        /*00fc*/ 	.word	0xffffffff


	//   ....[49]....
        /*0100*/ 	.word	0xffffffff


	//   ....[50]....
        /*0104*/ 	.word	0xffffffff


	//   ....[51]....
        /*0108*/ 	.word	0xffffffff


	//   ....[52]....
        /*010c*/ 	.word	0xffffffff


	//   ....[53]....
        /*0110*/ 	.word	0xffffffff


	//   ....[54]....
        /*0114*/ 	.word	0xffffffff


	//----- nvinfo : EIATTR_COOP_GROUP_INSTR_OFFSETS
	.align		4
.L_202:
        /*0118*/ 	.byte	0x04, 0x28
        /*011a*/ 	.short	(.L_204 - .L_203)


	//   ....[0]....
.L_203:
        /*011c*/ 	.word	0x00000080


	//   ....[1]....
        /*0120*/ 	.word	0x000013c0


	//   ....[2]....
        /*0124*/ 	.word	0x000014a0


	//   ....[3]....
        /*0128*/ 	.word	0x000017c0


	//   ....[4]....
        /*012c*/ 	.word	0x000017f0


	//   ....[5]....
        /*0130*/ 	.word	0x00001930


	//   ....[6]....
        /*0134*/ 	.word	0x00001960


	//   ....[7]....
        /*0138*/ 	.word	0x00001a90


	//   ....[8]....
        /*013c*/ 	.word	0x00001ad0


	//   ....[9]....
        /*0140*/ 	.word	0x00002f50


	//   ....[10]....
        /*0144*/ 	.word	0x00003250


	//   ....[11]....
        /*0148*/ 	.word	0x00003da0


	//   ....[12]....
        /*014c*/ 	.word	0x00003dc0


	//   ....[13]....
        /*0150*/ 	.word	0x00003de0


	//   ....[14]....
        /*0154*/ 	.word	0x00003e00


	//   ....[15]....
        /*0158*/ 	.word	0x00005870


	//   ....[16]....
        /*015c*/ 	.word	0x000062a0


	//   ....[17]....
        /*0160*/ 	.word	0x00006ad0


	//   ....[18]....
        /*0164*/ 	.word	0x00006ce0


	//   ....[19]....
        /*0168*/ 	.word	0x00006d10


	//   ....[20]....
        /*016c*/ 	.word	0x00006d80


	//   ....[21]....
        /*0170*/ 	.word	0x00009740


	//   ....[22]....
        /*0174*/ 	.word	0x00009760


	//   ....[23]....
        /*0178*/ 	.word	0x00009780


	//   ....[24]....
        /*017c*/ 	.word	0x000097a0


	//   ....[25]....
        /*0180*/ 	.word	0x0000c170


	//   ....[26]....
        /*0184*/ 	.word	0x0000c500


	//   ....[27]....
        /*0188*/ 	.word	0x0000ce30


	//   ....[28]....
        /*018c*/ 	.word	0x0000ce80


	//   ....[29]....
        /*0190*/ 	.word	0x0000cea0


	//   ....[30]....
        /*0194*/ 	.word	0x0000cec0


	//   ....[31]....
        /*0198*/ 	.word	0x0000e5f0


	//   ....[32]....
        /*019c*/ 	.word	0x0000e620


	//   ....[33]....
        /*01a0*/ 	.word	0x0000e660


	//   ....[34]....
        /*01a4*/ 	.word	0x0000e670


	//   ....[35]....
        /*01a8*/ 	.word	0x0000fbb0


	//   ....[36]....
        /*01ac*/ 	.word	0x0000fbe0


	//   ....[37]....
        /*01b0*/ 	.word	0x0000fc20


	//   ....[38]....
        /*01b4*/ 	.word	0x0000fc60


	//   ....[39]....
        /*01b8*/ 	.word	0x0000fe50


	//   ....[40]....
        /*01bc*/ 	.word	0x0000fe60


	//   ....[41]....
        /*01c0*/ 	.word	0x0000ffe0


	//   ....[42]....
        /*01c4*/ 	.word	0x00010010


	//   ....[43]....
        /*01c8*/ 	.word	0x00010160


	//   ....[44]....
        /*01cc*/ 	.word	0x00010190


	//   ....[45]....
        /*01d0*/ 	.word	0x000102e0


	//   ....[46]....
        /*01d4*/ 	.word	0x00010300


	//   ....[47]....
        /*01d8*/ 	.word	0x00010b10


	//   ....[48]....
        /*01dc*/ 	.word	0x00010b30


	//   ....[49]....
        /*01e0*/ 	.word	0x00010c60


	//   ....[50]....
        /*01e4*/ 	.word	0x00010c90


	//   ....[51]....
        /*01e8*/ 	.word	0x00010dc0


	//   ....[52]....
        /*01ec*/ 	.word	0x00010df0


	//   ....[53]....
        /*01f0*/ 	.word	0x00010f20


	//   ....[54]....
        /*01f4*/ 	.word	0x00010f40


	//----- nvinfo : EIATTR_EXIT_INSTR_OFFSETS
	.align		4
.L_204:
        /*01f8*/ 	.byte	0x04, 0x1c
        /*01fa*/ 	.short	(.L_206 - .L_205)


	//   ....[0]....
.L_205:
        /*01fc*/ 	.word	0x00000310


	//   ....[1]....
        /*0200*/ 	.word	0x00010310


	//   ....[2]....
        /*0204*/ 	.word	0x000103e0


	//   ....[3]....
        /*0208*/ 	.word	0x00010440


	//   ....[4]....
        /*020c*/ 	.word	0x00010f50


	//   ....[5]....
        /*0210*/ 	.word	0x00011000


	//   ....[6]....
        /*0214*/ 	.word	0x00011060


	//----- nvinfo : EIATTR_CTAIDZ_USED
	.align		4
.L_206:
        /*0218*/ 	.byte	0x01, 0x04
	.zero		2


	//----- nvinfo : EIATTR_MAX_THREADS
	.align		4
        /*021c*/ 	.byte	0x04, 0x05
        /*021e*/ 	.short	(.L_208 - .L_207)
.L_207:
        /*0220*/ 	.word	0x00000100
        /*0224*/ 	.word	0x00000001
        /*0228*/ 	.word	0x00000001


	//----- nvinfo : EIATTR_CRS_STACK_SIZE
	.align		4
.L_208:
        /*022c*/ 	.byte	0x04, 0x1e
        /*022e*/ 	.short	(.L_210 - .L_209)
.L_209:
        /*0230*/ 	.word	0x00000000
.L_210:


//--------------------- .nv.info._ZN7cutlass13device_kernelIN5flash19enable_sm80_to_sm89INS1_16FlashAttnFwdSm80INS1_25CollectiveMainloopFwdSm80ILi8ELi1ELb0EN4cute5tupleIJNS5_1CILi128EEENS7_ILi64EEENS7_ILi192EEEEEELi192ENS_10bfloat16_tEfNS_4arch4Sm80ELb0ELb1ELb0ELb1ELb0ELb1ELb1ELb0EEENS1_21CollectiveEpilogueFwdINS6_IJS8_SA_S9_EEENS6_IJNS7_ILi1EEESI_SI_EEESC_SE_Li256ELb1ELb1ELb0ELb0EEENS1_19SingleTileSchedulerILb1ELb0ELb1ELi128EEEEEEEEEvNT_6ParamsE --------------------------
	.section	.nv.info._ZN7cutlass13device_kernelIN5flash19enable_sm80_to_sm89INS1_16FlashAttnFwdSm80INS1_25CollectiveMainloopFwdSm80ILi8ELi1ELb0EN4cute5tupleIJNS5_1CILi128EEENS7_ILi64EEENS7_ILi192EEEEEELi192ENS_10bfloat16_tEfNS_4arch4Sm80ELb0ELb1ELb0ELb1ELb0ELb1ELb1ELb0EEENS1_21CollectiveEpilogueFwdINS6_IJS8_SA_S9_EEENS6_IJNS7_ILi1EEESI_SI_EEESC_SE_Li256ELb1ELb1ELb0ELb0EEENS1_19SingleTileSchedulerILb1ELb0ELb1ELi128EEEEEEEEEvNT_6ParamsE,"",@"SHT_CUDA_INFO"
	.sectionflags	@""
	.align	4


	//----- nvinfo : EIATTR_CUDA_API_VERSION
	.align		4
        /*0000*/ 	.byte	0x04, 0x37
        /*0002*/ 	.short	(.L_212 - .L_211)
.L_211:
        /*0004*/ 	.word	0x00000082


	//----- nvinfo : EIATTR_SW2861232_WAR
	.align		4
.L_212:
        /*0008*/ 	.byte	0x01, 0x35
	.zero		2


	//----- nvinfo : EIATTR_PARAM_CBANK
	.align		4
        /*000c*/ 	.byte	0x04, 0x0a
        /*000e*/ 	.short	(.L_214 - .L_213)
	.align		4
.L_213:
        /*0010*/ 	.word	index@(.nv.constant0._ZN7cutlass13device_kernelIN5flash19enable_sm80_to_sm89INS1_16FlashAttnFwdSm80INS1_25CollectiveMainloopFwdSm80ILi8ELi1ELb0EN4cute5tupleIJNS5_1CILi128EEENS7_ILi64EEENS7_ILi192EEEEEELi192ENS_10bfloat16_tEfNS_4arch4Sm80ELb0ELb1ELb0ELb1ELb0ELb1ELb1ELb0EEENS1_21CollectiveEpilogueFwdINS6_IJS8_SA_S9_EEENS6_IJNS7_ILi1EEESI_SI_EEESC_SE_Li256ELb1ELb1ELb0ELb0EEENS1_19SingleTileSchedulerILb1ELb0ELb1ELi128EEEEEEEEEvNT_6ParamsE)
        /*0014*/ 	.short	0x0160
        /*0016*/ 	.short	0x0418


	//----- nvinfo : EIATTR_CBANK_PARAM_SIZE
	.align		4
.L_214:
        /*0018*/ 	.byte	0x03, 0x19
        /*001a*/ 	.short	0x0418


	//----- nvinfo : EIATTR_KPARAM_INFO
	.align		4
        /*001c*/ 	.byte	0x04, 0x17
        /*001e*/ 	.short	(.L_216 - .L_215)
.L_215:
        /*0020*/ 	.word	0x00000000
        /*0024*/ 	.short	0x0000
        /*0026*/ 	.short	0x0000
        /*0028*/ 	.byte	0x00, 0xf0, 0x61, 0x10


	//----- nvinfo : EIATTR_MAXREG_COUNT
	.align		4
.L_216:
        /*002c*/ 	.byte	0x03, 0x1b
        /*002e*/ 	.short	0x00ff


	//----- nvinfo : EIATTR_NUM_BARRIERS
	.align		4
        /*0030*/ 	.byte	0x02, 0x4c
        /*0032*/ 	.byte	0x02
	.zero		1


	//----- nvinfo : EIATTR_MERCURY_ISA_VERSION
	.align		4
        /*0034*/ 	.byte	0x03, 0x5f
        /*0036*/ 	.short	0x0000


	//----- nvinfo : EIATTR_COOP_GROUP_MASK_REGIDS
	.align		4
        /*0038*/ 	.byte	0x04, 0x29
        /*003a*/ 	.short	(.L_218 - .L_217)


	//   ....[0]....
.L_217:
        /*003c*/ 	.word	0xffffffff


	//   ....[1]....
        /*0040*/ 	.word	0xffffffff


	//   ....[2]....
        /*0044*/ 	.word	0xffffffff


	//   ....[3]....
        /*0048*/ 	.word	0xffffffff


	//   ....[4]....
        /*004c*/ 	.word	0xffffffff


	//   ....[5]....
        /*0050*/ 	.word	0xffffffff


	//   ....[6]....
        /*0054*/ 	.word	0xffffffff


	//   ....[7]....
        /*0058*/ 	.word	0xffffffff


	//   ....[8]....
        /*005c*/ 	.word	0xffffffff


	//   ....[9]....
        /*0060*/ 	.word	0xffffffff


	//   ....[10]....
        /*0064*/ 	.word	0xffffffff


	//   ....[11]....
        /*0068*/ 	.word	0xffffffff


	//   ....[12]....
        /*006c*/ 	.word	0xffffffff


	//   ....[13]....
        /*0070*/ 	.word	0xffffffff


	//   ....[14]....
        /*0074*/ 	.word	0xffffffff


	//   ....[15]....
        /*0078*/ 	.word	0xffffffff


	//   ....[16]....
        /*007c*/ 	.word	0xffffffff


	//   ....[17]....
        /*0080*/ 	.word	0xffffffff


	//   ....[18]....
        /*0084*/ 	.word	0xffffffff


	//   ....[19]....
        /*0088*/ 	.word	0xffffffff


	//   ....[20]....
        /*008c*/ 	.word	0xffffffff


	//   ....[21]....
        /*0090*/ 	.word	0xffffffff


	//   ....[22]....
        /*0094*/ 	.word	0xffffffff


	//   ....[23]....
        /*0098*/ 	.word	0xffffffff


	//   ....[24]....
        /*009c*/ 	.word	0xffffffff


	//   ....[25]....
        /*00a0*/ 	.word	0xffffffff


	//   ....[26]....
        /*00a4*/ 	.word	0xffffffff


	//   ....[27]....
        /*00a8*/ 	.word	0xffffffff


	//   ....[28]....
        /*00ac*/ 	.word	0xffffffff


	//   ....[29]....
        /*00b0*/ 	.word	0xffffffff


	//   ....[30]....
        /*00b4*/ 	.word	0xffffffff


	//   ....[31]....
        /*00b8*/ 	.word	0xffffffff


	//   ....[32]....
        /*00bc*/ 	.word	0xffffffff


	//   ....[33]....
        /*00c0*/ 	.word	0xffffffff


	//   ....[34]....
        /*00c4*/ 	.word	0xffffffff


	//   ....[35]....
        /*00c8*/ 	.word	0xffffffff


	//   ....[36]....
        /*00cc*/ 	.word	0xffffffff


	//   ....[37]....
        /*00d0*/ 	.word	0xffffffff


	//   ....[38]....
        /*00d4*/ 	.word	0xffffffff


	//   ....[39]....
        /*00d8*/ 	.word	0xffffffff


	//   ....[40]....
        /*00dc*/ 	.word	0xffffffff


	//   ....[41]....
        /*00e0*/ 	.word	0xffffffff


	//   ....[42]....
        /*00e4*/ 	.word	0xffffffff


	//   ....[43]....
        /*00e8*/ 	.word	0xffffffff


	//   ....[44]....
        /*00ec*/ 	.word	0xffffffff


	//   ....[45]....
        /*00f0*/ 	.word	0xffffffff


	//   ....[46]....
        /*00f4*/ 	.word	0xffffffff


	//   ....[47]....
        /*00f8*/ 	.word	0xffffffff


	//   ....[48]....
        /*00fc*/ 	.word	0xffffffff


	//   ....[49]....
        /*0100*/ 	.word	0xffffffff


	//   ....[50]....
        /*0104*/ 	.word	0xffffffff


	//   ....[51]....
        /*0108*/ 	.word	0xffffffff


	//   ....[52]....
        /*010c*/ 	.word	0xffffffff


	//   ....[53]....
        /*0110*/ 	.word	0xffffffff


	//   ....[54]....
        /*0114*/ 	.word	0xffffffff


	//   ....[55]....
        /*0118*/ 	.word	0xffffffff


	//   ....[56]....
        /*011c*/ 	.word	0xffffffff


	//   ....[57]....
        /*0120*/ 	.word	0xffffffff


	//   ....[58]....
        /*0124*/ 	.word	0xffffffff


	//   ....[59]....
        /*0128*/ 	.word	0xffffffff


	//   ....[60]....
        /*012c*/ 	.word	0xffffffff


	//   ....[61]....
        /*0130*/ 	.word	0xffffffff


	//   ....[62]....
        /*0134*/ 	.word	0xffffffff


	//   ....[63]....
        /*0138*/ 	.word	0xffffffff


	//   ....[64]....
        /*013c*/ 	.word	0xffffffff


	//   ....[65]....
        /*0140*/ 	.word	0xffffffff


	//   ....[66]....
        /*0144*/ 	.word	0xffffffff


	//   ....[67]....
        /*0148*/ 	.word	0xffffffff


	//   ....[68]....
        /*014c*/ 	.word	0xffffffff


	//   ....[69]....
        /*0150*/ 	.word	0xffffffff


	//   ....[70]....
        /*0154*/ 	.word	0xffffffff


	//----- nvinfo : EIATTR_COOP_GROUP_INSTR_OFFSETS
	.align		4
.L_218:
        /*0158*/ 	.byte	0x04, 0x28
        /*015a*/ 	.short	(.L_220 - .L_219)


	//   ....[0]....
.L_219:
        /*015c*/ 	.word	0x00000090


	//   ....[1]....
        /*0160*/ 	.word	0x00007600


	//   ....[2]....
        /*0164*/ 	.word	0x000076d0


	//   ....[3]....
        /*0168*/ 	.word	0x00007860


	//   ....[4]....
        /*016c*/ 	.word	0x00007890


	//   ....[5]....
        /*0170*/ 	.word	0x000079d0


	//   ....[6]....
        /*0174*/ 	.word	0x00007a00


	//   ....[7]....
        /*0178*/ 	.word	0x00007b30


	//   ....[8]....
        /*017c*/ 	.word	0x00007b70


	//   ....[9]....
        /*0180*/ 	.word	0x00008240


	//   ....[10]....
        /*0184*/ 	.word	0x000082c0


	//   ....[11]....
        /*0188*/ 	.word	0x000082f0


	//   ....[12]....
        /*018c*/ 	.word	0x00008310


	//   ....[13]....
        /*0190*/ 	.word	0x00008740


	//   ....[14]....
        /*0194*/ 	.word	0x00008a00


	//   ....[15]....
        /*0198*/ 	.word	0x00008a40


	//   ....[16]....
        /*019c*/ 	.word	0x00008a80


	//   ....[17]....
        /*01a0*/ 	.word	0x0000bb90


	//   ....[18]....
        /*01a4*/ 	.word	0x0000bc20


	//   ....[19]....
        /*01a8*/ 	.word	0x0000bc30


	//   ....[20]....
        /*01ac*/ 	.word	0x0000bc40


	//   ....[21]....
        /*01b0*/ 	.word	0x0000bec0


	//   ....[22]....
        /*01b4*/ 	.word	0x0000c180


	//   ....[23]....
        /*01b8*/ 	.word	0x0000c1c0


	//   ....[24]....
        /*01bc*/ 	.word	0x0000c200


	//   ....[25]....
        /*01c0*/ 	.word	0x00010750


	//   ....[26]....
        /*01c4*/ 	.word	0x00010a20


	//   ....[27]....
        /*01c8*/ 	.word	0x00011440


	//   ....[28]....
        /*01cc*/ 	.word	0x000115b0


	//   ....[29]....
        /*01d0*/ 	.word	0x000115c0


	//   ....[30]....
        /*01d4*/ 	.word	0x00011610


	//   ....[31]....
        /*01d8*/ 	.word	0x00013890


	//   ....[32]....
        /*01dc*/ 	.word	0x00013b20


	//   ....[33]....
        /*01e0*/ 	.word	0x00014370


	//   ....[34]....
        /*01e4*/ 	.word	0x000144e0


	//   ....[35]....
        /*01e8*/ 	.word	0x000144f0


	//   ....[36]....
        /*01ec*/ 	.word	0x00014510


	//   ....[37]....
        /*01f0*/ 	.word	0x00016ef0


	//   ....[38]....
        /*01f4*/ 	.word	0x00016f10


	//   ....[39]....
        /*01f8*/ 	.word	0x00016f30


	//   ....[40]....
        /*01fc*/ 	.word	0x00016f60


	//   ....[41]....
        /*0200*/ 	.word	0x000199c0


	//   ....[42]....
        /*0204*/ 	.word	0x00019e20


	//   ....[43]....
        /*0208*/ 	.word	0x0001a660


	//   ....[44]....
        /*020c*/ 	.word	0x0001a6b0


	//   ....[45]....
        /*0210*/ 	.word	0x0001a6d0


	//   ....[46]....
        /*0214*/ 	.word	0x0001a6f0


	//   ....[47]....
        /*0218*/ 	.word	0x0001be40


	//   ....[48]....
        /*021c*/ 	.word	0x0001be70


	//   ....[49]....
        /*0220*/ 	.word	0x0001bec0


	//   ....[50]....
        /*0224*/ 	.word	0x0001bed0


	//   ....[51]....
        /*0228*/ 	.word	0x0001d4c0


	//   ....[52]....
        /*022c*/ 	.word	0x0001d540


	//   ....[53]....
        /*0230*/ 	.word	0x0001d580


	//   ....[54]....
        /*0234*/ 	.word	0x0001d5c0


	//   ....[55]....
        /*0238*/ 	.word	0x0001d7f0


	//   ....[56]....
        /*023c*/ 	.word	0x0001d800


	//   ....[57]....
        /*0240*/ 	.word	0x0001d980


	//   ....[58]....
        /*0244*/ 	.word	0x0001d9b0


	//   ....[59]....
        /*0248*/ 	.word	0x0001db00


	//   ....[60]....
        /*024c*/ 	.word	0x0001db30


	//   ....[61]....
        /*0250*/ 	.word	0x0001dc80


	//   ....[62]....
        /*0254*/ 	.word	0x0001dca0


	//   ....[63]....
        /*0258*/ 	.word	0x0001e5e0


	//   ....[64]....
        /*025c*/ 	.word	0x0001e5f0


	//   ....[65]....
        /*0260*/ 	.word	0x0001e720


	//   ....[66]....
        /*0264*/ 	.word	0x0001e750


	//   ....[67]....
        /*0268*/ 	.word	0x0001e880


	//   ....[68]....
        /*026c*/ 	.word	0x0001e8b0


	//   ....[69]....
        /*0270*/ 	.word	0x0001e9e0


	//   ....[70]....
        /*0274*/ 	.word	0x0001ea00


	//----- nvinfo : EIATTR_EXIT_INSTR_OFFSETS
	.align		4
.L_220:
        /*0278*/ 	.byte	0x04, 0x1c
        /*027a*/ 	.short	(.L_222 - .L_221)


	//   ....[0]....
.L_221:
        /*027c*/ 	.word	0x00000440


	//   ....[1]....
        /*0280*/ 	.word	0x0001dcb0


	//   ....[2]....
        /*0284*/ 	.word	0x0001dd80


	//   ....[3]....
        /*0288*/ 	.word	0x0001dde0


	//   ....[4]....
        /*028c*/ 	.word	0x0001ea10


	//   ....[5]....
        /*0290*/ 	.word	0x0001eac0


	//   ....[6]....
        /*0294*/ 	.word	0x0001eb20


	//----- nvinfo : EIATTR_CTAIDZ_USED
	.align		4
.L_222:
        /*0298*/ 	.byte	0x01, 0x04
	.zero		2


	//----- nvinfo : EIATTR_MAX_THREADS
	.align		4
        /*029c*/ 	.byte	0x04, 0x05
        /*029e*/ 	.short	(.L_224 - .L_223)
.L_223:
        /*02a0*/ 	.word	0x00000100
        /*02a4*/ 	.word	0x00000001
        /*02a8*/ 	.word	0x00000001


	//----- nvinfo : EIATTR_CRS_STACK_SIZE
	.align		4
.L_224:
        /*02ac*/ 	.byte	0x04, 0x1e
        /*02ae*/ 	.short	(.L_226 - .L_225)
.L_225:
        /*02b0*/ 	.word	0x00000000
.L_226:


//--------------------- .nv.info._ZN7cutlass13device_kernelIN5flash19enable_sm80_to_sm89INS1_16FlashAttnFwdSm80INS1_25CollectiveMainloopFwdSm80ILi8ELi1ELb1EN4cute5tupleIJNS5_1CILi128EEENS7_ILi96EEENS7_ILi192EEEEEELi192ENS_10bfloat16_tEfNS_4arch4Sm80ELb1ELb0ELb0ELb0ELb0ELb0ELb1ELb0EEENS1_21CollectiveEpilogueFwdINS6_IJS8_SA_S9_EEENS6_IJNS7_ILi1EEESI_SI_EEESC_SE_Li256ELb0ELb1ELb0ELb0EEENS1_30DynamicPersistentTileSchedulerILi256ELi256ELb0ELb1ELb0EEEEEEEEEvNT_6ParamsE --------------------------
	.section	.nv.info._ZN7cutlass13device_kernelIN5flash19enable_sm80_to_sm89INS1_16FlashAttnFwdSm80INS1_25CollectiveMainloopFwdSm80ILi8ELi1ELb1EN4cute5tupleIJNS5_1CILi128EEENS7_ILi96EEENS7_ILi192EEEEEELi192ENS_10bfloat16_tEfNS_4arch4Sm80ELb1ELb0ELb0ELb0ELb0ELb0ELb1ELb0EEENS1_21CollectiveEpilogueFwdINS6_IJS8_SA_S9_EEENS6_IJNS7_ILi1EEESI_SI_EEESC_SE_Li256ELb0ELb1ELb0ELb0EEENS1_30DynamicPersistentTileSchedulerILi256ELi256ELb0ELb1ELb0EEEEEEEEEvNT_6ParamsE,"",@"SHT_CUDA_INFO"
	.sectionflags	@""
	.align	4


	//----- nvinfo : EIATTR_CUDA_API_VERSION
	.align		4
        /*0000*/ 	.byte	0x04, 0x37
        /*0002*/ 	.short	(.L_228 - .L_227)
.L_227:
        /*0004*/ 	.word	0x00000082


	//----- nvinfo : EIATTR_SW2861232_WAR
	.align		4
.L_228:
        /*0008*/ 	.byte	0x01, 0x35
	.zero		2


	//----- nvinfo : EIATTR_PARAM_CBANK
	.align		4
        /*000c*/ 	.byte	0x04, 0x0a
        /*000e*/ 	.short	(.L_230 - .L_229)
	.align		4
.L_229:
        /*0010*/ 	.word	index@(.nv.constant0._ZN7cutlass13device_kernelIN5flash19enable_sm80_to_sm89INS1_16FlashAttnFwdSm80INS1_25CollectiveMainloopFwdSm80ILi8ELi1ELb1EN4cute5tupleIJNS5_1CILi128EEENS7_ILi96EEENS7_ILi192EEEEEELi192ENS_10bfloat16_tEfNS_4arch4Sm80ELb1ELb0ELb0ELb0ELb0ELb0ELb1ELb0EEENS1_21CollectiveEpilogueFwdINS6_IJS8_SA_S9_EEENS6_IJNS7_ILi1EEESI_SI_EEESC_SE_Li256ELb0ELb1ELb0ELb0EEENS1_30DynamicPersistentTileSchedulerILi256ELi256ELb0ELb1ELb0EEEEEEEEEvNT_6ParamsE)
        /*0014*/ 	.short	0x0160
        /*0016*/ 	.short	0x0428


	//----- nvinfo : EIATTR_CBANK_PARAM_SIZE
	.align		4
.L_230:
        /*0018*/ 	.byte	0x03, 0x19
        /*001a*/ 	.short	0x0428


	//----- nvinfo : EIATTR_KPARAM_INFO
	.align		4
        /*001c*/ 	.byte	0x04, 0x17
        /*001e*/ 	.short	(.L_232 - .L_231)
.L_231:
        /*0020*/ 	.word	0x00000000
        /*0024*/ 	.short	0x0000
        /*0026*/ 	.short	0x0000
        /*0028*/ 	.byte	0x00, 0xf0, 0xa1, 0x10


	//----- nvinfo : EIATTR_MAXREG_COUNT
	.align		4
.L_232:
        /*002c*/ 	.byte	0x03, 0x1b
        /*002e*/ 	.short	0x00ff


	//----- nvinfo : EIATTR_NUM_BARRIERS
	.align		4
        /*0030*/ 	.byte	0x02, 0x4c
        /*0032*/ 	.byte	0x06
	.zero		1


	//----- nvinfo : EIATTR_ANNOTATIONS
	.align		4
        /*0034*/ 	.byte	0x04, 0x55
        /*0036*/ 	.short	(.L_234 - .L_233)


	//   ....[0]....
.L_233:
        /* <DEDUP_REMOVED lines=68> */


	//----- nvinfo : EIATTR_MERCURY_ISA_VERSION
	.align		4
.L_234:
        /*0460*/ 	.byte	0x03, 0x5f
        /*0462*/ 	.short	0x0000


	//----- nvinfo : EIATTR_INT_WARP_WIDE_INSTR_OFFSETS
	.align		4
        /*0464*/ 	.byte	0x04, 0x31
        /*0466*/ 	.short	(.L_236 - .L_235)


	//   ....[0]....
.L_235:
        /*0468*/ 	.word	0x0000e130


	//   ....[1]....
        /*046c*/ 	.word	0x0000e1b0


	//----- nvinfo : EIATTR_COOP_GROUP_MASK_REGIDS
	.align		4
.L_236:
        /*0470*/ 	.byte	0x04, 0x29
        /*0472*/ 	.short	(.L_238 - .L_237)


	//   ....[0]....
.L_237:
        /*0474*/ 	.word	0xffffffff


	//   ....[1]....
        /*0478*/ 	.word	0xffffffff


	//   ....[2]....
        /*047c*/ 	.word	0xffffffff


	//   ....[3]....
        /*0480*/ 	.word	0xffffffff


	//   ....[4]....
        /*0484*/ 	.word	0xffffffff


	//   ....[5]....
        /*0488*/ 	.word	0xffffffff


	//   ....[6]....
        /*048c*/ 	.word	0xffffffff


	//   ....[7]....
        /*0490*/ 	.word	0xffffffff


	//   ....[8]....
        /*0494*/ 	.word	0xffffffff


	//   ....[9]....
        /*0498*/ 	.word	0xffffffff


	//   ....[10]....
        /*049c*/ 	.word	0xffffffff


	//   ....[11]....
        /*04a0*/ 	.word	0xffffffff


	//   ....[12]....
        /*04a4*/ 	.word	0xffffffff


	//   ....[13]....
        /*04a8*/ 	.word	0xffffffff


	//   ....[14]....
        /*04ac*/ 	.word	0xffffffff


	//   ....[15]....
        /*04b0*/ 	.word	0xffffffff


	//   ....[16]....
        /*04b4*/ 	.word	0xffffffff


	//   ....[17]....
        /*04b8*/ 	.word	0xffffffff


	//   ....[18]....
        /*04bc*/ 	.word	0xffffffff


	//   ....[19]....
        /*04c0*/ 	.word	0xffffffff


	//   ....[20]....
        /*04c4*/ 	.word	0xffffffff


	//   ....[21]....
        /*04c8*/ 	.word	0xffffffff


	//   ....[22]....
        /*04cc*/ 	.word	0xffffffff


	//   ....[23]....
        /*04d0*/ 	.word	0xffffffff


	//   ....[24]....
        /*04d4*/ 	.word	0xffffffff


	//   ....[25]....
        /*04d8*/ 	.word	0xffffffff


	//   ....[26]....
        /*04dc*/ 	.word	0xffffffff


	//   ....[27]....
        /*04e0*/ 	.word	0xffffffff


	//   ....[28]....
        /*04e4*/ 	.word	0xffffffff


	//   ....[29]....
        /*04e8*/ 	.word	0xffffffff


	//   ....[30]....
        /*04ec*/ 	.word	0xffffffff


	//   ....[31]....
        /*04f0*/ 	.word	0xffffffff


	//   ....[32]....
        /*04f4*/ 	.word	0xffffffff


	//   ....[33]....
        /*04f8*/ 	.word	0xffffffff


	//   ....[34]....
        /*04fc*/ 	.word	0xffffffff


	//   ....[35]....
        /*0500*/ 	.word	0xffffffff


	//   ....[36]....
        /*0504*/ 	.word	0xffffffff


	//   ....[37]....
        /*0508*/ 	.word	0xffffffff


	//   ....[38]....
        /*050c*/ 	.word	0xffffffff


	//   ....[39]....
        /*0510*/ 	.word	0xffffffff


	//   ....[40]....
        /*0514*/ 	.word	0xffffffff


	//   ....[41]....
        /*0518*/ 	.word	0xffffffff


	//   ....[42]....
        /*051c*/ 	.word	0xffffffff


	//   ....[43]....
        /*0520*/ 	.word	0xffffffff


	//   ....[44]....
        /*0524*/ 	.word	0xffffffff


	//   ....[45]....
        /*0528*/ 	.word	0xffffffff


	//   ....[46]....
        /*052c*/ 	.word	0xffffffff


	//   ....[47]....
        /*0530*/ 	.word	0xffffffff


	//   ....[48]....
        /*0534*/ 	.word	0xffffffff


	//   ....[49]....
        /*0538*/ 	.word	0xffffffff


	//   ....[50]....
        /*053c*/ 	.word	0xffffffff


	//   ....[51]....
        /*0540*/ 	.word	0xffffffff


	//   ....[52]....
        /*0544*/ 	.word	0xffffffff


	//   ....[53]....
        /*0548*/ 	.word	0xffffffff


	//   ....[54]....
        /*054c*/ 	.word	0xffffffff


	//   ....[55]....
        /*0550*/ 	.word	0xffffffff


	//   ....[56]....
        /*0554*/ 	.word	0xffffffff


	//   ....[57]....
        /*0558*/ 	.word	0xffffffff


	//   ....[58]....
        /*055c*/ 	.word	0xffffffff


	//   ....[59]....
        /*0560*/ 	.word	0xffffffff


	//   ....[60]....
        /*0564*/ 	.word	0xffffffff


	//   ....[61]....
        /*0568*/ 	.word	0xffffffff


	//   ....[62]....
        /*056c*/ 	.word	0xffffffff


	//   ....[63]....
        /*0570*/ 	.word	0xffffffff


	//----- nvinfo : EIATTR_COOP_GROUP_INSTR_OFFSETS
	.align		4
.L_238:
        /*0574*/ 	.byte	0x04, 0x28
        /*0576*/ 	.short	(.L_240 - .L_239)


	//   ....[0]....
.L_239:
        /*0578*/ 	.word	0x00000050


	//   ....[1]....
        /*057c*/ 	.word	0x000018f0


	//   ....[2]....
        /*0580*/ 	.word	0x00001900


	//   ....[3]....
        /*0584*/ 	.word	0x00001920


	//   ....[4]....
        /*0588*/ 	.word	0x00001930


	//   ....[5]....
        /*058c*/ 	.word	0x00001a60


	//   ....[6]....
        /*0590*/ 	.word	0x00001a80


	//   ....[7]....
        /*0594*/ 	.word	0x00001b20


	//   ....[8]....
        /*0598*/ 	.word	0x00001b40


	//   ....[9]....
        /*059c*/ 	.word	0x00003400


	//   ....[10]....
        /*05a0*/ 	.word	0x00003410


	//   ....[11]....
        /*05a4*/ 	.word	0x00003c80


	//   ....[12]....
        /*05a8*/ 	.word	0x00003e00


	//   ....[13]....
        /*05ac*/ 	.word	0x00003e10


	//   ....[14]....
        /*05b0*/ 	.word	0x00003e60


	//   ....[15]....
        /*05b4*/ 	.word	0x00006450


	//   ....[16]....
        /*05b8*/ 	.word	0x00007030


	//   ....[17]....
        /*05bc*/ 	.word	0x00007410


	//   ....[18]....
        /*05c0*/ 	.word	0x00007530


	//   ....[19]....
        /*05c4*/ 	.word	0x00007900


	//   ....[20]....
        /*05c8*/ 	.word	0x000079a0


	//   ....[21]....
        /*05cc*/ 	.word	0x0000b4c0


	//   ....[22]....
        /*05d0*/ 	.word	0x0000b510


	//   ....[23]....
        /*05d4*/ 	.word	0x0000b530


	//   ....[24]....
        /*05d8*/ 	.word	0x0000b550


	//   ....[25]....
        /*05dc*/ 	.word	0x0000d8e0


	//   ....[26]....
        /*05e0*/ 	.word	0x0000d930


	//   ....[27]....
        /*05e4*/ 	.word	0x0000d950


	//   ....[28]....
        /*05e8*/ 	.word	0x0000d970


	//   ....[29]....
        /*05ec*/ 	.word	0x0000e990


	//   ....[30]....
        /*05f0*/ 	.word	0x0000ed00


	//   ....[31]....
        /*05f4*/ 	.word	0x0000ed30


	//   ....[32]....
        /*05f8*/ 	.word	0x0000ed50


	//   ....[33]....
        /*05fc*/ 	.word	0x0000ed80


	//   ....[34]....
        /*0600*/ 	.word	0x0000ef50


	//   ....[35]....
        /*0604*/ 	.word	0x0000ef70


	//   ....[36]....
        /*0608*/ 	.word	0x0000f130


	//   ....[37]....
        /*060c*/ 	.word	0x0000f160


	//   ....[38]....
        /*0610*/ 	.word	0x0000f260


	//   ....[39]....
        /*0614*/ 	.word	0x0000f290


	//   ....[40]....
        /*0618*/ 	.word	0x0000f390


	//   ....[41]....
        /*061c*/ 	.word	0x0000f3b0


	//   ....[42]....
        /*0620*/ 	.word	0x0000f960


	//   ....[43]....
        /*0624*/ 	.word	0x0000f980


	//   ....[44]....
        /*0628*/ 	.word	0x0000fb10


	//   ....[45]....
        /*062c*/ 	.word	0x0000fb20


	//   ....[46]....
        /*0630*/ 	.word	0x0000fca0


	//   ....[47]....
        /*0634*/ 	.word	0x0000fcc0


	//   ....[48]....
        /*0638*/ 	.word	0x0000fe40


	//   ....[49]....
        /*063c*/ 	.word	0x0000fe50


	//   ....[50]....
        /*0640*/ 	.word	0x00010040


	//   ....[51]....
        /*0644*/ 	.word	0x00010120


	//   ....[52]....
        /*0648*/ 	.word	0x00010180


	//   ....[53]....
        /*064c*/ 	.word	0x000101d0


	//   ....[54]....
        /*0650*/ 	.word	0x00010220


	//   ....[55]....
        /*0654*/ 	.word	0x00010290


	//   ....[56]....
        /*0658*/ 	.word	0x00010300


	//   ....[57]....
        /*065c*/ 	.word	0x00010360


	//   ....[58]....
        /*0660*/ 	.word	0x000103c0


	//   ....[59]....
        /*0664*/ 	.word	0x00010420


	//   ....[60]....
        /*0668*/ 	.word	0x00010490


	//   ....[61]....
        /*066c*/ 	.word	0x000104f0


	//   ....[62]....
        /*0670*/ 	.word	0x00010550


	//   ....[63]....
        /*0674*/ 	.word	0x000105c0


	//----- nvinfo : EIATTR_EXIT_INSTR_OFFSETS
	.align		4
.L_240:
        /*0678*/ 	.byte	0x04, 0x1c
        /*067a*/ 	.short	(.L_242 - .L_241)


	//   ....[0]....
.L_241:
        /*067c*/ 	.word	0x000000a0


	//   ....[1]....
        /*0680*/ 	.word	0x000100e0


	//----- nvinfo : EIATTR_MAX_THREADS
	.align		4
.L_242:
        /*0684*/ 	.byte	0x04, 0x05
        /*0686*/ 	.short	(.L_244 - .L_243)
.L_243:
        /*0688*/ 	.word	0x00000100
        /*068c*/ 	.word	0x00000001
        /*0690*/ 	.word	0x00000001


	//----- nvinfo : EIATTR_CRS_STACK_SIZE
	.align		4
.L_244:
        /*0694*/ 	.byte	0x04, 0x1e
        /*0696*/ 	.short	(.L_246 - .L_245)
.L_245:
        /*0698*/ 	.word	0x00000000
.L_246:


//--------------------- .nv.info._ZN7cutlass13device_kernelIN5flash19enable_sm80_to_sm89INS1_16FlashAttnFwdSm80INS1_25CollectiveMainloopFwdSm80ILi8ELi1ELb1EN4cute5tupleIJNS5_1CILi128EEENS7_ILi96EEENS7_ILi192EEEEEELi192ENS_10bfloat16_tEfNS_4arch4Sm80ELb1ELb0ELb0ELb1ELb0ELb0ELb1ELb0EEENS1_21CollectiveEpilogueFwdINS6_IJS8_SA_S9_EEENS6_IJNS7_ILi1EEESI_SI_EEESC_SE_Li256ELb1ELb1ELb0ELb0EEENS1_19SingleTileSchedulerILb1ELb0ELb1ELi128EEEEEEEEEvNT_6ParamsE --------------------------
	.section	.nv.info._ZN7cutlass13device_kernelIN5flash19enable_sm80_to_sm89INS1_16FlashAttnFwdSm80INS1_25CollectiveMainloopFwdSm80ILi8ELi1ELb1EN4cute5tupleIJNS5_1CILi128EEENS7_ILi96EEENS7_ILi192EEEEEELi192ENS_10bfloat16_tEfNS_4arch4Sm80ELb1ELb0ELb0ELb1ELb0ELb0ELb1ELb0EEENS1_21CollectiveEpilogueFwdINS6_IJS8_SA_S9_EEENS6_IJNS7_ILi1EEESI_SI_EEESC_SE_Li256ELb1ELb1ELb0ELb0EEENS1_19SingleTileSchedulerILb1ELb0ELb1ELi128EEEEEEEEEvNT_6ParamsE,"",@"SHT_CUDA_INFO"
	.sectionflags	@""
	.align	4


	//----- nvinfo : EIATTR_CUDA_API_VERSION
	.align		4
        /*0000*/ 	.byte	0x04, 0x37
        /*0002*/ 	.short	(.L_248 - .L_247)
.L_247:
        /*0004*/ 	.word	0x00000082


	//----- nvinfo : EIATTR_SW2861232_WAR
	.align		4
.L_248:
        /*0008*/ 	.byte	0x01, 0x35
	.zero		2


	//----- nvinfo : EIATTR_PARAM_CBANK
	.align		4
        /*000c*/ 	.byte	0x04, 0x0a
        /*000e*/ 	.short	(.L_250 - .L_249)
	.align		4
.L_249:
        /*0010*/ 	.word	index@(.nv.constant0._ZN7cutlass13device_kernelIN5flash19enable_sm80_to_sm89INS1_16FlashAttnFwdSm80INS1_25CollectiveMainloopFwdSm80ILi8ELi1ELb1EN4cute5tupleIJNS5_1CILi128EEENS7_ILi96EEENS7_ILi192EEEEEELi192ENS_10bfloat16_tEfNS_4arch4Sm80ELb1ELb0ELb0ELb1ELb0ELb0ELb1ELb0EEENS1_21CollectiveEpilogueFwdINS6_IJS8_SA_S9_EEENS6_IJNS7_ILi1EEESI_SI_EEESC_SE_Li256ELb1ELb1ELb0ELb0EEENS1_19SingleTileSchedulerILb1ELb0ELb1ELi128EEEEEEEEEvNT_6ParamsE)
        /*0014*/ 	.short	0x0160
        /*0016*/ 	.short	0x0418


	//----- nvinfo : EIATTR_CBANK_PARAM_SIZE
	.align		4
.L_250:
        /*0018*/ 	.byte	0x03, 0x19
        /*001a*/ 	.short	0x0418


	//----- nvinfo : EIATTR_KPARAM_INFO
	.align		4
        /*001c*/ 	.byte	0x04, 0x17
        /*001e*/ 	.short	(.L_252 - .L_251)
.L_251:
        /*0020*/ 	.word	0x00000000
        /*0024*/ 	.short	0x0000
        /*0026*/ 	.short	0x0000
        /*0028*/ 	.byte	0x00, 0xf0, 0x61, 0x10


	//----- nvinfo : EIATTR_MAXREG_COUNT
	.align		4
.L_252:
        /*002c*/ 	.byte	0x03, 0x1b
        /*002e*/ 	.short	0x00ff


	//----- nvinfo : EIATTR_NUM_BARRIERS
	.align		4
        /*0030*/ 	.byte	0x02, 0x4c
        /*0032*/ 	.byte	0x02
	.zero		1


	//----- nvinfo : EIATTR_ANNOTATIONS
	.align		4
        /*0034*/ 	.byte	0x04, 0x55
        /*0036*/ 	.short	(.L_254 - .L_253)


	//   ....[0]....
.L_253:
        /* <DEDUP_REMOVED lines=26> */


	//----- nvinfo : EIATTR_MERCURY_ISA_VERSION
	.align		4
.L_254:
        /*01c8*/ 	.byte	0x03, 0x5f
        /*01ca*/ 	.short	0x0000


	//----- nvinfo : EIATTR_COOP_GROUP_MASK_REGIDS
	.align		4
        /*01cc*/ 	.byte	0x04, 0x29
        /*01ce*/ 	.short	(.L_256 - .L_255)


	//   ....[0]....
.L_255:
        /*01d0*/ 	.word	0xffffffff


	//   ....[1]....
        /*01d4*/ 	.word	0xffffffff


	//   ....[2]....
        /*01d8*/ 	.word	0xffffffff


	//   ....[3]....
        /*01dc*/ 	.word	0xffffffff


	//   ....[4]....
        /*01e0*/ 	.word	0xffffffff


	//   ....[5]....
        /*01e4*/ 	.word	0xffffffff


	//   ....[6]....
        /*01e8*/ 	.word	0xffffffff


	//   ....[7]....
        /*01ec*/ 	.word	0xffffffff


	//   ....[8]....
        /*01f0*/ 	.word	0xffffffff


	//   ....[9]....
        /*01f4*/ 	.word	0xffffffff


	//   ....[10]....
        /*01f8*/ 	.word	0xffffffff


	//   ....[11]....
        /*01fc*/ 	.word	0xffffffff


	//   ....[12]....
        /*0200*/ 	.word	0xffffffff


	//   ....[13]....
        /*0204*/ 	.word	0xffffffff


	//   ....[14]....
        /*0208*/ 	.word	0xffffffff


	//   ....[15]....
        /*020c*/ 	.word	0xffffffff


	//   ....[16]....
        /*0210*/ 	.word	0xffffffff


	//   ....[17]....
        /*0214*/ 	.word	0xffffffff


	//   ....[18]....
        /*0218*/ 	.word	0xffffffff


	//   ....[19]....
        /*021c*/ 	.word	0xffffffff


	//   ....[20]....
        /*0220*/ 	.word	0xffffffff


	//   ....[21]....
        /*0224*/ 	.word	0xffffffff


	//   ....[22]....
        /*0228*/ 	.word	0xffffffff


	//   ....[23]....
        /*022c*/ 	.word	0xffffffff


	//   ....[24]....
        /*0230*/ 	.word	0xffffffff


	//   ....[25]....
        /*0234*/ 	.word	0xffffffff


	//   ....[26]....
        /*0238*/ 	.word	0xffffffff


	//   ....[27]....
        /*023c*/ 	.word	0xffffffff


	//   ....[28]....
        /*0240*/ 	.word	0xffffffff


	//   ....[29]....
        /*0244*/ 	.word	0xffffffff


	//   ....[30]....
        /*0248*/ 	.word	0xffffffff


	//   ....[31]....
        /*024c*/ 	.word	0xffffffff


	//   ....[32]....
        /*0250*/ 	.word	0xffffffff


	//   ....[33]....
        /*0254*/ 	.word	0xffffffff


	//   ....[34]....
        /*0258*/ 	.word	0xffffffff


	//   ....[35]....
        /*025c*/ 	.word	0xffffffff


	//   ....[36]....
        /*0260*/ 	.word	0xffffffff


	//   ....[37]....
        /*0264*/ 	.word	0xffffffff


	//   ....[38]....
        /*0268*/ 	.word	0xffffffff


	//   ....[39]....
        /*026c*/ 	.word	0xffffffff


	//   ....[40]....
        /*0270*/ 	.word	0xffffffff


	//   ....[41]....
        /*0274*/ 	.word	0xffffffff


	//   ....[42]....
        /*0278*/ 	.word	0xffffffff


	//   ....[43]....
        /*027c*/ 	.word	0xffffffff


	//   ....[44]....
        /*0280*/ 	.word	0xffffffff


	//   ....[45]....
        /*0284*/ 	.word	0xffffffff


	//   ....[46]....
        /*0288*/ 	.word	0xffffffff


	//   ....[47]....
        /*028c*/ 	.word	0xffffffff


	//   ....[48]....
        /*0290*/ 	.word	0xffffffff


	//----- nvinfo : EIATTR_COOP_GROUP_INSTR_OFFSETS
	.align		4
.L_256:
        /*0294*/ 	.byte	0x04, 0x28
        /*0296*/ 	.short	(.L_258 - .L_257)


	//   ....[0]....
.L_257:
        /*0298*/ 	.word	0x00000090


	//   ....[1]....
        /*029c*/ 	.word	0x000011b0


	//   ....[2]....
        /*02a0*/ 	.word	0x000011f0


	//   ....[3]....
        /*02a4*/ 	.word	0x00001240


	//   ....[4]....
        /*02a8*/ 	.word	0x000012e0


	//   ....[5]....
        /*02ac*/ 	.word	0x00001480


	//   ....[6]....
        /*02b0*/ 	.word	0x000014c0


	//   ....[7]....
        /*02b4*/ 	.word	0x00001540


	//   ....[8]....
        /*02b8*/ 	.word	0x00001550


	//   ....[9]....
        /*02bc*/ 	.word	0x000034c0


	//   ....[10]....
        /*02c0*/ 	.word	0x000034e0


	//   ....[11]....
        /*02c4*/ 	.word	0x00003ec0


	//   ....[12]....
        /*02c8*/ 	.word	0x00003f50


	//   ....[13]....
        /*02cc*/ 	.word	0x00003f70


	//   ....[14]....
        /*02d0*/ 	.word	0x00003f90


	//   ....[15]....
        /*02d4*/ 	.word	0x00006b80


	//   ....[16]....
        /*02d8*/ 	.word	0x00006bc0


	//   ....[17]....
        /*02dc*/ 	.word	0x00007df0


	//   ....[18]....
        /*02e0*/ 	.word	0x00007f80


	//   ....[19]....
        /*02e4*/ 	.word	0x00008030


	//   ....[20]....
        /*02e8*/ 	.word	0x000080b0


	//   ....[21]....
        /*02ec*/ 	.word	0x0000bc90


	//   ....[22]....
        /*02f0*/ 	.word	0x0000bcc0


	//   ....[23]....
        /*02f4*/ 	.word	0x0000bce0


	//   ....[24]....
        /*02f8*/ 	.word	0x0000bd00


	//   ....[25]....
        /*02fc*/ 	.word	0x0000df70


	//   ....[26]....
        /*0300*/ 	.word	0x0000df80


	//   ....[27]....
        /*0304*/ 	.word	0x0000dfb0


	//   ....[28]....
        /*0308*/ 	.word	0x0000dfc0


	//   ....[29]....
        /*030c*/ 	.word	0x0000f530


	//   ....[30]....
        /*0310*/ 	.word	0x0000f580


	//   ....[31]....
        /*0314*/ 	.word	0x0000f5b0


	//   ....[32]....
        /*0318*/ 	.word	0x0000f5d0


	//   ....[33]....
        /*031c*/ 	.word	0x0000f7b0


	//   ....[34]....
        /*0320*/ 	.word	0x0000f7c0


	//   ....[35]....
        /*0324*/ 	.word	0x0000f940


	//   ....[36]....
        /*0328*/ 	.word	0x0000f970


	//   ....[37]....
        /*032c*/ 	.word	0x0000fac0


	//   ....[38]....
        /*0330*/ 	.word	0x0000faf0


	//   ....[39]....
        /*0334*/ 	.word	0x0000fc40


	//   ....[40]....
        /*0338*/ 	.word	0x0000fc60


	//   ....[41]....
        /*033c*/ 	.word	0x00010460


	//   ....[42]....
        /*0340*/ 	.word	0x00010480


	//   ....[43]....
        /*0344*/ 	.word	0x000105d0


	//   ....[44]....
        /*0348*/ 	.word	0x00010600


	//   ....[45]....
        /*034c*/ 	.word	0x00010730


	//   ....[46]....
        /*0350*/ 	.word	0x00010760


	//   ....[47]....
        /*0354*/ 	.word	0x00010890


	//   ....[48]....
        /*0358*/ 	.word	0x000108b0


	//----- nvinfo : EIATTR_EXIT_INSTR_OFFSETS
	.align		4
.L_258:
        /*035c*/ 	.byte	0x04, 0x1c
        /*035e*/ 	.short	(.L_260 - .L_259)


	//   ....[0]....
.L_259:
        /*0360*/ 	.word	0x00000350


	//   ....[1]....
        /*0364*/ 	.word	0x0000fc70


	//   ....[2]....
        /*0368*/ 	.word	0x0000fd40


	//   ....[3]....
        /*036c*/ 	.word	0x0000fda0


	//   ....[4]....
        /*0370*/ 	.word	0x000108c0


	//   ....[5]....
        /*0374*/ 	.word	0x00010970


	//   ....[6]....
        /*0378*/ 	.word	0x000109d0


	//----- nvinfo : EIATTR_CTAIDZ_USED
	.align		4
.L_260:
        /*037c*/ 	.byte	0x01, 0x04
	.zero		2


	//----- nvinfo : EIATTR_MAX_THREADS
	.align		4
        /*0380*/ 	.byte	0x04, 0x05
        /*0382*/ 	.short	(.L_262 - .L_261)
.L_261:
        /*0384*/ 	.word	0x00000100
        /*0388*/ 	.word	0x00000001
        /*038c*/ 	.word	0x00000001


	//----- nvinfo : EIATTR_CRS_STACK_SIZE
	.align		4
.L_262:
        /*0390*/ 	.byte	0x04, 0x1e
        /*0392*/ 	.short	(.L_264 - .L_263)
.L_263:
        /*0394*/ 	.word	0x00000000
.L_264:


//--------------------- .nv.info._ZN7cutlass13device_kernelIN5flash19enable_sm80_to_sm89INS1_16FlashAttnFwdSm80INS1_25CollectiveMainloopFwdSm80ILi8ELi1ELb0EN4cute5tupleIJNS5_1CILi128EEENS7_ILi64EEENS7_ILi192EEEEEELi192ENS_10bfloat16_tEfNS_4arch4Sm80ELb1ELb0ELb0ELb1ELb0ELb1ELb1ELb0EEENS1_21CollectiveEpilogueFwdINS6_IJS8_SA_S9_EEENS6_IJNS7_ILi1EEESI_SI_EEESC_SE_Li256ELb1ELb1ELb0ELb0EEENS1_19SingleTileSchedulerILb1ELb0ELb1ELi128EEEEEEEEEvNT_6ParamsE --------------------------
	.section	.nv.info._ZN7cutlass13device_kernelIN5flash19enable_sm80_to_sm89INS1_16FlashAttnFwdSm80INS1_25CollectiveMainloopFwdSm80ILi8ELi1ELb0EN4cute5tupleIJNS5_1CILi128EEENS7_ILi64EEENS7_ILi192EEEEEELi192ENS_10bfloat16_tEfNS_4arch4Sm80ELb1ELb0ELb0ELb1ELb0ELb1ELb1ELb0EEENS1_21CollectiveEpilogueFwdINS6_IJS8_SA_S9_EEENS6_IJNS7_ILi1EEESI_SI_EEESC_SE_Li256ELb1ELb1ELb0ELb0EEENS1_19SingleTileSchedulerILb1ELb0ELb1ELi128EEEEEEEEEvNT_6ParamsE,"",@"SHT_CUDA_INFO"
	.sectionflags	@""
	.align	4


	//----- nvinfo : EIATTR_CUDA_API_VERSION
	.align		4
        /*0000*/ 	.byte	0x04, 0x37
        /*0002*/ 	.short	(.L_266 - .L_265)
.L_265:
        /*0004*/ 	.word	0x00000082


	//----- nvinfo : EIATTR_SW2861232_WAR
	.align		4
.L_266:
        /*0008*/ 	.byte	0x01, 0x35
	.zero		2


	//----- nvinfo : EIATTR_PARAM_CBANK
	.align		4
        /*000c*/ 	.byte	0x04, 0x0a
        /*000e*/ 	.short	(.L_268 - .L_267)
	.align		4
.L_267:
        /*0010*/ 	.word	index@(.nv.constant0._ZN7cutlass13device_kernelIN5flash19enable_sm80_to_sm89INS1_16FlashAttnFwdSm80INS1_25CollectiveMainloopFwdSm80ILi8ELi1ELb0EN4cute5tupleIJNS5_1CILi128EEENS7_ILi64EEENS7_ILi192EEEEEELi192ENS_10bfloat16_tEfNS_4arch4Sm80ELb1ELb0ELb0ELb1ELb0ELb1ELb1ELb0EEENS1_21CollectiveEpilogueFwdINS6_IJS8_SA_S9_EEENS6_IJNS7_ILi1EEESI_SI_EEESC_SE_Li256ELb1ELb1ELb0ELb0EEENS1_19SingleTileSchedulerILb1ELb0ELb1ELi128EEEEEEEEEvNT_6ParamsE)
        /*0014*/ 	.short	0x0160
        /*0016*/ 	.short	0x0418


	//----- nvinfo : EIATTR_CBANK_PARAM_SIZE
	.align		4
.L_268:
        /*0018*/ 	.byte	0x03, 0x19
        /*001a*/ 	.short	0x0418


	//----- nvinfo : EIATTR_KPARAM_INFO
	.align		4
        /*001c*/ 	.byte	0x04, 0x17
        /*001e*/ 	.short	(.L_270 - .L_269)
.L_269:
        /*0020*/ 	.word	0x00000000
        /*0024*/ 	.short	0x0000
        /*0026*/ 	.short	0x0000
        /*0028*/ 	.byte	0x00, 0xf0, 0x61, 0x10


	//----- nvinfo : EIATTR_MAXREG_COUNT
	.align		4
.L_270:
        /*002c*/ 	.byte	0x03, 0x1b
        /*002e*/ 	.short	0x00ff


	//----- nvinfo : EIATTR_NUM_BARRIERS
	.align		4
        /*0030*/ 	.byte	0x02, 0x4c
        /*0032*/ 	.byte	0x02
	.zero		1


	//----- nvinfo : EIATTR_MERCURY_ISA_VERSION
	.align		4
        /*0034*/ 	.byte	0x03, 0x5f
        /*0036*/ 	.short	0x0000


	//----- nvinfo : EIATTR_COOP_GROUP_MASK_REGIDS
	.align		4
        /*0038*/ 	.byte	0x04, 0x29
        /*003a*/ 	.short	(.L_272 - .L_271)


	//   ....[0]....
.L_271:
        /*003c*/ 	.word	0xffffffff


	//   ....[1]....
        /*0040*/ 	.word	0xffffffff


	//   ....[2]....
        /*0044*/ 	.word	0xffffffff


	//   ....[3]....
        /*0048*/ 	.word	0xffffffff


	//   ....[4]....
        /*004c*/ 	.word	0xffffffff


	//   ....[5]....
        /*0050*/ 	.word	0xffffffff


	//   ....[6]....
        /*0054*/ 	.word	0xffffffff


	//   ....[7]....
        /*0058*/ 	.word	0xffffffff


	//   ....[8]....
        /*005c*/ 	.word	0xffffffff


	//   ....[9]....
        /*0060*/ 	.word	0xffffffff


	//   ....[10]....
        /*0064*/ 	.word	0xffffffff


	//   ....[11]....
        /*0068*/ 	.word	0xffffffff


	//   ....[12]....
        /*006c*/ 	.word	0xffffffff


	//   ....[13]....
        /*0070*/ 	.word	0xffffffff


	//   ....[14]....
        /*0074*/ 	.word	0xffffffff


	//   ....[15]....
        /*0078*/ 	.word	0xffffffff


	//   ....[16]....
        /*007c*/ 	.word	0xffffffff


	//   ....[17]....
        /*0080*/ 	.word	0xffffffff


	//   ....[18]....
        /*0084*/ 	.word	0xffffffff


	//   ....[19]....
        /*0088*/ 	.word	0xffffffff


	//   ....[20]....
        /*008c*/ 	.word	0xffffffff


	//   ....[21]....
        /*0090*/ 	.word	0xffffffff


	//   ....[22]....
        /*0094*/ 	.word	0xffffffff


	//   ....[23]....
        /*0098*/ 	.word	0xffffffff


	//   ....[24]....
        /*009c*/ 	.word	0xffffffff


	//   ....[25]....
        /*00a0*/ 	.word	0xffffffff


	//   ....[26]....
        /*00a4*/ 	.word	0xffffffff


	//   ....[27]....
        /*00a8*/ 	.word	0xffffffff


	//   ....[28]....
        /*00ac*/ 	.word	0xffffffff


	//   ....[29]....
        /*00b0*/ 	.word	0xffffffff


	//   ....[30]....
        /*00b4*/ 	.word	0xffffffff


	//   ....[31]....
        /*00b8*/ 	.word	0xffffffff


	//   ....[32]....
        /*00bc*/ 	.word	0xffffffff


	//   ....[33]....
        /*00c0*/ 	.word	0xffffffff


	//   ....[34]....
        /*00c4*/ 	.word	0xffffffff


	//   ....[35]....
        /*00c8*/ 	.word	0xffffffff


	//   ....[36]....
        /*00cc*/ 	.word	0xffffffff


	//   ....[37]....
        /*00d0*/ 	.word	0xffffffff


	//   ....[38]....
        /*00d4*/ 	.word	0xffffffff


	//   ....[39]....
        /*00d8*/ 	.word	0xffffffff


	//   ....[40]....
        /*00dc*/ 	.word	0xffffffff


	//   ....[41]....
        /*00e0*/ 	.word	0xffffffff


	//   ....[42]....
        /*00e4*/ 	.word	0xffffffff


	//   ....[43]....
        /*00e8*/ 	.word	0xffffffff


	//   ....[44]....
        /*00ec*/ 	.word	0xffffffff


	//   ....[45]....
        /*00f0*/ 	.word	0xffffffff


	//   ....[46]....
        /*00f4*/ 	.word	0xffffffff


	//   ....[47]....
        /*00f8*/ 	.word	0xffffffff


	//   ....[48]....
        /*00fc*/ 	.word	0xffffffff


	//   ....[49]....
        /*0100*/ 	.word	0xffffffff


	//   ....[50]....
        /*0104*/ 	.word	0xffffffff


	//   ....[51]....
        /*0108*/ 	.word	0xffffffff


	//   ....[52]....
        /*010c*/ 	.word	0xffffffff


	//   ....[53]....
        /*0110*/ 	.word	0xffffffff


	//   ....[54]....
        /*0114*/ 	.word	0xffffffff


	//   ....[55]....
        /*0118*/ 	.word	0xffffffff


	//   ....[56]....
        /*011c*/ 	.word	0xffffffff


	//   ....[57]....
        /*0120*/ 	.word	0xffffffff


	//   ....[58]....
        /*0124*/ 	.word	0xffffffff


	//   ....[59]....
        /*0128*/ 	.word	0xffffffff


	//   ....[60]....
        /*012c*/ 	.word	0xffffffff


	//   ....[61]....
        /*0130*/ 	.word	0xffffffff


	//   ....[62]....
        /*0134*/ 	.word	0xffffffff


	//   ....[63]....
        /*0138*/ 	.word	0xffffffff


	//   ....[64]....
        /*013c*/ 	.word	0xffffffff


	//----- nvinfo : EIATTR_COOP_GROUP_INSTR_OFFSETS
	.align		4
.L_272:
        /*0140*/ 	.byte	0x04, 0x28
        /*0142*/ 	.short	(.L_274 - .L_273)


	//   ....[0]....
.L_273:
        /*0144*/ 	.word	0x00000080


	//   ....[1]....
        /*0148*/ 	.word	0x000066f0


	//   ....[2]....
        /*014c*/ 	.word	0x00006740


	//   ....[3]....
        /*0150*/ 	.word	0x00006910


	//   ....[4]....
        /*0154*/ 	.word	0x00006940


	//   ....[5]....
        /*0158*/ 	.word	0x00006a80


	//   ....[6]....
        /*015c*/ 	.word	0x00006ab0


	//   ....[7]....
        /*0160*/ 	.word	0x00006be0


	//   ....[8]....
        /*0164*/ 	.word	0x00006c20


	//   ....[9]....
        /*0168*/ 	.word	0x00007310


	//   ....[10]....
        /*016c*/ 	.word	0x00007360


	//   ....[11]....
        /*0170*/ 	.word	0x00007380


	//   ....[12]....
        /*0174*/ 	.word	0x00007390


	//   ....[13]....
        /*0178*/ 	.word	0x000077c0


	//   ....[14]....
        /*017c*/ 	.word	0x00007a80


	//   ....[15]....
        /*0180*/ 	.word	0x00007ac0


	//   ....[16]....
        /*0184*/ 	.word	0x00007b00


	//   ....[17]....
        /*0188*/ 	.word	0x0000abf0


	//   ....[18]....
        /*018c*/ 	.word	0x0000ac80


	//   ....[19]....
        /*0190*/ 	.word	0x0000ac90


	//   ....[20]....
        /*0194*/ 	.word	0x0000aca0


	//   ....[21]....
        /*0198*/ 	.word	0x0000af20


	//   ....[22]....
        /*019c*/ 	.word	0x0000b1e0


	//   ....[23]....
        /*01a0*/ 	.word	0x0000b220


	//   ....[24]....
        /*01a4*/ 	.word	0x0000b260


	//   ....[25]....
        /*01a8*/ 	.word	0x0000f5b0


	//   ....[26]....
        /*01ac*/ 	.word	0x0000f5d0


	//   ....[27]....
        /*01b0*/ 	.word	0x0000fc50


	//   ....[28]....
        /*01b4*/ 	.word	0x0000fcf0


	//   ....[29]....
        /*01b8*/ 	.word	0x0000fd30


	//   ....[30]....
        /*01bc*/ 	.word	0x0000fd60


	//   ....[31]....
        /*01c0*/ 	.word	0x00011d20


	//   ....[32]....
        /*01c4*/ 	.word	0x00011d50


	//   ....[33]....
        /*01c8*/ 	.word	0x00012370


	//   ....[34]....
        /*01cc*/ 	.word	0x00012490


	//   ....[35]....
        /*01d0*/ 	.word	0x000124e0


	//   ....[36]....
        /*01d4*/ 	.word	0x000125f0


	//   ....[37]....
        /*01d8*/ 	.word	0x00014e70


	//   ....[38]....
        /*01dc*/ 	.word	0x00014e90


	//   ....[39]....
        /*01e0*/ 	.word	0x00014ed0


	//   ....[40]....
        /*01e4*/ 	.word	0x00014f20


	//   ....[41]....
        /*01e8*/ 	.word	0x00016840


	//   ....[42]....
        /*01ec*/ 	.word	0x00016870


	//   ....[43]....
        /*01f0*/ 	.word	0x000168b0


	//   ....[44]....
        /*01f4*/ 	.word	0x000168c0


	//   ....[45]....
        /*01f8*/ 	.word	0x00017da0


	//   ....[46]....
        /*01fc*/ 	.word	0x00017de0


	//   ....[47]....
        /*0200*/ 	.word	0x00017e20


	//   ....[48]....
        /*0204*/ 	.word	0x00017e60


	//   ....[49]....
        /*0208*/ 	.word	0x00018090


	//   ....[50]....
        /*020c*/ 	.word	0x000180a0


	//   ....[51]....
        /*0210*/ 	.word	0x00018220


	//   ....[52]....
        /*0214*/ 	.word	0x00018250


	//   ....[53]....
        /*0218*/ 	.word	0x000183a0


	//   ....[54]....
        /*021c*/ 	.word	0x000183d0


	//   ....[55]....
        /*0220*/ 	.word	0x00018520


	//   ....[56]....
        /*0224*/ 	.word	0x00018540


	//   ....[57]....
        /*0228*/ 	.word	0x00018d20


	//   ....[58]....
        /*022c*/ 	.word	0x00018d40


	//   ....[59]....
        /*0230*/ 	.word	0x00018e70


	//   ....[60]....
        /*0234*/ 	.word	0x00018ea0


	//   ....[61]....
        /*0238*/ 	.word	0x00018fd0


	//   ....[62]....
        /*023c*/ 	.word	0x00019000


	//   ....[63]....
        /*0240*/ 	.word	0x00019130


	//   ....[64]....
        /*0244*/ 	.word	0x00019150


	//----- nvinfo : EIATTR_EXIT_INSTR_OFFSETS
	.align		4
.L_274:
        /*0248*/ 	.byte	0x04, 0x1c
        /*024a*/ 	.short	(.L_276 - .L_275)


	//   ....[0]....
.L_275:
        /*024c*/ 	.word	0x00000330


	//   ....[1]....
        /*0250*/ 	.word	0x00018550


	//   ....[2]....
        /*0254*/ 	.word	0x00018620


	//   ....[3]....
        /*0258*/ 	.word	0x00018680


	//   ....[4]....
        /*025c*/ 	.word	0x00019160


	//   ....[5]....
        /*0260*/ 	.word	0x00019210


	//   ....[6]....
        /*0264*/ 	.word	0x00019270


	//----- nvinfo : EIATTR_CTAIDZ_USED
	.align		4
.L_276:
        /*0268*/ 	.byte	0x01, 0x04
	.zero		2


	//----- nvinfo : EIATTR_MAX_THREADS
	.align		4
        /*026c*/ 	.byte	0x04, 0x05
        /*026e*/ 	.short	(.L_278 - .L_277)
.L_277:
        /*0270*/ 	.word	0x00000100
        /*0274*/ 	.word	0x00000001
        /*0278*/ 	.word	0x00000001


	//----- nvinfo : EIATTR_CRS_STACK_SIZE
	.align		4
.L_278:
        /*027c*/ 	.byte	0x04, 0x1e
        /*027e*/ 	.short	(.L_280 - .L_279)
.L_279:
        /*0280*/ 	.word	0x00000000
.L_280:


//--------------------- .nv.info._ZN7cutlass13device_kernelIN5flash19enable_sm80_to_sm89INS1_16FlashAttnFwdSm80INS1_25CollectiveMainloopFwdSm80ILi8ELi2ELb1EN4cute5tupleIJNS5_1CILi128EEENS7_ILi96EEENS7_ILi192EEEEEELi192ENS_10bfloat16_tEfNS_4arch4Sm80ELb0ELb0ELb0ELb0ELb0ELb0ELb1ELb0EEENS1_21CollectiveEpilogueFwdINS6_IJS8_SA_S9_EEENS6_IJNS7_ILi1EEESI_SI_EEESC_SE_Li256ELb0ELb1ELb0ELb0EEENS1_19SingleTileSchedulerILb0ELb0ELb1ELi128EEEEEEEEEvNT_6ParamsE --------------------------
	.section	.nv.info._ZN7cutlass13device_kernelIN5flash19enable_sm80_to_sm89INS1_16FlashAttnFwdSm80INS1_25CollectiveMainloopFwdSm80ILi8ELi2ELb1EN4cute5tupleIJNS5_1CILi128EEENS7_ILi96EEENS7_ILi192EEEEEELi192ENS_10bfloat16_tEfNS_4arch4Sm80ELb0ELb0ELb0ELb0ELb0ELb0ELb1ELb0EEENS1_21CollectiveEpilogueFwdINS6_IJS8_SA_S9_EEENS6_IJNS7_ILi1EEESI_SI_EEESC_SE_Li256ELb0ELb1ELb0ELb0EEENS1_19SingleTileSchedulerILb0ELb0ELb1ELi128EEEEEEEEEvNT_6ParamsE,"",@"SHT_CUDA_INFO"
	.sectionflags	@""
	.align	4


	//----- nvinfo : EIATTR_CUDA_API_VERSION
	.align		4
        /*0000*/ 	.byte	0x04, 0x37
        /*0002*/ 	.short	(.L_282 - .L_281)
.L_281:
        /*0004*/ 	.word	0x00000082


	//----- nvinfo : EIATTR_SW2861232_WAR
	.align		4
.L_282:
        /*0008*/ 	.byte	0x01, 0x35
	.zero		2


	//----- nvinfo : EIATTR_PARAM_CBANK
	.align		4
        /*000c*/ 	.byte	0x04, 0x0a
        /*000e*/ 	.short	(.L_284 - .L_283)
	.align		4
.L_283:
        /*0010*/ 	.word	index@(.nv.constant0._ZN7cutlass13device_kernelIN5flash19enable_sm80_to_sm89INS1_16FlashAttnFwdSm80INS1_25CollectiveMainloopFwdSm80ILi8ELi2ELb1EN4cute5tupleIJNS5_1CILi128EEENS7_ILi96EEENS7_ILi192EEEEEELi192ENS_10bfloat16_tEfNS_4arch4Sm80ELb0ELb0ELb0ELb0ELb0ELb0ELb1ELb0EEENS1_21CollectiveEpilogueFwdINS6_IJS8_SA_S9_EEENS6_IJNS7_ILi1EEESI_SI_EEESC_SE_Li256ELb0ELb1ELb0ELb0EEENS1_19SingleTileSchedulerILb0ELb0ELb1ELi128EEEEEEEEEvNT_6ParamsE)
        /*0014*/ 	.short	0x0160
        /*0016*/ 	.short	0x0418


	//----- nvinfo : EIATTR_CBANK_PARAM_SIZE
	.align		4
.L_284:
        /*0018*/ 	.byte	0x03, 0x19
        /*001a*/ 	.short	0x0418


	//----- nvinfo : EIATTR_KPARAM_INFO
	.align		4
        /*001c*/ 	.byte	0x04, 0x17
        /*001e*/ 	.short	(.L_286 - .L_285)
.L_285:
        /*0020*/ 	.word	0x00000000
        /*0024*/ 	.short	0x0000
        /*0026*/ 	.short	0x0000
        /*0028*/ 	.byte	0x00, 0xf0, 0x61, 0x10


	//----- nvinfo : EIATTR_MAXREG_COUNT
	.align		4
.L_286:
        /*002c*/ 	.byte	0x03, 0x1b
        /*002e*/ 	.short	0x00ff


	//----- nvinfo : EIATTR_NUM_BARRIERS
	.align		4
        /*0030*/ 	.byte	0x02, 0x4c
        /*0032*/ 	.byte	0x02
	.zero		1


	//----- nvinfo : EIATTR_ANNOTATIONS
	.align		4
        /*0034*/ 	.byte	0x04, 0x55
        /*0036*/ 	.short	(.L_288 - .L_287)


	//   ....[0]....
.L_287:
        /*0038*/ 	.word	0x00000001
        /*003c*/ 	.byte	0xe0, 0x02, 0x00, 0x00, 0x01, 0x00, 0x00, 0x00, 0x10, 0x03, 0x00, 0x00, 0x01, 0x00, 0x00, 0x00
        /*004c*/ 	.byte	0x00, 0x0b, 0x00, 0x00, 0x01, 0x00, 0x00, 0x00, 0x20, 0x0d, 0x00, 0x00, 0x01, 0x00, 0x00, 0x00
        /*005c*/ 	.byte	0x00, 0x11, 0x00, 0x00, 0x01, 0x00, 0x00, 0x00, 0x60, 0x1a, 0x00, 0x00, 0x01, 0x00, 0x00, 0x00
        /*006c*/ 	.byte	0x00, 0x27, 0x00, 0x00, 0x01, 0x00, 0x00, 0x00, 0x70, 0x49, 0x00, 0x00, 0x01, 0x00, 0x00, 0x00
        /*007c*/ 	.byte	0x80, 0x5d, 0x00, 0x00, 0x01, 0x00, 0x00, 0x00, 0xb0, 0x5d, 0x00, 0x00, 0x01, 0x00, 0x00, 0x00
        /*008c*/ 	.byte	0x90, 0x88, 0x00, 0x00, 0x01, 0x00, 0x00, 0x00, 0x70, 0x94, 0x00, 0x00, 0x01, 0x00, 0x00, 0x00
        /*009c*/ 	.byte	0x90, 0x94, 0x00, 0x00, 0x01, 0x00, 0x00, 0x00, 0xe0, 0x96, 0x00, 0x00


	//----- nvinfo : EIATTR_MERCURY_ISA_VERSION
	.align		4
.L_288:
        /*00a8*/ 	.byte	0x03, 0x5f
        /*00aa*/ 	.short	0x0000


	//----- nvinfo : EIATTR_COOP_GROUP_MASK_REGIDS
	.align		4
        /*00ac*/ 	.byte	0x04, 0x29
        /*00ae*/ 	.short	(.L_290 - .L_289)


	//   ....[0]....
.L_289:
        /*00b0*/ 	.word	0xffffffff


	//   ....[1]....
        /*00b4*/ 	.word	0xffffffff


	//   ....[2]....
        /*00b8*/ 	.word	0xffffffff


	//   ....[3]....
        /*00bc*/ 	.word	0xffffffff


	//   ....[4]....
        /*00c0*/ 	.word	0xffffffff


	//   ....[5]....
        /*00c4*/ 	.word	0xffffffff


	//   ....[6]....
        /*00c8*/ 	.word	0xffffffff


	//   ....[7]....
        /*00cc*/ 	.word	0xffffffff


	//   ....[8]....
        /*00d0*/ 	.word	0xffffffff


	//   ....[9]....
        /*00d4*/ 	.word	0xffffffff


	//   ....[10]....
        /*00d8*/ 	.word	0xffffffff


	//   ....[11]....
        /*00dc*/ 	.word	0xffffffff


	//   ....[12]....
        /*00e0*/ 	.word	0xffffffff


	//   ....[13]....
        /*00e4*/ 	.word	0xffffffff


	//   ....[14]....
        /*00e8*/ 	.word	0xffffffff


	//   ....[15]....
        /*00ec*/ 	.word	0xffffffff


	//   ....[16]....
        /*00f0*/ 	.word	0xffffffff


	//   ....[17]....
        /*00f4*/ 	.word	0xffffffff


	//   ....[18]....
        /*00f8*/ 	.word	0xffffffff


	//   ....[19]....
        /*00fc*/ 	.word	0xffffffff


	//   ....[20]....
        /*0100*/ 	.word	0xffffffff


	//   ....[21]....
        /*0104*/ 	.word	0xffffffff


	//   ....[22]....
        /*0108*/ 	.word	0xffffffff


	//   ....[23]....
        /*010c*/ 	.word	0xffffffff


	//   ....[24]....
        /*0110*/ 	.word	0xffffffff


	//   ....[25]....
        /*0114*/ 	.word	0xffffffff


	//   ....[26]....
        /*0118*/ 	.word	0xffffffff


	//   ....[27]....
        /*011c*/ 	.word	0xffffffff


	//   ....[28]....
        /*0120*/ 	.word	0xffffffff


	//   ....[29]....
        /*0124*/ 	.word	0xffffffff


	//   ....[30]....
        /*0128*/ 	.word	0xffffffff


	//   ....[31]....
        /*012c*/ 	.word	0xffffffff


	//----- nvinfo : EIATTR_COOP_GROUP_INSTR_OFFSETS
	.align		4
.L_290:
        /*0130*/ 	.byte	0x04, 0x28
        /*0132*/ 	.short	(.L_292 - .L_291)


	//   ....[0]....
.L_291:
        /*0134*/ 	.word	0x00000610


	//   ....[1]....
        /*0138*/ 	.word	0x000006d0


	//   ....[2]....
        /*013c*/ 	.word	0x00000840


	//   ....[3]....
        /*0140*/ 	.word	0x00000920


	//   ....[4]....
        /*0144*/ 	.word	0x00000950


	//   ....[5]....
        /*0148*/ 	.word	0x00000970


	//   ....[6]....
        /*014c*/ 	.word	0x00000b70


	//   ....[7]....
        /*0150*/ 	.word	0x00000bc0


	//   ....[8]....
        /*0154*/ 	.word	0x00002f80


	//   ....[9]....
        /*0158*/ 	.word	0x00003020


	//   ....[10]....
        /*015c*/ 	.word	0x00003030


	//   ....[11]....
        /*0160*/ 	.word	0x00003060


	//   ....[12]....
        /*0164*/ 	.word	0x00007250


	//   ....[13]....
        /*0168*/ 	.word	0x00007280


	//   ....[14]....
        /*016c*/ 	.word	0x000072a0


	//   ....[15]....
        /*0170*/ 	.word	0x000072c0


	//   ....[16]....
        /*0174*/ 	.word	0x000094c0


	//   ....[17]....
        /*0178*/ 	.word	0x000094d0


	//   ....[18]....
        /*017c*/ 	.word	0x00009520


	//   ....[19]....
        /*0180*/ 	.word	0x00009540


	//   ....[20]....
        /*0184*/ 	.word	0x0000a8f0


	//   ....[21]....
        /*0188*/ 	.word	0x0000a900


	//   ....[22]....
        /*018c*/ 	.word	0x0000a920


	//   ....[23]....
        /*0190*/ 	.word	0x0000a930


	//   ....[24]....
        /*0194*/ 	.word	0x0000aa30


	//   ....[25]....
        /*0198*/ 	.word	0x0000aa50


	//   ....[26]....
        /*019c*/ 	.word	0x0000abb0


	//   ....[27]....
        /*01a0*/ 	.word	0x0000abe0


	//   ....[28]....
        /*01a4*/ 	.word	0x0000ad10


	//   ....[29]....
        /*01a8*/ 	.word	0x0000ad40


	//   ....[30]....
        /*01ac*/ 	.word	0x0000ae70


	//   ....[31]....
        /*01b0*/ 	.word	0x0000ae90


	//----- nvinfo : EIATTR_EXIT_INSTR_OFFSETS
	.align		4
.L_292:
        /*01b4*/ 	.byte	0x04, 0x1c
        /*01b6*/ 	.short	(.L_294 - .L_293)


	//   ....[0]....
.L_293:
        /*01b8*/ 	.word	0x00000040


	//   ....[1]....
        /*01bc*/ 	.word	0x0000aea0


	//   ....[2]....
        /*01c0*/ 	.word	0x0000af50


	//   ....[3]....
        /*01c4*/ 	.word	0x0000afb0


	//----- nvinfo : EIATTR_CTAIDZ_USED
	.align		4
.L_294:
        /*01c8*/ 	.byte	0x01, 0x04
	.zero		2


	//----- nvinfo : EIATTR_MAX_THREADS
	.align		4
        /*01cc*/ 	.byte	0x04, 0x05
        /*01ce*/ 	.short	(.L_296 - .L_295)
.L_295:
        /*01d0*/ 	.word	0x00000100
        /*01d4*/ 	.word	0x00000001
        /*01d8*/ 	.word	0x00000001


	//----- nvinfo : EIATTR_CRS_STACK_SIZE
	.align		4
.L_296:
        /*01dc*/ 	.byte	0x04, 0x1e
        /*01de*/ 	.short	(.L_298 - .L_297)
.L_297:
        /*01e0*/ 	.word	0x00000000
.L_298:


//--------------------- .nv.info._ZN7cutlass13device_kernelIN5flash19enable_sm80_to_sm89INS1_16FlashAttnFwdSm80INS1_25CollectiveMainloopFwdSm80ILi8ELi2ELb1EN4cute5tupleIJNS5_1CILi128EEENS7_ILi96EEENS7_ILi192EEEEEELi192ENS_10bfloat16_tEfNS_4arch4Sm80ELb0ELb0ELb0ELb1ELb0ELb0ELb1ELb0EEENS1_21CollectiveEpilogueFwdINS6_IJS8_SA_S9_EEENS6_IJNS7_ILi1EEESI_SI_EEESC_SE_Li256ELb1ELb1ELb0ELb0EEENS1_19SingleTileSchedulerILb1ELb0ELb1ELi128EEEEEEEEEvNT_6ParamsE --------------------------
	.section	.nv.info._ZN7cutlass13device_kernelIN5flash19enable_sm80_to_sm89INS1_16FlashAttnFwdSm80INS1_25CollectiveMainloopFwdSm80ILi8ELi2ELb1EN4cute5tupleIJNS5_1CILi128EEENS7_ILi96EEENS7_ILi192EEEEEELi192ENS_10bfloat16_tEfNS_4arch4Sm80ELb0ELb0ELb0ELb1ELb0ELb0ELb1ELb0EEENS1_21CollectiveEpilogueFwdINS6_IJS8_SA_S9_EEENS6_IJNS7_ILi1EEESI_SI_EEESC_SE_Li256ELb1ELb1ELb0ELb0EEENS1_19SingleTileSchedulerILb1ELb0ELb1ELi128EEEEEEEEEvNT_6ParamsE,"",@"SHT_CUDA_INFO"
	.sectionflags	@""
	.align	4


	//----- nvinfo : EIATTR_CUDA_API_VERSION
	.align		4
        /*0000*/ 	.byte	0x04, 0x37
        /*0002*/ 	.short	(.L_300 - .L_299)
.L_299:
        /*0004*/ 	.word	0x00000082


	//----- nvinfo : EIATTR_SW2861232_WAR
	.align		4
.L_300:
        /*0008*/ 	.byte	0x01, 0x35
	.zero		2


	//----- nvinfo : EIATTR_PARAM_CBANK
	.align		4
        /*000c*/ 	.byte	0x04, 0x0a
        /*000e*/ 	.short	(.L_302 - .L_301)
	.align		4
.L_301:
        /*0010*/ 	.word	index@(.nv.constant0._ZN7cutlass13device_kernelIN5flash19enable_sm80_to_sm89INS1_16FlashAttnFwdSm80INS1_25CollectiveMainloopFwdSm80ILi8ELi2ELb1EN4cute5tupleIJNS5_1CILi128EEENS7_ILi96EEENS7_ILi192EEEEEELi192ENS_10bfloat16_tEfNS_4arch4Sm80ELb0ELb0ELb0ELb1ELb0ELb0ELb1ELb0EEENS1_21CollectiveEpilogueFwdINS6_IJS8_SA_S9_EEENS6_IJNS7_ILi1EEESI_SI_EEESC_SE_Li256ELb1ELb1ELb0ELb0EEENS1_19SingleTileSchedulerILb1ELb0ELb1ELi128EEEEEEEEEvNT_6ParamsE)
        /*0014*/ 	.short	0x0160
        /*0016*/ 	.short	0x0418


	//----- nvinfo : EIATTR_CBANK_PARAM_SIZE
	.align		4
.L_302:
        /*0018*/ 	.byte	0x03, 0x19
        /*001a*/ 	.short	0x0418


	//----- nvinfo : EIATTR_KPARAM_INFO
	.align		4
        /*001c*/ 	.byte	0x04, 0x17
        /*001e*/ 	.short	(.L_304 - .L_303)
.L_303:
        /*0020*/ 	.word	0x00000000
        /*0024*/ 	.short	0x0000
        /*0026*/ 	.short	0x0000
        /*0028*/ 	.byte	0x00, 0xf0, 0x61, 0x10


	//----- nvinfo : EIATTR_MAXREG_COUNT
	.align		4
.L_304:
        /*002c*/ 	.byte	0x03, 0x1b
        /*002e*/ 	.short	0x00ff


	//----- nvinfo : EIATTR_NUM_BARRIERS
	.align		4
        /*0030*/ 	.byte	0x02, 0x4c
        /*0032*/ 	.byte	0x02
	.zero		1


	//----- nvinfo : EIATTR_ANNOTATIONS
	.align		4
        /*0034*/ 	.byte	0x04, 0x55
        /*0036*/ 	.short	(.L_306 - .L_305)


	//   ....[0]....
.L_305:
        /* <DEDUP_REMOVED lines=10> */


	//----- nvinfo : EIATTR_MERCURY_ISA_VERSION
	.align		4
.L_306:
        /*00c8*/ 	.byte	0x03, 0x5f
        /*00ca*/ 	.short	0x0000


	//----- nvinfo : EIATTR_COOP_GROUP_MASK_REGIDS
	.align		4
        /*00cc*/ 	.byte	0x04, 0x29
        /*00ce*/ 	.short	(.L_308 - .L_307)


	//   ....[0]....
.L_307:
        /*00d0*/ 	.word	0xffffffff


	//   ....[1]....
        /*00d4*/ 	.word	0xffffffff


	//   ....[2]....
        /*00d8*/ 	.word	0xffffffff


	//   ....[3]....
        /*00dc*/ 	.word	0xffffffff


	//   ....[4]....
        /*00e0*/ 	.word	0xffffffff


	//   ....[5]....
        /*00e4*/ 	.word	0xffffffff


	//   ....[6]....
        /*00e8*/ 	.word	0xffffffff


	//   ....[7]....
        /*00ec*/ 	.word	0xffffffff


	//   ....[8]....
        /*00f0*/ 	.word	0xffffffff


	//   ....[9]....
        /*00f4*/ 	.word	0xffffffff


	//   ....[10]....
        /*00f8*/ 	.word	0xffffffff


	//   ....[11]....
        /*00fc*/ 	.word	0xffffffff


	//   ....[12]....
        /*0100*/ 	.word	0xffffffff


	//   ....[13]....
        /*0104*/ 	.word	0xffffffff


	//   ....[14]....
        /*0108*/ 	.word	0xffffffff


	//   ....[15]....
        /*010c*/ 	.word	0xffffffff


	//   ....[16]....
        /*0110*/ 	.word	0xffffffff


	//   ....[17]....
        /*0114*/ 	.word	0xffffffff


	//   ....[18]....
        /*0118*/ 	.word	0xffffffff


	//   ....[19]....
        /*011c*/ 	.word	0xffffffff


	//   ....[20]....
        /*0120*/ 	.word	0xffffffff


	//   ....[21]....
        /*0124*/ 	.word	0xffffffff


	//   ....[22]....
        /*0128*/ 	.word	0xffffffff


	//   ....[23]....
        /*012c*/ 	.word	0xffffffff


	//   ....[24]....
        /*0130*/ 	.word	0xffffffff


	//   ....[25]....
        /*0134*/ 	.word	0xffffffff


	//   ....[26]....
        /*0138*/ 	.word	0xffffffff


	//   ....[27]....
        /*013c*/ 	.word	0xffffffff


	//   ....[28]....
        /*0140*/ 	.word	0xffffffff


	//   ....[29]....
        /*0144*/ 	.word	0xffffffff


	//   ....[30]....
        /*0148*/ 	.word	0xffffffff


	//   ....[31]....
        /*014c*/ 	.word	0xffffffff


	//   ....[32]....
        /*0150*/ 	.word	0xffffffff


	//   ....[33]....
        /*0154*/ 	.word	0xffffffff


	//   ....[34]....
        /*0158*/ 	.word	0xffffffff


	//   ....[35]....
        /*015c*/ 	.word	0xffffffff


	//   ....[36]....
        /*0160*/ 	.word	0xffffffff


	//   ....[37]....
        /*0164*/ 	.word	0xffffffff


	//   ....[38]....
        /*0168*/ 	.word	0xffffffff


	//   ....[39]....
        /*016c*/ 	.word	0xffffffff


	//   ....[40]....
        /*0170*/ 	.word	0xffffffff


	//----- nvinfo : EIATTR_COOP_GROUP_INSTR_OFFSETS
	.align		4
.L_308:
        /*0174*/ 	.byte	0x04, 0x28
        /*0176*/ 	.short	(.L_310 - .L_309)


	//   ....[0]....
.L_309:
        /*0178*/ 	.word	0x00000090


	//   ....[1]....
        /*017c*/ 	.word	0x00001110


	//   ....[2]....
        /*0180*/ 	.word	0x00001170


	//   ....[3]....
        /*0184*/ 	.word	0x00001280


	//   ....[4]....
        /*0188*/ 	.word	0x000012b0


	//   ....[5]....
        /*018c*/ 	.word	0x00001400


	//   ....[6]....
        /*0190*/ 	.word	0x00001420


	//   ....[7]....
        /*0194*/ 	.word	0x00001490


	//   ....[8]....
        /*0198*/ 	.word	0x000014c0


	//   ....[9]....
        /*019c*/ 	.word	0x00003970


	//   ....[10]....
        /*01a0*/ 	.word	0x00003a30


	//   ....[11]....
        /*01a4*/ 	.word	0x00003a40


	//   ....[12]....
        /*01a8*/ 	.word	0x00003a70


	//   ....[13]....
        /*01ac*/ 	.word	0x00007900


	//   ....[14]....
        /*01b0*/ 	.word	0x00007930


	//   ....[15]....
        /*01b4*/ 	.word	0x00007950


	//   ....[16]....
        /*01b8*/ 	.word	0x00007970


	//   ....[17]....
        /*01bc*/ 	.word	0x00009b40


	//   ....[18]....
        /*01c0*/ 	.word	0x00009b70


	//   ....[19]....
        /*01c4*/ 	.word	0x00009bb0


	//   ....[20]....
        /*01c8*/ 	.word	0x00009bc0


	//   ....[21]....
        /*01cc*/ 	.word	0x0000b120


	//   ....[22]....
        /*01d0*/ 	.word	0x0000b170


	//   ....[23]....
        /*01d4*/ 	.word	0x0000b1a0


	//   ....[24]....
        /*01d8*/ 	.word	0x0000b1c0


	//   ....[25]....
        /*01dc*/ 	.word	0x0000b3a0


	//   ....[26]....
        /*01e0*/ 	.word	0x0000b3b0


	//   ....[27]....
        /*01e4*/ 	.word	0x0000b530


	//   ....[28]....
        /*01e8*/ 	.word	0x0000b560


	//   ....[29]....
        /*01ec*/ 	.word	0x0000b6b0


	//   ....[30]....
        /*01f0*/ 	.word	0x0000b6e0


	//   ....[31]....
        /*01f4*/ 	.word	0x0000b830


	//   ....[32]....
        /*01f8*/ 	.word	0x0000b850


	//   ....[33]....
        /*01fc*/ 	.word	0x0000c040


	//   ....[34]....
        /*0200*/ 	.word	0x0000c060


	//   ....[35]....
        /*0204*/ 	.word	0x0000c1b0


	//   ....[36]....
        /*0208*/ 	.word	0x0000c1e0


	//   ....[37]....
        /*020c*/ 	.word	0x0000c310


	//   ....[38]....
        /*0210*/ 	.word	0x0000c340


	//   ....[39]....
        /*0214*/ 	.word	0x0000c470


	//   ....[40]....
        /*0218*/ 	.word	0x0000c490


	//----- nvinfo : EIATTR_EXIT_INSTR_OFFSETS
	.align		4
.L_310:
        /*021c*/ 	.byte	0x04, 0x1c
        /*021e*/ 	.short	(.L_312 - .L_311)


	//   ....[0]....
.L_311:
        /*0220*/ 	.word	0x00000320


	//   ....[1]....
        /*0224*/ 	.word	0x0000b860


	//   ....[2]....
        /*0228*/ 	.word	0x0000b930


	//   ....[3]....
        /*022c*/ 	.word	0x0000b990


	//   ....[4]....
        /*0230*/ 	.word	0x0000c4a0


	//   ....[5]....
        /*0234*/ 	.word	0x0000c550


	//   ....[6]....
        /*0238*/ 	.word	0x0000c5b0


	//----- nvinfo : EIATTR_CTAIDZ_USED
	.align		4
.L_312:
        /*023c*/ 	.byte	0x01, 0x04
	.zero		2


	//----- nvinfo : EIATTR_MAX_THREADS
	.align		4
        /*0240*/ 	.byte	0x04, 0x05
        /*0242*/ 	.short	(.L_314 - .L_313)
.L_313:
        /*0244*/ 	.word	0x00000100
        /*0248*/ 	.word	0x00000001
        /*024c*/ 	.word	0x00000001


	//----- nvinfo : EIATTR_CRS_STACK_SIZE
	.align		4
.L_314:
        /*0250*/ 	.byte	0x04, 0x1e
        /*0252*/ 	.short	(.L_316 - .L_315)
.L_315:
        /*0254*/ 	.word	0x00000000
.L_316:


//--------------------- .nv.info._ZN7cutlass13device_kernelIN5flash19enable_sm80_to_sm89INS1_16FlashAttnFwdSm80INS1_25CollectiveMainloopFwdSm80ILi8ELi2ELb0EN4cute5tupleIJNS5_1CILi128EEENS7_ILi64EEENS7_ILi192EEEEEELi192ENS_10bfloat16_tEfNS_4arch4Sm80ELb0ELb0ELb0ELb1ELb0ELb1ELb1ELb0EEENS1_21CollectiveEpilogueFwdINS6_IJS8_SA_S9_EEENS6_IJNS7_ILi1EEESI_SI_EEESC_SE_Li256ELb1ELb1ELb0ELb0EEENS1_19SingleTileSchedulerILb1ELb0ELb1ELi128EEEEEEEEEvNT_6ParamsE --------------------------
	.section	.nv.info._ZN7cutlass13device_kernelIN5flash19enable_sm80_to_sm89INS1_16FlashAttnFwdSm80INS1_25CollectiveMainloopFwdSm80ILi8ELi2ELb0EN4cute5tupleIJNS5_1CILi128EEENS7_ILi64EEENS7_ILi192EEEEEELi192ENS_10bfloat16_tEfNS_4arch4Sm80ELb0ELb0ELb0ELb1ELb0ELb1ELb1ELb0EEENS1_21CollectiveEpilogueFwdINS6_IJS8_SA_S9_EEENS6_IJNS7_ILi1EEESI_SI_EEESC_SE_Li256ELb1ELb1ELb0ELb0EEENS1_19SingleTileSchedulerILb1ELb0ELb1ELi128EEEEEEEEEvNT_6ParamsE,"",@"SHT_CUDA_INFO"
	.sectionflags	@""
	.align	4


	//----- nvinfo : EIATTR_CUDA_API_VERSION
	.align		4
        /*0000*/ 	.byte	0x04, 0x37
        /*0002*/ 	.short	(.L_318 - .L_317)
.L_317:
        /*0004*/ 	.word	0x00000082


	//----- nvinfo : EIATTR_SW2861232_WAR
	.align		4
.L_318:
        /*0008*/ 	.byte	0x01, 0x35
	.zero		2


	//----- nvinfo : EIATTR_PARAM_CBANK
	.align		4
        /*000c*/ 	.byte	0x04, 0x0a
        /*000e*/ 	.short	(.L_320 - .L_319)
	.align		4
.L_319:
        /*0010*/ 	.word	index@(.nv.constant0._ZN7cutlass13device_kernelIN5flash19enable_sm80_to_sm89INS1_16FlashAttnFwdSm80INS1_25CollectiveMainloopFwdSm80ILi8ELi2ELb0EN4cute5tupleIJNS5_1CILi128EEENS7_ILi64EEENS7_ILi192EEEEEELi192ENS_10bfloat16_tEfNS_4arch4Sm80ELb0ELb0ELb0ELb1ELb0ELb1ELb1ELb0EEENS1_21CollectiveEpilogueFwdINS6_IJS8_SA_S9_EEENS6_IJNS7_ILi1EEESI_SI_EEESC_SE_Li256ELb1ELb1ELb0ELb0EEENS1_19SingleTileSchedulerILb1ELb0ELb1ELi128EEEEEEEEEvNT_6ParamsE)
        /*0014*/ 	.short	0x0160
        /*0016*/ 	.short	0x0418


	//----- nvinfo : EIATTR_CBANK_PARAM_SIZE
	.align		4
.L_320:
        /*0018*/ 	.byte	0x03, 0x19
        /*001a*/ 	.short	0x0418


	//----- nvinfo : EIATTR_KPARAM_INFO
	.align		4
        /*001c*/ 	.byte	0x04, 0x17
        /*001e*/ 	.short	(.L_322 - .L_321)
.L_321:
        /*0020*/ 	.word	0x00000000
        /*0024*/ 	.short	0x0000
        /*0026*/ 	.short	0x0000
        /*0028*/ 	.byte	0x00, 0xf0, 0x61, 0x10


	//----- nvinfo : EIATTR_MAXREG_COUNT
	.align		4
.L_322:
        /*002c*/ 	.byte	0x03, 0x1b
        /*002e*/ 	.short	0x00ff


	//----- nvinfo : EIATTR_NUM_BARRIERS
	.align		4
        /*0030*/ 	.byte	0x02, 0x4c
        /*0032*/ 	.byte	0x02
	.zero		1


	//----- nvinfo : EIATTR_MERCURY_ISA_VERSION
	.align		4
        /*0034*/ 	.byte	0x03, 0x5f
        /*0036*/ 	.short	0x0000


	//----- nvinfo : EIATTR_COOP_GROUP_MASK_REGIDS
	.align		4
        /*0038*/ 	.byte	0x04, 0x29
        /*003a*/ 	.short	(.L_324 - .L_323)


	//   ....[0]....
.L_323:
        /*003c*/ 	.word	0xffffffff


	//   ....[1]....
        /*0040*/ 	.word	0xffffffff


	//   ....[2]....
        /*0044*/ 	.word	0xffffffff


	//   ....[3]....
        /*0048*/ 	.word	0xffffffff


	//   ....[4]....
        /*004c*/ 	.word	0xffffffff


	//   ....[5]....
        /*0050*/ 	.word	0xffffffff


	//   ....[6]....
        /*0054*/ 	.word	0xffffffff


	//   ....[7]....
        /*0058*/ 	.word	0xffffffff


	//   ....[8]....
        /*005c*/ 	.word	0xffffffff


	//   ....[9]....
        /*0060*/ 	.word	0xffffffff


	//   ....[10]....
        /*0064*/ 	.word	0xffffffff


	//   ....[11]....
        /*0068*/ 	.word	0xffffffff


	//   ....[12]....
        /*006c*/ 	.word	0xffffffff


	//   ....[13]....
        /*0070*/ 	.word	0xffffffff


	//   ....[14]....
        /*0074*/ 	.word	0xffffffff


	//   ....[15]....
        /*0078*/ 	.word	0xffffffff


	//   ....[16]....
        /*007c*/ 	.word	0xffffffff


	//   ....[17]....
        /*0080*/ 	.word	0xffffffff


	//   ....[18]....
        /*0084*/ 	.word	0xffffffff


	//   ....[19]....
        /*0088*/ 	.word	0xffffffff


	//   ....[20]....
        /*008c*/ 	.word	0xffffffff


	//   ....[21]....
        /*0090*/ 	.word	0xffffffff


	//   ....[22]....
        /*0094*/ 	.word	0xffffffff


	//   ....[23]....
        /*0098*/ 	.word	0xffffffff


	//   ....[24]....
        /*009c*/ 	.word	0xffffffff


	//   ....[25]....
        /*00a0*/ 	.word	0xffffffff


	//   ....[26]....
        /*00a4*/ 	.word	0xffffffff


	//   ....[27]....
        /*00a8*/ 	.word	0xffffffff


	//   ....[28]....
        /*00ac*/ 	.word	0xffffffff


	//   ....[29]....
        /*00b0*/ 	.word	0xffffffff


	//   ....[30]....
        /*00b4*/ 	.word	0xffffffff


	//   ....[31]....
        /*00b8*/ 	.word	0xffffffff


	//   ....[32]....
        /*00bc*/ 	.word	0xffffffff


	//   ....[33]....
        /*00c0*/ 	.word	0xffffffff


	//   ....[34]....
        /*00c4*/ 	.word	0xffffffff


	//   ....[35]....
        /*00c8*/ 	.word	0xffffffff


	//   ....[36]....
        /*00cc*/ 	.word	0xffffffff


	//   ....[37]....
        /*00d0*/ 	.word	0xffffffff


	//   ....[38]....
        /*00d4*/ 	.word	0xffffffff


	//   ....[39]....
        /*00d8*/ 	.word	0xffffffff


	//   ....[40]....
        /*00dc*/ 	.word	0xffffffff


	//----- nvinfo : EIATTR_COOP_GROUP_INSTR_OFFSETS
	.align		4
.L_324:
        /*00e0*/ 	.byte	0x04, 0x28
        /*00e2*/ 	.short	(.L_326 - .L_325)


	//   ....[0]....
.L_325:
        /*00e4*/ 	.word	0x00000080


	//   ....[1]....
        /*00e8*/ 	.word	0x00006a60


	//   ....[2]....
        /*00ec*/ 	.word	0x00006ad0


	//   ....[3]....
        /*00f0*/ 	.word	0x00006cf0


	//   ....[4]....
        /*00f4*/ 	.word	0x00006d20


	//   ....[5]....
        /*00f8*/ 	.word	0x00006e70


	//   ....[6]....
        /*00fc*/ 	.word	0x00006ea0


	//   ....[7]....
        /*0100*/ 	.word	0x00006ff0


	//   ....[8]....
        /*0104*/ 	.word	0x00007030


	//   ....[9]....
        /*0108*/ 	.word	0x0000e5f0


	//   ....[10]....
        /*010c*/ 	.word	0x0000e680


	//   ....[11]....
        /*0110*/ 	.word	0x0000e690


	//   ....[12]....
        /*0114*/ 	.word	0x0000e6c0


	//   ....[13]....
        /*0118*/ 	.word	0x00010860


	//   ....[14]....
        /*011c*/ 	.word	0x00010880


	//   ....[15]....
        /*0120*/ 	.word	0x000108a0


	//   ....[16]....
        /*0124*/ 	.word	0x000108c0


	//   ....[17]....
        /*0128*/ 	.word	0x00012300


	//   ....[18]....
        /*012c*/ 	.word	0x00012330


	//   ....[19]....
        /*0130*/ 	.word	0x00012380


	//   ....[20]....
        /*0134*/ 	.word	0x00012390


	//   ....[21]....
        /*0138*/ 	.word	0x000138e0


	//   ....[22]....
        /*013c*/ 	.word	0x00013920


	//   ....[23]....
        /*0140*/ 	.word	0x00013960


	//   ....[24]....
        /*0144*/ 	.word	0x000139a0


	//   ....[25]....
        /*0148*/ 	.word	0x00013b50


	//   ....[26]....
        /*014c*/ 	.word	0x00013b60


	//   ....[27]....
        /*0150*/ 	.word	0x00013ce0


	//   ....[28]....
        /*0154*/ 	.word	0x00013d10


	//   ....[29]....
        /*0158*/ 	.word	0x00013e60


	//   ....[30]....
        /*015c*/ 	.word	0x00013e90


	//   ....[31]....
        /*0160*/ 	.word	0x00013fe0


	//   ....[32]....
        /*0164*/ 	.word	0x00014000


	//   ....[33]....
        /*0168*/ 	.word	0x000147e0


	//   ....[34]....
        /*016c*/ 	.word	0x00014800


	//   ....[35]....
        /*0170*/ 	.word	0x00014930


	//   ....[36]....
        /*0174*/ 	.word	0x00014960


	//   ....[37]....
        /*0178*/ 	.word	0x00014a90


	//   ....[38]....
        /*017c*/ 	.word	0x00014ac0


	//   ....[39]....
        /*0180*/ 	.word	0x00014bf0


	//   ....[40]....
        /*0184*/ 	.word	0x00014c10


	//----- nvinfo : EIATTR_EXIT_INSTR_OFFSETS
	.align		4
.L_326:
        /*0188*/ 	.byte	0x04, 0x1c
        /*018a*/ 	.short	(.L_328 - .L_327)


	//   ....[0]....
.L_327:
        /*018c*/ 	.word	0x00000310


	//   ....[1]....
        /*0190*/ 	.word	0x00014010


	//   ....[2]....
        /*0194*/ 	.word	0x000140e0


	//   ....[3]....
        /*0198*/ 	.word	0x00014140


	//   ....[4]....
        /*019c*/ 	.word	0x00014c20


	//   ....[5]....
        /*01a0*/ 	.word	0x00014cd0


	//   ....[6]....
        /*01a4*/ 	.word	0x00014d30


	//----- nvinfo : EIATTR_CTAIDZ_USED
	.align		4
.L_328:
        /*01a8*/ 	.byte	0x01, 0x04
	.zero		2


	//----- nvinfo : EIATTR_MAX_THREADS
	.align		4
        /*01ac*/ 	.byte	0x04, 0x05
        /*01ae*/ 	.short	(.L_330 - .L_329)
.L_329:
        /*01b0*/ 	.word	0x00000100
        /*01b4*/ 	.word	0x00000001
        /*01b8*/ 	.word	0x00000001


	//----- nvinfo : EIATTR_CRS_STACK_SIZE
	.align		4
.L_330:
        /*01bc*/ 	.byte	0x04, 0x1e
        /*01be*/ 	.short	(.L_332 - .L_331)
.L_331:
        /*01c0*/ 	.word	0x00000000
.L_332:


//--------------------- .nv.info._ZN7cutlass13device_kernelIN5flash19enable_sm80_to_sm89INS1_16FlashAttnFwdSm80INS1_25CollectiveMainloopFwdSm80ILi8ELi2ELb0EN4cute5tupleIJNS5_1CILi128EEENS7_ILi64EEENS7_ILi192EEEEEELi192ENS_10bfloat16_tEfNS_4arch4Sm80ELb0ELb1ELb0ELb0ELb0ELb0ELb1ELb0EEENS1_21CollectiveEpilogueFwdINS6_IJS8_SA_S9_EEENS6_IJNS7_ILi1EEESI_SI_EEESC_SE_Li256ELb0ELb1ELb0ELb0EEENS1_19SingleTileSchedulerILb0ELb0ELb1ELi128EEEEEEEEEvNT_6ParamsE --------------------------
	.section	.nv.info._ZN7cutlass13device_kernelIN5flash19enable_sm80_to_sm89INS1_16FlashAttnFwdSm80INS1_25CollectiveMainloopFwdSm80ILi8ELi2ELb0EN4cute5tupleIJNS5_1CILi128EEENS7_ILi64EEENS7_ILi192EEEEEELi192ENS_10bfloat16_tEfNS_4arch4Sm80ELb0ELb1ELb0ELb0ELb0ELb0ELb1ELb0EEENS1_21CollectiveEpilogueFwdINS6_IJS8_SA_S9_EEENS6_IJNS7_ILi1EEESI_SI_EEESC_SE_Li256ELb0ELb1ELb0ELb0EEENS1_19SingleTileSchedulerILb0ELb0ELb1ELi128EEEEEEEEEvNT_6ParamsE,"",@"SHT_CUDA_INFO"
	.sectionflags	@""
	.align	4


	//----- nvinfo : EIATTR_CUDA_API_VERSION
	.align		4
        /*0000*/ 	.byte	0x04, 0x37
        /*0002*/ 	.short	(.L_334 - .L_333)
.L_333:
        /*0004*/ 	.word	0x00000082


	//----- nvinfo : EIATTR_SW2861232_WAR
	.align		4
.L_334:
        /*0008*/ 	.byte	0x01, 0x35
	.zero		2


	//----- nvinfo : EIATTR_PARAM_CBANK
	.align		4
        /*000c*/ 	.byte	0x04, 0x0a
        /*000e*/ 	.short	(.L_336 - .L_335)
	.align		4
.L_335:
        /*0010*/ 	.word	index@(.nv.constant0._ZN7cutlass13device_kernelIN5flash19enable_sm80_to_sm89INS1_16FlashAttnFwdSm80INS1_25CollectiveMainloopFwdSm80ILi8ELi2ELb0EN4cute5tupleIJNS5_1CILi128EEENS7_ILi64EEENS7_ILi192EEEEEELi192ENS_10bfloat16_tEfNS_4arch4Sm80ELb0ELb1ELb0ELb0ELb0ELb0ELb1ELb0EEENS1_21CollectiveEpilogueFwdINS6_IJS8_SA_S9_EEENS6_IJNS7_ILi1EEESI_SI_EEESC_SE_Li256ELb0ELb1ELb0ELb0EEENS1_19SingleTileSchedulerILb0ELb0ELb1ELi128EEEEEEEEEvNT_6ParamsE)
        /*0014*/ 	.short	0x0160
        /*0016*/ 	.short	0x0418


	//----- nvinfo : EIATTR_CBANK_PARAM_SIZE
	.align		4
.L_336:
        /*0018*/ 	.byte	0x03, 0x19
        /*001a*/ 	.short	0x0418


	//----- nvinfo : EIATTR_KPARAM_INFO
	.align		4
        /*001c*/ 	.byte	0x04, 0x17
        /*001e*/ 	.short	(.L_338 - .L_337)
.L_337:
        /*0020*/ 	.word	0x00000000
        /*0024*/ 	.short	0x0000
        /*0026*/ 	.short	0x0000
        /*0028*/ 	.byte	0x00, 0xf0, 0x61, 0x10


	//----- nvinfo : EIATTR_MAXREG_COUNT
	.align		4
.L_338:
        /*002c*/ 	.byte	0x03, 0x1b
        /*002e*/ 	.short	0x00ff


	//----- nvinfo : EIATTR_NUM_BARRIERS
	.align		4
        /*0030*/ 	.byte	0x02, 0x4c
        /*0032*/ 	.byte	0x02
	.zero		1


	//----- nvinfo : EIATTR_MERCURY_ISA_VERSION
	.align		4
        /*0034*/ 	.byte	0x03, 0x5f
        /*0036*/ 	.short	0x0000


	//----- nvinfo : EIATTR_COOP_GROUP_MASK_REGIDS
	.align		4
        /*0038*/ 	.byte	0x04, 0x29
        /*003a*/ 	.short	(.L_340 - .L_339)


	//   ....[0]....
.L_339:
        /*003c*/ 	.word	0xffffffff


	//   ....[1]....
        /*0040*/ 	.word	0xffffffff


	//   ....[2]....
        /*0044*/ 	.word	0xffffffff


	//   ....[3]....
        /*0048*/ 	.word	0xffffffff


	//   ....[4]....
        /*004c*/ 	.word	0xffffffff


	//   ....[5]....
        /*0050*/ 	.word	0xffffffff


	//   ....[6]....
        /*0054*/ 	.word	0xffffffff


	//   ....[7]....
        /*0058*/ 	.word	0xffffffff


	//   ....[8]....
        /*005c*/ 	.word	0xffffffff


	//   ....[9]....
        /*0060*/ 	.word	0xffffffff


	//   ....[10]....
        /*0064*/ 	.word	0xffffffff


	//   ....[11]....
        /*0068*/ 	.word	0xffffffff


	//   ....[12]....
        /*006c*/ 	.word	0xffffffff


	//   ....[13]....
        /*0070*/ 	.word	0xffffffff


	//   ....[14]....
        /*0074*/ 	.word	0xffffffff


	//   ....[15]....
        /*0078*/ 	.word	0xffffffff


	//   ....[16]....
        /*007c*/ 	.word	0xffffffff


	//   ....[17]....
        /*0080*/ 	.word	0xffffffff


	//   ....[18]....
        /*0084*/ 	.word	0xffffffff


	//   ....[19]....
        /*0088*/ 	.word	0xffffffff


	//   ....[20]....
        /*008c*/ 	.word	0xffffffff


	//   ....[21]....
        /*0090*/ 	.word	0xffffffff


	//   ....[22]....
        /*0094*/ 	.word	0xffffffff


	//   ....[23]....
        /*0098*/ 	.word	0xffffffff


	//   ....[24]....
        /*009c*/ 	.word	0xffffffff


	//   ....[25]....
        /*00a0*/ 	.word	0xffffffff


	//   ....[26]....
        /*00a4*/ 	.word	0xffffffff


	//   ....[27]....
        /*00a8*/ 	.word	0xffffffff


	//   ....[28]....
        /*00ac*/ 	.word	0xffffffff


	//   ....[29]....
        /*00b0*/ 	.word	0xffffffff


	//   ....[30]....
        /*00b4*/ 	.word	0xffffffff


	//   ....[31]....
        /*00b8*/ 	.word	0xffffffff


	//   ....[32]....
        /*00bc*/ 	.word	0xffffffff


	//   ....[33]....
        /*00c0*/ 	.word	0xffffffff


	//   ....[34]....
        /*00c4*/ 	.word	0xffffffff


	//   ....[35]....
        /*00c8*/ 	.word	0xffffffff


	//   ....[36]....
        /*00cc*/ 	.word	0xffffffff


	//   ....[37]....
        /*00d0*/ 	.word	0xffffffff


	//   ....[38]....
        /*00d4*/ 	.word	0xffffffff


	//   ....[39]....
        /*00d8*/ 	.word	0xffffffff


	//   ....[40]....
        /*00dc*/ 	.word	0xffffffff


	//   ....[41]....
        /*00e0*/ 	.word	0xffffffff


	//   ....[42]....
        /*00e4*/ 	.word	0xffffffff


	//   ....[43]....
        /*00e8*/ 	.word	0xffffffff


	//   ....[44]....
        /*00ec*/ 	.word	0xffffffff


	//   ....[45]....
        /*00f0*/ 	.word	0xffffffff


	//   ....[46]....
        /*00f4*/ 	.word	0xffffffff


	//   ....[47]....
        /*00f8*/ 	.word	0xffffffff


	//   ....[48]....
        /*00fc*/ 	.word	0xffffffff


	//   ....[49]....
        /*0100*/ 	.word	0xffffffff


	//   ....[50]....
        /*0104*/ 	.word	0xffffffff


	//   ....[51]....
        /*0108*/ 	.word	0xffffffff


	//   ....[52]....
        /*010c*/ 	.word	0xffffffff


	//   ....[53]....
        /*0110*/ 	.word	0xffffffff


	//----- nvinfo : EIATTR_COOP_GROUP_INSTR_OFFSETS
	.align		4
.L_340:
        /*0114*/ 	.byte	0x04, 0x28
        /*0116*/ 	.short	(.L_342 - .L_341)


	//   ....[0]....
.L_341:
        /*0118*/ 	.word	0x00000d50


	//   ....[1]....
        /*011c*/ 	.word	0x00000da0


	//   ....[2]....
        /*0120*/ 	.word	0x00000e00


	//   ....[3]....
        /*0124*/ 	.word	0x00000eb0


	//   ....[4]....
        /*0128*/ 	.word	0x00001100


	//   ....[5]....
        /*012c*/ 	.word	0x00001140


	//   ....[6]....
        /*0130*/ 	.word	0x00001180


	//   ....[7]....
        /*0134*/ 	.word	0x000011c0


	//   ....[8]....
        /*0138*/ 	.word	0x00002b40


	//   ....[9]....
        /*013c*/ 	.word	0x00002d70


	//   ....[10]....
        /*0140*/ 	.word	0x00003840


	//   ....[11]....
        /*0144*/ 	.word	0x00003940


	//   ....[12]....
        /*0148*/ 	.word	0x00003950


	//   ....[13]....
        /*014c*/ 	.word	0x00003980


	//   ....[14]....
        /*0150*/ 	.word	0x00005530


	//   ....[15]....
        /*0154*/ 	.word	0x00005ec0


	//   ....[16]....
        /*0158*/ 	.word	0x00006890


	//   ....[17]....
        /*015c*/ 	.word	0x000069c0


	//   ....[18]....
        /*0160*/ 	.word	0x000069f0


	//   ....[19]....
        /*0164*/ 	.word	0x00006a10


	//   ....[20]....
        /*0168*/ 	.word	0x00009810


	//   ....[21]....
        /*016c*/ 	.word	0x00009830


	//   ....[22]....
        /*0170*/ 	.word	0x00009850


	//   ....[23]....
        /*0174*/ 	.word	0x00009870


	//   ....[24]....
        /*0178*/ 	.word	0x0000c140


	//   ....[25]....
        /*017c*/ 	.word	0x0000c570


	//   ....[26]....
        /*0180*/ 	.word	0x0000ce10


	//   ....[27]....
        /*0184*/ 	.word	0x0000ceb0


	//   ....[28]....
        /*0188*/ 	.word	0x0000ced0


	//   ....[29]....
        /*018c*/ 	.word	0x0000cef0


	//   ....[30]....
        /*0190*/ 	.word	0x0000e920


	//   ....[31]....
        /*0194*/ 	.word	0x0000e950


	//   ....[32]....
        /*0198*/ 	.word	0x0000e990


	//   ....[33]....
        /*019c*/ 	.word	0x0000e9a0


	//   ....[34]....
        /*01a0*/ 	.word	0x0000ff20


	//   ....[35]....
        /*01a4*/ 	.word	0x0000ff30


	//   ....[36]....
        /*01a8*/ 	.word	0x0000ff40


	//   ....[37]....
        /*01ac*/ 	.word	0x0000ff50


	//   ....[38]....
        /*01b0*/ 	.word	0x0000ff60


	//   ....[39]....
        /*01b4*/ 	.word	0x0000ff70


	//   ....[40]....
        /*01b8*/ 	.word	0x000101a0


	//   ....[41]....
        /*01bc*/ 	.word	0x000101d0


	//   ....[42]....
        /*01c0*/ 	.word	0x00010320


	//   ....[43]....
        /*01c4*/ 	.word	0x00010350


	//   ....[44]....
        /*01c8*/ 	.word	0x000104a0


	//   ....[45]....
        /*01cc*/ 	.word	0x000104c0


	//   ....[46]....
        /*01d0*/ 	.word	0x00010b50


	//   ....[47]....
        /*01d4*/ 	.word	0x00010b70


	//   ....[48]....
        /*01d8*/ 	.word	0x00010ca0


	//   ....[49]....
        /*01dc*/ 	.word	0x00010cd0


	//   ....[50]....
        /*01e0*/ 	.word	0x00010e00


	//   ....[51]....
        /*01e4*/ 	.word	0x00010e30


	//   ....[52]....
        /*01e8*/ 	.word	0x00010f60


	//   ....[53]....
        /*01ec*/ 	.word	0x00010f80


	//----- nvinfo : EIATTR_EXIT_INSTR_OFFSETS
	.align		4
.L_342:
        /*01f0*/ 	.byte	0x04, 0x1c
        /*01f2*/ 	.short	(.L_344 - .L_343)


	//   ....[0]....
.L_343:
        /*01f4*/ 	.word	0x00000030


	//   ....[1]....
        /*01f8*/ 	.word	0x000104d0


	//   ....[2]....
        /*01fc*/ 	.word	0x000105a0


	//   ....[3]....
        /*0200*/ 	.word	0x00010600


	//   ....[4]....
        /*0204*/ 	.word	0x00010f90


	//   ....[5]....
        /*0208*/ 	.word	0x00011040


	//   ....[6]....
        /*020c*/ 	.word	0x000110a0


	//----- nvinfo : EIATTR_CTAIDZ_USED
	.align		4
.L_344:
        /*0210*/ 	.byte	0x01, 0x04
	.zero		2


	//----- nvinfo : EIATTR_MAX_THREADS
	.align		4
        /*0214*/ 	.byte	0x04, 0x05
        /*0216*/ 	.short	(.L_346 - .L_345)
.L_345:
        /*0218*/ 	.word	0x00000100
        /*021c*/ 	.word	0x00000001
        /*0220*/ 	.word	0x00000001


	//----- nvinfo : EIATTR_CRS_STACK_SIZE
	.align		4
.L_346:
        /*0224*/ 	.byte	0x04, 0x1e
        /*0226*/ 	.short	(.L_348 - .L_347)
.L_347:
        /*0228*/ 	.word	0x00000000
.L_348:


//--------------------- .nv.info._ZN7cutlass13device_kernelIN5flash19enable_sm80_to_sm89INS1_16FlashAttnFwdSm80INS1_25CollectiveMainloopFwdSm80ILi8ELi2ELb0EN4cute5tupleIJNS5_1CILi128EEENS7_ILi64EEENS7_ILi192EEEEEELi192ENS_10bfloat16_tEfNS_4arch4Sm80ELb0ELb1ELb0ELb1ELb0ELb0ELb1ELb0EEENS1_21CollectiveEpilogueFwdINS6_IJS8_SA_S9_EEENS6_IJNS7_ILi1EEESI_SI_EEESC_SE_Li256ELb1ELb1ELb0ELb0EEENS1_19SingleTileSchedulerILb1ELb0ELb1ELi128EEEEEEEEEvNT_6ParamsE --------------------------
	.section	.nv.info._ZN7cutlass13device_kernelIN5flash19enable_sm80_to_sm89INS1_16FlashAttnFwdSm80INS1_25CollectiveMainloopFwdSm80ILi8ELi2ELb0EN4cute5tupleIJNS5_1CILi128EEENS7_ILi64EEENS7_ILi192EEEEEELi192ENS_10bfloat16_tEfNS_4arch4Sm80ELb0ELb1ELb0ELb1ELb0ELb0ELb1ELb0EEENS1_21CollectiveEpilogueFwdINS6_IJS8_SA_S9_EEENS6_IJNS7_ILi1EEESI_SI_EEESC_SE_Li256ELb1ELb1ELb0ELb0EEENS1_19SingleTileSchedulerILb1ELb0ELb1ELi128EEEEEEEEEvNT_6ParamsE,"",@"SHT_CUDA_INFO"
	.sectionflags	@""
	.align	4


	//----- nvinfo : EIATTR_CUDA_API_VERSION
	.align		4
        /*0000*/ 	.byte	0x04, 0x37
        /*0002*/ 	.short	(.L_350 - .L_349)
.L_349:
        /*0004*/ 	.word	0x00000082


	//----- nvinfo : EIATTR_SW2861232_WAR
	.align		4
.L_350:
        /*0008*/ 	.byte	0x01, 0x35
	.zero		2


	//----- nvinfo : EIATTR_PARAM_CBANK
	.align		4
        /*000c*/ 	.byte	0x04, 0x0a
        /*000e*/ 	.short	(.L_352 - .L_351)
	.align		4
.L_351:
        /*0010*/ 	.word	index@(.nv.constant0._ZN7cutlass13device_kernelIN5flash19enable_sm80_to_sm89INS1_16FlashAttnFwdSm80INS1_25CollectiveMainloopFwdSm80ILi8ELi2ELb0EN4cute5tupleIJNS5_1CILi128EEENS7_ILi64EEENS7_ILi192EEEEEELi192ENS_10bfloat16_tEfNS_4arch4Sm80ELb0ELb1ELb0ELb1ELb0ELb0ELb1ELb0EEENS1_21CollectiveEpilogueFwdINS6_IJS8_SA_S9_EEENS6_IJNS7_ILi1EEESI_SI_EEESC_SE_Li256ELb1ELb1ELb0ELb0EEENS1_19SingleTileSchedulerILb1ELb0ELb1ELi128EEEEEEEEEvNT_6ParamsE)
        /*0014*/ 	.short	0x0160
        /*0016*/ 	.short	0x0418


	//----- nvinfo : EIATTR_CBANK_PARAM_SIZE
	.align		4
.L_352:
        /*0018*/ 	.byte	0x03, 0x19
        /*001a*/ 	.short	0x0418


	//----- nvinfo : EIATTR_KPARAM_INFO
	.align		4
        /*001c*/ 	.byte	0x04, 0x17
        /*001e*/ 	.short	(.L_354 - .L_353)
.L_353:
        /*0020*/ 	.word	0x00000000
        /*0024*/ 	.short	0x0000
        /*0026*/ 	.short	0x0000
        /*0028*/ 	.byte	0x00, 0xf0, 0x61, 0x10


	//----- nvinfo : EIATTR_MAXREG_COUNT
	.align		4
.L_354:
        /*002c*/ 	.byte	0x03, 0x1b
        /*002e*/ 	.short	0x00ff


	//----- nvinfo : EIATTR_NUM_BARRIERS
	.align		4
        /*0030*/ 	.byte	0x02, 0x4c
        /*0032*/ 	.byte	0x02
	.zero		1


	//----- nvinfo : EIATTR_MERCURY_ISA_VERSION
	.align		4
        /*0034*/ 	.byte	0x03, 0x5f
        /*0036*/ 	.short	0x0000


	//----- nvinfo : EIATTR_COOP_GROUP_MASK_REGIDS
	.align		4
        /*0038*/ 	.byte	0x04, 0x29
        /*003a*/ 	.short	(.L_356 - .L_355)


	//   ....[0]....
.L_355:
        /*003c*/ 	.word	0xffffffff


	//   ....[1]....
        /*0040*/ 	.word	0xffffffff


	//   ....[2]....
        /*0044*/ 	.word	0xffffffff


	//   ....[3]....
        /*0048*/ 	.word	0xffffffff


	//   ....[4]....
        /*004c*/ 	.word	0xffffffff


	//   ....[5]....
        /*0050*/ 	.word	0xffffffff


	//   ....[6]....
        /*0054*/ 	.word	0xffffffff


	//   ....[7]....
        /*0058*/ 	.word	0xffffffff


	//   ....[8]....
        /*005c*/ 	.word	0xffffffff


	//   ....[9]....
        /*0060*/ 	.word	0xffffffff


	//   ....[10]....
        /*0064*/ 	.word	0xffffffff


	//   ....[11]....
        /*0068*/ 	.word	0xffffffff


	//   ....[12]....
        /*006c*/ 	.word	0xffffffff


	//   ....[13]....
        /*0070*/ 	.word	0xffffffff


	//   ....[14]....
        /*0074*/ 	.word	0xffffffff


	//   ....[15]....
        /*0078*/ 	.word	0xffffffff


	//   ....[16]....
        /*007c*/ 	.word	0xffffffff


	//   ....[17]....
        /*0080*/ 	.word	0xffffffff


	//   ....[18]....
        /*0084*/ 	.word	0xffffffff


	//   ....[19]....
        /*0088*/ 	.word	0xffffffff


	//   ....[20]....
        /*008c*/ 	.word	0xffffffff


	//   ....[21]....
        /*0090*/ 	.word	0xffffffff


	//   ....[22]....
        /*0094*/ 	.word	0xffffffff


	//   ....[23]....
        /*0098*/ 	.word	0xffffffff


	//   ....[24]....
        /*009c*/ 	.word	0xffffffff


	//   ....[25]....
        /*00a0*/ 	.word	0xffffffff


	//   ....[26]....
        /*00a4*/ 	.word	0xffffffff


	//   ....[27]....
        /*00a8*/ 	.word	0xffffffff


	//   ....[28]....
        /*00ac*/ 	.word	0xffffffff


	//   ....[29]....
        /*00b0*/ 	.word	0xffffffff


	//   ....[30]....
        /*00b4*/ 	.word	0xffffffff


	//   ....[31]....
        /*00b8*/ 	.word	0xffffffff


	//   ....[32]....
        /*00bc*/ 	.word	0xffffffff


	//   ....[33]....
        /*00c0*/ 	.word	0xffffffff


	//   ....[34]....
        /*00c4*/ 	.word	0xffffffff


	//   ....[35]....
        /*00c8*/ 	.word	0xffffffff


	//   ....[36]....
        /*00cc*/ 	.word	0xffffffff


	//   ....[37]....
        /*00d0*/ 	.word	0xffffffff


	//   ....[38]....
        /*00d4*/ 	.word	0xffffffff


	//   ....[39]....
        /*00d8*/ 	.word	0xffffffff


	//   ....[40]....
        /*00dc*/ 	.word	0xffffffff


	//   ....[41]....
        /*00e0*/ 	.word	0xffffffff


	//   ....[42]....
        /*00e4*/ 	.word	0xffffffff


	//   ....[43]....
        /*00e8*/ 	.word	0xffffffff


	//   ....[44]....
        /*00ec*/ 	.word	0xffffffff


	//   ....[45]....
        /*00f0*/ 	.word	0xffffffff


	//   ....[46]....
        /*00f4*/ 	.word	0xffffffff


	//   ....[47]....
        /*00f8*/ 	.word	0xffffffff


	//   ....[48]....
        /*00fc*/ 	.word	0xffffffff


	//   ....[49]....
        /*0100*/ 	.word	0xffffffff


	//   ....[50]....
        /*0104*/ 	.word	0xffffffff


	//   ....[51]....
        /*0108*/ 	.word	0xffffffff


	//   ....[52]....
        /*010c*/ 	.word	0xffffffff


	//   ....[53]....
        /*0110*/ 	.word	0xffffffff


	//   ....[54]....
        /*0114*/ 	.word	0xffffffff


	//----- nvinfo : EIATTR_COOP_GROUP_INSTR_OFFSETS
	.align		4
.L_356:
        /*0118*/ 	.byte	0x04, 0x28
        /*011a*/ 	.short	(.L_358 - .L_357)


	//   ....[0]....
.L_357:
        /*011c*/ 	.word	0x00000080


	//   ....[1]....
        /*0120*/ 	.word	0x00001450


	//   ....[2]....
        /*0124*/ 	.word	0x00001520


	//   ....[3]....
        /*0128*/ 	.word	0x00001740


	//   ....[4]....
        /*012c*/ 	.word	0x00001770


	//   ....[5]....
        /*0130*/ 	.word	0x000018c0


	//   ....[6]....
        /*0134*/ 	.word	0x000018f0


	//   ....[7]....
        /*0138*/ 	.word	0x00001a30


	//   ....[8]....
        /*013c*/ 	.word	0x00001a70


	//   ....[9]....
        /*0140*/ 	.word	0x00002f20


	//   ....[10]....
        /*0144*/ 	.word	0x00003320


	//   ....[11]....
        /*0148*/ 	.word	0x00003c80


	//   ....[12]....
        /*014c*/ 	.word	0x00003cb0


	//   ....[13]....
        /*0150*/ 	.word	0x00003cf0


	//   ....[14]....
        /*0154*/ 	.word	0x00003d00


	//   ....[15]....
        /*0158*/ 	.word	0x00005ce0


	//   ....[16]....
        /*015c*/ 	.word	0x00005fd0


	//   ....[17]....
        /*0160*/ 	.word	0x00006960


	//   ....[18]....
        /*0164*/ 	.word	0x00006a10


	//   ....[19]....
        /*0168*/ 	.word	0x00006a30


	//   ....[20]....
        /*016c*/ 	.word	0x00006a50


	//   ....[21]....
        /*0170*/ 	.word	0x00009700


	//   ....[22]....
        /*0174*/ 	.word	0x00009720


	//   ....[23]....
        /*0178*/ 	.word	0x00009740


	//   ....[24]....
        /*017c*/ 	.word	0x00009760


	//   ....[25]....
        /*0180*/ 	.word	0x0000bfb0


	//   ....[26]....
        /*0184*/ 	.word	0x0000c290


	//   ....[27]....
        /*0188*/ 	.word	0x0000cb30


	//   ....[28]....
        /*018c*/ 	.word	0x0000ccc0


	//   ....[29]....
        /*0190*/ 	.word	0x0000ccf0


	//   ....[30]....
        /*0194*/ 	.word	0x0000cd60


	//   ....[31]....
        /*0198*/ 	.word	0x0000e780


	//   ....[32]....
        /*019c*/ 	.word	0x0000e7b0


	//   ....[33]....
        /*01a0*/ 	.word	0x0000e7f0


	//   ....[34]....
        /*01a4*/ 	.word	0x0000e800


	//   ....[35]....
        /*01a8*/ 	.word	0x0000fd20


	//   ....[36]....
        /*01ac*/ 	.word	0x0000fd60


	//   ....[37]....
        /*01b0*/ 	.word	0x0000fda0


	//   ....[38]....
        /*01b4*/ 	.word	0x0000fdc0


	//   ....[39]....
        /*01b8*/ 	.word	0x0000ffd0


	//   ....[40]....
        /*01bc*/ 	.word	0x0000ffe0


	//   ....[41]....
        /*01c0*/ 	.word	0x00010160


	//   ....[42]....
        /*01c4*/ 	.word	0x00010190


	//   ....[43]....
        /*01c8*/ 	.word	0x000102e0


	//   ....[44]....
        /*01cc*/ 	.word	0x00010310


	//   ....[45]....
        /*01d0*/ 	.word	0x00010460


	//   ....[46]....
        /*01d4*/ 	.word	0x00010480


	//   ....[47]....
        /*01d8*/ 	.word	0x00010c90


	//   ....[48]....
        /*01dc*/ 	.word	0x00010cb0


	//   ....[49]....
        /*01e0*/ 	.word	0x00010de0


	//   ....[50]....
        /*01e4*/ 	.word	0x00010e10


	//   ....[51]....
        /*01e8*/ 	.word	0x00010f40


	//   ....[52]....
        /*01ec*/ 	.word	0x00010f70


	//   ....[53]....
        /*01f0*/ 	.word	0x000110a0


	//   ....[54]....
        /*01f4*/ 	.word	0x000110c0


	//----- nvinfo : EIATTR_EXIT_INSTR_OFFSETS
	.align		4
.L_358:
        /*01f8*/ 	.byte	0x04, 0x1c
        /*01fa*/ 	.short	(.L_360 - .L_359)


	//   ....[0]....
.L_359:
        /*01fc*/ 	.word	0x00000310


	//   ....[1]....
        /*0200*/ 	.word	0x00010490


	//   ....[2]....
        /*0204*/ 	.word	0x00010560


	//   ....[3]....
        /*0208*/ 	.word	0x000105c0


	//   ....[4]....
        /*020c*/ 	.word	0x000110d0


	//   ....[5]....
        /*0210*/ 	.word	0x00011180


	//   ....[6]....
        /*0214*/ 	.word	0x000111e0


	//----- nvinfo : EIATTR_CTAIDZ_USED
	.align		4
.L_360:
        /*0218*/ 	.byte	0x01, 0x04
	.zero		2


	//----- nvinfo : EIATTR_MAX_THREADS
	.align		4
        /*021c*/ 	.byte	0x04, 0x05
        /*021e*/ 	.short	(.L_362 - .L_361)
.L_361:
        /*0220*/ 	.word	0x00000100
        /*0224*/ 	.word	0x00000001
        /*0228*/ 	.word	0x00000001


	//----- nvinfo : EIATTR_CRS_STACK_SIZE
	.align		4
.L_362:
        /*022c*/ 	.byte	0x04, 0x1e
        /*022e*/ 	.short	(.L_364 - .L_363)
.L_363:
        /*0230*/ 	.word	0x00000000
.L_364:


//--------------------- .nv.info._ZN7cutlass13device_kernelIN5flash19enable_sm80_to_sm89INS1_16FlashAttnFwdSm80INS1_25CollectiveMainloopFwdSm80ILi8ELi2ELb0EN4cute5tupleIJNS5_1CILi128EEENS7_ILi64EEENS7_ILi192EEEEEELi192ENS_10bfloat16_tEfNS_4arch4Sm80ELb0ELb1ELb0ELb1ELb0ELb1ELb1ELb0EEENS1_21CollectiveEpilogueFwdINS6_IJS8_SA_S9_EEENS6_IJNS7_ILi1EEESI_SI_EEESC_SE_Li256ELb1ELb1ELb0ELb0EEENS1_19SingleTileSchedulerILb1ELb0ELb1ELi128EEEEEEEEEvNT_6ParamsE --------------------------
	.section	.nv.info._ZN7cutlass13device_kernelIN5flash19enable_sm80_to_sm89INS1_16FlashAttnFwdSm80INS1_25CollectiveMainloopFwdSm80ILi8ELi2ELb0EN4cute5tupleIJNS5_1CILi128EEENS7_ILi64EEENS7_ILi192EEEEEELi192ENS_10bfloat16_tEfNS_4arch4Sm80ELb0ELb1ELb0ELb1ELb0ELb1ELb1ELb0EEENS1_21CollectiveEpilogueFwdINS6_IJS8_SA_S9_EEENS6_IJNS7_ILi1EEESI_SI_EEESC_SE_Li256ELb1ELb1ELb0ELb0EEENS1_19SingleTileSchedulerILb1ELb0ELb1ELi128EEEEEEEEEvNT_6ParamsE,"",@"SHT_CUDA_INFO"
	.sectionflags	@""
	.align	4


	//----- nvinfo : EIATTR_CUDA_API_VERSION
	.align		4
        /*0000*/ 	.byte	0x04, 0x37
        /*0002*/ 	.short	(.L_366 - .L_365)
.L_365:
        /*0004*/ 	.word	0x00000082


	//----- nvinfo : EIATTR_SW2861232_WAR
	.align		4
.L_366:
        /*0008*/ 	.byte	0x01, 0x35
	.zero		2


	//----- nvinfo : EIATTR_PARAM_CBANK
	.align		4
        /*000c*/ 	.byte	0x04, 0x0a
        /*000e*/ 	.short	(.L_368 - .L_367)
	.align		4
.L_367:
        /*0010*/ 	.word	index@(.nv.constant0._ZN7cutlass13device_kernelIN5flash19enable_sm80_to_sm89INS1_16FlashAttnFwdSm80INS1_25CollectiveMainloopFwdSm80ILi8ELi2ELb0EN4cute5tupleIJNS5_1CILi128EEENS7_ILi64EEENS7_ILi192EEEEEELi192ENS_10bfloat16_tEfNS_4arch4Sm80ELb0ELb1ELb0ELb1ELb0ELb1ELb1ELb0EEENS1_21CollectiveEpilogueFwdINS6_IJS8_SA_S9_EEENS6_IJNS7_ILi1EEESI_SI_EEESC_SE_Li256ELb1ELb1ELb0ELb0EEENS1_19SingleTileSchedulerILb1ELb0ELb1ELi128EEEEEEEEEvNT_6ParamsE)
        /*0014*/ 	.short	0x0160
        /*0016*/ 	.short	0x0418


	//----- nvinfo : EIATTR_CBANK_PARAM_SIZE
	.align		4
.L_368:
        /*0018*/ 	.byte	0x03, 0x19
        /*001a*/ 	.short	0x0418


	//----- nvinfo : EIATTR_KPARAM_INFO
	.align		4
        /*001c*/ 	.byte	0x04, 0x17
        /*001e*/ 	.short	(.L_370 - .L_369)
.L_369:
        /*0020*/ 	.word	0x00000000
        /*0024*/ 	.short	0x0000
        /*0026*/ 	.short	0x0000
        /*0028*/ 	.byte	0x00, 0xf0, 0x61, 0x10


	//----- nvinfo : EIATTR_MAXREG_COUNT
	.align		4
.L_370:
        /*002c*/ 	.byte	0x03, 0x1b
        /*002e*/ 	.short	0x00ff


	//----- nvinfo : EIATTR_NUM_BARRIERS
	.align		4
        /*0030*/ 	.byte	0x02, 0x4c
        /*0032*/ 	.byte	0x02
	.zero		1


	//----- nvinfo : EIATTR_MERCURY_ISA_VERSION
	.align		4
        /*0034*/ 	.byte	0x03, 0x5f
        /*0036*/ 	.short	0x0000


	//----- nvinfo : EIATTR_COOP_GROUP_MASK_REGIDS
	.align		4
        /*0038*/ 	.byte	0x04, 0x29
        /*003a*/ 	.short	(.L_372 - .L_371)


	//   ....[0]....
.L_371:
        /*003c*/ 	.word	0xffffffff


	//   ....[1]....
        /*0040*/ 	.word	0xffffffff


	//   ....[2]....
        /*0044*/ 	.word	0xffffffff


	//   ....[3]....
        /*0048*/ 	.word	0xffffffff


	//   ....[4]....
        /*004c*/ 	.word	0xffffffff


	//   ....[5]....
        /*0050*/ 	.word	0xffffffff


	//   ....[6]....
        /*0054*/ 	.word	0xffffffff


	//   ....[7]....
        /*0058*/ 	.word	0xffffffff


	//   ....[8]....
        /*005c*/ 	.word	0xffffffff


	//   ....[9]....
        /*0060*/ 	.word	0xffffffff


	//   ....[10]....
        /*0064*/ 	.word	0xffffffff


	//   ....[11]....
        /*0068*/ 	.word	0xffffffff


	//   ....[12]....
        /*006c*/ 	.word	0xffffffff


	//   ....[13]....
        /*0070*/ 	.word	0xffffffff


	//   ....[14]....
        /*0074*/ 	.word	0xffffffff


	//   ....[15]....
        /*0078*/ 	.word	0xffffffff


	//   ....[16]....
        /*007c*/ 	.word	0xffffffff


	//   ....[17]....
        /*0080*/ 	.word	0xffffffff


	//   ....[18]....
        /*0084*/ 	.word	0xffffffff


	//   ....[19]....
        /*0088*/ 	.word	0xffffffff


	//   ....[20]....
        /*008c*/ 	.word	0xffffffff


	//   ....[21]....
        /*0090*/ 	.word	0xffffffff


	//   ....[22]....
        /*0094*/ 	.word	0xffffffff


	//   ....[23]....
        /*0098*/ 	.word	0xffffffff


	//   ....[24]....
        /*009c*/ 	.word	0xffffffff


	//   ....[25]....
        /*00a0*/ 	.word	0xffffffff


	//   ....[26]....
        /*00a4*/ 	.word	0xffffffff


	//   ....[27]....
        /*00a8*/ 	.word	0xffffffff


	//   ....[28]....
        /*00ac*/ 	.word	0xffffffff


	//   ....[29]....
        /*00b0*/ 	.word	0xffffffff


	//   ....[30]....
        /*00b4*/ 	.word	0xffffffff


	//   ....[31]....
        /*00b8*/ 	.word	0xffffffff


	//   ....[32]....
        /*00bc*/ 	.word	0xffffffff


	//   ....[33]....
        /*00c0*/ 	.word	0xffffffff


	//   ....[34]....
        /*00c4*/ 	.word	0xffffffff


	//   ....[35]....
        /*00c8*/ 	.word	0xffffffff


	//   ....[36]....
        /*00cc*/ 	.word	0xffffffff


	//   ....[37]....
        /*00d0*/ 	.word	0xffffffff


	//   ....[38]....
        /*00d4*/ 	.word	0xffffffff


	//   ....[39]....
        /*00d8*/ 	.word	0xffffffff


	//   ....[40]....
        /*00dc*/ 	.word	0xffffffff


	//   ....[41]....
        /*00e0*/ 	.word	0xffffffff


	//   ....[42]....
        /*00e4*/ 	.word	0xffffffff


	//   ....[43]....
        /*00e8*/ 	.word	0xffffffff


	//   ....[44]....
        /*00ec*/ 	.word	0xffffffff


	//   ....[45]....
        /*00f0*/ 	.word	0xffffffff


	//   ....[46]....
        /*00f4*/ 	.word	0xffffffff


	//   ....[47]....
        /*00f8*/ 	.word	0xffffffff


	//   ....[48]....
        /*00fc*/ 	.word	0xffffffff


	//   ....[49]....
        /*0100*/ 	.word	0xffffffff


	//   ....[50]....
        /*0104*/ 	.word	0xffffffff


	//   ....[51]....
        /*0108*/ 	.word	0xffffffff


	//   ....[52]....
        /*010c*/ 	.word	0xffffffff


	//   ....[53]....
        /*0110*/ 	.word	0xffffffff


	//   ....[54]....
        /*0114*/ 	.word	0xffffffff


	//   ....[55]....
        /*0118*/ 	.word	0xffffffff


	//   ....[56]....
        /*011c*/ 	.word	0xffffffff


	//   ....[57]....
        /*0120*/ 	.word	0xffffffff


	//   ....[58]....
        /*0124*/ 	.word	0xffffffff


	//   ....[59]....
        /*0128*/ 	.word	0xffffffff


	//   ....[60]....
        /*012c*/ 	.word	0xffffffff


	//   ....[61]....
        /*0130*/ 	.word	0xffffffff


	//   ....[62]....
        /*0134*/ 	.word	0xffffffff


	//   ....[63]....
        /*0138*/ 	.word	0xffffffff


	//   ....[64]....
        /*013c*/ 	.word	0xffffffff


	//   ....[65]....
        /*0140*/ 	.word	0xffffffff


	//   ....[66]....
        /*0144*/ 	.word	0xffffffff


	//   ....[67]....
        /*0148*/ 	.word	0xffffffff


	//   ....[68]....
        /*014c*/ 	.word	0xffffffff


	//   ....[69]....
        /*0150*/ 	.word	0xffffffff


	//   ....[70]....
        /*0154*/ 	.word	0xffffffff


	//----- nvinfo : EIATTR_COOP_GROUP_INSTR_OFFSETS
	.align		4
.L_372:
        /*0158*/ 	.byte	0x04, 0x28
        /*015a*/ 	.short	(.L_374 - .L_373)


	//   ....[0]....
.L_373:
        /*015c*/ 	.word	0x00000080


	//   ....[1]....
        /*0160*/ 	.word	0x00007150


	//   ....[2]....
        /*0164*/ 	.word	0x00007220


	//   ....[3]....
        /*0168*/ 	.word	0x000073f0


	//   ....[4]....
        /*016c*/ 	.word	0x00007420


	//   ....[5]....
        /*0170*/ 	.word	0x00007570


	//   ....[6]....
        /*0174*/ 	.word	0x000075a0


	//   ....[7]....
        /*0178*/ 	.word	0x000076f0


	//   ....[8]....
        /*017c*/ 	.word	0x00007730


	//   ....[9]....
        /*0180*/ 	.word	0x00008110


	//   ....[10]....
        /*0184*/ 	.word	0x00008180


	//   ....[11]....
        /*0188*/ 	.word	0x000081b0


	//   ....[12]....
        /*018c*/ 	.word	0x000081d0


	//   ....[13]....
        /*0190*/ 	.word	0x00008610


	//   ....[14]....
        /*0194*/ 	.word	0x000088d0


	//   ....[15]....
        /*0198*/ 	.word	0x00008910


	//   ....[16]....
        /*019c*/ 	.word	0x00008950


	//   ....[17]....
        /*01a0*/ 	.word	0x0000ba10


	//   ....[18]....
        /*01a4*/ 	.word	0x0000ba70


	//   ....[19]....
        /*01a8*/ 	.word	0x0000bac0


	//   ....[20]....
        /*01ac*/ 	.word	0x0000bad0


	//   ....[21]....
        /*01b0*/ 	.word	0x0000bd60


	//   ....[22]....
        /*01b4*/ 	.word	0x0000c020


	//   ....[23]....
        /*01b8*/ 	.word	0x0000c060


	//   ....[24]....
        /*01bc*/ 	.word	0x0000c0a0


	//   ....[25]....
        /*01c0*/ 	.word	0x00010280


	//   ....[26]....
        /*01c4*/ 	.word	0x00010450


	//   ....[27]....
        /*01c8*/ 	.word	0x00010fa0


	//   ....[28]....
        /*01cc*/ 	.word	0x00010ff0


	//   ....[29]....
        /*01d0*/ 	.word	0x00011010


	//   ....[30]....
        /*01d4*/ 	.word	0x00011100


	//   ....[31]....
        /*01d8*/ 	.word	0x00013130


	//   ....[32]....
        /*01dc*/ 	.word	0x00013480


	//   ....[33]....
        /*01e0*/ 	.word	0x00013c60


	//   ....[34]....
        /*01e4*/ 	.word	0x00013da0


	//   ....[35]....
        /*01e8*/ 	.word	0x00013db0


	//   ....[36]....
        /*01ec*/ 	.word	0x00013dd0


	//   ....[37]....
        /*01f0*/ 	.word	0x00016b10


	//   ....[38]....
        /*01f4*/ 	.word	0x00016b30


	//   ....[39]....
        /*01f8*/ 	.word	0x00016b50


	//   ....[40]....
        /*01fc*/ 	.word	0x00016b70


	//   ....[41]....
        /*0200*/ 	.word	0x00019450


	//   ....[42]....
        /*0204*/ 	.word	0x00019730


	//   ....[43]....
        /*0208*/ 	.word	0x00019fd0


	//   ....[44]....
        /*020c*/ 	.word	0x0001a160


	//   ....[45]....
        /*0210*/ 	.word	0x0001a190


	//   ....[46]....
        /*0214*/ 	.word	0x0001a200


	//   ....[47]....
        /*0218*/ 	.word	0x0001bc20


	//   ....[48]....
        /*021c*/ 	.word	0x0001bc50


	//   ....[49]....
        /*0220*/ 	.word	0x0001bc90


	//   ....[50]....
        /*0224*/ 	.word	0x0001bca0


	//   ....[51]....
        /*0228*/ 	.word	0x0001d1b0


	//   ....[52]....
        /*022c*/ 	.word	0x0001d1f0


	//   ....[53]....
        /*0230*/ 	.word	0x0001d230


	//   ....[54]....
        /*0234*/ 	.word	0x0001d270


	//   ....[55]....
        /*0238*/ 	.word	0x0001d460


	//   ....[56]....
        /*023c*/ 	.word	0x0001d470


	//   ....[57]....
        /*0240*/ 	.word	0x0001d5f0


	//   ....[58]....
        /*0244*/ 	.word	0x0001d620


	//   ....[59]....
        /*0248*/ 	.word	0x0001d770


	//   ....[60]....
        /*024c*/ 	.word	0x0001d7a0


	//   ....[61]....
        /*0250*/ 	.word	0x0001d8f0


	//   ....[62]....
        /*0254*/ 	.word	0x0001d910


	//   ....[63]....
        /*0258*/ 	.word	0x0001e0f0


	//   ....[64]....
        /*025c*/ 	.word	0x0001e110


	//   ....[65]....
        /*0260*/ 	.word	0x0001e240


	//   ....[66]....
        /*0264*/ 	.word	0x0001e270


	//   ....[67]....
        /*0268*/ 	.word	0x0001e3a0


	//   ....[68]....
        /*026c*/ 	.word	0x0001e3d0


	//   ....[69]....
        /*0270*/ 	.word	0x0001e500


	//   ....[70]....
        /*0274*/ 	.word	0x0001e520


	//----- nvinfo : EIATTR_EXIT_INSTR_OFFSETS
	.align		4
.L_374:
        /*0278*/ 	.byte	0x04, 0x1c
        /*027a*/ 	.short	(.L_376 - .L_375)


	//   ....[0]....
.L_375:
        /*027c*/ 	.word	0x00000310


	//   ....[1]....
        /*0280*/ 	.word	0x0001d920


	//   ....[2]....
        /*0284*/ 	.word	0x0001d9f0


	//   ....[3]....
        /*0288*/ 	.word	0x0001da50


	//   ....[4]....
        /*028c*/ 	.word	0x0001e530


	//   ....[5]....
        /*0290*/ 	.word	0x0001e5e0


	//   ....[6]....
        /*0294*/ 	.word	0x0001e640


	//----- nvinfo : EIATTR_CTAIDZ_USED
	.align		4
.L_376:
        /*0298*/ 	.byte	0x01, 0x04
	.zero		2


	//----- nvinfo : EIATTR_MAX_THREADS
	.align		4
        /*029c*/ 	.byte	0x04, 0x05
        /*029e*/ 	.short	(.L_378 - .L_377)
.L_377:
        /*02a0*/ 	.word	0x00000100
        /*02a4*/ 	.word	0x00000001
        /*02a8*/ 	.word	0x00000001


	//----- nvinfo : EIATTR_CRS_STACK_SIZE
	.align		4
.L_378:
        /*02ac*/ 	.byte	0x04, 0x1e
        /*02ae*/ 	.short	(.L_380 - .L_379)
.L_379:
        /*02b0*/ 	.word	0x00000000
.L_380:


//--------------------- .nv.info._ZN7cutlass13device_kernelIN5flash19enable_sm80_to_sm89INS1_16FlashAttnFwdSm80INS1_25CollectiveMainloopFwdSm80ILi8ELi2ELb1EN4cute5tupleIJNS5_1CILi128EEENS7_ILi96EEENS7_ILi192EEEEEELi192ENS_10bfloat16_tEfNS_4arch4Sm80ELb1ELb0ELb0ELb0ELb0ELb0ELb1ELb0EEENS1_21CollectiveEpilogueFwdINS6_IJS8_SA_S9_EEENS6_IJNS7_ILi1EEESI_SI_EEESC_SE_Li256ELb0ELb1ELb0ELb0EEENS1_30DynamicPersistentTileSchedulerILi256ELi256ELb0ELb1ELb0EEEEEEEEEvNT_6ParamsE --------------------------
	.section	.nv.info._ZN7cutlass13device_kernelIN5flash19enable_sm80_to_sm89INS1_16FlashAttnFwdSm80INS1_25CollectiveMainloopFwdSm80ILi8ELi2ELb1EN4cute5tupleIJNS5_1CILi128EEENS7_ILi96EEENS7_ILi192EEEEEELi192ENS_10bfloat16_tEfNS_4arch4Sm80ELb1ELb0ELb0ELb0ELb0ELb0ELb1ELb0EEENS1_21CollectiveEpilogueFwdINS6_IJS8_SA_S9_EEENS6_IJNS7_ILi1EEESI_SI_EEESC_SE_Li256ELb0ELb1ELb0ELb0EEENS1_30DynamicPersistentTileSchedulerILi256ELi256ELb0ELb1ELb0EEEEEEEEEvNT_6ParamsE,"",@"SHT_CUDA_INFO"
	.sectionflags	@""
	.align	4


	//----- nvinfo : EIATTR_CUDA_API_VERSION
	.align		4
        /*0000*/ 	.byte	0x04, 0x37
        /*0002*/ 	.short	(.L_382 - .L_381)
.L_381:
        /*0004*/ 	.word	0x00000082


	//----- nvinfo : EIATTR_SW2861232_WAR
	.align		4
.L_382:
        /*0008*/ 	.byte	0x01, 0x35
	.zero		2


	//----- nvinfo : EIATTR_PARAM_CBANK
	.align		4
        /*000c*/ 	.byte	0x04, 0x0a
        /*000e*/ 	.short	(.L_384 - .L_383)
	.align		4
.L_383:
        /*0010*/ 	.word	index@(.nv.constant0._ZN7cutlass13device_kernelIN5flash19enable_sm80_to_sm89INS1_16FlashAttnFwdSm80INS1_25CollectiveMainloopFwdSm80ILi8ELi2ELb1EN4cute5tupleIJNS5_1CILi128EEENS7_ILi96EEENS7_ILi192EEEEEELi192ENS_10bfloat16_tEfNS_4arch4Sm80ELb1ELb0ELb0ELb0ELb0ELb0ELb1ELb0EEENS1_21CollectiveEpilogueFwdINS6_IJS8_SA_S9_EEENS6_IJNS7_ILi1EEESI_SI_EEESC_SE_Li256ELb0ELb1ELb0ELb0EEENS1_30DynamicPersistentTileSchedulerILi256ELi256ELb0ELb1ELb0EEEEEEEEEvNT_6ParamsE)
        /*0014*/ 	.short	0x0160
        /*0016*/ 	.short	0x0428


	//----- nvinfo : EIATTR_CBANK_PARAM_SIZE
	.align		4
.L_384:
        /*0018*/ 	.byte	0x03, 0x19
        /*001a*/ 	.short	0x0428


	//----- nvinfo : EIATTR_KPARAM_INFO
	.align		4
        /*001c*/ 	.byte	0x04, 0x17
        /*001e*/ 	.short	(.L_386 - .L_385)
.L_385:
        /*0020*/ 	.word	0x00000000
        /*0024*/ 	.short	0x0000
        /*0026*/ 	.short	0x0000
        /*0028*/ 	.byte	0x00, 0xf0, 0xa1, 0x10


	//----- nvinfo : EIATTR_MAXREG_COUNT
	.align		4
.L_386:
        /*002c*/ 	.byte	0x03, 0x1b
        /*002e*/ 	.short	0x00ff


	//----- nvinfo : EIATTR_NUM_BARRIERS
	.align		4
        /*0030*/ 	.byte	0x02, 0x4c
        /*0032*/ 	.byte	0x06
	.zero		1


	//----- nvinfo : EIATTR_ANNOTATIONS
	.align		4
        /*0034*/ 	.byte	0x04, 0x55
        /*0036*/ 	.short	(.L_388 - .L_387)


	//   ....[0]....
.L_387:
        /* <DEDUP_REMOVED lines=71> */


	//----- nvinfo : EIATTR_MERCURY_ISA_VERSION
	.align		4
.L_388:
        /*0498*/ 	.byte	0x03, 0x5f
        /*049a*/ 	.short	0x0000


	//----- nvinfo : EIATTR_INT_WARP_WIDE_INSTR_OFFSETS
	.align		4
        /*049c*/ 	.byte	0x04, 0x31
        /*049e*/ 	.short	(.L_390 - .L_389)


	//   ....[0]....
.L_389:
        /*04a0*/ 	.word	0x0000dd50


	//   ....[1]....
        /*04a4*/ 	.word	0x0000ddd0


	//----- nvinfo : EIATTR_COOP_GROUP_MASK_REGIDS
	.align		4
.L_390:
        /*04a8*/ 	.byte	0x04, 0x29
        /*04aa*/ 	.short	(.L_392 - .L_391)


	//   ....[0]....
.L_391:
        /*04ac*/ 	.word	0xffffffff


	//   ....[1]....
        /*04b0*/ 	.word	0xffffffff


	//   ....[2]....
        /*04b4*/ 	.word	0xffffffff


	//   ....[3]....
        /*04b8*/ 	.word	0xffffffff


	//   ....[4]....
        /*04bc*/ 	.word	0xffffffff


	//   ....[5]....
        /*04c0*/ 	.word	0xffffffff


	//   ....[6]....
        /*04c4*/ 	.word	0xffffffff


	//   ....[7]....
        /*04c8*/ 	.word	0xffffffff


	//   ....[8]....
        /*04cc*/ 	.word	0xffffffff


	//   ....[9]....
        /*04d0*/ 	.word	0xffffffff


	//   ....[10]....
        /*04d4*/ 	.word	0xffffffff


	//   ....[11]....
        /*04d8*/ 	.word	0xffffffff


	//   ....[12]....
        /*04dc*/ 	.word	0xffffffff


	//   ....[13]....
        /*04e0*/ 	.word	0xffffffff


	//   ....[14]....
        /*04e4*/ 	.word	0xffffffff


	//   ....[15]....
        /*04e8*/ 	.word	0xffffffff


	//   ....[16]....
        /*04ec*/ 	.word	0xffffffff


	//   ....[17]....
        /*04f0*/ 	.word	0xffffffff


	//   ....[18]....
        /*04f4*/ 	.word	0xffffffff


	//   ....[19]....
        /*04f8*/ 	.word	0xffffffff


	//   ....[20]....
        /*04fc*/ 	.word	0xffffffff


	//   ....[21]....
        /*0500*/ 	.word	0xffffffff


	//   ....[22]....
        /*0504*/ 	.word	0xffffffff


	//   ....[23]....
        /*0508*/ 	.word	0xffffffff


	//   ....[24]....
        /*050c*/ 	.word	0xffffffff


	//   ....[25]....
        /*0510*/ 	.word	0xffffffff


	//   ....[26]....
        /*0514*/ 	.word	0xffffffff


	//   ....[27]....
        /*0518*/ 	.word	0xffffffff


	//   ....[28]....
        /*051c*/ 	.word	0xffffffff


	//   ....[29]....
        /*0520*/ 	.word	0xffffffff


	//   ....[30]....
        /*0524*/ 	.word	0xffffffff


	//   ....[31]....
        /*0528*/ 	.word	0xffffffff


	//   ....[32]....
        /*052c*/ 	.word	0xffffffff


	//   ....[33]....
        /*0530*/ 	.word	0xffffffff


	//   ....[34]....
        /*0534*/ 	.word	0xffffffff


	//   ....[35]....
        /*0538*/ 	.word	0xffffffff


	//   ....[36]....
        /*053c*/ 	.word	0xffffffff


	//   ....[37]....
        /*0540*/ 	.word	0xffffffff


	//   ....[38]....
        /*0544*/ 	.word	0xffffffff


	//   ....[39]....
        /*0548*/ 	.word	0xffffffff


	//   ....[40]....
        /*054c*/ 	.word	0xffffffff


	//   ....[41]....
        /*0550*/ 	.word	0xffffffff


	//   ....[42]....
        /*0554*/ 	.word	0xffffffff


	//   ....[43]....
        /*0558*/ 	.word	0xffffffff


	//   ....[44]....
        /*055c*/ 	.word	0xffffffff


	//   ....[45]....
        /*0560*/ 	.word	0xffffffff


	//   ....[46]....
        /*0564*/ 	.word	0xffffffff


	//   ....[47]....
        /*0568*/ 	.word	0xffffffff


	//   ....[48]....
        /*056c*/ 	.word	0xffffffff


	//   ....[49]....
        /*0570*/ 	.word	0xffffffff


	//   ....[50]....
        /*0574*/ 	.word	0xffffffff


	//   ....[51]....
        /*0578*/ 	.word	0xffffffff


	//   ....[52]....
        /*057c*/ 	.word	0xffffffff


	//   ....[53]....
        /*0580*/ 	.word	0xffffffff


	//   ....[54]....
        /*0584*/ 	.word	0xffffffff


	//   ....[55]....
        /*0588*/ 	.word	0xffffffff


	//   ....[56]....
        /*058c*/ 	.word	0xffffffff


	//   ....[57]....
        /*0590*/ 	.word	0xffffffff


	//   ....[58]....
        /*0594*/ 	.word	0xffffffff


	//   ....[59]....
        /*0598*/ 	.word	0xffffffff


	//   ....[60]....
        /*059c*/ 	.word	0xffffffff


	//   ....[61]....
        /*05a0*/ 	.word	0xffffffff


	//   ....[62]....
        /*05a4*/ 	.word	0xffffffff


	//   ....[63]....
        /*05a8*/ 	.word	0xffffffff


	//----- nvinfo : EIATTR_COOP_GROUP_INSTR_OFFSETS
	.align		4
.L_392:
        /*05ac*/ 	.byte	0x04, 0x28
        /*05ae*/ 	.short	(.L_394 - .L_393)


	//   ....[0]....
.L_393:
        /*05b0*/ 	.word	0x00000050


	//   ....[1]....
        /*05b4*/ 	.word	0x00001660


	//   ....[2]....
        /*05b8*/ 	.word	0x00001680


	//   ....[3]....
        /*05bc*/ 	.word	0x000016b0


	//   ....[4]....
        /*05c0*/ 	.word	0x000016d0


	//   ....[5]....
        /*05c4*/ 	.word	0x00001720


	//   ....[6]....
        /*05c8*/ 	.word	0x00001800


	//   ....[7]....
        /*05cc*/ 	.word	0x00001810


	//   ....[8]....
        /*05d0*/ 	.word	0x00001850


	//   ....[9]....
        /*05d4*/ 	.word	0x00003390


	//   ....[10]....
        /*05d8*/ 	.word	0x000033a0


	//   ....[11]....
        /*05dc*/ 	.word	0x00003c50


	//   ....[12]....
        /*05e0*/ 	.word	0x00003e10


	//   ....[13]....
        /*05e4*/ 	.word	0x00003e50


	//   ....[14]....
        /*05e8*/ 	.word	0x00003ec0


	//   ....[15]....
        /*05ec*/ 	.word	0x00006e30


	//   ....[16]....
        /*05f0*/ 	.word	0x00006e60


	//   ....[17]....
        /*05f4*/ 	.word	0x000077f0


	//   ....[18]....
        /*05f8*/ 	.word	0x00007860


	//   ....[19]....
        /*05fc*/ 	.word	0x00007880


	//   ....[20]....
        /*0600*/ 	.word	0x000078a0


	//   ....[21]....
        /*0604*/ 	.word	0x0000b1c0


	//   ....[22]....
        /*0608*/ 	.word	0x0000b250


	//   ....[23]....
        /*060c*/ 	.word	0x0000b260


	//   ....[24]....
        /*0610*/ 	.word	0x0000b2e0


	//   ....[25]....
        /*0614*/ 	.word	0x0000d500


	//   ....[26]....
        /*0618*/ 	.word	0x0000d550


	//   ....[27]....
        /*061c*/ 	.word	0x0000d570


	//   ....[28]....
        /*0620*/ 	.word	0x0000d590


	//   ....[29]....
        /*0624*/ 	.word	0x0000e5b0


	//   ....[30]....
        /*0628*/ 	.word	0x0000e9b0


	//   ....[31]....
        /*062c*/ 	.word	0x0000e9d0


	//   ....[32]....
        /*0630*/ 	.word	0x0000ea00


	//   ....[33]....
        /*0634*/ 	.word	0x0000ea30


	//   ....[34]....
        /*0638*/ 	.word	0x0000ebb0


	//   ....[35]....
        /*063c*/ 	.word	0x0000ebd0


	//   ....[36]....
        /*0640*/ 	.word	0x0000ed90


	//   ....[37]....
        /*0644*/ 	.word	0x0000edc0


	//   ....[38]....
        /*0648*/ 	.word	0x0000eec0


	//   ....[39]....
        /*064c*/ 	.word	0x0000eef0


	//   ....[40]....
        /*0650*/ 	.word	0x0000eff0


	//   ....[41]....
        /*0654*/ 	.word	0x0000f010


	//   ....[42]....
        /*0658*/ 	.word	0x0000f620


	//   ....[43]....
        /*065c*/ 	.word	0x0000f640


	//   ....[44]....
        /*0660*/ 	.word	0x0000f7d0


	//   ....[45]....
        /*0664*/ 	.word	0x0000f7e0


	//   ....[46]....
        /*0668*/ 	.word	0x0000f960


	//   ....[47]....
        /*066c*/ 	.word	0x0000f980


	//   ....[48]....
        /*0670*/ 	.word	0x0000fb00


	//   ....[49]....
        /*0674*/ 	.word	0x0000fb10


	//   ....[50]....
        /*0678*/ 	.word	0x0000fd00


	//   ....[51]....
        /*067c*/ 	.word	0x0000fde0


	//   ....[52]....
        /*0680*/ 	.word	0x0000fe40


	//   ....[53]....
        /*0684*/ 	.word	0x0000fe90


	//   ....[54]....
        /*0688*/ 	.word	0x0000fee0


	//   ....[55]....
        /*068c*/ 	.word	0x0000ff50


	//   ....[56]....
        /*0690*/ 	.word	0x0000ffc0


	//   ....[57]....
        /*0694*/ 	.word	0x00010020


	//   ....[58]....
        /*0698*/ 	.word	0x00010080


	//   ....[59]....
        /*069c*/ 	.word	0x000100e0


	//   ....[60]....
        /*06a0*/ 	.word	0x00010150


	//   ....[61]....
        /*06a4*/ 	.word	0x000101b0


	//   ....[62]....
        /*06a8*/ 	.word	0x00010210


	//   ....[63]....
        /*06ac*/ 	.word	0x00010270


	//----- nvinfo : EIATTR_EXIT_INSTR_OFFSETS
	.align		4
.L_394:
        /*06b0*/ 	.byte	0x04, 0x1c
        /*06b2*/ 	.short	(.L_396 - .L_395)


	//   ....[0]....
.L_395:
        /*06b4*/ 	.word	0x000000a0


	//   ....[1]....
        /*06b8*/ 	.word	0x0000fda0


	//----- nvinfo : EIATTR_MAX_THREADS
	.align		4
.L_396:
        /*06bc*/ 	.byte	0x04, 0x05
        /*06be*/ 	.short	(.L_398 - .L_397)
.L_397:
        /*06c0*/ 	.word	0x00000100
        /*06c4*/ 	.word	0x00000001
        /*06c8*/ 	.word	0x00000001


	//----- nvinfo : EIATTR_CRS_STACK_SIZE
	.align		4
.L_398:
        /*06cc*/ 	.byte	0x04, 0x1e
        /*06ce*/ 	.short	(.L_400 - .L_399)
.L_399:
        /*06d0*/ 	.word	0x00000000
.L_400:


//--------------------- .nv.info._ZN7cutlass13device_kernelIN5flash19enable_sm80_to_sm89INS1_16FlashAttnFwdSm80INS1_25CollectiveMainloopFwdSm80ILi8ELi2ELb1EN4cute5tupleIJNS5_1CILi128EEENS7_ILi96EEENS7_ILi192EEEEEELi192ENS_10bfloat16_tEfNS_4arch4Sm80ELb1ELb0ELb0ELb1ELb0ELb0ELb1ELb0EEENS1_21CollectiveEpilogueFwdINS6_IJS8_SA_S9_EEENS6_IJNS7_ILi1EEESI_SI_EEESC_SE_Li256ELb1ELb1ELb0ELb0EEENS1_19SingleTileSchedulerILb1ELb0ELb1ELi128EEEEEEEEEvNT_6ParamsE --------------------------
	.section	.nv.info._ZN7cutlass13device_kernelIN5flash19enable_sm80_to_sm89INS1_16FlashAttnFwdSm80INS1_25CollectiveMainloopFwdSm80ILi8ELi2ELb1EN4cute5tupleIJNS5_1CILi128EEENS7_ILi96EEENS7_ILi192EEEEEELi192ENS_10bfloat16_tEfNS_4arch4Sm80ELb1ELb0ELb0ELb1ELb0ELb0ELb1ELb0EEENS1_21CollectiveEpilogueFwdINS6_IJS8_SA_S9_EEENS6_IJNS7_ILi1EEESI_SI_EEESC_SE_Li256ELb1ELb1ELb0ELb0EEENS1_19SingleTileSchedulerILb1ELb0ELb1ELi128EEEEEEEEEvNT_6ParamsE,"",@"SHT_CUDA_INFO"
	.sectionflags	@""
	.align	4


	//----- nvinfo : EIATTR_CUDA_API_VERSION
	.align		4
        /*0000*/ 	.byte	0x04, 0x37
        /*0002*/ 	.short	(.L_402 - .L_401)
.L_401:
        /*0004*/ 	.word	0x00000082


	//----- nvinfo : EIATTR_SW2861232_WAR
	.align		4
.L_402:
        /*0008*/ 	.byte	0x01, 0x35
	.zero		2


	//----- nvinfo : EIATTR_PARAM_CBANK
	.align		4
        /*000c*/ 	.byte	0x04, 0x0a
        /*000e*/ 	.short	(.L_404 - .L_403)
	.align		4
.L_403:
        /*0010*/ 	.word	index@(.nv.constant0._ZN7cutlass13device_kernelIN5flash19enable_sm80_to_sm89INS1_16FlashAttnFwdSm80INS1_25CollectiveMainloopFwdSm80ILi8ELi2ELb1EN4cute5tupleIJNS5_1CILi128EEENS7_ILi96EEENS7_ILi192EEEEEELi192ENS_10bfloat16_tEfNS_4arch4Sm80ELb1ELb0ELb0ELb1ELb0ELb0ELb1ELb0EEENS1_21CollectiveEpilogueFwdINS6_IJS8_SA_S9_EEENS6_IJNS7_ILi1EEESI_SI_EEESC_SE_Li256ELb1ELb1ELb0ELb0EEENS1_19SingleTileSchedulerILb1ELb0ELb1ELi128EEEEEEEEEvNT_6ParamsE)
        /*0014*/ 	.short	0x0160
        /*0016*/ 	.short	0x0418


	//----- nvinfo : EIATTR_CBANK_PARAM_SIZE
	.align		4
.L_404:
        /*0018*/ 	.byte	0x03, 0x19
        /*001a*/ 	.short	0x0418


	//----- nvinfo : EIATTR_KPARAM_INFO
	.align		4
        /*001c*/ 	.byte	0x04, 0x17
        /*001e*/ 	.short	(.L_406 - .L_405)
.L_405:
        /*0020*/ 	.word	0x00000000
        /*0024*/ 	.short	0x0000
        /*0026*/ 	.short	0x0000
        /*0028*/ 	.byte	0x00, 0xf0, 0x61, 0x10


	//----- nvinfo : EIATTR_MAXREG_COUNT
	.align		4
.L_406:
        /*002c*/ 	.byte	0x03, 0x1b
        /*002e*/ 	.short	0x00ff


	//----- nvinfo : EIATTR_NUM_BARRIERS
	.align		4
        /*0030*/ 	.byte	0x02, 0x4c
        /*0032*/ 	.byte	0x02
	.zero		1


	//----- nvinfo : EIATTR_ANNOTATIONS
	.align		4
        /*0034*/ 	.byte	0x04, 0x55
        /*0036*/ 	.short	(.L_408 - .L_407)


	//   ....[0]....
.L_407:
        /* <DEDUP_REMOVED lines=24> */


	//----- nvinfo : EIATTR_MERCURY_ISA_VERSION
	.align		4
.L_408:
        /*01a8*/ 	.byte	0x03, 0x5f
        /*01aa*/ 	.short	0x0000


	//----- nvinfo : EIATTR_COOP_GROUP_MASK_REGIDS
	.align		4
        /*01ac*/ 	.byte	0x04, 0x29
        /*01ae*/ 	.short	(.L_410 - .L_409)


	//   ....[0]....
.L_409:
        /*01b0*/ 	.word	0xffffffff


	//   ....[1]....
        /*01b4*/ 	.word	0xffffffff


	//   ....[2]....
        /*01b8*/ 	.word	0xffffffff


	//   ....[3]....
        /*01bc*/ 	.word	0xffffffff


	//   ....[4]....
        /*01c0*/ 	.word	0xffffffff


	//   ....[5]....
        /*01c4*/ 	.word	0xffffffff


	//   ....[6]....
        /*01c8*/ 	.word	0xffffffff


	//   ....[7]....
        /*01cc*/ 	.word	0xffffffff


	//   ....[8]....
        /*01d0*/ 	.word	0xffffffff


	//   ....[9]....
        /*01d4*/ 	.word	0xffffffff


	//   ....[10]....
        /*01d8*/ 	.word	0xffffffff


	//   ....[11]....
        /*01dc*/ 	.word	0xffffffff


	//   ....[12]....
        /*01e0*/ 	.word	0xffffffff


	//   ....[13]....
        /*01e4*/ 	.word	0xffffffff


	//   ....[14]....
        /*01e8*/ 	.word	0xffffffff


	//   ....[15]....
        /*01ec*/ 	.word	0xffffffff


	//   ....[16]....
        /*01f0*/ 	.word	0xffffffff


	//   ....[17]....
        /*01f4*/ 	.word	0xffffffff


	//   ....[18]....
        /*01f8*/ 	.word	0xffffffff


	//   ....[19]....
        /*01fc*/ 	.word	0xffffffff


	//   ....[20]....
        /*0200*/ 	.word	0xffffffff


	//   ....[21]....
        /*0204*/ 	.word	0xffffffff


	//   ....[22]....
        /*0208*/ 	.word	0xffffffff


	//   ....[23]....
        /*020c*/ 	.word	0xffffffff


	//   ....[24]....
        /*0210*/ 	.word	0xffffffff


	//   ....[25]....
        /*0214*/ 	.word	0xffffffff


	//   ....[26]....
        /*0218*/ 	.word	0xffffffff


	//   ....[27]....
        /*021c*/ 	.word	0xffffffff


	//   ....[28]....
        /*0220*/ 	.word	0xffffffff


	//   ....[29]....
        /*0224*/ 	.word	0xffffffff


	//   ....[30]....
        /*0228*/ 	.word	0xffffffff


	//   ....[31]....
        /*022c*/ 	.word	0xffffffff


	//   ....[32]....
        /*0230*/ 	.word	0xffffffff


	//   ....[33]....
        /*0234*/ 	.word	0xffffffff


	//   ....[34]....
        /*0238*/ 	.word	0xffffffff


	//   ....[35]....
        /*023c*/ 	.word	0xffffffff


	//   ....[36]....
        /*0240*/ 	.word	0xffffffff


	//   ....[37]....
        /*0244*/ 	.word	0xffffffff


	//   ....[38]....
        /*0248*/ 	.word	0xffffffff


	//   ....[39]....
        /*024c*/ 	.word	0xffffffff


	//   ....[40]....
        /*0250*/ 	.word	0xffffffff


	//   ....[41]....
        /*0254*/ 	.word	0xffffffff


	//   ....[42]....
        /*0258*/ 	.word	0xffffffff


	//   ....[43]....
        /*025c*/ 	.word	0xffffffff


	//   ....[44]....
        /*0260*/ 	.word	0xffffffff


	//   ....[45]....
        /*0264*/ 	.word	0xffffffff


	//   ....[46]....
        /*0268*/ 	.word	0xffffffff


	//   ....[47]....
        /*026c*/ 	.word	0xffffffff


	//   ....[48]....
        /*0270*/ 	.word	0xffffffff


	//----- nvinfo : EIATTR_COOP_GROUP_INSTR_OFFSETS
	.align		4
.L_410:
        /*0274*/ 	.byte	0x04, 0x28
        /*0276*/ 	.short	(.L_412 - .L_411)


	//   ....[0]....
.L_411:
        /*0278*/ 	.word	0x00000090


	//   ....[1]....
        /*027c*/ 	.word	0x000011d0


	//   ....[2]....
        /*0280*/ 	.word	0x00001210


	//   ....[3]....
        /*0284*/ 	.word	0x00001350


	//   ....[4]....
        /*0288*/ 	.word	0x00001390


	//   ....[5]....
        /*028c*/ 	.word	0x00001490


	//   ....[6]....
        /*0290*/ 	.word	0x00001510


	//   ....[7]....
        /*0294*/ 	.word	0x00001540


	//   ....[8]....
        /*0298*/ 	.word	0x00001560


	//   ....[9]....
        /*029c*/ 	.word	0x00003410


	//   ....[10]....
        /*02a0*/ 	.word	0x00003420


	//   ....[11]....
        /*02a4*/ 	.word	0x00003db0


	//   ....[12]....
        /*02a8*/ 	.word	0x00003ef0


	//   ....[13]....
        /*02ac*/ 	.word	0x00003f00


	//   ....[14]....
        /*02b0*/ 	.word	0x00003f50


	//   ....[15]....
        /*02b4*/ 	.word	0x00007560


	//   ....[16]....
        /*02b8*/ 	.word	0x00007570


	//   ....[17]....
        /*02bc*/ 	.word	0x00007ec0


	//   ....[18]....
        /*02c0*/ 	.word	0x00007ff0


	//   ....[19]....
        /*02c4*/ 	.word	0x00008000


	//   ....[20]....
        /*02c8*/ 	.word	0x00008060


	//   ....[21]....
        /*02cc*/ 	.word	0x0000bca0


	//   ....[22]....
        /*02d0*/ 	.word	0x0000bcd0


	//   ....[23]....
        /*02d4*/ 	.word	0x0000bcf0


	//   ....[24]....
        /*02d8*/ 	.word	0x0000bd10


	//   ....[25]....
        /*02dc*/ 	.word	0x0000df50


	//   ....[26]....
        /*02e0*/ 	.word	0x0000df60


	//   ....[27]....
        /*02e4*/ 	.word	0x0000df90


	//   ....[28]....
        /*02e8*/ 	.word	0x0000dfa0


	//   ....[29]....
        /*02ec*/ 	.word	0x0000f510


	//   ....[30]....
        /*02f0*/ 	.word	0x0000f560


	//   ....[31]....
        /*02f4*/ 	.word	0x0000f590


	//   ....[32]....
        /*02f8*/ 	.word	0x0000f5b0


	//   ....[33]....
        /*02fc*/ 	.word	0x0000f790


	//   ....[34]....
        /*0300*/ 	.word	0x0000f7a0


	//   ....[35]....
        /*0304*/ 	.word	0x0000f920


	//   ....[36]....
        /*0308*/ 	.word	0x0000f950


	//   ....[37]....
        /*030c*/ 	.word	0x0000faa0


	//   ....[38]....
        /*0310*/ 	.word	0x0000fad0


	//   ....[39]....
        /*0314*/ 	.word	0x0000fc20


	//   ....[40]....
        /*0318*/ 	.word	0x0000fc40


	//   ....[41]....
        /*031c*/ 	.word	0x00010440


	//   ....[42]....
        /*0320*/ 	.word	0x00010460


	//   ....[43]....
        /*0324*/ 	.word	0x000105b0


	//   ....[44]....
        /*0328*/ 	.word	0x000105e0


	//   ....[45]....
        /*032c*/ 	.word	0x00010710


	//   ....[46]....
        /*0330*/ 	.word	0x00010740


	//   ....[47]....
        /*0334*/ 	.word	0x00010870


	//   ....[48]....
        /*0338*/ 	.word	0x00010890


	//----- nvinfo : EIATTR_EXIT_INSTR_OFFSETS
	.align		4
.L_412:
        /*033c*/ 	.byte	0x04, 0x1c
        /*033e*/ 	.short	(.L_414 - .L_413)


	//   ....[0]....
.L_413:
        /*0340*/ 	.word	0x00000350


	//   ....[1]....
        /*0344*/ 	.word	0x0000fc50


	//   ....[2]....
        /*0348*/ 	.word	0x0000fd20


	//   ....[3]....
        /*034c*/ 	.word	0x0000fd80


	//   ....[4]....
        /*0350*/ 	.word	0x000108a0


	//   ....[5]....
        /*0354*/ 	.word	0x00010950


	//   ....[6]....
        /*0358*/ 	.word	0x000109b0


	//----- nvinfo : EIATTR_CTAIDZ_USED
	.align		4
.L_414:
        /*035c*/ 	.byte	0x01, 0x04
	.zero		2


	//----- nvinfo : EIATTR_MAX_THREADS
	.align		4
        /*0360*/ 	.byte	0x04, 0x05
        /*0362*/ 	.short	(.L_416 - .L_415)
.L_415:
        /*0364*/ 	.word	0x00000100
        /*0368*/ 	.word	0x00000001
        /*036c*/ 	.word	0x00000001


	//----- nvinfo : EIATTR_CRS_STACK_SIZE
	.align		4
.L_416:
        /*0370*/ 	.byte	0x04, 0x1e
        /*0372*/ 	.short	(.L_418 - .L_417)
.L_417:
        /*0374*/ 	.word	0x00000000
.L_418:


//--------------------- .nv.info._ZN7cutlass13device_kernelIN5flash19enable_sm80_to_sm89INS1_16FlashAttnFwdSm80INS1_25CollectiveMainloopFwdSm80ILi8ELi2ELb0EN4cute5tupleIJNS5_1CILi128EEENS7_ILi64EEENS7_ILi192EEEEEELi192ENS_10bfloat16_tEfNS_4arch4Sm80ELb1ELb0ELb0ELb1ELb0ELb1ELb1ELb0EEENS1_21CollectiveEpilogueFwdINS6_IJS8_SA_S9_EEENS6_IJNS7_ILi1EEESI_SI_EEESC_SE_Li256ELb1ELb1ELb0ELb0EEENS1_19SingleTileSchedulerILb1ELb0ELb1ELi128EEEEEEEEEvNT_6ParamsE --------------------------
	.section	.nv.info._ZN7cutlass13device_kernelIN5flash19enable_sm80_to_sm89INS1_16FlashAttnFwdSm80INS1_25CollectiveMainloopFwdSm80ILi8ELi2ELb0EN4cute5tupleIJNS5_1CILi128EEENS7_ILi64EEENS7_ILi192EEEEEELi192ENS_10bfloat16_tEfNS_4arch4Sm80ELb1ELb0ELb0ELb1ELb0ELb1ELb1ELb0EEENS1_21CollectiveEpilogueFwdINS6_IJS8_SA_S9_EEENS6_IJNS7_ILi1EEESI_SI_EEESC_SE_Li256ELb1ELb1ELb0ELb0EEENS1_19SingleTileSchedulerILb1ELb0ELb1ELi128EEEEEEEEEvNT_6ParamsE,"",@"SHT_CUDA_INFO"
	.sectionflags	@""
	.align	4


	//----- nvinfo : EIATTR_CUDA_API_VERSION
	.align		4
        /*0000*/ 	.byte	0x04, 0x37
        /*0002*/ 	.short	(.L_420 - .L_419)
.L_419:
        /*0004*/ 	.word	0x00000082


	//----- nvinfo : EIATTR_SW2861232_WAR
	.align		4
.L_420:
        /*0008*/ 	.byte	0x01, 0x35
	.zero		2


	//----- nvinfo : EIATTR_PARAM_CBANK
	.align		4
        /*000c*/ 	.byte	0x04, 0x0a
        /*000e*/ 	.short	(.L_422 - .L_421)
	.align		4
.L_421:
        /*0010*/ 	.word	index@(.nv.constant0._ZN7cutlass13device_kernelIN5flash19enable_sm80_to_sm89INS1_16FlashAttnFwdSm80INS1_25CollectiveMainloopFwdSm80ILi8ELi2ELb0EN4cute5tupleIJNS5_1CILi128EEENS7_ILi64EEENS7_ILi192EEEEEELi192ENS_10bfloat16_tEfNS_4arch4Sm80ELb1ELb0ELb0ELb1ELb0ELb1ELb1ELb0EEENS1_21CollectiveEpilogueFwdINS6_IJS8_SA_S9_EEENS6_IJNS7_ILi1EEESI_SI_EEESC_SE_Li256ELb1ELb1ELb0ELb0EEENS1_19SingleTileSchedulerILb1ELb0ELb1ELi128EEEEEEEEEvNT_6ParamsE)
        /*0014*/ 	.short	0x0160
        /*0016*/ 	.short	0x0418


	//----- nvinfo : EIATTR_CBANK_PARAM_SIZE
	.align		4
.L_422:
        /*0018*/ 	.byte	0x03, 0x19
        /*001a*/ 	.short	0x0418


	//----- nvinfo : EIATTR_KPARAM_INFO
	.align		4
        /*001c*/ 	.byte	0x04, 0x17
        /*001e*/ 	.short	(.L_424 - .L_423)
.L_423:
        /*0020*/ 	.word	0x00000000
        /*0024*/ 	.short	0x0000
        /*0026*/ 	.short	0x0000
        /*0028*/ 	.byte	0x00, 0xf0, 0x61, 0x10


	//----- nvinfo : EIATTR_MAXREG_COUNT
	.align		4
.L_424:
        /*002c*/ 	.byte	0x03, 0x1b
        /*002e*/ 	.short	0x00ff


	//----- nvinfo : EIATTR_NUM_BARRIERS
	.align		4
        /*0030*/ 	.byte	0x02, 0x4c
        /*0032*/ 	.byte	0x02
	.zero		1


	//----- nvinfo : EIATTR_MERCURY_ISA_VERSION
	.align		4
        /*0034*/ 	.byte	0x03, 0x5f
        /*0036*/ 	.short	0x0000


	//----- nvinfo : EIATTR_COOP_GROUP_MASK_REGIDS
	.align		4
        /*0038*/ 	.byte	0x04, 0x29
        /*003a*/ 	.short	(.L_426 - .L_425)


	//   ....[0]....
.L_425:
        /*003c*/ 	.word	0xffffffff


	//   ....[1]....
        /*0040*/ 	.word	0xffffffff


	//   ....[2]....
        /*0044*/ 	.word	0xffffffff


	//   ....[3]....
        /*0048*/ 	.word	0xffffffff


	//   ....[4]....
        /*004c*/ 	.word	0xffffffff


	//   ....[5]....
        /*0050*/ 	.word	0xffffffff


	//   ....[6]....
        /*0054*/ 	.word	0xffffffff


	//   ....[7]....
        /*0058*/ 	.word	0xffffffff


	//   ....[8]....
        /*005c*/ 	.word	0xffffffff


	//   ....[9]....
        /*0060*/ 	.word	0xffffffff


	//   ....[10]....
        /*0064*/ 	.word	0xffffffff


	//   ....[11]....
        /*0068*/ 	.word	0xffffffff


	//   ....[12]....
        /*006c*/ 	.word	0xffffffff


	//   ....[13]....
        /*0070*/ 	.word	0xffffffff


	//   ....[14]....
        /*0074*/ 	.word	0xffffffff


	//   ....[15]....
        /*0078*/ 	.word	0xffffffff


	//   ....[16]....
        /*007c*/ 	.word	0xffffffff


	//   ....[17]....
        /*0080*/ 	.word	0xffffffff


	//   ....[18]....
        /*0084*/ 	.word	0xffffffff


	//   ....[19]....
        /*0088*/ 	.word	0xffffffff


	//   ....[20]....
        /*008c*/ 	.word	0xffffffff


	//   ....[21]....
        /*0090*/ 	.word	0xffffffff


	//   ....[22]....
        /*0094*/ 	.word	0xffffffff


	//   ....[23]....
        /*0098*/ 	.word	0xffffffff


	//   ....[24]....
        /*009c*/ 	.word	0xffffffff


	//   ....[25]....
        /*00a0*/ 	.word	0xffffffff


	//   ....[26]....
        /*00a4*/ 	.word	0xffffffff


	//   ....[27]....
        /*00a8*/ 	.word	0xffffffff


	//   ....[28]....
        /*00ac*/ 	.word	0xffffffff


	//   ....[29]....
        /*00b0*/ 	.word	0xffffffff


	//   ....[30]....
        /*00b4*/ 	.word	0xffffffff


	//   ....[31]....
        /*00b8*/ 	.word	0xffffffff


	//   ....[32]....
        /*00bc*/ 	.word	0xffffffff


	//   ....[33]....
        /*00c0*/ 	.word	0xffffffff


	//   ....[34]....
        /*00c4*/ 	.word	0xffffffff


	//   ....[35]....
        /*00c8*/ 	.word	0xffffffff


	//   ....[36]....
        /*00cc*/ 	.word	0xffffffff


	//   ....[37]....
        /*00d0*/ 	.word	0xffffffff


	//   ....[38]....
        /*00d4*/ 	.word	0xffffffff


	//   ....[39]....
        /*00d8*/ 	.word	0xffffffff


	//   ....[40]....
        /*00dc*/ 	.word	0xffffffff


	//   ....[41]....
        /*00e0*/ 	.word	0xffffffff


	//   ....[42]....
        /*00e4*/ 	.word	0xffffffff


	//   ....[43]....
        /*00e8*/ 	.word	0xffffffff


	//   ....[44]....
        /*00ec*/ 	.word	0xffffffff


	//   ....[45]....
        /*00f0*/ 	.word	0xffffffff


	//   ....[46]....
        /*00f4*/ 	.word	0xffffffff


	//   ....[47]....
        /*00f8*/ 	.word	0xffffffff


	//   ....[48]....
        /*00fc*/ 	.word	0xffffffff


	//   ....[49]....
        /*0100*/ 	.word	0xffffffff


	//   ....[50]....
        /*0104*/ 	.word	0xffffffff


	//   ....[51]....
        /*0108*/ 	.word	0xffffffff


	//   ....[52]....
        /*010c*/ 	.word	0xffffffff


	//   ....[53]....
        /*0110*/ 	.word	0xffffffff


	//   ....[54]....
        /*0114*/ 	.word	0xffffffff


	//   ....[55]....
        /*0118*/ 	.word	0xffffffff


	//   ....[56]....
        /*011c*/ 	.word	0xffffffff


	//   ....[57]....
        /*0120*/ 	.word	0xffffffff


	//   ....[58]....
        /*0124*/ 	.word	0xffffffff


	//   ....[59]....
        /*0128*/ 	.word	0xffffffff


	//   ....[60]....
        /*012c*/ 	.word	0xffffffff


	//   ....[61]....
        /*0130*/ 	.word	0xffffffff


	//   ....[62]....
        /*0134*/ 	.word	0xffffffff


	//   ....[63]....
        /*0138*/ 	.word	0xffffffff


	//   ....[64]....
        /*013c*/ 	.word	0xffffffff


	//----- nvinfo : EIATTR_COOP_GROUP_INSTR_OFFSETS
	.align		4
.L_426:
        /*0140*/ 	.byte	0x04, 0x28
        /*0142*/ 	.short	(.L_428 - .L_427)


	//   ....[0]....
.L_427:
        /*0144*/ 	.word	0x00000080


	//   ....[1]....
        /*0148*/ 	.word	0x00006d10


	//   ....[2]....
        /*014c*/ 	.word	0x00006d30


	//   ....[3]....
        /*0150*/ 	.word	0x00006ea0


	//   ....[4]....
        /*0154*/ 	.word	0x00006ed0


	//   ....[5]....
        /*0158*/ 	.word	0x00007010


	//   ....[6]....
        /*015c*/ 	.word	0x00007040


	//   ....[7]....
        /*0160*/ 	.word	0x00007170


	//   ....[8]....
        /*0164*/ 	.word	0x000071a0


	//   ....[9]....
        /*0168*/ 	.word	0x00007b50


	//   ....[10]....
        /*016c*/ 	.word	0x00007c00


	//   ....[11]....
        /*0170*/ 	.word	0x00007c20


	//   ....[12]....
        /*0174*/ 	.word	0x00007c40


	//   ....[13]....
        /*0178*/ 	.word	0x00008080


	//   ....[14]....
        /*017c*/ 	.word	0x00008340


	//   ....[15]....
        /*0180*/ 	.word	0x00008380


	//   ....[16]....
        /*0184*/ 	.word	0x000083c0


	//   ....[17]....
        /*0188*/ 	.word	0x0000b440


	//   ....[18]....
        /*018c*/ 	.word	0x0000b4d0


	//   ....[19]....
        /*0190*/ 	.word	0x0000b520


	//   ....[20]....
        /*0194*/ 	.word	0x0000b530


	//   ....[21]....
        /*0198*/ 	.word	0x0000b7c0


	//   ....[22]....
        /*019c*/ 	.word	0x0000ba80


	//   ....[23]....
        /*01a0*/ 	.word	0x0000bac0


	//   ....[24]....
        /*01a4*/ 	.word	0x0000bb00


	//   ....[25]....
        /*01a8*/ 	.word	0x0000fc80


	//   ....[26]....
        /*01ac*/ 	.word	0x0000fdd0


	//   ....[27]....
        /*01b0*/ 	.word	0x000103d0


	//   ....[28]....
        /*01b4*/ 	.word	0x00010490


	//   ....[29]....
        /*01b8*/ 	.word	0x000104a0


	//   ....[30]....
        /*01bc*/ 	.word	0x000104d0


	//   ....[31]....
        /*01c0*/ 	.word	0x00012460


	//   ....[32]....
        /*01c4*/ 	.word	0x00012490


	//   ....[33]....
        /*01c8*/ 	.word	0x00012c00


	//   ....[34]....
        /*01cc*/ 	.word	0x00012c20


	//   ....[35]....
        /*01d0*/ 	.word	0x00012c40


	//   ....[36]....
        /*01d4*/ 	.word	0x00012c60


	//   ....[37]....
        /*01d8*/ 	.word	0x000157f0


	//   ....[38]....
        /*01dc*/ 	.word	0x00015810


	//   ....[39]....
        /*01e0*/ 	.word	0x00015830


	//   ....[40]....
        /*01e4*/ 	.word	0x00015850


	//   ....[41]....
        /*01e8*/ 	.word	0x00017290


	//   ....[42]....
        /*01ec*/ 	.word	0x000172c0


	//   ....[43]....
        /*01f0*/ 	.word	0x00017300


	//   ....[44]....
        /*01f4*/ 	.word	0x00017310


	//   ....[45]....
        /*01f8*/ 	.word	0x00018830


	//   ....[46]....
        /*01fc*/ 	.word	0x00018860


	//   ....[47]....
        /*0200*/ 	.word	0x000188a0


	//   ....[48]....
        /*0204*/ 	.word	0x000188e0


	//   ....[49]....
        /*0208*/ 	.word	0x00018ad0


	//   ....[50]....
        /*020c*/ 	.word	0x00018ae0


	//   ....[51]....
        /*0210*/ 	.word	0x00018c60


	//   ....[52]....
        /*0214*/ 	.word	0x00018c90


	//   ....[53]....
        /*0218*/ 	.word	0x00018de0


	//   ....[54]....
        /*021c*/ 	.word	0x00018e10


	//   ....[55]....
        /*0220*/ 	.word	0x00018f60


	//   ....[56]....
        /*0224*/ 	.word	0x00018f80


	//   ....[57]....
        /*0228*/ 	.word	0x00019760


	//   ....[58]....
        /*022c*/ 	.word	0x00019780


	//   ....[59]....
        /*0230*/ 	.word	0x000198b0


	//   ....[60]....
        /*0234*/ 	.word	0x000198e0


	//   ....[61]....
        /*0238*/ 	.word	0x00019a10


	//   ....[62]....
        /*023c*/ 	.word	0x00019a40


	//   ....[63]....
        /*0240*/ 	.word	0x00019b70


	//   ....[64]....
        /*0244*/ 	.word	0x00019b90


	//----- nvinfo : EIATTR_EXIT_INSTR_OFFSETS
	.align		4
.L_428:
        /*0248*/ 	.byte	0x04, 0x1c
        /*024a*/ 	.short	(.L_430 - .L_429)


	//   ....[0]....
.L_429:
        /*024c*/ 	.word	0x00000330


	//   ....[1]....
        /*0250*/ 	.word	0x00018f90


	//   ....[2]....
        /*0254*/ 	.word	0x00019060


	//   ....[3]....
        /*0258*/ 	.word	0x000190c0


	//   ....[4]....
        /*025c*/ 	.word	0x00019ba0


	//   ....[5]....
        /*0260*/ 	.word	0x00019c50


	//   ....[6]....
        /*0264*/ 	.word	0x00019cb0


	//----- nvinfo : EIATTR_CTAIDZ_USED
	.align		4
.L_430:
        /*0268*/ 	.byte	0x01, 0x04
	.zero		2


	//----- nvinfo : EIATTR_MAX_THREADS
	.align		4
        /*026c*/ 	.byte	0x04, 0x05
        /*026e*/ 	.short	(.L_432 - .L_431)
.L_431:
        /*0270*/ 	.word	0x00000100
        /*0274*/ 	.word	0x00000001
        /*0278*/ 	.word	0x00000001


	//----- nvinfo : EIATTR_CRS_STACK_SIZE
	.align		4
.L_432:
        /*027c*/ 	.byte	0x04, 0x1e
        /*027e*/ 	.short	(.L_434 - .L_433)
.L_433:
        /*0280*/ 	.word	0x00000000
.L_434:


//--------------------- .nv.callgraph             --------------------------
	.section	.nv.callgraph,"",@"SHT_CUDA_CALLGRAPH"
	.align	4
	.sectionentsize	8
	.align		4
        /*0000*/ 	.word	0x00000000
	.align		4
        /*0004*/ 	.word	0xffffffff
	.align		4
        /*0008*/ 	.word	0x00000000
	.align		4
        /*000c*/ 	.word	0xfffffffe
	.align		4
        /*0010*/ 	.word	0x00000000
	.align		4
        /*0014*/ 	.word	0xfffffffd
	.align		4
        /*0018*/ 	.word	0x00000000
	.align		4
        /*001c*/ 	.word	0xfffffffc


//--------------------- .nv.rel.action            --------------------------
	.section	.nv.rel.action,"",@"SHT_CUDA_RELOCINFO"
	.align	8
	.sectionentsize	8
        /*0000*/ 	.byte	0x73, 0x00, 0x00, 0x00, 0x00, 0x00, 0x00, 0x00, 0x00, 0x00, 0x00, 0x11, 0x25, 0x00, 0x05, 0x36


//--------------------- .nv.constant4             --------------------------
	.section	.nv.constant4,"a",@progbits
	.align	8
	.align		8
.nv.constant4:
        /*0000*/ 	.dword	_ZN66_INTERNAL_4f37314f_30_flash_fwd_hdim192_bf16_sm80_cu_cb12e5b6_35304cuda3std3__45__cpo5beginE
	.align		8
        /*0008*/ 	.dword	_ZN66_INTERNAL_4f37314f_30_flash_fwd_hdim192_bf16_sm80_cu_cb12e5b6_35304cuda3std3__45__cpo3endE
	.align		8
        /*0010*/ 	.dword	_ZN66_INTERNAL_4f37314f_30_flash_fwd_hdim192_bf16_sm80_cu_cb12e5b6_35304cuda3std3__45__cpo6cbeginE
	.align		8
        /*0018*/ 	.dword	_ZN66_INTERNAL_4f37314f_30_flash_fwd_hdim192_bf16_sm80_cu_cb12e5b6_35304cuda3std3__45__cpo4cendE
	.align		8
        /*0020*/ 	.dword	_ZN66_INTERNAL_4f37314f_30_flash_fwd_hdim192_bf16_sm80_cu_cb12e5b6_35304cuda3std3__468_GLOBAL__N__4f37314f_30_flash_fwd_hdim192_bf16_sm80_cu_cb12e5b6_35306ignoreE
	.align		8
        /*0028*/ 	.dword	_ZN66_INTERNAL_4f37314f_30_flash_fwd_hdim192_bf16_sm80_cu_cb12e5b6_35304cuda3std3__419piecewise_constructE
	.align		8
        /*0030*/ 	.dword	_ZN66_INTERNAL_4f37314f_30_flash_fwd_hdim192_bf16_sm80_cu_cb12e5b6_35304cuda3std3__48in_placeE
	.align		8
        /*0038*/ 	.dword	_ZN66_INTERNAL_4f37314f_30_flash_fwd_hdim192_bf16_sm80_cu_cb12e5b6_35304cuda3std6ranges3__45__cpo4swapE
	.align		8
        /*0040*/ 	.dword	_ZN66_INTERNAL_4f37314f_30_flash_fwd_hdim192_bf16_sm80_cu_cb12e5b6_35304cuda3std6ranges3__45__cpo9iter_moveE
	.align		8
        /*0048*/ 	.dword	_ZN66_INTERNAL_4f37314f_30_flash_fwd_hdim192_bf16_sm80_cu_cb12e5b6_35304cute7productE
	.align		8
        /*0050*/ 	.dword	_ZN66_INTERNAL_4f37314f_30_flash_fwd_hdim192_bf16_sm80_cu_cb12e5b6_35304cute1_E


//--------------------- .nv.constant0._ZN7cutlass13device_kernelIN5flash19enable_sm80_to_sm89INS1_16FlashAttnFwdSm80INS1_25CollectiveMainloopFwdSm80ILi8ELi1ELb1EN4cute5tupleIJNS5_1CILi128EEENS7_ILi96EEENS7_ILi192EEEEEELi192ENS_10bfloat16_tEfNS_4arch4Sm80ELb0ELb0ELb0ELb0ELb0ELb0ELb1ELb0EEENS1_21CollectiveEpilogueFwdINS6_IJS8_SA_S9_EEENS6_IJNS7_ILi1EEESI_SI_EEESC_SE_Li256ELb0ELb1ELb0ELb0EEENS1_19SingleTileSchedulerILb0ELb0ELb1ELi128EEEEEEEEEvNT_6ParamsE --------------------------
	.section	.nv.constant0._ZN7cutlass13device_kernelIN5flash19enable_sm80_to_sm89INS1_16FlashAttnFwdSm80INS1_25CollectiveMainloopFwdSm80ILi8ELi1ELb1EN4cute5tupleIJNS5_1CILi128EEENS7_ILi96EEENS7_ILi192EEEEEELi192ENS_10bfloat16_tEfNS_4arch4Sm80ELb0ELb0ELb0ELb0ELb0ELb0ELb1ELb0EEENS1_21CollectiveEpilogueFwdINS6_IJS8_SA_S9_EEENS6_IJNS7_ILi1EEESI_SI_EEESC_SE_Li256ELb0ELb1ELb0ELb0EEENS1_19SingleTileSchedulerILb0ELb0ELb1ELi128EEEEEEEEEvNT_6ParamsE,"a",@progbits
	.sectionflags	@""
	.align	4
.nv.constant0._ZN7cutlass13device_kernelIN5flash19enable_sm80_to_sm89INS1_16FlashAttnFwdSm80INS1_25CollectiveMainloopFwdSm80ILi8ELi1ELb1EN4cute5tupleIJNS5_1CILi128EEENS7_ILi96EEENS7_ILi192EEEEEELi192ENS_10bfloat16_tEfNS_4arch4Sm80ELb0ELb0ELb0ELb0ELb0ELb0ELb1ELb0EEENS1_21CollectiveEpilogueFwdINS6_IJS8_SA_S9_EEENS6_IJNS7_ILi1EEESI_SI_EEESC_SE_Li256ELb0ELb1ELb0ELb0EEENS1_19SingleTileSchedulerILb0ELb0ELb1ELi128EEEEEEEEEvNT_6ParamsE:
	.zero		1400


//--------------------- .nv.constant0._ZN7cutlass13device_kernelIN5flash19enable_sm80_to_sm89INS1_16FlashAttnFwdSm80INS1_25CollectiveMainloopFwdSm80ILi8ELi1ELb1EN4cute5tupleIJNS5_1CILi128EEENS7_ILi96EEENS7_ILi192EEEEEELi192ENS_10bfloat16_tEfNS_4arch4Sm80ELb0ELb0ELb0ELb1ELb0ELb0ELb1ELb0EEENS1_21CollectiveEpilogueFwdINS6_IJS8_SA_S9_EEENS6_IJNS7_ILi1EEESI_SI_EEESC_SE_Li256ELb1ELb1ELb0ELb0EEENS1_19SingleTileSchedulerILb1ELb0ELb1ELi128EEEEEEEEEvNT_6ParamsE --------------------------
	.section	.nv.constant0._ZN7cutlass13device_kernelIN5flash19enable_sm80_to_sm89INS1_16FlashAttnFwdSm80INS1_25CollectiveMainloopFwdSm80ILi8ELi1ELb1EN4cute5tupleIJNS5_1CILi128EEENS7_ILi96EEENS7_ILi192EEEEEELi192ENS_10bfloat16_tEfNS_4arch4Sm80ELb0ELb0ELb0ELb1ELb0ELb0ELb1ELb0EEENS1_21CollectiveEpilogueFwdINS6_IJS8_SA_S9_EEENS6_IJNS7_ILi1EEESI_SI_EEESC_SE_Li256ELb1ELb1ELb0ELb0EEENS1_19SingleTileSchedulerILb1ELb0ELb1ELi128EEEEEEEEEvNT_6ParamsE,"a",@progbits
	.sectionflags	@""
	.align	4
.nv.constant0._ZN7cutlass13device_kernelIN5flash19enable_sm80_to_sm89INS1_16FlashAttnFwdSm80INS1_25CollectiveMainloopFwdSm80ILi8ELi1ELb1EN4cute5tupleIJNS5_1CILi128EEENS7_ILi96EEENS7_ILi192EEEEEELi192ENS_10bfloat16_tEfNS_4arch4Sm80ELb0ELb0ELb0ELb1ELb0ELb0ELb1ELb0EEENS1_21CollectiveEpilogueFwdINS6_IJS8_SA_S9_EEENS6_IJNS7_ILi1EEESI_SI_EEESC_SE_Li256ELb1ELb1ELb0ELb0EEENS1_19SingleTileSchedulerILb1ELb0ELb1ELi128EEEEEEEEEvNT_6ParamsE:
	.zero		1400


//--------------------- .nv.constant0._ZN7cutlass13device_kernelIN5flash19enable_sm80_to_sm89INS1_16FlashAttnFwdSm80INS1_25CollectiveMainloopFwdSm80ILi8ELi1ELb0EN4cute5tupleIJNS5_1CILi128EEENS7_ILi64EEENS7_ILi192EEEEEELi192ENS_10bfloat16_tEfNS_4arch4Sm80ELb0ELb0ELb0ELb1ELb0ELb1ELb1ELb0EEENS1_21CollectiveEpilogueFwdINS6_IJS8_SA_S9_EEENS6_IJNS7_ILi1EEESI_SI_EEESC_SE_Li256ELb1ELb1ELb0ELb0EEENS1_19SingleTileSchedulerILb1ELb0ELb1ELi128EEEEEEEEEvNT_6ParamsE --------------------------
	.section	.nv.constant0._ZN7cutlass13device_kernelIN5flash19enable_sm80_to_sm89INS1_16FlashAttnFwdSm80INS1_25CollectiveMainloopFwdSm80ILi8ELi1ELb0EN4cute5tupleIJNS5_1CILi128EEENS7_ILi64EEENS7_ILi192EEEEEELi192ENS_10bfloat16_tEfNS_4arch4Sm80ELb0ELb0ELb0ELb1ELb0ELb1ELb1ELb0EEENS1_21CollectiveEpilogueFwdINS6_IJS8_SA_S9_EEENS6_IJNS7_ILi1EEESI_SI_EEESC_SE_Li256ELb1ELb1ELb0ELb0EEENS1_19SingleTileSchedulerILb1ELb0ELb1ELi128EEEEEEEEEvNT_6ParamsE,"a",@progbits
	.sectionflags	@""
	.align	4
.nv.constant0._ZN7cutlass13device_kernelIN5flash19enable_sm80_to_sm89INS1_16FlashAttnFwdSm80INS1_25CollectiveMainloopFwdSm80ILi8ELi1ELb0EN4cute5tupleIJNS5_1CILi128EEENS7_ILi64EEENS7_ILi192EEEEEELi192ENS_10bfloat16_tEfNS_4arch4Sm80ELb0ELb0ELb0ELb1ELb0ELb1ELb1ELb0EEENS1_21CollectiveEpilogueFwdINS6_IJS8_SA_S9_EEENS6_IJNS7_ILi1EEESI_SI_EEESC_SE_Li256ELb1ELb1ELb0ELb0EEENS1_19SingleTileSchedulerILb1ELb0ELb1ELi128EEEEEEEEEvNT_6ParamsE:
	.zero		1400


//--------------------- .nv.constant0._ZN7cutlass13device_kernelIN5flash19enable_sm80_to_sm89INS1_16FlashAttnFwdSm80INS1_25CollectiveMainloopFwdSm80ILi8ELi1ELb0EN4cute5tupleIJNS5_1CILi128EEENS7_ILi64EEENS7_ILi192EEEEEELi192ENS_10bfloat16_tEfNS_4arch4Sm80ELb0ELb1ELb0ELb0ELb0ELb0ELb1ELb0EEENS1_21CollectiveEpilogueFwdINS6_IJS8_SA_S9_EEENS6_IJNS7_ILi1EEESI_SI_EEESC_SE_Li256ELb0ELb1ELb0ELb0EEENS1_19SingleTileSchedulerILb0ELb0ELb1ELi128EEEEEEEEEvNT_6ParamsE --------------------------
	.section	.nv.constant0._ZN7cutlass13device_kernelIN5flash19enable_sm80_to_sm89INS1_16FlashAttnFwdSm80INS1_25CollectiveMainloopFwdSm80ILi8ELi1ELb0EN4cute5tupleIJNS5_1CILi128EEENS7_ILi64EEENS7_ILi192EEEEEELi192ENS_10bfloat16_tEfNS_4arch4Sm80ELb0ELb1ELb0ELb0ELb0ELb0ELb1ELb0EEENS1_21CollectiveEpilogueFwdINS6_IJS8_SA_S9_EEENS6_IJNS7_ILi1EEESI_SI_EEESC_SE_Li256ELb0ELb1ELb0ELb0EEENS1_19SingleTileSchedulerILb0ELb0ELb1ELi128EEEEEEEEEvNT_6ParamsE,"a",@progbits
	.sectionflags	@""
	.align	4
.nv.constant0._ZN7cutlass13device_kernelIN5flash19enable_sm80_to_sm89INS1_16FlashAttnFwdSm80INS1_25CollectiveMainloopFwdSm80ILi8ELi1ELb0EN4cute5tupleIJNS5_1CILi128EEENS7_ILi64EEENS7_ILi192EEEEEELi192ENS_10bfloat16_tEfNS_4arch4Sm80ELb0ELb1ELb0ELb0ELb0ELb0ELb1ELb0EEENS1_21CollectiveEpilogueFwdINS6_IJS8_SA_S9_EEENS6_IJNS7_ILi1EEESI_SI_EEESC_SE_Li256ELb0ELb1ELb0ELb0EEENS1_19SingleTileSchedulerILb0ELb0ELb1ELi128EEEEEEEEEvNT_6ParamsE:
	.zero		1400


//--------------------- .nv.constant0._ZN7cutlass13device_kernelIN5flash19enable_sm80_to_sm89INS1_16FlashAttnFwdSm80INS1_25CollectiveMainloopFwdSm80ILi8ELi1ELb0EN4cute5tupleIJNS5_1CILi128EEENS7_ILi64EEENS7_ILi192EEEEEELi192ENS_10bfloat16_tEfNS_4arch4Sm80ELb0ELb1ELb0ELb1ELb0ELb0ELb1ELb0EEENS1_21CollectiveEpilogueFwdINS6_IJS8_SA_S9_EEENS6_IJNS7_ILi1EEESI_SI_EEESC_SE_Li256ELb1ELb1ELb0ELb0EEENS1_19SingleTileSchedulerILb1ELb0ELb1ELi128EEEEEEEEEvNT_6ParamsE --------------------------
	.section	.nv.constant0._ZN7cutlass13device_kernelIN5flash19enable_sm80_to_sm89INS1_16FlashAttnFwdSm80INS1_25CollectiveMainloopFwdSm80ILi8ELi1ELb0EN4cute5tupleIJNS5_1CILi128EEENS7_ILi64EEENS7_ILi192EEEEEELi192ENS_10bfloat16_tEfNS_4arch4Sm80ELb0ELb1ELb0ELb1ELb0ELb0ELb1ELb0EEENS1_21CollectiveEpilogueFwdINS6_IJS8_SA_S9_EEENS6_IJNS7_ILi1EEESI_SI_EEESC_SE_Li256ELb1ELb1ELb0ELb0EEENS1_19SingleTileSchedulerILb1ELb0ELb1ELi128EEEEEEEEEvNT_6ParamsE,"a",@progbits
	.sectionflags	@""
	.align	4
.nv.constant0._ZN7cutlass13device_kernelIN5flash19enable_sm80_to_sm89INS1_16FlashAttnFwdSm80INS1_25CollectiveMainloopFwdSm80ILi8ELi1ELb0EN4cute5tupleIJNS5_1CILi128EEENS7_ILi64EEENS7_ILi192EEEEEELi192ENS_10bfloat16_tEfNS_4arch4Sm80ELb0ELb1ELb0ELb1ELb0ELb0ELb1ELb0EEENS1_21CollectiveEpilogueFwdINS6_IJS8_SA_S9_EEENS6_IJNS7_ILi1EEESI_SI_EEESC_SE_Li256ELb1ELb1ELb0ELb0EEENS1_19SingleTileSchedulerILb1ELb0ELb1ELi128EEEEEEEEEvNT_6ParamsE:
	.zero		1400


//--------------------- .nv.constant0._ZN7cutlass13device_kernelIN5flash19enable_sm80_to_sm89INS1_16FlashAttnFwdSm80INS1_25CollectiveMainloopFwdSm80ILi8ELi1ELb0EN4cute5tupleIJNS5_1CILi128EEENS7_ILi64EEENS7_ILi192EEEEEELi192ENS_10bfloat16_tEfNS_4arch4Sm80ELb0ELb1ELb0ELb1ELb0ELb1ELb1ELb0EEENS1_21CollectiveEpilogueFwdINS6_IJS8_SA_S9_EEENS6_IJNS7_ILi1EEESI_SI_EEESC_SE_Li256ELb1ELb1ELb0ELb0EEENS1_19SingleTileSchedulerILb1ELb0ELb1ELi128EEEEEEEEEvNT_6ParamsE --------------------------
	.section	.nv.constant0._ZN7cutlass13device_kernelIN5flash19enable_sm80_to_sm89INS1_16FlashAttnFwdSm80INS1_25CollectiveMainloopFwdSm80ILi8ELi1ELb0EN4cute5tupleIJNS5_1CILi128EEENS7_ILi64EEENS7_ILi192EEEEEELi192ENS_10bfloat16_tEfNS_4arch4Sm80ELb0ELb1ELb0ELb1ELb0ELb1ELb1ELb0EEENS1_21CollectiveEpilogueFwdINS6_IJS8_SA_S9_EEENS6_IJNS7_ILi1EEESI_SI_EEESC_SE_Li256ELb1ELb1ELb0ELb0EEENS1_19SingleTileSchedulerILb1ELb0ELb1ELi128EEEEEEEEEvNT_6ParamsE,"a",@progbits
	.sectionflags	@""
	.align	4
.nv.constant0._ZN7cutlass13device_kernelIN5flash19enable_sm80_to_sm89INS1_16FlashAttnFwdSm80INS1_25CollectiveMainloopFwdSm80ILi8ELi1ELb0EN4cute5tupleIJNS5_1CILi128EEENS7_ILi64EEENS7_ILi192EEEEEELi192ENS_10bfloat16_tEfNS_4arch4Sm80ELb0ELb1ELb0ELb1ELb0ELb1ELb1ELb0EEENS1_21CollectiveEpilogueFwdINS6_IJS8_SA_S9_EEENS6_IJNS7_ILi1EEESI_SI_EEESC_SE_Li256ELb1ELb1ELb0ELb0EEENS1_19SingleTileSchedulerILb1ELb0ELb1ELi128EEEEEEEEEvNT_6ParamsE:
	.zero		1400


//--------------------- .nv.constant0._ZN7cutlass13device_kernelIN5flash19enable_sm80_to_sm89INS1_16FlashAttnFwdSm80INS1_25CollectiveMainloopFwdSm80ILi8ELi1ELb1EN4cute5tupleIJNS5_1CILi128EEENS7_ILi96EEENS7_ILi192EEEEEELi192ENS_10bfloat16_tEfNS_4arch4Sm80ELb1ELb0ELb0ELb0ELb0ELb0ELb1ELb0EEENS1_21CollectiveEpilogueFwdINS6_IJS8_SA_S9_EEENS6_IJNS7_ILi1EEESI_SI_EEESC_SE_Li256ELb0ELb1ELb0ELb0EEENS1_30DynamicPersistentTileSchedulerILi256ELi256ELb0ELb1ELb0EEEEEEEEEvNT_6ParamsE --------------------------
	.section	.nv.constant0._ZN7cutlass13device_kernelIN5flash19enable_sm80_to_sm89INS1_16FlashAttnFwdSm80INS1_25CollectiveMainloopFwdSm80ILi8ELi1ELb1EN4cute5tupleIJNS5_1CILi128EEENS7_ILi96EEENS7_ILi192EEEEEELi192ENS_10bfloat16_tEfNS_4arch4Sm80ELb1ELb0ELb0ELb0ELb0ELb0ELb1ELb0EEENS1_21CollectiveEpilogueFwdINS6_IJS8_SA_S9_EEENS6_IJNS7_ILi1EEESI_SI_EEESC_SE_Li256ELb0ELb1ELb0ELb0EEENS1_30DynamicPersistentTileSchedulerILi256ELi256ELb0ELb1ELb0EEEEEEEEEvNT_6ParamsE,"a",@progbits
	.sectionflags	@""
	.align	4
.nv.constant0._ZN7cutlass13device_kernelIN5flash19enable_sm80_to_sm89INS1_16FlashAttnFwdSm80INS1_25CollectiveMainloopFwdSm80ILi8ELi1ELb1EN4cute5tupleIJNS5_1CILi128EEENS7_ILi96EEENS7_ILi192EEEEEELi192ENS_10bfloat16_tEfNS_4arch4Sm80ELb1ELb0ELb0ELb0ELb0ELb0ELb1ELb0EEENS1_21CollectiveEpilogueFwdINS6_IJS8_SA_S9_EEENS6_IJNS7_ILi1EEESI_SI_EEESC_SE_Li256ELb0ELb1ELb0ELb0EEENS1_30DynamicPersistentTileSchedulerILi256ELi256ELb0ELb1ELb0EEEEEEEEEvNT_6ParamsE:
	.zero		1416


//--------------------- .nv.constant0._ZN7cutlass13device_kernelIN5flash19enable_sm80_to_sm89INS1_16FlashAttnFwdSm80INS1_25CollectiveMainloopFwdSm80ILi8ELi1ELb1EN4cute5tupleIJNS5_1CILi128EEENS7_ILi96EEENS7_ILi192EEEEEELi192ENS_10bfloat16_tEfNS_4arch4Sm80ELb1ELb0ELb0ELb1ELb0ELb0ELb1ELb0EEENS1_21CollectiveEpilogueFwdINS6_IJS8_SA_S9_EEENS6_IJNS7_ILi1EEESI_SI_EEESC_SE_Li256ELb1ELb1ELb0ELb0EEENS1_19SingleTileSchedulerILb1ELb0ELb1ELi128EEEEEEEEEvNT_6ParamsE --------------------------
	.section	.nv.constant0._ZN7cutlass13device_kernelIN5flash19enable_sm80_to_sm89INS1_16FlashAttnFwdSm80INS1_25CollectiveMainloopFwdSm80ILi8ELi1ELb1EN4cute5tupleIJNS5_1CILi128EEENS7_ILi96EEENS7_ILi192EEEEEELi192ENS_10bfloat16_tEfNS_4arch4Sm80ELb1ELb0ELb0ELb1ELb0ELb0ELb1ELb0EEENS1_21CollectiveEpilogueFwdINS6_IJS8_SA_S9_EEENS6_IJNS7_ILi1EEESI_SI_EEESC_SE_Li256ELb1ELb1ELb0ELb0EEENS1_19SingleTileSchedulerILb1ELb0ELb1ELi128EEEEEEEEEvNT_6ParamsE,"a",@progbits
	.sectionflags	@""
	.align	4
.nv.constant0._ZN7cutlass13device_kernelIN5flash19enable_sm80_to_sm89INS1_16FlashAttnFwdSm80INS1_25CollectiveMainloopFwdSm80ILi8ELi1ELb1EN4cute5tupleIJNS5_1CILi128EEENS7_ILi96EEENS7_ILi192EEEEEELi192ENS_10bfloat16_tEfNS_4arch4Sm80ELb1ELb0ELb0ELb1ELb0ELb0ELb1ELb0EEENS1_21CollectiveEpilogueFwdINS6_IJS8_SA_S9_EEENS6_IJNS7_ILi1EEESI_SI_EEESC_SE_Li256ELb1ELb1ELb0ELb0EEENS1_19SingleTileSchedulerILb1ELb0ELb1ELi128EEEEEEEEEvNT_6ParamsE:
	.zero		1400


//--------------------- .nv.constant0._ZN7cutlass13device_kernelIN5flash19enable_sm80_to_sm89INS1_16FlashAttnFwdSm80INS1_25CollectiveMainloopFwdSm80ILi8ELi1ELb0EN4cute5tupleIJNS5_1CILi128EEENS7_ILi64EEENS7_ILi192EEEEEELi192ENS_10bfloat16_tEfNS_4arch4Sm80ELb1ELb0ELb0ELb1ELb0ELb1ELb1ELb0EEENS1_21CollectiveEpilogueFwdINS6_IJS8_SA_S9_EEENS6_IJNS7_ILi1EEESI_SI_EEESC_SE_Li256ELb1ELb1ELb0ELb0EEENS1_19SingleTileSchedulerILb1ELb0ELb1ELi128EEEEEEEEEvNT_6ParamsE --------------------------
	.section	.nv.constant0._ZN7cutlass13device_kernelIN5flash19enable_sm80_to_sm89INS1_16FlashAttnFwdSm80INS1_25CollectiveMainloopFwdSm80ILi8ELi1ELb0EN4cute5tupleIJNS5_1CILi128EEENS7_ILi64EEENS7_ILi192EEEEEELi192ENS_10bfloat16_tEfNS_4arch4Sm80ELb1ELb0ELb0ELb1ELb0ELb1ELb1ELb0EEENS1_21CollectiveEpilogueFwdINS6_IJS8_SA_S9_EEENS6_IJNS7_ILi1EEESI_SI_EEESC_SE_Li256ELb1ELb1ELb0ELb0EEENS1_19SingleTileSchedulerILb1ELb0ELb1ELi128EEEEEEEEEvNT_6ParamsE,"a",@progbits
	.sectionflags	@""
	.align	4
.nv.constant0._ZN7cutlass13device_kernelIN5flash19enable_sm80_to_sm89INS1_16FlashAttnFwdSm80INS1_25CollectiveMainloopFwdSm80ILi8ELi1ELb0EN4cute5tupleIJNS5_1CILi128EEENS7_ILi64EEENS7_ILi192EEEEEELi192ENS_10bfloat16_tEfNS_4arch4Sm80ELb1ELb0ELb0ELb1ELb0ELb1ELb1ELb0EEENS1_21CollectiveEpilogueFwdINS6_IJS8_SA_S9_EEENS6_IJNS7_ILi1EEESI_SI_EEESC_SE_Li256ELb1ELb1ELb0ELb0EEENS1_19SingleTileSchedulerILb1ELb0ELb1ELi128EEEEEEEEEvNT_6ParamsE:
	.zero		1400


//--------------------- .nv.constant0._ZN7cutlass13device_kernelIN5flash19enable_sm80_to_sm89INS1_16FlashAttnFwdSm80INS1_25CollectiveMainloopFwdSm80ILi8ELi2ELb1EN4cute5tupleIJNS5_1CILi128EEENS7_ILi96EEENS7_ILi192EEEEEELi192ENS_10bfloat16_tEfNS_4arch4Sm80ELb0ELb0ELb0ELb0ELb0ELb0ELb1ELb0EEENS1_21CollectiveEpilogueFwdINS6_IJS8_SA_S9_EEENS6_IJNS7_ILi1EEESI_SI_EEESC_SE_Li256ELb0ELb1ELb0ELb0EEENS1_19SingleTileSchedulerILb0ELb0ELb1ELi128EEEEEEEEEvNT_6ParamsE --------------------------
	.section	.nv.constant0._ZN7cutlass13device_kernelIN5flash19enable_sm80_to_sm89INS1_16FlashAttnFwdSm80INS1_25CollectiveMainloopFwdSm80ILi8ELi2ELb1EN4cute5tupleIJNS5_1CILi128EEENS7_ILi96EEENS7_ILi192EEEEEELi192ENS_10bfloat16_tEfNS_4arch4Sm80ELb0ELb0ELb0ELb0ELb0ELb0ELb1ELb0EEENS1_21CollectiveEpilogueFwdINS6_IJS8_SA_S9_EEENS6_IJNS7_ILi1EEESI_SI_EEESC_SE_Li256ELb0ELb1ELb0ELb0EEENS1_19SingleTileSchedulerILb0ELb0ELb1ELi128EEEEEEEEEvNT_6ParamsE,"a",@progbits
	.sectionflags	@""
	.align	4
.nv.constant0._ZN7cutlass13device_kernelIN5flash19enable_sm80_to_sm89INS1_16FlashAttnFwdSm80INS1_25CollectiveMainloopFwdSm80ILi8ELi2ELb1EN4cute5tupleIJNS5_1CILi128EEENS7_ILi96EEENS7_ILi192EEEEEELi192ENS_10bfloat16_tEfNS_4arch4Sm80ELb0ELb0ELb0ELb0ELb0ELb0ELb1ELb0EEENS1_21CollectiveEpilogueFwdINS6_IJS8_SA_S9_EEENS6_IJNS7_ILi1EEESI_SI_EEESC_SE_Li256ELb0ELb1ELb0ELb0EEENS1_19SingleTileSchedulerILb0ELb0ELb1ELi128EEEEEEEEEvNT_6ParamsE:
	.zero		1400


//--------------------- .nv.constant0._ZN7cutlass13device_kernelIN5flash19enable_sm80_to_sm89INS1_16FlashAttnFwdSm80INS1_25CollectiveMainloopFwdSm80ILi8ELi2ELb1EN4cute5tupleIJNS5_1CILi128EEENS7_ILi96EEENS7_ILi192EEEEEELi192ENS_10bfloat16_tEfNS_4arch4Sm80ELb0ELb0ELb0ELb1ELb0ELb0ELb1ELb0EEENS1_21CollectiveEpilogueFwdINS6_IJS8_SA_S9_EEENS6_IJNS7_ILi1EEESI_SI_EEESC_SE_Li256ELb1ELb1ELb0ELb0EEENS1_19SingleTileSchedulerILb1ELb0ELb1ELi128EEEEEEEEEvNT_6ParamsE --------------------------
	.section	.nv.constant0._ZN7cutlass13device_kernelIN5flash19enable_sm80_to_sm89INS1_16FlashAttnFwdSm80INS1_25CollectiveMainloopFwdSm80ILi8ELi2ELb1EN4cute5tupleIJNS5_1CILi128EEENS7_ILi96EEENS7_ILi192EEEEEELi192ENS_10bfloat16_tEfNS_4arch4Sm80ELb0ELb0ELb0ELb1ELb0ELb0ELb1ELb0EEENS1_21CollectiveEpilogueFwdINS6_IJS8_SA_S9_EEENS6_IJNS7_ILi1EEESI_SI_EEESC_SE_Li256ELb1ELb1ELb0ELb0EEENS1_19SingleTileSchedulerILb1ELb0ELb1ELi128EEEEEEEEEvNT_6ParamsE,"a",@progbits
	.sectionflags	@""
	.align	4
.nv.constant0._ZN7cutlass13device_kernelIN5flash19enable_sm80_to_sm89INS1_16FlashAttnFwdSm80INS1_25CollectiveMainloopFwdSm80ILi8ELi2ELb1EN4cute5tupleIJNS5_1CILi128EEENS7_ILi96EEENS7_ILi192EEEEEELi192ENS_10bfloat16_tEfNS_4arch4Sm80ELb0ELb0ELb0ELb1ELb0ELb0ELb1ELb0EEENS1_21CollectiveEpilogueFwdINS6_IJS8_SA_S9_EEENS6_IJNS7_ILi1EEESI_SI_EEESC_SE_Li256ELb1ELb1ELb0ELb0EEENS1_19SingleTileSchedulerILb1ELb0ELb1ELi128EEEEEEEEEvNT_6ParamsE:
	.zero		1400


//--------------------- .nv.constant0._ZN7cutlass13device_kernelIN5flash19enable_sm80_to_sm89INS1_16FlashAttnFwdSm80INS1_25CollectiveMainloopFwdSm80ILi8ELi2ELb0EN4cute5tupleIJNS5_1CILi128EEENS7_ILi64EEENS7_ILi192EEEEEELi192ENS_10bfloat16_tEfNS_4arch4Sm80ELb0ELb0ELb0ELb1ELb0ELb1ELb1ELb0EEENS1_21CollectiveEpilogueFwdINS6_IJS8_SA_S9_EEENS6_IJNS7_ILi1EEESI_SI_EEESC_SE_Li256ELb1ELb1ELb0ELb0EEENS1_19SingleTileSchedulerILb1ELb0ELb1ELi128EEEEEEEEEvNT_6ParamsE --------------------------
	.section	.nv.constant0._ZN7cutlass13device_kernelIN5flash19enable_sm80_to_sm89INS1_16FlashAttnFwdSm80INS1_25CollectiveMainloopFwdSm80ILi8ELi2ELb0EN4cute5tupleIJNS5_1CILi128EEENS7_ILi64EEENS7_ILi192EEEEEELi192ENS_10bfloat16_tEfNS_4arch4Sm80ELb0ELb0ELb0ELb1ELb0ELb1ELb1ELb0EEENS1_21CollectiveEpilogueFwdINS6_IJS8_SA_S9_EEENS6_IJNS7_ILi1EEESI_SI_EEESC_SE_Li256ELb1ELb1ELb0ELb0EEENS1_19SingleTileSchedulerILb1ELb0ELb1ELi128EEEEEEEEEvNT_6ParamsE,"a",@progbits
	.sectionflags	@""
	.align	4
.nv.constant0._ZN7cutlass13device_kernelIN5flash19enable_sm80_to_sm89INS1_16FlashAttnFwdSm80INS1_25CollectiveMainloopFwdSm80ILi8ELi2ELb0EN4cute5tupleIJNS5_1CILi128EEENS7_ILi64EEENS7_ILi192EEEEEELi192ENS_10bfloat16_tEfNS_4arch4Sm80ELb0ELb0ELb0ELb1ELb0ELb1ELb1ELb0EEENS1_21CollectiveEpilogueFwdINS6_IJS8_SA_S9_EEENS6_IJNS7_ILi1EEESI_SI_EEESC_SE_Li256ELb1ELb1ELb0ELb0EEENS1_19SingleTileSchedulerILb1ELb0ELb1ELi128EEEEEEEEEvNT_6ParamsE:
	.zero		1400


//--------------------- .nv.constant0._ZN7cutlass13device_kernelIN5flash19enable_sm80_to_sm89INS1_16FlashAttnFwdSm80INS1_25CollectiveMainloopFwdSm80ILi8ELi2ELb0EN4cute5tupleIJNS5_1CILi128EEENS7_ILi64EEENS7_ILi192EEEEEELi192ENS_10bfloat16_tEfNS_4arch4Sm80ELb0ELb1ELb0ELb0ELb0ELb0ELb1ELb0EEENS1_21CollectiveEpilogueFwdINS6_IJS8_SA_S9_EEENS6_IJNS7_ILi1EEESI_SI_EEESC_SE_Li256ELb0ELb1ELb0ELb0EEENS1_19SingleTileSchedulerILb0ELb0ELb1ELi128EEEEEEEEEvNT_6ParamsE --------------------------
	.section	.nv.constant0._ZN7cutlass13device_kernelIN5flash19enable_sm80_to_sm89INS1_16FlashAttnFwdSm80INS1_25CollectiveMainloopFwdSm80ILi8ELi2ELb0EN4cute5tupleIJNS5_1CILi128EEENS7_ILi64EEENS7_ILi192EEEEEELi192ENS_10bfloat16_tEfNS_4arch4Sm80ELb0ELb1ELb0ELb0ELb0ELb0ELb1ELb0EEENS1_21CollectiveEpilogueFwdINS6_IJS8_SA_S9_EEENS6_IJNS7_ILi1EEESI_SI_EEESC_SE_Li256ELb0ELb1ELb0ELb0EEENS1_19SingleTileSchedulerILb0ELb0ELb1ELi128EEEEEEEEEvNT_6ParamsE,"a",@progbits
	.sectionflags	@""
	.align	4
.nv.constant0._ZN7cutlass13device_kernelIN5flash19enable_sm80_to_sm89INS1_16FlashAttnFwdSm80INS1_25CollectiveMainloopFwdSm80ILi8ELi2ELb0EN4cute5tupleIJNS5_1CILi128EEENS7_ILi64EEENS7_ILi192EEEEEELi192ENS_10bfloat16_tEfNS_4arch4Sm80ELb0ELb1ELb0ELb0ELb0ELb0ELb1ELb0EEENS1_21CollectiveEpilogueFwdINS6_IJS8_SA_S9_EEENS6_IJNS7_ILi1EEESI_SI_EEESC_SE_Li256ELb0ELb1ELb0ELb0EEENS1_19SingleTileSchedulerILb0ELb0ELb1ELi128EEEEEEEEEvNT_6ParamsE:
	.zero		1400


//--------------------- .nv.constant0._ZN7cutlass13device_kernelIN5flash19enable_sm80_to_sm89INS1_16FlashAttnFwdSm80INS1_25CollectiveMainloopFwdSm80ILi8ELi2ELb0EN4cute5tupleIJNS5_1CILi128EEENS7_ILi64EEENS7_ILi192EEEEEELi192ENS_10bfloat16_tEfNS_4arch4Sm80ELb0ELb1ELb0ELb1ELb0ELb0ELb1ELb0EEENS1_21CollectiveEpilogueFwdINS6_IJS8_SA_S9_EEENS6_IJNS7_ILi1EEESI_SI_EEESC_SE_Li256ELb1ELb1ELb0ELb0EEENS1_19SingleTileSchedulerILb1ELb0ELb1ELi128EEEEEEEEEvNT_6ParamsE --------------------------
	.section	.nv.constant0._ZN7cutlass13device_kernelIN5flash19enable_sm80_to_sm89INS1_16FlashAttnFwdSm80INS1_25CollectiveMainloopFwdSm80ILi8ELi2ELb0EN4cute5tupleIJNS5_1CILi128EEENS7_ILi64EEENS7_ILi192EEEEEELi192ENS_10bfloat16_tEfNS_4arch4Sm80ELb0ELb1ELb0ELb1ELb0ELb0ELb1ELb0EEENS1_21CollectiveEpilogueFwdINS6_IJS8_SA_S9_EEENS6_IJNS7_ILi1EEESI_SI_EEESC_SE_Li256ELb1ELb1ELb0ELb0EEENS1_19SingleTileSchedulerILb1ELb0ELb1ELi128EEEEEEEEEvNT_6ParamsE,"a",@progbits
	.sectionflags	@""
	.align	4
.nv.constant0._ZN7cutlass13device_kernelIN5flash19enable_sm80_to_sm89INS1_16FlashAttnFwdSm80INS1_25CollectiveMainloopFwdSm80ILi8ELi2ELb0EN4cute5tupleIJNS5_1CILi128EEENS7_ILi64EEENS7_ILi192EEEEEELi192ENS_10bfloat16_tEfNS_4arch4Sm80ELb0ELb1ELb0ELb1ELb0ELb0ELb1ELb0EEENS1_21CollectiveEpilogueFwdINS6_IJS8_SA_S9_EEENS6_IJNS7_ILi1EEESI_SI_EEESC_SE_Li256ELb1ELb1ELb0ELb0EEENS1_19SingleTileSchedulerILb1ELb0ELb1ELi128EEEEEEEEEvNT_6ParamsE:
	.zero		1400


//--------------------- .nv.constant0._ZN7cutlass13device_kernelIN5flash19enable_sm80_to_sm89INS1_16FlashAttnFwdSm80INS1_25CollectiveMainloopFwdSm80ILi8ELi2ELb0EN4cute5tupleIJNS5_1CILi128EEENS7_ILi64EEENS7_ILi192EEEEEELi192ENS_10bfloat16_tEfNS_4arch4Sm80ELb0ELb1ELb0ELb1ELb0ELb1ELb1ELb0EEENS1_21CollectiveEpilogueFwdINS6_IJS8_SA_S9_EEENS6_IJNS7_ILi1EEESI_SI_EEESC_SE_Li256ELb1ELb1ELb0ELb0EEENS1_19SingleTileSchedulerILb1ELb0ELb1ELi128EEEEEEEEEvNT_6ParamsE --------------------------
	.section	.nv.constant0._ZN7cutlass13device_kernelIN5flash19enable_sm80_to_sm89INS1_16FlashAttnFwdSm80INS1_25CollectiveMainloopFwdSm80ILi8ELi2ELb0EN4cute5tupleIJNS5_1CILi128EEENS7_ILi64EEENS7_ILi192EEEEEELi192ENS_10bfloat16_tEfNS_4arch4Sm80ELb0ELb1ELb0ELb1ELb0ELb1ELb1ELb0EEENS1_21CollectiveEpilogueFwdINS6_IJS8_SA_S9_EEENS6_IJNS7_ILi1EEESI_SI_EEESC_SE_Li256ELb1ELb1ELb0ELb0EEENS1_19SingleTileSchedulerILb1ELb0ELb1ELi128EEEEEEEEEvNT_6ParamsE,"a",@progbits
	.sectionflags	@""
	.align	4
.nv.constant0._ZN7cutlass13device_kernelIN5flash19enable_sm80_to_sm89INS1_16FlashAttnFwdSm80INS1_25CollectiveMainloopFwdSm80ILi8ELi2ELb0EN4cute5tupleIJNS5_1CILi128EEENS7_ILi64EEENS7_ILi192EEEEEELi192ENS_10bfloat16_tEfNS_4arch4Sm80ELb0ELb1ELb0ELb1ELb0ELb1ELb1ELb0EEENS1_21CollectiveEpilogueFwdINS6_IJS8_SA_S9_EEENS6_IJNS7_ILi1EEESI_SI_EEESC_SE_Li256ELb1ELb1ELb0ELb0EEENS1_19SingleTileSchedulerILb1ELb0ELb1ELi128EEEEEEEEEvNT_6ParamsE:
	.zero		1400


//--------------------- .nv.constant0._ZN7cutlass13device_kernelIN5flash19enable_sm80_to_sm89INS1_16FlashAttnFwdSm80INS1_25CollectiveMainloopFwdSm80ILi8ELi2ELb1EN4cute5tupleIJNS5_1CILi128EEENS7_ILi96EEENS7_ILi192EEEEEELi192ENS_10bfloat16_tEfNS_4arch4Sm80ELb1ELb0ELb0ELb0ELb0ELb0ELb1ELb0EEENS1_21CollectiveEpilogueFwdINS6_IJS8_SA_S9_EEENS6_IJNS7_ILi1EEESI_SI_EEESC_SE_Li256ELb0ELb1ELb0ELb0EEENS1_30DynamicPersistentTileSchedulerILi256ELi256ELb0ELb1ELb0EEEEEEEEEvNT_6ParamsE --------------------------
	.section	.nv.constant0._ZN7cutlass13device_kernelIN5flash19enable_sm80_to_sm89INS1_16FlashAttnFwdSm80INS1_25CollectiveMainloopFwdSm80ILi8ELi2ELb1EN4cute5tupleIJNS5_1CILi128EEENS7_ILi96EEENS7_ILi192EEEEEELi192ENS_10bfloat16_tEfNS_4arch4Sm80ELb1ELb0ELb0ELb0ELb0ELb0ELb1ELb0EEENS1_21CollectiveEpilogueFwdINS6_IJS8_SA_S9_EEENS6_IJNS7_ILi1EEESI_SI_EEESC_SE_Li256ELb0ELb1ELb0ELb0EEENS1_30DynamicPersistentTileSchedulerILi256ELi256ELb0ELb1ELb0EEEEEEEEEvNT_6ParamsE,"a",@progbits
	.sectionflags	@""
	.align	4
.nv.constant0._ZN7cutlass13device_kernelIN5flash19enable_sm80_to_sm89INS1_16FlashAttnFwdSm80INS1_25CollectiveMainloopFwdSm80ILi8ELi2ELb1EN4cute5tupleIJNS5_1CILi128EEENS7_ILi96EEENS7_ILi192EEEEEELi192ENS_10bfloat16_tEfNS_4arch4Sm80ELb1ELb0ELb0ELb0ELb0ELb0ELb1ELb0EEENS1_21CollectiveEpilogueFwdINS6_IJS8_SA_S9_EEENS6_IJNS7_ILi1EEESI_SI_EEESC_SE_Li256ELb0ELb1ELb0ELb0EEENS1_30DynamicPersistentTileSchedulerILi256ELi256ELb0ELb1ELb0EEEEEEEEEvNT_6ParamsE:
	.zero		1416


//--------------------- .nv.constant0._ZN7cutlass13device_kernelIN5flash19enable_sm80_to_sm89INS1_16FlashAttnFwdSm80INS1_25CollectiveMainloopFwdSm80ILi8ELi2ELb1EN4cute5tupleIJNS5_1CILi128EEENS7_ILi96EEENS7_ILi192EEEEEELi192ENS_10bfloat16_tEfNS_4arch4Sm80ELb1ELb0ELb0ELb1ELb0ELb0ELb1ELb0EEENS1_21CollectiveEpilogueFwdINS6_IJS8_SA_S9_EEENS6_IJNS7_ILi1EEESI_SI_EEESC_SE_Li256ELb1ELb1ELb0ELb0EEENS1_19SingleTileSchedulerILb1ELb0ELb1ELi128EEEEEEEEEvNT_6ParamsE --------------------------
	.section	.nv.constant0._ZN7cutlass13device_kernelIN5flash19enable_sm80_to_sm89INS1_16FlashAttnFwdSm80INS1_25CollectiveMainloopFwdSm80ILi8ELi2ELb1EN4cute5tupleIJNS5_1CILi128EEENS7_ILi96EEENS7_ILi192EEEEEELi192ENS_10bfloat16_tEfNS_4arch4Sm80ELb1ELb0ELb0ELb1ELb0ELb0ELb1ELb0EEENS1_21CollectiveEpilogueFwdINS6_IJS8_SA_S9_EEENS6_IJNS7_ILi1EEESI_SI_EEESC_SE_Li256ELb1ELb1ELb0ELb0EEENS1_19SingleTileSchedulerILb1ELb0ELb1ELi128EEEEEEEEEvNT_6ParamsE,"a",@progbits
	.sectionflags	@""
	.align	4
.nv.constant0._ZN7cutlass13device_kernelIN5flash19enable_sm80_to_sm89INS1_16FlashAttnFwdSm80INS1_25CollectiveMainloopFwdSm80ILi8ELi2ELb1EN4cute5tupleIJNS5_1CILi128EEENS7_ILi96EEENS7_ILi192EEEEEELi192ENS_10bfloat16_tEfNS_4arch4Sm80ELb1ELb0ELb0ELb1ELb0ELb0ELb1ELb0EEENS1_21CollectiveEpilogueFwdINS6_IJS8_SA_S9_EEENS6_IJNS7_ILi1EEESI_SI_EEESC_SE_Li256ELb1ELb1ELb0ELb0EEENS1_19SingleTileSchedulerILb1ELb0ELb1ELi128EEEEEEEEEvNT_6ParamsE:
	.zero		1400


//--------------------- .nv.constant0._ZN7cutlass13device_kernelIN5flash19enable_sm80_to_sm89INS1_16FlashAttnFwdSm80INS1_25CollectiveMainloopFwdSm80ILi8ELi2ELb0EN4cute5tupleIJNS5_1CILi128EEENS7_ILi64EEENS7_ILi192EEEEEELi192ENS_10bfloat16_tEfNS_4arch4Sm80ELb1ELb0ELb0ELb1ELb0ELb1ELb1ELb0EEENS1_21CollectiveEpilogueFwdINS6_IJS8_SA_S9_EEENS6_IJNS7_ILi1EEESI_SI_EEESC_SE_Li256ELb1ELb1ELb0ELb0EEENS1_19SingleTileSchedulerILb1ELb0ELb1ELi128EEEEEEEEEvNT_6ParamsE --------------------------
	.section	.nv.constant0._ZN7cutlass13device_kernelIN5flash19enable_sm80_to_sm89INS1_16FlashAttnFwdSm80INS1_25CollectiveMainloopFwdSm80ILi8ELi2ELb0EN4cute5tupleIJNS5_1CILi128EEENS7_ILi64EEENS7_ILi192EEEEEELi192ENS_10bfloat16_tEfNS_4arch4Sm80ELb1ELb0ELb0ELb1ELb0ELb1ELb1ELb0EEENS1_21CollectiveEpilogueFwdINS6_IJS8_SA_S9_EEENS6_IJNS7_ILi1EEESI_SI_EEESC_SE_Li256ELb1ELb1ELb0ELb0EEENS1_19SingleTileSchedulerILb1ELb0ELb1ELi128EEEEEEEEEvNT_6ParamsE,"a",@progbits
	.sectionflags	@""
	.align	4
.nv.constant0._ZN7cutlass13device_kernelIN5flash19enable_sm80_to_sm89INS1_16FlashAttnFwdSm80INS1_25CollectiveMainloopFwdSm80ILi8ELi2ELb0EN4cute5tupleIJNS5_1CILi128EEENS7_ILi64EEENS7_ILi192EEEEEELi192ENS_10bfloat16_tEfNS_4arch4Sm80ELb1ELb0ELb0ELb1ELb0ELb1ELb1ELb0EEENS1_21CollectiveEpilogueFwdINS6_IJS8_SA_S9_EEENS6_IJNS7_ILi1EEESI_SI_EEESC_SE_Li256ELb1ELb1ELb0ELb0EEENS1_19SingleTileSchedulerILb1ELb0ELb1ELi128EEEEEEEEEvNT_6ParamsE:
	.zero		1400


//--------------------- .text._ZN7cutlass13device_kernelIN5flash19enable_sm80_to_sm89INS1_16FlashAttnFwdSm80INS1_25CollectiveMainloopFwdSm80ILi8ELi1ELb1EN4cute5tupleIJNS5_1CILi128EEENS7_ILi96EEENS7_ILi192EEEEEELi192ENS_10bfloat16_tEfNS_4arch4Sm80ELb0ELb0ELb0ELb0ELb0ELb0ELb1ELb0EEENS1_21CollectiveEpilogueFwdINS6_IJS8_SA_S9_EEENS6_IJNS7_ILi1EEESI_SI_EEESC_SE_Li256ELb0ELb1ELb0ELb0EEENS1_19SingleTileSchedulerILb0ELb0ELb1ELi128EEEEEEEEEvNT_6ParamsE --------------------------
	.section	.text._ZN7cutlass13device_kernelIN5flash19enable_sm80_to_sm89INS1_16FlashAttnFwdSm80INS1_25CollectiveMainloopFwdSm80ILi8ELi1ELb1EN4cute5tupleIJNS5_1CILi128EEENS7_ILi96EEENS7_ILi192EEEEEELi192ENS_10bfloat16_tEfNS_4arch4Sm80ELb0ELb0ELb0ELb0ELb0ELb0ELb1ELb0EEENS1_21CollectiveEpilogueFwdINS6_IJS8_SA_S9_EEENS6_IJNS7_ILi1EEESI_SI_EEESC_SE_Li256ELb0ELb1ELb0ELb0EEENS1_19SingleTileSchedulerILb0ELb0ELb1ELi128EEEEEEEEEvNT_6ParamsE,"ax",@progbits
	.sectioninfo	@"SHI_REGISTERS=255"
	.align	128
.text._ZN7cutlass13device_kernelIN5flash19enable_sm80_to_sm89INS1_16FlashAttnFwdSm80INS1_25CollectiveMainloopFwdSm80ILi8ELi1ELb1EN4cute5tupleIJNS5_1CILi128EEENS7_ILi96EEENS7_ILi192EEEEEELi192ENS_10bfloat16_tEfNS_4arch4Sm80ELb0ELb0ELb0ELb0ELb0ELb0ELb1ELb0EEENS1_21CollectiveEpilogueFwdINS6_IJS8_SA_S9_EEENS6_IJNS7_ILi1EEESI_SI_EEESC_SE_Li256ELb0ELb1ELb0ELb0EEENS1_19SingleTileSchedulerILb0ELb0ELb1ELi128EEEEEEEEEvNT_6ParamsE:
        .type           _ZN7cutlass13device_kernelIN5flash19enable_sm80_to_sm89INS1_16FlashAttnFwdSm80INS1_25CollectiveMainloopFwdSm80ILi8ELi1ELb1EN4cute5tupleIJNS5_1CILi128EEENS7_ILi96EEENS7_ILi192EEEEEELi192ENS_10bfloat16_tEfNS_4arch4Sm80ELb0ELb0ELb0ELb0ELb0ELb0ELb1ELb0EEENS1_21CollectiveEpilogueFwdINS6_IJS8_SA_S9_EEENS6_IJNS7_ILi1EEESI_SI_EEESC_SE_Li256ELb0ELb1ELb0ELb0EEENS1_19SingleTileSchedulerILb0ELb0ELb1ELi128EEEEEEEEEvNT_6ParamsE,@function
        .size           _ZN7cutlass13device_kernelIN5flash19enable_sm80_to_sm89INS1_16FlashAttnFwdSm80INS1_25CollectiveMainloopFwdSm80ILi8ELi1ELb1EN4cute5tupleIJNS5_1CILi128EEENS7_ILi96EEENS7_ILi192EEEEEELi192ENS_10bfloat16_tEfNS_4arch4Sm80ELb0ELb0ELb0ELb0ELb0ELb0ELb1ELb0EEENS1_21CollectiveEpilogueFwdINS6_IJS8_SA_S9_EEENS6_IJNS7_ILi1EEESI_SI_EEESC_SE_Li256ELb0ELb1ELb0ELb0EEENS1_19SingleTileSchedulerILb0ELb0ELb1ELi128EEEEEEEEEvNT_6ParamsE,(.L_x_1283 - _ZN7cutlass13device_kernelIN5flash19enable_sm80_to_sm89INS1_16FlashAttnFwdSm80INS1_25CollectiveMainloopFwdSm80ILi8ELi1ELb1EN4cute5tupleIJNS5_1CILi128EEENS7_ILi96EEENS7_ILi192EEEEEELi192ENS_10bfloat16_tEfNS_4arch4Sm80ELb0ELb0ELb0ELb0ELb0ELb0ELb1ELb0EEENS1_21CollectiveEpilogueFwdINS6_IJS8_SA_S9_EEENS6_IJNS7_ILi1EEESI_SI_EEESC_SE_Li256ELb0ELb1ELb0ELb0EEENS1_19SingleTileSchedulerILb0ELb0ELb1ELi128EEEEEEEEEvNT_6ParamsE)
        .other          _ZN7cutlass13device_kernelIN5flash19enable_sm80_to_sm89INS1_16FlashAttnFwdSm80INS1_25CollectiveMainloopFwdSm80ILi8ELi1ELb1EN4cute5tupleIJNS5_1CILi128EEENS7_ILi96EEENS7_ILi192EEEEEELi192ENS_10bfloat16_tEfNS_4arch4Sm80ELb0ELb0ELb0ELb0ELb0ELb0ELb1ELb0EEENS1_21CollectiveEpilogueFwdINS6_IJS8_SA_S9_EEENS6_IJNS7_ILi1EEESI_SI_EEESC_SE_Li256ELb0ELb1ELb0ELb0EEENS1_19SingleTileSchedulerILb0ELb0ELb1ELi128EEEEEEEEEvNT_6ParamsE,@"STO_CUDA_ENTRY STV_DEFAULT"
_ZN7cutlass13device_kernelIN5flash19enable_sm80_to_sm89INS1_16FlashAttnFwdSm80INS1_25CollectiveMainloopFwdSm80ILi8ELi1ELb1EN4cute5tupleIJNS5_1CILi128EEENS7_ILi96EEENS7_ILi192EEEEEELi192ENS_10bfloat16_tEfNS_4arch4Sm80ELb0ELb0ELb0ELb0ELb0ELb0ELb1ELb0EEENS1_21CollectiveEpilogueFwdINS6_IJS8_SA_S9_EEENS6_IJNS7_ILi1EEESI_SI_EEESC_SE_Li256ELb0ELb1ELb0ELb0EEENS1_19SingleTileSchedulerILb0ELb0ELb1ELi128EEEEEEEEEvNT_6ParamsE:
[----:B------:R-:W-:-:S03]  /*0000*/  MOV R1, c[0x0][0x28] ;  /* 0x00000a0000017a02 */ /* 0x000fc60000000f00 */
[----:B------:R-:W1:Y:S01]  /*0010*/  S2R R17, SR_CTAID.Z ;  /* 0x0000000000117919 */ /* 0x000e620000002700 */
[----:B------:R-:W-:Y:S02]  /*0020*/  IADD3 R1, R1, -0x90, RZ ;  /* 0xffffff7001017810 */ /* 0x000fe40007ffe0ff */
[----:B-1----:R-:W-:-:S13]  /*0030*/  ISETP.GE.AND P0, PT, R17, RZ, PT ;  /* 0x000000ff1100720c */ /* 0x002fda0003f06270 */
[----:B------:R-:W-:Y:S05]  /*0040*/  @!P0 EXIT ;  /* 0x000000000000894d */ /* 0x000fea0003800000 */
[----:B------:R-:W-:Y:S01]  /*0050*/  ISETP.NE.U32.AND P4, PT, RZ, c[0x0][0x340], PT ;  /* 0x0000d000ff007a0c */ /* 0x000fe20003f85070 */
[----:B------:R-:W-:-:S03]  /*0060*/  ULDC.64 UR8, c[0x0][0x118] ;  /* 0x0000460000087ab9 */ /* 0x000fc60000000a00 */
[----:B------:R-:W-:-:S13]  /*0070*/  ISETP.NE.AND.EX P4, PT, RZ, c[0x0][0x344], PT, P4 ;  /* 0x0000d100ff007a0c */ /* 0x000fda0003f85340 */
[----:B------:R-:W-:-:S04]  /*0080*/  @P4 IMAD.MOV.U32 R2, RZ, RZ, 0x4 ;  /* 0x00000004ff024424 */ /* 0x000fc800078e00ff */
[----:B------:R-:W-:-:S05]  /*0090*/  @P4 IMAD.WIDE R2, R17, R2, c[0x0][0x340] ;  /* 0x0000d00011024625 */ /* 0x000fca00078e0202 */
[----:B------:R1:W2:Y:S01]  /*00a0*/  @P4 LDG.E R20, [R2.64] ;  /* 0x0000000802144981 */ /* 0x0002a2000c1e1900 */
[----:B------:R-:W-:Y:S01]  /*00b0*/  IMAD.MOV.U32 R13, RZ, RZ, c[0x0][0x2c4] ;  /* 0x0000b100ff0d7624 */ /* 0x000fe200078e00ff */
[----:B------:R-:W-:Y:S01]  /*00c0*/  SHF.R.S32.HI R22, RZ, 0x1f, R17 ;  /* 0x0000001fff167819 */ /* 0x000fe20000011411 */
[----:B------:R-:W-:Y:S01]  /*00d0*/  IMAD.MOV.U32 R123, RZ, RZ, c[0x0][0x1d0] ;  /* 0x00007400ff7b7624 */ /* 0x000fe200078e00ff */
[----:B------:R-:W3:Y:S01]  /*00e0*/  S2R R35, SR_TID.X ;  /* 0x0000000000237919 */ /* 0x000ee20000002100 */
[----:B------:R-:W-:Y:S01]  /*00f0*/  IMAD.MOV.U32 R119, RZ, RZ, c[0x0][0x1e0] ;  /* 0x00007800ff777624 */ /* 0x000fe200078e00ff */
[----:B------:R-:W-:Y:S01]  /*0100*/  ISETP.NE.AND P0, PT, R13, 0x1, PT ;  /* 0x000000010d00780c */ /* 0x000fe20003f05270 */
[----:B------:R-:W-:Y:S01]  /*0110*/  IMAD R6, R22, c[0x0][0x1c0], RZ ;  /* 0x0000700016067a24 */ /* 0x000fe200078e02ff */
[----:B------:R-:W4:Y:S01]  /*0120*/  S2R R40, SR_CTAID.Y ;  /* 0x0000000000287919 */ /* 0x000f220000002600 */
[----:B------:R-:W-:Y:S01]  /*0130*/  IADD3 R9, R123, 0x5f, RZ ;  /* 0x0000005f7b097810 */ /* 0x000fe20007ffe0ff */
[----:B------:R-:W-:-:S02]  /*0140*/  IMAD R13, R13, c[0x0][0x168], RZ ;  /* 0x00005a000d0d7a24 */ /* 0x000fc400078e02ff */
[----:B------:R-:W5:Y:S01]  /*0150*/  S2R R7, SR_CTAID.X ;  /* 0x0000000000077919 */ /* 0x000f620000002500 */
[----:B------:R-:W-:Y:S02]  /*0160*/  IMAD.MOV.U32 R122, RZ, RZ, c[0x0][0x1e4] ;  /* 0x00007900ff7a7624 */ /* 0x000fe400078e00ff */
[----:B------:R-:W-:Y:S01]  /*0170*/  IMAD.HI R9, R9, 0x2aaaaaab, RZ ;  /* 0x2aaaaaab09097827 */ /* 0x000fe200078e02ff */
[----:B---3--:R-:W-:-:S04]  /*0180*/  SHF.R.S32.HI R34, RZ, 0x1f, R35 ;  /* 0x0000001fff227819 */ /* 0x008fc80000011423 */
[-C--:B-1----:R-:W-:Y:S01]  /*0190*/  LEA.HI R2, R34, R35.reuse, RZ, 0x3 ;  /* 0x0000002322027211 */ /* 0x082fe200078f18ff */
[----:B----4-:R-:W-:Y:S01]  /*01a0*/  IMAD.WIDE.U32 R4, R40, c[0x0][0x1b8], RZ ;  /* 0x00006e0028047a25 */ /* 0x010fe200078e00ff */
[----:B------:R-:W-:Y:S02]  /*01b0*/  SHF.R.S32.HI R41, RZ, 0x1f, R40 ;  /* 0x0000001fff297819 */ /* 0x000fe40000011428 */
[----:B------:R-:W-:Y:S02]  /*01c0*/  LOP3.LUT R0, R2, 0xfffffff8, RZ, 0xc0, !PT ;  /* 0xfffffff802007812 */ /* 0x000fe400078ec0ff */
[----:B------:R-:W-:Y:S01]  /*01d0*/  SHF.R.S32.HI R24, RZ, 0x3, R2 ;  /* 0x00000003ff187819 */ /* 0x000fe20000011402 */
[----:B------:R-:W-:Y:S01]  /*01e0*/  IMAD R3, R41, c[0x0][0x1b8], RZ ;  /* 0x00006e0029037a24 */ /* 0x000fe200078e02ff */
[----:B------:R-:W-:Y:S01]  /*01f0*/  LEA.HI R32, R34, R35, RZ, 0x4 ;  /* 0x0000002322207211 */ /* 0x000fe200078f20ff */
[----:B------:R-:W-:Y:S01]  /*0200*/  IMAD.IADD R30, R35, 0x1, -R0 ;  /* 0x00000001231e7824 */ /* 0x000fe200078e0a00 */
[----:B------:R-:W-:Y:S01]  /*0210*/  SHF.R.S32.HI R33, RZ, 0x1f, R24 ;  /* 0x0000001fff217819 */ /* 0x000fe20000011418 */
[----:B------:R-:W-:Y:S01]  /*0220*/  IMAD R2, R40, c[0x0][0x1bc], R3 ;  /* 0x00006f0028027a24 */ /* 0x000fe200078e0203 */
[----:B------:R-:W-:Y:S01]  /*0230*/  SHF.R.S32.HI R12, RZ, 0x4, R32 ;  /* 0x00000004ff0c7819 */ /* 0x000fe20000011420 */
[----:B------:R-:W-:-:S02]  /*0240*/  IMAD R0, R30, 0x20, R24 ;  /* 0x000000201e007824 */ /* 0x000fc400078e0218 */
[----:B------:R-:W-:Y:S02]  /*0250*/  IMAD.IADD R3, R5, 0x1, R2 ;  /* 0x0000000105037824 */ /* 0x000fe400078e0202 */
[----:B-----5:R-:W-:Y:S02]  /*0260*/  IMAD R8, R7, 0x80, R0 ;  /* 0x0000008007087824 */ /* 0x020fe400078e0200 */
[----:B------:R-:W-:Y:S02]  /*0270*/  IMAD.MOV.U32 R2, RZ, RZ, R4 ;  /* 0x000000ffff027224 */ /* 0x000fe400078e0004 */
[----:B------:R-:W-:Y:S01]  /*0280*/  @P0 IMAD.HI.U32 R5, R8, c[0x0][0x2c8], RZ ;  /* 0x0000b20008050a27 */ /* 0x000fe200078e00ff */
[----:B------:R1:W-:Y:S03]  /*0290*/  STL [R1+0x40], R8 ;  /* 0x0000400801007387 */ /* 0x0003e60000100800 */
[----:B------:R-:W-:Y:S01]  /*02a0*/  IMAD.MOV.U32 R0, RZ, RZ, R8 ;  /* 0x000000ffff007224 */ /* 0x000fe200078e0008 */
[----:B------:R-:W-:Y:S01]  /*02b0*/  @P0 SHF.R.U32.HI R0, RZ, c[0x0][0x2cc], R5 ;  /* 0x0000b300ff000a19 */ /* 0x000fe20000011605 */
[C---:B------:R-:W-:Y:S01]  /*02c0*/  IMAD R4, R17.reuse, c[0x0][0x1c4], R6 ;  /* 0x0000710011047a24 */ /* 0x040fe200078e0206 */
[----:B------:R-:W-:Y:S01]  /*02d0*/  SHF.R.U32.HI R6, RZ, 0x1f, R9 ;  /* 0x0000001fff067819 */ /* 0x000fe20000011609 */
[----:B------:R-:W-:-:S03]  /*02e0*/  IMAD.WIDE.U32 R2, R17, c[0x0][0x1c0], R2 ;  /* 0x0000700011027a25 */ /* 0x000fc600078e0002 */
[----:B------:R-:W-:Y:S01]  /*02f0*/  LEA.HI.SX32 R125, R9, R6, 0x1c ;  /* 0x00000006097d7211 */ /* 0x000fe200078fe2ff */
[----:B------:R-:W-:Y:S01]  /*0300*/  IMAD.IADD R3, R3, 0x1, R4 ;  /* 0x0000000103037824 */ /* 0x000fe200078e0204 */
[--C-:B------:R-:W-:Y:S01]  /*0310*/  SHF.R.S32.HI R4, RZ, 0x1f, R0.reuse ;  /* 0x0000001fff047819 */ /* 0x100fe20000011400 */
[----:B------:R-:W-:Y:S01]  /*0320*/  IMAD.MOV R5, RZ, RZ, -R0 ;  /* 0x000000ffff057224 */ /* 0x000fe200078e0a00 */
[----:B------:R-:W-:Y:S01]  /*0330*/  LEA.HI R9, R32, R12, RZ, 0x1 ;  /* 0x0000000c20097211 */ /* 0x000fe200078f08ff */
[----:B------:R-:W-:-:S03]  /*0340*/  IMAD.WIDE.U32 R2, R0, c[0x0][0x1b0], R2 ;  /* 0x00006c0000027a25 */ /* 0x000fc600078e0002 */
[----:B------:R-:W-:Y:S01]  /*0350*/  LOP3.LUT R9, R9, 0xfffffffe, RZ, 0xc0, !PT ;  /* 0xfffffffe09097812 */ /* 0x000fe200078ec0ff */
[----:B------:R-:W-:Y:S02]  /*0360*/  IMAD R4, R4, c[0x0][0x1b0], RZ ;  /* 0x00006c0004047a24 */ /* 0x000fe400078e02ff */
[----:B------:R-:W-:Y:S02]  /*0370*/  IMAD R10, R7, 0x80, R24 ;  /* 0x00000080070a7824 */ /* 0x000fe400078e0218 */
[----:B------:R-:W-:Y:S02]  /*0380*/  IMAD R4, R0, c[0x0][0x1b4], R4 ;  /* 0x00006d0000047a24 */ /* 0x000fe400078e0204 */
[----:B------:R-:W-:Y:S01]  /*0390*/  IMAD R0, R5, c[0x0][0x2c4], R8 ;  /* 0x0000b10005007a24 */ /* 0x000fe200078e0208 */
[C---:B-1----:R-:W-:Y:S01]  /*03a0*/  IADD3 R8, R10.reuse, 0x20, RZ ;  /* 0x000000200a087810 */ /* 0x042fe20007ffe0ff */
[----:B------:R-:W-:Y:S01]  /*03b0*/  IMAD.IADD R3, R3, 0x1, R4 ;  /* 0x0000000103037824 */ /* 0x000fe200078e0204 */
[----:B------:R-:W-:Y:S01]  /*03c0*/  IADD3 R7, R10, 0x40, RZ ;  /* 0x000000400a077810 */ /* 0x000fe20007ffe0ff */
[----:B------:R-:W-:Y:S01]  /*03d0*/  IMAD.SHL.U32 R42, R30, 0x8, RZ ;  /* 0x000000081e2a7824 */ /* 0x000fe200078e00ff */
[----:B------:R-:W-:Y:S01]  /*03e0*/  SHF.R.S32.HI R5, RZ, 0x1f, R0 ;  /* 0x0000001fff057819 */ /* 0x000fe20000011400 */
[----:B------:R-:W-:Y:S01]  /*03f0*/  IMAD.WIDE.U32 R2, R0, c[0x0][0x1a8], R2 ;  /* 0x00006a0000027a25 */ /* 0x000fe200078e0002 */
[-C--:B------:R-:W-:Y:S01]  /*0400*/  ISETP.GE.AND P3, PT, R8, R13.reuse, PT ;  /* 0x0000000d0800720c */ /* 0x080fe20003f66270 */
[----:B------:R1:W-:Y:S01]  /*0410*/  STL [R1+0x58], R10 ;  /* 0x0000580a01007387 */ /* 0x0003e20000100800 */
[-C--:B------:R-:W-:Y:S01]  /*0420*/  ISETP.GE.AND P2, PT, R7, R13.reuse, PT ;  /* 0x0000000d0700720c */ /* 0x080fe20003f46270 */
[----:B------:R-:W-:Y:S01]  /*0430*/  IMAD R4, R5, c[0x0][0x1a8], RZ ;  /* 0x00006a0005047a24 */ /* 0x000fe200078e02ff */
[CC--:B------:R-:W-:Y:S01]  /*0440*/  ISETP.GE.AND P1, PT, R10.reuse, R13.reuse, PT ;  /* 0x0000000d0a00720c */ /* 0x0c0fe20003f26270 */
[----:B------:R-:W-:Y:S01]  /*0450*/  IMAD R6, R33, c[0x0][0x1e0], RZ ;  /* 0x0000780021067a24 */ /* 0x000fe200078e02ff */
[----:B------:R-:W-:Y:S01]  /*0460*/  IADD3 R8, R10, 0x60, RZ ;  /* 0x000000600a087810 */ /* 0x000fe20007ffe0ff */
[----:B------:R-:W-:Y:S01]  /*0470*/  IMAD R11, R0, c[0x0][0x1ac], R4 ;  /* 0x00006b00000b7a24 */ /* 0x000fe200078e0204 */
[----:B------:R-:W-:Y:S01]  /*0480*/  SHF.R.S32.HI R43, RZ, 0x1f, R42 ;  /* 0x0000001fff2b7819 */ /* 0x000fe2000001142a */
[----:B------:R-:W-:Y:S01]  /*0490*/  IMAD.SHL.U32 R0, R24, 0x40, RZ ;  /* 0x0000004018007824 */ /* 0x000fe200078e00ff */
[----:B------:R-:W-:Y:S01]  /*04a0*/  LEA R16, P0, R2, c[0x0][0x160], 0x1 ;  /* 0x0000580002107a11 */ /* 0x000fe200078008ff */
[----:B------:R-:W-:Y:S01]  /*04b0*/  IMAD R6, R24, c[0x0][0x1e4], R6 ;  /* 0x0000790018067a24 */ /* 0x000fe200078e0206 */
[----:B------:R-:W-:Y:S01]  /*04c0*/  IADD3 R36, R42, 0x80, RZ ;  /* 0x000000802a247810 */ /* 0x000fe20007ffe0ff */
[----:B------:R-:W-:Y:S01]  /*04d0*/  IMAD.WIDE.U32 R4, R24, c[0x0][0x1e0], R42 ;  /* 0x0000780018047a25 */ /* 0x000fe200078e002a */
[----:B------:R-:W-:Y:S01]  /*04e0*/  LOP3.LUT R0, R0, 0x1c0, RZ, 0xc0, !PT ;  /* 0x000001c000007812 */ /* 0x000fe200078ec0ff */
[----:B------:R-:W-:Y:S01]  /*04f0*/  STL [R1+0x3c], R125 ;  /* 0x00003c7d01007387 */ /* 0x000fe20000100800 */
[----:B------:R-:W-:Y:S01]  /*0500*/  IADD3 R37, R42, 0x40, RZ ;  /* 0x000000402a257810 */ /* 0x000fe20007ffe0ff */
[----:B------:R-:W-:Y:S01]  /*0510*/  IMAD.IADD R5, R5, 0x1, R6 ;  /* 0x0000000105057824 */ /* 0x000fe200078e0206 */
[----:B------:R-:W-:Y:S01]  /*0520*/  SHF.R.U32.HI R7, RZ, 0x3, R0 ;  /* 0x00000003ff077819 */ /* 0x000fe20000011600 */
[----:B------:R-:W-:Y:S01]  /*0530*/  IMAD.SHL.U32 R6, R24, 0x8, RZ ;  /* 0x0000000818067824 */ /* 0x000fe200078e00ff */
[----:B------:R-:W-:Y:S01]  /*0540*/  BAR.SYNC.DEFER_BLOCKING 0x0 ;  /* 0x0000000000007b1d */ /* 0x000fe20000010000 */
[----:B------:R-:W-:Y:S01]  /*0550*/  IMAD.IADD R25, R12, 0x1, -R9 ;  /* 0x000000010c197824 */ /* 0x000fe200078e0a09 */
[----:B------:R-:W-:Y:S01]  /*0560*/  ISETP.GE.AND P5, PT, R8, R13, PT ;  /* 0x0000000d0800720c */ /* 0x000fe20003fa6270 */
[----:B------:R-:W-:Y:S01]  /*0570*/  IMAD.WIDE.U32 R4, R40, c[0x0][0x1e8], R4 ;  /* 0x00007a0028047a25 */ /* 0x000fe200078e0004 */
[----:B------:R-:W-:-:S02]  /*0580*/  @!P1 SHF.R.S32.HI R8, RZ, 0x1f, R37 ;  /* 0x0000001fff089819 */ /* 0x000fc40000011425 */
[----:B-1----:R-:W-:Y:S01]  /*0590*/  LOP3.LUT R10, R0, 0x38, R42, 0xf8, !PT ;  /* 0x00000038000a7812 */ /* 0x002fe200078ef82a */
[----:B------:R-:W-:Y:S01]  /*05a0*/  IMAD.IADD R0, R3, 0x1, R11 ;  /* 0x0000000103007824 */ /* 0x000fe200078e020b */
[----:B------:R-:W-:Y:S01]  /*05b0*/  LEA.HI R9, R34, R35, RZ, 0x6 ;  /* 0x0000002322097211 */ /* 0x000fe200078f30ff */
[----:B------:R-:W-:Y:S01]  /*05c0*/  IMAD.MOV.U32 R18, RZ, RZ, R4 ;  /* 0x000000ffff127224 */ /* 0x000fe200078e0004 */
[----:B------:R-:W-:Y:S01]  /*05d0*/  LOP3.LUT R12, R10, R7, RZ, 0x3c, !PT ;  /* 0x000000070a0c7212 */ /* 0x000fe200078e3cff */
[----:B------:R-:W-:Y:S01]  /*05e0*/  IMAD R10, R41, c[0x0][0x1e8], RZ ;  /* 0x00007a00290a7a24 */ /* 0x000fe200078e02ff */
[----:B------:R-:W-:Y:S01]  /*05f0*/  LEA.HI.X R11, R2, c[0x0][0x164], R0, 0x1, P0 ;  /* 0x00005900020b7a11 */ /* 0x000fe200000f0c00 */
[----:B------:R-:W-:Y:S01]  /*0600*/  IMAD.SHL.U32 R0, R30, 0x40, RZ ;  /* 0x000000401e007824 */ /* 0x000fe200078e00ff */
[----:B------:R-:W-:Y:S01]  /*0610*/  SHFL.IDX PT, R2, R16, RZ, 0x181f ;  /* 0x00181fff10027589 */ /* 0x000fe200000e0000 */
[----:B------:R-:W-:Y:S01]  /*0620*/  @!P1 SHF.R.S32.HI R7, RZ, 0x1f, R36 ;  /* 0x0000001fff079819 */ /* 0x000fe20000011424 */
[----:B------:R-:W-:Y:S01]  /*0630*/  IMAD.SHL.U32 R9, R9, 0x8, RZ ;  /* 0x0000000809097824 */ /* 0x000fe200078e00ff */
[----:B------:R-:W-:Y:S01]  /*0640*/  @!P1 LEA.HI R8, R8, R37, RZ, 0x3 ;  /* 0x0000002508089211 */ /* 0x000fe200078f18ff */
[----:B------:R-:W1:Y:S01]  /*0650*/  SHFL.IDX PT, R3, R11, RZ, 0x181f ;  /* 0x00181fff0b037589 */ /* 0x000e6200000e0000 */
[----:B------:R-:W-:Y:S01]  /*0660*/  LOP3.LUT R0, R0, 0x1c0, RZ, 0xc0, !PT ;  /* 0x000001c000007812 */ /* 0x000fe200078ec0ff */
[----:B------:R-:W-:Y:S01]  /*0670*/  IMAD R10, R40, c[0x0][0x1ec], R10 ;  /* 0x00007b00280a7a24 */ /* 0x000fe200078e020a */
[----:B------:R-:W-:Y:S01]  /*0680*/  @!P3 SHF.R.S32.HI R4, RZ, 0x1f, R36 ;  /* 0x0000001fff04b819 */ /* 0x000fe20000011424 */
[----:B------:R-:W-:Y:S01]  /*0690*/  STL.64 [R1+0x18], R42 ;  /* 0x0000182a01007387 */ /* 0x000fe20000100a00 */
[----:B------:R-:W-:Y:S01]  /*06a0*/  LOP3.LUT R6, R0, 0x8, R6, 0xf8, !PT ;  /* 0x0000000800067812 */ /* 0x000fe200078ef806 */
[----:B------:R-:W-:Y:S01]  /*06b0*/  IMAD.IADD R19, R5, 0x1, R10 ;  /* 0x0000000105137824 */ /* 0x000fe200078e020a */
[----:B------:R-:W-:Y:S01]  /*06c0*/  SHF.R.U32.HI R0, RZ, 0x3, R0 ;  /* 0x00000003ff007819 */ /* 0x000fe20000011600 */
[----:B------:R-:W-:Y:S01]  /*06d0*/  SHFL.IDX PT, R5, R11, 0x2, 0x181f ;  /* 0x00581f000b057f89 */ /* 0x000fe200000e0000 */
[----:B------:R-:W-:-:S02]  /*06e0*/  @!P1 LOP3.LUT R8, R8, 0xfffffff8, RZ, 0xc0, !PT ;  /* 0xfffffff808089812 */ /* 0x000fc400078ec0ff */
[----:B------:R-:W-:Y:S01]  /*06f0*/  LOP3.LUT R31, R6, R0, RZ, 0x3c, !PT ;  /* 0x00000000061f7212 */ /* 0x000fe200078e3cff */
[----:B------:R-:W-:Y:S01]  /*0700*/  STL [R1+0x28], R37 ;  /* 0x0000282501007387 */ /* 0x000fe20000100800 */
[-C--:B------:R-:W-:Y:S02]  /*0710*/  @!P1 LEA.HI R0, R7, R36.reuse, RZ, 0x3 ;  /* 0x0000002407009211 */ /* 0x080fe400078f18ff */
[----:B------:R-:W-:Y:S01]  /*0720*/  @!P3 LEA.HI R4, R4, R36, RZ, 0x3 ;  /* 0x000000240404b211 */ /* 0x000fe200078f18ff */
[----:B------:R-:W-:Y:S01]  /*0730*/  SHFL.IDX PT, R6, R16, 0x1, 0x181f ;  /* 0x00381f0010067f89 */ /* 0x000fe200000e0000 */
[----:B------:R-:W-:Y:S02]  /*0740*/  @!P1 LOP3.LUT R0, R0, 0xfffffff8, RZ, 0xc0, !PT ;  /* 0xfffffff800009812 */ /* 0x000fe400078ec0ff */
[----:B------:R-:W-:Y:S01]  /*0750*/  LOP3.LUT R124, R12, 0xfffffe00, R9, 0xf8, !PT ;  /* 0xfffffe000c7c7812 */ /* 0x000fe200078ef809 */
[----:B------:R-:W3:Y:S01]  /*0760*/  SHFL.IDX PT, R7, R11, 0x1, 0x181f ;  /* 0x00381f000b077f89 */ /* 0x000ee200000e0000 */
[----:B------:R-:W-:Y:S01]  /*0770*/  ISETP.GE.AND P0, PT, R37, c[0x0][0x198], PT ;  /* 0x0000660025007a0c */ /* 0x000fe20003f06270 */
[--C-:B-1----:R-:W-:Y:S01]  /*0780*/  @!P1 IMAD.WIDE R12, R8, 0x2, R2.reuse ;  /* 0x00000002080c9825 */ /* 0x102fe200078e0202 */
[----:B------:R-:W-:Y:S01]  /*0790*/  @!P1 LEA R8, P6, R42, R2, 0x1 ;  /* 0x000000022a089211 */ /* 0x000fe200078c08ff */
[----:B------:R-:W-:Y:S02]  /*07a0*/  STL [R1+0x8], R36 ;  /* 0x0000082401007387 */ /* 0x000fe40000100800 */
[----:B------:R-:W-:Y:S01]  /*07b0*/  @!P1 IMAD.WIDE R14, R0, 0x2, R2 ;  /* 0x00000002000e9825 */ /* 0x000fe200078e0202 */
[----:B------:R-:W-:Y:S01]  /*07c0*/  @!P3 SHF.R.S32.HI R0, RZ, 0x1f, R37 ;  /* 0x0000001fff00b819 */ /* 0x000fe20000011425 */
[----:B------:R-:W-:Y:S01]  /*07d0*/  STL [R1+0x38], R124 ;  /* 0x0000387c01007387 */ /* 0x000fe20000100800 */
[----:B------:R-:W-:-:S02]  /*07e0*/  @!P3 LOP3.LUT R2, R4, 0xfffffff8, RZ, 0xc0, !PT ;  /* 0xfffffff80402b812 */ /* 0x000fc400078ec0ff */
[----:B------:R-:W-:Y:S01]  /*07f0*/  @!P1 LEA.HI.X R9, R42, R3, R43, 0x1, P6 ;  /* 0x000000032a099211 */ /* 0x000fe200030f0c2b */
[----:B------:R-:W-:Y:S01]  /*0800*/  SHFL.IDX PT, R4, R16, 0x2, 0x181f ;  /* 0x00581f0010047f89 */ /* 0x000fe200000e0000 */
[----:B------:R-:W-:Y:S02]  /*0810*/  ISETP.GE.AND P6, PT, R36, c[0x0][0x198], PT ;  /* 0x0000660024007a0c */ /* 0x000fe40003fc6270 */
[----:B------:R-:W-:Y:S01]  /*0820*/  @!P3 LEA.HI R0, R0, R37, RZ, 0x3 ;  /* 0x000000250000b211 */ /* 0x000fe200078f18ff */
[----:B------:R1:W-:Y:S03]  /*0830*/  SHFL.IDX PT, R3, R11, 0x3, 0x181f ;  /* 0x00781f000b037f89 */ /* 0x0003e600000e0000 */
[----:B------:R-:W-:Y:S01]  /*0840*/  @!P3 LOP3.LUT R10, R0, 0xfffffff8, RZ, 0xc0, !PT ;  /* 0xfffffff8000ab812 */ /* 0x000fe200078ec0ff */
[----:B------:R-:W-:Y:S02]  /*0850*/  @!P1 IMAD.SHL.U32 R0, R124, 0x2, RZ ;  /* 0x000000027c009824 */ /* 0x000fe400078e00ff */
[----:B---3--:R-:W-:-:S02]  /*0860*/  @!P3 IMAD.WIDE R26, R2, 0x2, R6 ;  /* 0x00000002021ab825 */ /* 0x008fc400078e0206 */
[----:B------:R-:W3:Y:S02]  /*0870*/  SHFL.IDX PT, R2, R16, 0x3, 0x181f ;  /* 0x00781f0010027f89 */ /* 0x000ee400000e0000 */
[----:B------:R-:W-:-:S04]  /*0880*/  @!P3 IMAD.WIDE R28, R10, 0x2, R6 ;  /* 0x000000020a1cb825 */ /* 0x000fc800078e0206 */
[----:B------:R-:W-:Y:S01]  /*0890*/  @!P3 IMAD.SHL.U32 R10, R124, 0x2, RZ ;  /* 0x000000027c0ab824 */ /* 0x000fe200078e00ff */
[----:B-1----:R-:W-:-:S04]  /*08a0*/  @!P5 SHF.R.S32.HI R11, RZ, 0x1f, R37 ;  /* 0x0000001fff0bd819 */ /* 0x002fc80000011425 */
[----:B------:R-:W-:-:S04]  /*08b0*/  @!P5 LEA.HI R11, R11, R37, RZ, 0x3 ;  /* 0x000000250b0bd211 */ /* 0x000fc800078f18ff */
[----:B------:R-:W-:Y:S02]  /*08c0*/  @!P5 LOP3.LUT R11, R11, 0xfffffff8, RZ, 0xc0, !PT ;  /* 0xfffffff80b0bd812 */ /* 0x000fe400078ec0ff */
[----:B--2---:R-:W-:Y:S01]  /*08d0*/  @P4 SHF.R.S32.HI R21, RZ, 0x1f, R20 ;  /* 0x0000001fff154819 */ /* 0x004fe20000011414 */
[----:B------:R-:W-:Y:S02]  /*08e0*/  @!P4 IMAD.MOV.U32 R20, RZ, RZ, R17 ;  /* 0x000000ffff14c224 */ /* 0x000fe400078e0011 */
[----:B------:R-:W-:Y:S01]  /*08f0*/  @!P4 IMAD.MOV.U32 R21, RZ, RZ, R22 ;  /* 0x000000ffff15c224 */ /* 0x000fe200078e0016 */
[----:B------:R-:W-:Y:S01]  /*0900*/  ISETP.GE.AND P4, PT, R42, c[0x0][0x198], PT ;  /* 0x000066002a007a0c */ /* 0x000fe20003f86270 */
[----:B---3--:R-:W-:-:S04]  /*0910*/  @!P5 IMAD.WIDE R16, R11, 0x2, R2 ;  /* 0x000000020b10d825 */ /* 0x008fc800078e0202 */
[----:B------:R-:W-:-:S04]  /*0920*/  IMAD.WIDE.U32 R38, R20, c[0x0][0x1f0], R18 ;  /* 0x00007c0014267a25 */ /* 0x000fc800078e0012 */
[----:B------:R-:W-:Y:S01]  /*0930*/  IMAD.MOV.U32 R126, RZ, RZ, R38 ;  /* 0x000000ffff7e7224 */ /* 0x000fe200078e0026 */
[----:B------:R1:W-:Y:S04]  /*0940*/  STL.64 [R1+0x30], R38 ;  /* 0x0000302601007387 */ /* 0x0003e80000100a00 */
[----:B------:R2:W-:Y:S04]  /*0950*/  @!P1 LDGSTS.E.BYPASS.LTC128B.128 [R0+0x100], [R8.64], !P4 ;  /* 0x0010000008009fae */ /* 0x0005e8000e101d48 */
[----:B------:R3:W-:Y:S04]  /*0960*/  @!P1 LDGSTS.E.BYPASS.LTC128B.128 [R0+0x4100], [R12.64], !P0 ;  /* 0x041000000c009fae */ /* 0x0007e8000c101d48 */
[----:B------:R3:W-:Y:S01]  /*0970*/  @!P1 LDGSTS.E.BYPASS.LTC128B.128 [R0+0x8100], [R14.64], !P6 ;  /* 0x081000000e009fae */ /* 0x0007e2000f101d48 */
[----:B------:R-:W-:-:S04]  /*0980*/  @!P3 LEA R6, P1, R42, R6, 0x1 ;  /* 0x000000062a06b211 */ /* 0x000fc800078208ff */
[----:B------:R-:W-:-:S05]  /*0990*/  @!P3 LEA.HI.X R7, R42, R7, R43, 0x1, P1 ;  /* 0x000000072a07b211 */ /* 0x000fca00008f0c2b */
[----:B------:R4:W-:Y:S04]  /*09a0*/  @!P3 LDGSTS.E.BYPASS.LTC128B.128 [R10+0x1100], [R6.64], !P4 ;  /* 0x01100000060abfae */ /* 0x0009e8000e101d48 */
[----:B------:R5:W-:Y:S04]  /*09b0*/  @!P3 LDGSTS.E.BYPASS.LTC128B.128 [R10+0x5100], [R28.64], !P0 ;  /* 0x051000001c0abfae */ /* 0x000be8000c101d48 */
[----:B------:R1:W-:Y:S01]  /*09c0*/  @!P3 LDGSTS.E.BYPASS.LTC128B.128 [R10+0x9100], [R26.64], !P6 ;  /* 0x091000001a0abfae */ /* 0x0003e2000f101d48 */
[----:B--2---:R-:W-:Y:S02]  /*09d0*/  @!P2 SHF.R.S32.HI R9, RZ, 0x1f, R37 ;  /* 0x0000001fff09a819 */ /* 0x004fe40000011425 */
[----:B------:R-:W-:-:S02]  /*09e0*/  @!P2 SHF.R.S32.HI R8, RZ, 0x1f, R36 ;  /* 0x0000001fff08a819 */ /* 0x000fc40000011424 */
[----:B------:R-:W-:Y:S02]  /*09f0*/  @!P2 LEA.HI R9, R9, R37, RZ, 0x3 ;  /* 0x000000250909a211 */ /* 0x000fe400078f18ff */
[-C--:B------:R-:W-:Y:S02]  /*0a00*/  @!P2 LEA.HI R8, R8, R36.reuse, RZ, 0x3 ;  /* 0x000000240808a211 */ /* 0x080fe400078f18ff */
[----:B---3--:R-:W-:Y:S02]  /*0a10*/  @!P5 SHF.R.S32.HI R0, RZ, 0x1f, R36 ;  /* 0x0000001fff00d819 */ /* 0x008fe40000011424 */
[----:B------:R-:W-:Y:S02]  /*0a20*/  @!P2 LOP3.LUT R9, R9, 0xfffffff8, RZ, 0xc0, !PT ;  /* 0xfffffff80909a812 */ /* 0x000fe400078ec0ff */
[----:B------:R-:W-:Y:S02]  /*0a30*/  @!P5 LEA.HI R0, R0, R36, RZ, 0x3 ;  /* 0x000000240000d211 */ /* 0x000fe400078f18ff */
[----:B------:R-:W-:Y:S01]  /*0a40*/  @!P2 LOP3.LUT R14, R8, 0xfffffff8, RZ, 0xc0, !PT ;  /* 0xfffffff8080ea812 */ /* 0x000fe200078ec0ff */
[----:B------:R-:W-:Y:S01]  /*0a50*/  @!P2 IMAD.WIDE R12, R9, 0x2, R4 ;  /* 0x00000002090ca825 */ /* 0x000fe200078e0204 */
[----:B------:R-:W-:-:S02]  /*0a60*/  @!P2 LEA R8, P1, R42, R4, 0x1 ;  /* 0x000000042a08a211 */ /* 0x000fc400078208ff */
[----:B------:R-:W-:Y:S01]  /*0a70*/  @!P5 LOP3.LUT R0, R0, 0xfffffff8, RZ, 0xc0, !PT ;  /* 0xfffffff80000d812 */ /* 0x000fe200078ec0ff */
[----:B------:R-:W-:Y:S01]  /*0a80*/  @!P2 IMAD.WIDE R14, R14, 0x2, R4 ;  /* 0x000000020e0ea825 */ /* 0x000fe200078e0204 */
[C---:B------:R-:W-:Y:S02]  /*0a90*/  @!P2 LEA.HI.X R9, R42.reuse, R5, R43, 0x1, P1 ;  /* 0x000000052a09a211 */ /* 0x040fe400008f0c2b */
[----:B------:R-:W-:Y:S01]  /*0aa0*/  @!P5 LEA R4, P1, R42, R2, 0x1 ;  /* 0x000000022a04d211 */ /* 0x000fe200078208ff */
[----:B------:R-:W-:Y:S01]  /*0ab0*/  @!P5 IMAD.WIDE R22, R0, 0x2, R2 ;  /* 0x000000020016d825 */ /* 0x000fe200078e0202 */
[----:B------:R-:W-:Y:S02]  /*0ac0*/  LOP3.LUT R2, R32, 0xfffffff0, RZ, 0xc0, !PT ;  /* 0xfffffff020027812 */ /* 0x000fe400078ec0ff */
[----:B------:R-:W-:Y:S01]  /*0ad0*/  @!P5 LEA.HI.X R5, R42, R3, R43, 0x1, P1 ;  /* 0x000000032a05d211 */ /* 0x000fe200008f0c2b */
[----:B------:R-:W-:Y:S02]  /*0ae0*/  @!P2 IMAD.SHL.U32 R0, R124, 0x2, RZ ;  /* 0x000000027c00a824 */ /* 0x000fe400078e00ff */
[----:B------:R-:W-:-:S02]  /*0af0*/  IMAD.MOV.U32 R3, RZ, RZ, 0x60 ;  /* 0x00000060ff037424 */ /* 0x000fc400078e00ff */
[----:B-----5:R-:W-:Y:S01]  /*0b00*/  IMAD.MOV.U32 R28, RZ, RZ, 0x40 ;  /* 0x00000040ff1c7424 */ /* 0x020fe200078e00ff */
[----:B------:R2:W-:Y:S01]  /*0b10*/  @!P2 LDGSTS.E.BYPASS.LTC128B.128 [R0+0x2100], [R8.64], !P4 ;  /* 0x021000000800afae */ /* 0x0005e2000e101d48 */
[----:B------:R-:W-:-:S03]  /*0b20*/  IMAD.WIDE.U32 R120, R3, c[0x0][0x1e0], RZ ;  /* 0x0000780003787a25 */ /* 0x000fc600078e00ff */
[----:B------:R3:W-:Y:S01]  /*0b30*/  @!P2 LDGSTS.E.BYPASS.LTC128B.128 [R0+0x6100], [R12.64], !P0 ;  /* 0x061000000c00afae */ /* 0x0007e2000c101d48 */
[----:B------:R-:W-:-:S03]  /*0b40*/  IMAD R117, R125, -0x60, R3 ;  /* 0xffffffa07d757824 */ /* 0x000fc600078e0203 */
[----:B------:R5:W-:Y:S01]  /*0b50*/  @!P2 LDGSTS.E.BYPASS.LTC128B.128 [R0+0xa100], [R14.64], !P6 ;  /* 0x0a1000000e00afae */ /* 0x000be2000f101d48 */
[----:B--2---:R-:W-:Y:S01]  /*0b60*/  @!P5 IMAD.SHL.U32 R8, R124, 0x2, RZ ;  /* 0x000000027c08d824 */ /* 0x004fe200078e00ff */
[----:B---3--:R-:W-:-:S04]  /*0b70*/  IADD3 R12, R117, c[0x0][0x1d0], -R24 ;  /* 0x00007400750c7a10 */ /* 0x008fc80007ffe818 */
[----:B------:R2:W-:Y:S01]  /*0b80*/  @!P5 LDGSTS.E.BYPASS.LTC128B.128 [R8+0x3100], [R4.64], !P4 ;  /* 0x031000000408dfae */ /* 0x0005e2000e101d48 */
[----:B-----5:R-:W-:Y:S01]  /*0b90*/  IMAD R0, R3, c[0x0][0x1e4], RZ ;  /* 0x0000790003007a24 */ /* 0x020fe200078e02ff */
[----:B------:R-:W-:Y:S02]  /*0ba0*/  IADD3 R15, R125, -0x1, RZ ;  /* 0xffffffff7d0f7810 */ /* 0x000fe40007ffe0ff */
[----:B------:R3:W-:Y:S01]  /*0bb0*/  @!P5 LDGSTS.E.BYPASS.LTC128B.128 [R8+0x7100], [R16.64], !P0 ;  /* 0x071000001008dfae */ /* 0x0007e2000c101d48 */
[C---:B------:R-:W-:Y:S01]  /*0bc0*/  ISETP.GE.AND P3, PT, R12.reuse, 0x1, PT ;  /* 0x000000010c00780c */ /* 0x040fe20003f66270 */
[----:B------:R-:W-:Y:S01]  /*0bd0*/  IMAD.IADD R118, R121, 0x1, R0 ;  /* 0x0000000179767824 */ /* 0x000fe200078e0200 */
[----:B-1----:R-:W-:Y:S01]  /*0be0*/  SHF.R.S32.HI R26, RZ, 0x1f, R15 ;  /* 0x0000001fff1a7819 */ /* 0x002fe2000001140f */
[----:B------:R-:W-:Y:S01]  /*0bf0*/  IMAD R0, R21, c[0x0][0x1f0], RZ ;  /* 0x00007c0015007a24 */ /* 0x000fe200078e02ff */
[----:B------:R-:W-:Y:S01]  /*0c00*/  ISETP.GE.AND P1, PT, R12, 0x41, PT ;  /* 0x000000410c00780c */ /* 0x000fe20003f26270 */
[----:B------:R-:W-:Y:S01]  /*0c10*/  IMAD.SHL.U32 R14, R122, 0x40, RZ ;  /* 0x000000407a0e7824 */ /* 0x000fe200078e00ff */
[----:B------:R-:W-:Y:S01]  /*0c20*/  ISETP.GE.AND P2, PT, R12, 0x21, PT ;  /* 0x000000210c00780c */ /* 0x000fe20003f46270 */
[----:B------:R1:W-:Y:S01]  /*0c30*/  @!P5 LDGSTS.E.BYPASS.LTC128B.128 [R8+0xb100], [R22.64], !P6 ;  /* 0x0b1000001608dfae */ /* 0x0003e2000f101d48 */
[----:B------:R-:W-:-:S02]  /*0c40*/  ISETP.GE.AND P6, PT, R42, c[0x0][0x1d4], PT ;  /* 0x000075002a007a0c */ /* 0x000fc40003fc6270 */
[----:B------:R-:W-:Y:S01]  /*0c50*/  ISETP.GE.AND P5, PT, R37, c[0x0][0x1d4], PT ;  /* 0x0000750025007a0c */ /* 0x000fe20003fa6270 */
[----:B------:R-:W0:Y:S01]  /*0c60*/  LDGDEPBAR ;  /* 0x00000000000079af */ /* 0x000e220000000000 */
[----:B--2---:R-:W-:Y:S02]  /*0c70*/  IMAD.IADD R4, R35, 0x1, -R2 ;  /* 0x0000000123047824 */ /* 0x004fe400078e0a02 */
[----:B------:R-:W-:Y:S02]  /*0c80*/  IMAD R2, R20, c[0x0][0x1f4], R0 ;  /* 0x00007d0014027a24 */ /* 0x000fe400078e0200 */
[----:B------:R-:W-:Y:S01]  /*0c90*/  IMAD R0, R118, R15, RZ ;  /* 0x0000000f76007224 */ /* 0x000fe200078e02ff */
[----:B------:R-:W-:Y:S01]  /*0ca0*/  SHF.R.S32.HI R3, RZ, 0x1f, R4 ;  /* 0x0000001fff037819 */ /* 0x000fe20000011404 */
[----:B------:R-:W-:Y:S02]  /*0cb0*/  IMAD.IADD R127, R39, 0x1, R2 ;  /* 0x00000001277f7824 */ /* 0x000fe400078e0202 */
[----:B------:R-:W-:Y:S01]  /*0cc0*/  IMAD R0, R26, R120, R0 ;  /* 0x000000781a007224 */ /* 0x000fe200078e0200 */
[----:B------:R-:W-:Y:S01]  /*0cd0*/  LEA.HI R13, R3, R4, RZ, 0x3 ;  /* 0x00000004030d7211 */ /* 0x000fe200078f18ff */
[----:B------:R-:W-:Y:S01]  /*0ce0*/  IMAD.WIDE.U32 R2, R15, R120, R126 ;  /* 0x000000780f027225 */ /* 0x000fe200078e007e */
[----:B------:R2:W-:Y:S02]  /*0cf0*/  STL.64 [R1+0x20], R126 ;  /* 0x0000207e01007387 */ /* 0x0005e40000100a00 */
[----:B------:R-:W-:Y:S01]  /*0d00*/  LOP3.LUT R5, R13, 0xfffffff8, RZ, 0xc0, !PT ;  /* 0xfffffff80d057812 */ /* 0x000fe200078ec0ff */
[----:B------:R-:W-:Y:S01]  /*0d10*/  IMAD.IADD R0, R3, 0x1, R0 ;  /* 0x0000000103007824 */ /* 0x000fe200078e0200 */
[----:B----4-:R-:W-:Y:S01]  /*0d20*/  @P3 LEA R6, P0, R2, c[0x0][0x1c8], 0x1 ;  /* 0x0000720002063a11 */ /* 0x010fe200078008ff */
[----:B---3--:R-:W-:-:S03]  /*0d30*/  IMAD.WIDE.U32 R16, R119, 0x40, RZ ;  /* 0x0000004077107825 */ /* 0x008fc600078e00ff */
[----:B------:R-:W-:Y:S01]  /*0d40*/  @P3 LEA.HI.X R7, R2, c[0x0][0x1cc], R0, 0x1, P0 ;  /* 0x0000730002073a11 */ /* 0x000fe200000f0c00 */
[----:B------:R-:W-:Y:S01]  /*0d50*/  IMAD.IADD R11, R4, 0x1, -R5 ;  /* 0x00000001040b7824 */ /* 0x000fe200078e0a05 */
[----:B------:R-:W-:Y:S01]  /*0d60*/  @P1 IADD3 R9, P4, R2, R16, RZ ;  /* 0x0000001002091210 */ /* 0x000fe20007f9e0ff */
[----:B------:R-:W-:Y:S01]  /*0d70*/  IMAD.SHL.U32 R5, R25, 0x8, RZ ;  /* 0x0000000819057824 */ /* 0x000fe200078e00ff */
[----:B------:R-:W-:Y:S01]  /*0d80*/  @P2 LEA R3, P0, R119, R2, 0x5 ;  /* 0x0000000277032211 */ /* 0x000fe200078028ff */
[----:B------:R-:W-:Y:S01]  /*0d90*/  IMAD.SHL.U32 R2, R11, 0x40, RZ ;  /* 0x000000400b027824 */ /* 0x000fe200078e00ff */
[----:B------:R-:W-:Y:S02]  /*0da0*/  @P1 IADD3.X R14, R0, R17, R14, P4, !PT ;  /* 0x00000011000e1210 */ /* 0x000fe400027fe40e */
[----:B------:R-:W-:Y:S02]  /*0db0*/  @P2 LEA.HI.X R0, R119, R0, R122, 0x5, P0 ;  /* 0x0000000077002211 */ /* 0x000fe400000f2c7a */
[----:B------:R-:W-:-:S02]  /*0dc0*/  LOP3.LUT R2, R2, 0x1c0, RZ, 0xc0, !PT ;  /* 0x000001c002027812 */ /* 0x000fc400078ec0ff */
[----:B------:R-:W-:Y:S02]  /*0dd0*/  ISETP.GE.AND P4, PT, R36, c[0x0][0x1d4], PT ;  /* 0x0000750024007a0c */ /* 0x000fe40003f86270 */
[C---:B------:R-:W-:Y:S02]  /*0de0*/  @P2 LEA R4, P0, R3.reuse, c[0x0][0x1c8], 0x1 ;  /* 0x0000720003042a11 */ /* 0x040fe400078008ff */
[----:B------:R-:W-:Y:S02]  /*0df0*/  LOP3.LUT R10, R2, 0x8, R5, 0xf8, !PT ;  /* 0x00000008020a7812 */ /* 0x000fe400078ef805 */
[----:B-1----:R-:W-:Y:S02]  /*0e00*/  SHF.R.U32.HI R8, RZ, 0x3, R2 ;  /* 0x00000003ff087819 */ /* 0x002fe40000011602 */
[----:B------:R-:W-:Y:S01]  /*0e10*/  @P2 LEA.HI.X R5, R3, c[0x0][0x1cc], R0, 0x1, P0 ;  /* 0x0000730003052a11 */ /* 0x000fe200000f0c00 */
[----:B------:R-:W-:Y:S01]  /*0e20*/  IMAD R0, R25, 0x200, R31 ;  /* 0x0000020019007824 */ /* 0x000fe200078e021f */
[----:B------:R-:W-:Y:S01]  /*0e30*/  LOP3.LUT R10, R10, R8, RZ, 0x3c, !PT ;  /* 0x000000080a0a7212 */ /* 0x000fe200078e3cff */
[----:B------:R-:W-:Y:S01]  /*0e40*/  @P3 IMAD.SHL.U32 R8, R124, 0x2, RZ ;  /* 0x000000027c083824 */ /* 0x000fe200078e00ff */
[----:B------:R-:W-:Y:S01]  /*0e50*/  @P1 LEA R2, P0, R9, c[0x0][0x1c8], 0x1 ;  /* 0x0000720009021a11 */ /* 0x000fe200078008ff */
[----:B------:R-:W-:-:S02]  /*0e60*/  IMAD.SHL.U32 R135, R0, 0x2, RZ ;  /* 0x0000000200877824 */ /* 0x000fc400078e00ff */
[----:B------:R-:W-:Y:S01]  /*0e70*/  IMAD.MOV.U32 R0, RZ, RZ, 0x20 ;  /* 0x00000020ff007424 */ /* 0x000fe200078e00ff */
[----:B------:R-:W-:Y:S01]  /*0e80*/  @P1 LEA.HI.X R3, R9, c[0x0][0x1cc], R14, 0x1, P0 ;  /* 0x0000730009031a11 */ /* 0x000fe200000f0c0e */
[----:B------:R-:W-:Y:S01]  /*0e90*/  @P2 IMAD.SHL.U32 R9, R124, 0x2, RZ ;  /* 0x000000027c092824 */ /* 0x000fe200078e00ff */
[----:B------:R1:W-:Y:S01]  /*0ea0*/  @P3 LDGSTS.E.BYPASS.LTC128B.128 [R8+0xc100], [R6.64], !P6 ;  /* 0x0c10000006083fae */ /* 0x0003e2000f101d48 */
[----:B------:R-:W-:Y:S02]  /*0eb0*/  LOP3.LUT P0, RZ, R30, 0x2, RZ, 0xc0, !PT ;  /* 0x000000021eff7812 */ /* 0x000fe4000780c0ff */
[----:B------:R-:W-:Y:S01]  /*0ec0*/  IADD3 R230, R135, 0xc120, RZ ;  /* 0x0000c12087e67810 */ /* 0x000fe20007ffe0ff */
[----:B------:R1:W-:Y:S04]  /*0ed0*/  @P3 LDGSTS.E.BYPASS.LTC128B.128 [R8+0xf100], [R6.64+0x80], !P5 ;  /* 0x0f10008006083fae */ /* 0x0003e8000e901d48 */
[----:B------:R1:W-:Y:S04]  /*0ee0*/  @P3 LDGSTS.E.BYPASS.LTC128B.128 [R8+0x12100], [R6.64+0x100], !P4 ;  /* 0x1210010006083fae */ /* 0x0003e8000e101d48 */
[----:B------:R3:W-:Y:S04]  /*0ef0*/  @P2 LDGSTS.E.BYPASS.LTC128B.128 [R9+0xd100], [R4.64], !P6 ;  /* 0x0d10000004092fae */ /* 0x0007e8000f101d48 */
[----:B------:R3:W-:Y:S04]  /*0f00*/  @P2 LDGSTS.E.BYPASS.LTC128B.128 [R9+0x10100], [R4.64+0x80], !P5 ;  /* 0x1010008004092fae */ /* 0x0007e8000e901d48 */
[----:B------:R3:W-:Y:S01]  /*0f10*/  @P2 LDGSTS.E.BYPASS.LTC128B.128 [R9+0x13100], [R4.64+0x100], !P4 ;  /* 0x1310010004092fae */ /* 0x0007e2000e101d48 */
[----:B------:R-:W-:-:S04]  /*0f20*/  LOP3.LUT P2, RZ, R11, 0x4, RZ, 0xc0, !PT ;  /* 0x000000040bff7812 */ /* 0x000fc8000784c0ff */
[----:B------:R-:W-:Y:S01]  /*0f30*/  SEL R0, R0, 0xffffffe0, !P2 ;  /* 0xffffffe000007807 */ /* 0x000fe20005000000 */
[----:B-1----:R-:W-:Y:S01]  /*0f40*/  @P1 IMAD.SHL.U32 R6, R124, 0x2, RZ ;  /* 0x000000027c061824 */ /* 0x002fe200078e00ff */
[----:B------:R-:W-:-:S04]  /*0f50*/  LEA.HI R7, R34, R35, RZ, 0x5 ;  /* 0x0000002322077211 */ /* 0x000fc800078f28ff */
[----:B------:R1:W-:Y:S01]  /*0f60*/  @P1 LDGSTS.E.BYPASS.LTC128B.128 [R6+0xe100], [R2.64], !P6 ;  /* 0x0e10000002061fae */ /* 0x0003e2000f101d48 */
[----:B------:R-:W-:Y:S02]  /*0f70*/  SHF.R.S32.HI R208, RZ, 0x5, R7 ;  /* 0x00000005ffd07819 */ /* 0x000fe40000011407 */
[----:B------:R-:W-:Y:S01]  /*0f80*/  LOP3.LUT R7, R7, 0xffffffe0, RZ, 0xc0, !PT ;  /* 0xffffffe007077812 */ /* 0x000fe200078ec0ff */
[----:B------:R1:W-:Y:S01]  /*0f90*/  @P1 LDGSTS.E.BYPASS.LTC128B.128 [R6+0x11100], [R2.64+0x80], !P5 ;  /* 0x1110008002061fae */ /* 0x0003e2000e901d48 */
[----:B---3--:R-:W-:-:S03]  /*0fa0*/  IMAD.SHL.U32 R5, R13, 0x40, RZ ;  /* 0x000000400d057824 */ /* 0x008fc600078e00ff */
[----:B------:R1:W-:Y:S01]  /*0fb0*/  @P1 LDGSTS.E.BYPASS.LTC128B.128 [R6+0x14100], [R2.64+0x100], !P4 ;  /* 0x1410010002061fae */ /* 0x0003e2000e101d48 */
[----:B------:R-:W-:Y:S01]  /*0fc0*/  IMAD.MOV.U32 R4, RZ, RZ, 0x10 ;  /* 0x00000010ff047424 */ /* 0x000fe200078e00ff */
[----:B------:R-:W-:Y:S01]  /*0fd0*/  LOP3.LUT P1, RZ, R11, 0x2, RZ, 0xc0, !PT ;  /* 0x000000020bff7812 */ /* 0x000fe2000782c0ff */
[----:B------:R-:W-:Y:S01]  /*0fe0*/  IMAD.IADD R116, R35, 0x1, -R7 ;  /* 0x0000000123747824 */ /* 0x000fe200078e0a07 */
[----:B------:R-:W0:Y:S01]  /*0ff0*/  LDGDEPBAR ;  /* 0x00000000000079af */ /* 0x000e220000000000 */
[----:B------:R-:W-:Y:S02]  /*1000*/  LOP3.LUT R5, R10, 0xfffffe00, R5, 0xf8, !PT ;  /* 0xfffffe000a057812 */ /* 0x000fe400078ef805 */
[----:B------:R-:W-:-:S03]  /*1010*/  SEL R4, R4, 0xfffffff0, !P1 ;  /* 0xfffffff004047807 */ /* 0x000fc60004800000 */
[----:B------:R-:W-:-:S04]  /*1020*/  IMAD R208, R208, 0x400, R5 ;  /* 0x00000400d0d07824 */ /* 0x000fc800078e0205 */
[----:B------:R-:W-:-:S04]  /*1030*/  IMAD.SHL.U32 R208, R208, 0x2, RZ ;  /* 0x00000002d0d07824 */ /* 0x000fc800078e00ff */
[--C-:B------:R-:W-:Y:S02]  /*1040*/  IMAD R212, R4, 0x2, R208.reuse ;  /* 0x0000000204d47824 */ /* 0x100fe400078e02d0 */
[C---:B------:R-:W-:Y:S02]  /*1050*/  IMAD R216, R0.reuse, 0x2, R208 ;  /* 0x0000000200d87824 */ /* 0x040fe400078e02d0 */
[----:B------:R-:W-:Y:S01]  /*1060*/  IMAD R220, R0, 0x2, R212 ;  /* 0x0000000200dc7824 */ /* 0x000fe200078e02d4 */
[----:B-1----:R-:W-:Y:S01]  /*1070*/  IADD3 R3, R135, 0xc100, RZ ;  /* 0x0000c10087037810 */ /* 0x002fe20007ffe0ff */
[----:B------:R-:W-:-:S04]  /*1080*/  DEPBAR.LE SB0, 0x1 ;  /* 0x000080400000791a */ /* 0x000fc80000000000 */
[----:B------:R-:W-:Y:S01]  /*1090*/  BAR.SYNC.DEFER_BLOCKING 0x0 ;  /* 0x0000000000007b1d */ /* 0x000fe20000010000 */
[----:B------:R-:W-:Y:S01]  /*10a0*/  IMAD R2, R33, c[0x0][0x208], RZ ;  /* 0x0000820021027a24 */ /* 0x000fe200078e02ff */
[----:B------:R-:W-:Y:S02]  /*10b0*/  @P0 IADD3 R230, R3, -0x20, RZ ;  /* 0xffffffe003e60810 */ /* 0x000fe40007ffe0ff */
[----:B------:R-:W-:Y:S01]  /*10c0*/  ISETP.GE.AND P0, PT, R123, 0x1, PT ;  /* 0x000000017b00780c */ /* 0x000fe20003f06270 */
[----:B------:R-:W-:Y:S01]  /*10d0*/  IMAD R6, R24, c[0x0][0x20c], R2 ;  /* 0x0000830018067a24 */ /* 0x000fe200078e0202 */
[----:B------:R-:W-:Y:S01]  /*10e0*/  IADD3 R247, R230, 0x800, RZ ;  /* 0x00000800e6f77810 */ /* 0x000fe20007ffe0ff */
[----:B------:R-:W-:Y:S01]  /*10f0*/  IMAD.WIDE.U32 R2, R24, c[0x0][0x208], R42 ;  /* 0x0000820018027a25 */ /* 0x000fe200078e002a */
[C---:B------:R-:W-:Y:S02]  /*1100*/  IADD3 R246, R230.reuse, 0x1000, RZ ;  /* 0x00001000e6f67810 */ /* 0x040fe40007ffe0ff */
[C---:B------:R-:W-:Y:S01]  /*1110*/  IADD3 R245, R230.reuse, 0x1800, RZ ;  /* 0x00001800e6f57810 */ /* 0x040fe20007ffe0ff */
[----:B------:R-:W-:Y:S01]  /*1120*/  IMAD.IADD R3, R3, 0x1, R6 ;  /* 0x0000000103037824 */ /* 0x000fe200078e0206 */
[C---:B------:R-:W-:Y:S01]  /*1130*/  IADD3 R244, R230.reuse, 0x2000, RZ ;  /* 0x00002000e6f47810 */ /* 0x040fe20007ffe0ff */
[----:B------:R-:W-:Y:S01]  /*1140*/  IMAD R6, R41, c[0x0][0x210], RZ ;  /* 0x0000840029067a24 */ /* 0x000fe200078e02ff */
[----:B------:R-:W-:Y:S01]  /*1150*/  IADD3 R243, R230, 0x2800, RZ ;  /* 0x00002800e6f37810 */ /* 0x000fe20007ffe0ff */
[----:B------:R-:W-:-:S04]  /*1160*/  IMAD.WIDE.U32 R2, R40, c[0x0][0x210], R2 ;  /* 0x0000840028027a25 */ /* 0x000fc800078e0002 */
[----:B------:R-:W-:-:S04]  /*1170*/  IMAD R6, R40, c[0x0][0x214], R6 ;  /* 0x0000850028067a24 */ /* 0x000fc800078e0206 */
[----:B------:R-:W-:Y:S01]  /*1180*/  IMAD.IADD R3, R3, 0x1, R6 ;  /* 0x0000000103037824 */ /* 0x000fe200078e0206 */
[----:B------:R2:W1:Y:S01]  /*1190*/  LDSM.16.M88.4 R152, [R208+0x100] ;  /* 0x00010000d098783b */ /* 0x0004620000000200 */
[----:B------:R-:W-:Y:S02]  /*11a0*/  IMAD R6, R21, c[0x0][0x218], RZ ;  /* 0x0000860015067a24 */ /* 0x000fe400078e02ff */
[C---:B------:R-:W-:Y:S01]  /*11b0*/  IMAD.WIDE.U32 R10, R20.reuse, c[0x0][0x218], R2 ;  /* 0x00008600140a7a25 */ /* 0x040fe200078e0002 */
[----:B------:R2:W3:Y:S03]  /*11c0*/  LDSM.16.M88.4 R192, [R208+0x4100] ;  /* 0x00410000d0c0783b */ /* 0x0004e60000000200 */
[----:B------:R-:W-:Y:S01]  /*11d0*/  IMAD R6, R20, c[0x0][0x21c], R6 ;  /* 0x0000870014067a24 */ /* 0x000fe200078e0206 */
[----:B------:R2:W4:Y:S03]  /*11e0*/  LDSM.16.M88.4 R156, [R212+0x100] ;  /* 0x00010000d49c783b */ /* 0x0005260000000200 */
[----:B------:R-:W-:Y:S01]  /*11f0*/  IMAD.IADD R9, R11, 0x1, R6 ;  /* 0x000000010b097824 */ /* 0x000fe200078e0206 */
[----:B------:R2:W1:Y:S04]  /*1200*/  LDSM.16.M88.4 R196, [R212+0x4100] ;  /* 0x00410000d4c4783b */ /* 0x0004680000000200 */
[----:B------:R2:W1:Y:S04]  /*1210*/  LDSM.16.M88.4 R184, [R216+0x100] ;  /* 0x00010000d8b8783b */ /* 0x0004680000000200 */
[----:B------:R2:W1:Y:S04]  /*1220*/  LDSM.16.M88.4 R200, [R216+0x4100] ;  /* 0x00410000d8c8783b */ /* 0x0004680000000200 */
[----:B------:R2:W1:Y:S04]  /*1230*/  LDSM.16.M88.4 R188, [R220+0x100] ;  /* 0x00010000dcbc783b */ /* 0x0004680000000200 */
[----:B------:R2:W1:Y:S04]  /*1240*/  LDSM.16.M88.4 R204, [R220+0x4100] ;  /* 0x00410000dccc783b */ /* 0x0004680000000200 */
[----:B------:R-:W1:Y:S04]  /*1250*/  LDSM.16.M88.4 R208, [R208+0x8100] ;  /* 0x00810000d0d0783b */ /* 0x000e680000000200 */
[----:B------:R-:W1:Y:S04]  /*1260*/  LDSM.16.M88.4 R212, [R212+0x8100] ;  /* 0x00810000d4d4783b */ /* 0x000e680000000200 */
[----:B------:R-:W1:Y:S04]  /*1270*/  LDSM.16.M88.4 R216, [R216+0x8100] ;  /* 0x00810000d8d8783b */ /* 0x000e680000000200 */
[----:B------:R-:W1:Y:S04]  /*1280*/  LDSM.16.M88.4 R220, [R220+0x8100] ;  /* 0x00810000dcdc783b */ /* 0x000e680000000200 */
[----:B------:R-:W-:Y:S06]  /*1290*/  BAR.SYNC.DEFER_BLOCKING 0x0 ;  /* 0x0000000000007b1d */ /* 0x000fec0000010000 */
[----:B------:R2:W-:Y:S04]  /*12a0*/  STL.64 [R1+0x50], R10 ;  /* 0x0000500a01007387 */ /* 0x0005e80000100a00 */
[----:B------:R2:W-:Y:S01]  /*12b0*/  STL [R1+0x4c], R9 ;  /* 0x00004c0901007387 */ /* 0x0005e20000100800 */
[----:B------:R-:W-:-:S04]  /*12c0*/  DEPBAR.LE SB0, 0x0 ;  /* 0x000080000000791a */ /* 0x000fc80000000000 */
[----:B------:R-:W-:Y:S06]  /*12d0*/  BAR.SYNC.DEFER_BLOCKING 0x0 ;  /* 0x0000000000007b1d */ /* 0x000fec0000010000 */
[----:B------:R2:W1:Y:S04]  /*12e0*/  LDSM.16.M88.4 R36, [R135+0xc100] ;  /* 0x00c100008724783b */ /* 0x0004680000000200 */
[----:B------:R2:W1:Y:S04]  /*12f0*/  LDSM.16.M88.4 R16, [R135+0xc900] ;  /* 0x00c900008710783b */ /* 0x0004680000000200 */
[----:B------:R2:W1:Y:S04]  /*1300*/  LDSM.16.M88.4 R44, [R135+0xd100] ;  /* 0x00d10000872c783b */ /* 0x0004680000000200 */
[----:B------:R2:W1:Y:S04]  /*1310*/  LDSM.16.M88.4 R48, [R135+0xd900] ;  /* 0x00d900008730783b */ /* 0x0004680000000200 */
[----:B------:R2:W1:Y:S04]  /*1320*/  LDSM.16.M88.4 R68, [R135+0xe100] ;  /* 0x00e100008744783b */ /* 0x0004680000000200 */
[----:B------:R2:W1:Y:S04]  /*1330*/  LDSM.16.M88.4 R72, [R135+0xe900] ;  /* 0x00e900008748783b */ /* 0x0004680000000200 */
[----:B------:R2:W1:Y:S04]  /*1340*/  LDSM.16.M88.4 R52, [R230] ;  /* 0x00000000e634783b */ /* 0x0004680000000200 */
[----:B------:R2:W1:Y:S04]  /*1350*/  LDSM.16.M88.4 R64, [R230+0x800] ;  /* 0x00080000e640783b */ /* 0x0004680000000200 */
[----:B------:R2:W1:Y:S04]  /*1360*/  LDSM.16.M88.4 R60, [R230+0x1000] ;  /* 0x00100000e63c783b */ /* 0x0004680000000200 */
[----:B------:R2:W1:Y:S04]  /*1370*/  LDSM.16.M88.4 R76, [R230+0x1800] ;  /* 0x00180000e64c783b */ /* 0x0004680000000200 */
[----:B------:R2:W1:Y:S04]  /*1380*/  LDSM.16.M88.4 R104, [R230+0x2000] ;  /* 0x00200000e668783b */ /* 0x0004680000000200 */
[----:B------:R2:W1:Y:S01]  /*1390*/  LDSM.16.M88.4 R108, [R230+0x2800] ;  /* 0x00280000e66c783b */ /* 0x0004620000000200 */
[----:B------:R-:W-:Y:S05]  /*13a0*/  @!P0 BRA `(.L_x_0) ;  /* 0x0000032000008947 */ /* 0x000fea0003800000 */
[----:B---34-:R-:W-:Y:S01]  /*13b0*/  IMAD R2, R26, c[0x0][0x208], RZ ;  /* 0x000082001a027a24 */ /* 0x018fe200078e02ff */
[----:B------:R-:W-:Y:S01]  /*13c0*/  ISETP.LT.OR P3, PT, R12, 0x1, P6 ;  /* 0x000000010c00780c */ /* 0x000fe20003761670 */
[----:B------:R-:W-:-:S04]  /*13d0*/  IMAD.WIDE.U32 R6, R15, c[0x0][0x208], RZ ;  /* 0x000082000f067a25 */ /* 0x000fc800078e00ff */
[----:B------:R-:W-:Y:S02]  /*13e0*/  IMAD R2, R15, c[0x0][0x20c], R2 ;  /* 0x000083000f027a24 */ /* 0x000fe400078e0202 */
[----:B------:R-:W-:Y:S01]  /*13f0*/  IMAD.MOV.U32 R8, RZ, RZ, R10 ;  /* 0x000000ffff087224 */ /* 0x000fe200078e000a */
[----:B--2---:R-:W-:Y:S01]  /*1400*/  SEL R10, RZ, 0x2, P5 ;  /* 0x00000002ff0a7807 */ /* 0x004fe20002800000 */
[----:B------:R-:W-:Y:S02]  /*1410*/  IMAD.IADD R2, R7, 0x1, R2 ;  /* 0x0000000107027824 */ /* 0x000fe400078e0202 */
[----:B------:R-:W-:Y:S01]  /*1420*/  IMAD.WIDE.U32 R6, R6, 0x60, R8 ;  /* 0x0000006006067825 */ /* 0x000fe200078e0008 */
[----:B------:R2:W-:Y:S03]  /*1430*/  STL.64 [R1+0x48], R8 ;  /* 0x0000480801007387 */ /* 0x0005e60000100a00 */
[----:B------:R-:W-:Y:S01]  /*1440*/  IMAD R3, R2, 0x60, RZ ;  /* 0x0000006002037824 */ /* 0x000fe200078e02ff */
[----:B------:R-:W-:Y:S01]  /*1450*/  LEA R2, P0, R6, c[0x0][0x1f8], 0x1 ;  /* 0x00007e0006027a11 */ /* 0x000fe200078008ff */
[----:B------:R-:W-:-:S02]  /*1460*/  IMAD R11, R28, c[0x0][0x20c], RZ ;  /* 0x000083001c0b7a24 */ /* 0x000fc400078e02ff */
[----:B------:R-:W-:Y:S01]  /*1470*/  IMAD.IADD R3, R7, 0x1, R3 ;  /* 0x0000000107037824 */ /* 0x000fe200078e0203 */
[----:B------:R-:W-:Y:S01]  /*1480*/  SEL R7, RZ, 0x4, P4 ;  /* 0x00000004ff077807 */ /* 0x000fe20002000000 */
[----:B------:R-:W-:-:S03]  /*1490*/  IMAD.WIDE.U32 R14, R28, c[0x0][0x208], RZ ;  /* 0x000082001c0e7a25 */ /* 0x000fc600078e00ff */
[----:B------:R-:W-:Y:S01]  /*14a0*/  LEA.HI.X R3, R6, c[0x0][0x1fc], R3, 0x1, P0 ;  /* 0x00007f0006037a11 */ /* 0x000fe200000f0c03 */
[----:B------:R-:W-:Y:S01]  /*14b0*/  IMAD.IADD R11, R15, 0x1, R11 ;  /* 0x000000010f0b7824 */ /* 0x000fe200078e020b */
[----:B------:R-:W-:Y:S01]  /*14c0*/  SEL R6, RZ, 0x1, P6 ;  /* 0x00000001ff067807 */ /* 0x000fe20003000000 */
[----:B------:R-:W-:-:S03]  /*14d0*/  IMAD.SHL.U32 R13, R124, 0x2, RZ ;  /* 0x000000027c0d7824 */ /* 0x000fc600078e00ff */
[----:B------:R-:W-:Y:S02]  /*14e0*/  IADD3 R10, R7, R10, R6 ;  /* 0x0000000a070a7210 */ /* 0x000fe40007ffe006 */
[----:B------:R-:W-:Y:S01]  /*14f0*/  @!PT LDS RZ, [RZ] ;  /* 0x00000000fffff984 */ /* 0x000fe20000000800 */
[----:B------:R-:W-:Y:S01]  /*1500*/  @!PT LDS RZ, [RZ] ;  /* 0x00000000fffff984 */ /* 0x000fe20000000800 */
[----:B------:R-:W-:Y:S01]  /*1510*/  @!PT LDS RZ, [RZ] ;  /* 0x00000000fffff984 */ /* 0x000fe20000000800 */
[----:B------:R3:W-:Y:S02]  /*1520*/  LDGSTS.E.BYPASS.LTC128B.128 [R13+0x100], [R2.64], !P3 ;  /* 0x00100000020d7fae */ /* 0x0007e4000d901d48 */
[----:B------:R-:W-:Y:S02]  /*1530*/  LOP3.LUT P2, RZ, R10, 0x2, RZ, 0xc0, !PT ;  /* 0x000000020aff7812 */ /* 0x000fe4000784c0ff */
[----:B--2---:R-:W-:-:S04]  /*1540*/  IADD3 R8, P1, P0, R14, 0x80, R2 ;  /* 0x000000800e087810 */ /* 0x004fc8000783e002 */
[----:B------:R-:W-:Y:S02]  /*1550*/  IADD3.X R9, R11, RZ, R3, P1, P0 ;  /* 0x000000ff0b097210 */ /* 0x000fe40000fe0403 */
[----:B------:R-:W-:-:S04]  /*1560*/  IADD3 R6, P1, P0, R14, 0x100, R2 ;  /* 0x000001000e067810 */ /* 0x000fc8000783e002 */
[----:B------:R-:W-:Y:S02]  /*1570*/  IADD3.X R7, R11, RZ, R3, P1, P0 ;  /* 0x000000ff0b077210 */ /* 0x000fe40000fe0403 */
[----:B------:R-:W-:Y:S02]  /*1580*/  LOP3.LUT P1, RZ, R10, 0x4, RZ, 0xc0, !PT ;  /* 0x000000040aff7812 */ /* 0x000fe4000782c0ff */
[C---:B------:R-:W-:Y:S02]  /*1590*/  ISETP.LT.OR P0, PT, R12.reuse, 0x1, !P2 ;  /* 0x000000010c00780c */ /* 0x040fe40005701670 */
[----:B------:R-:W-:-:S11]  /*15a0*/  ISETP.LT.OR P3, PT, R12, 0x1, !P1 ;  /* 0x000000010c00780c */ /* 0x000fd60004f61670 */
[----:B------:R3:W-:Y:S01]  /*15b0*/  LDGSTS.E.BYPASS.LTC128B.128 [R13+0x3100], [R2.64+0x80], !P0 ;  /* 0x03100080020d7fae */ /* 0x0007e2000c101d48 */
[----:B------:R-:W-:-:S03]  /*15c0*/  ISETP.LT.OR P0, PT, R12, 0x21, P6 ;  /* 0x000000210c00780c */ /* 0x000fc60003701670 */
[----:B------:R3:W-:Y:S02]  /*15d0*/  LDGSTS.E.BYPASS.LTC128B.128 [R13+0x6100], [R2.64+0x100], !P3 ;  /* 0x06100100020d7fae */ /* 0x0007e4000d901d48 */
[----:B---3--:R-:W-:-:S05]  /*15e0*/  IADD3 R2, P3, R2, R14, RZ ;  /* 0x0000000e02027210 */ /* 0x008fca0007f7e0ff */
[----:B------:R-:W-:Y:S01]  /*15f0*/  IMAD.X R3, R11, 0x1, R3, P3 ;  /* 0x000000010b037824 */ /* 0x000fe200018e0603 */
[C---:B------:R-:W-:Y:S02]  /*1600*/  ISETP.LT.OR P3, PT, R12.reuse, 0x21, !P2 ;  /* 0x000000210c00780c */ /* 0x040fe40005761670 */
[C---:B------:R-:W-:Y:S02]  /*1610*/  ISETP.LT.OR P2, PT, R12.reuse, 0x41, !P2 ;  /* 0x000000410c00780c */ /* 0x040fe40005741670 */
[----:B------:R2:W-:Y:S01]  /*1620*/  LDGSTS.E.BYPASS.LTC128B.128 [R13+0x1100], [R2.64], !P0 ;  /* 0x01100000020d7fae */ /* 0x0005e2000c101d48 */
[C---:B------:R-:W-:Y:S02]  /*1630*/  ISETP.LT.OR P0, PT, R12.reuse, 0x21, !P1 ;  /* 0x000000210c00780c */ /* 0x040fe40004f01670 */
[----:B------:R-:W-:-:S06]  /*1640*/  ISETP.LT.OR P1, PT, R12, 0x41, !P1 ;  /* 0x000000410c00780c */ /* 0x000fcc0004f21670 */
[----:B------:R3:W-:Y:S01]  /*1650*/  LDGSTS.E.BYPASS.LTC128B.128 [R13+0x4100], [R8.64], !P3 ;  /* 0x04100000080d7fae */ /* 0x0007e2000d901d48 */
[----:B------:R-:W-:-:S04]  /*1660*/  ISETP.LT.OR P3, PT, R12, 0x41, P6 ;  /* 0x000000410c00780c */ /* 0x000fc80003761670 */
[----:B------:R3:W-:Y:S01]  /*1670*/  LDGSTS.E.BYPASS.LTC128B.128 [R13+0x7100], [R6.64], !P0 ;  /* 0x07100000060d7fae */ /* 0x0007e2000c101d48 */
[----:B--2---:R-:W-:-:S05]  /*1680*/  IADD3 R2, P0, R2, R14, RZ ;  /* 0x0000000e02027210 */ /* 0x004fca0007f1e0ff */
[----:B------:R-:W-:-:S05]  /*1690*/  IMAD.X R3, R3, 0x1, R11, P0 ;  /* 0x0000000103037824 */ /* 0x000fca00000e060b */
[----:B------:R3:W-:Y:S04]  /*16a0*/  LDGSTS.E.BYPASS.LTC128B.128 [R13+0x2100], [R2.64], !P3 ;  /* 0x02100000020d7fae */ /* 0x0007e8000d901d48 */
[----:B------:R3:W-:Y:S04]  /*16b0*/  LDGSTS.E.BYPASS.LTC128B.128 [R13+0x5100], [R2.64+0x80], !P2 ;  /* 0x05100080020d7fae */ /* 0x0007e8000d101d48 */
[----:B------:R3:W-:Y:S02]  /*16c0*/  LDGSTS.E.BYPASS.LTC128B.128 [R13+0x8100], [R2.64+0x100], !P1 ;  /* 0x08100100020d7fae */ /* 0x0007e4000c901d48 */
.L_x_0:
[----:B-1-34-:R-:W-:Y:S01]  /*16d0*/  HMMA.16816.F32.BF16 R32, R152, R16, RZ ;  /* 0x000000109820723c */ /* 0x01afe200000418ff */
[----:B------:R-:W-:Y:S01]  /*16e0*/  LOP3.LUT P0, RZ, R30, 0x4, RZ, 0xc0, !PT ;  /* 0x000000041eff7812 */ /* 0x000fe2000780c0ff */
[----:B------:R-:W0:Y:S01]  /*16f0*/  LDGDEPBAR ;  /* 0x00000000000079af */ /* 0x000e220000000000 */
[----:B------:R-:W-:-:S02]  /*1700*/  ISETP.GE.AND P3, PT, R123, 0x61, PT ;  /* 0x000000617b00780c */ /* 0x000fc40003f66270 */
[----:B------:R-:W-:Y:S02]  /*1710*/  SEL R2, R28, 0xffffffc0, !P0 ;  /* 0xffffffc01c027807 */ /* 0x000fe40004000000 */
[C---:B------:R-:W-:Y:S01]  /*1720*/  IADD3 R242, R230.reuse, 0x3000, RZ ;  /* 0x00003000e6f27810 */ /* 0x040fe20007ffe0ff */
[C---:B------:R-:W-:Y:S01]  /*1730*/  HMMA.16816.F32.BF16 R24, R152.reuse, R18, RZ ;  /* 0x000000129818723c */ /* 0x040fe200000418ff */
[C---:B------:R-:W-:Y:S01]  /*1740*/  IADD3 R241, R230.reuse, 0x3800, RZ ;  /* 0x00003800e6f17810 */ /* 0x040fe20007ffe0ff */
[--C-:B------:R-:W-:Y:S01]  /*1750*/  IMAD.IADD R229, R135, 0x1, R2.reuse ;  /* 0x0000000187e57824 */ /* 0x100fe200078e0202 */
[C---:B------:R-:W-:Y:S01]  /*1760*/  IADD3 R240, R230.reuse, 0x4000, RZ ;  /* 0x00004000e6f07810 */ /* 0x040fe20007ffe0ff */
[C---:B------:R-:W-:Y:S01]  /*1770*/  IMAD.IADD R226, R230.reuse, 0x1, R2 ;  /* 0x00000001e6e27824 */ /* 0x040fe200078e0202 */
[C---:B------:R-:W-:Y:S02]  /*1780*/  IADD3 R239, R230.reuse, 0x4800, RZ ;  /* 0x00004800e6ef7810 */ /* 0x040fe40007ffe0ff */
[C---:B------:R-:W-:Y:S01]  /*1790*/  IADD3 R238, R230.reuse, 0x5000, RZ ;  /* 0x00005000e6ee7810 */ /* 0x040fe20007ffe0ff */
[----:B------:R-:W-:Y:S01]  /*17a0*/  HMMA.16816.F32.BF16 R20, R152, R44, RZ ;  /* 0x0000002c9814723c */ /* 0x000fe200000418ff */
[----:B------:R-:W-:Y:S01]  /*17b0*/  LDSM.16.M88.4 R28, [R226] ;  /* 0x00000000e21c783b */ /* 0x000fe20000000200 */
[----:B------:R-:W-:-:S02]  /*17c0*/  IADD3 R237, R230, 0x5800, RZ ;  /* 0x00005800e6ed7810 */ /* 0x000fc40007ffe0ff */
[C---:B------:R-:W-:Y:S01]  /*17d0*/  IADD3 R236, R230.reuse, 0x6000, RZ ;  /* 0x00006000e6ec7810 */ /* 0x040fe20007ffe0ff */
[----:B------:R-:W-:Y:S01]  /*17e0*/  LDSM.16.M88.4 R112, [R226+0x5000] ;  /* 0x00500000e270783b */ /* 0x000fe20000000200 */
[C---:B------:R-:W-:Y:S02]  /*17f0*/  IADD3 R235, R230.reuse, 0x6800, RZ ;  /* 0x00006800e6eb7810 */ /* 0x040fe40007ffe0ff */
[----:B------:R-:W-:Y:S01]  /*1800*/  HMMA.16816.F32.BF16 R16, R152, R46, RZ ;  /* 0x0000002e9810723c */ /* 0x000fe200000418ff */
[----:B------:R-:W-:Y:S01]  /*1810*/  LDSM.16.M88.4 R44, [R229+0xc900] ;  /* 0x00c90000e52c783b */ /* 0x000fe20000000200 */
[C---:B------:R-:W-:Y:S02]  /*1820*/  IADD3 R234, R230.reuse, 0x7000, RZ ;  /* 0x00007000e6ea7810 */ /* 0x040fe40007ffe0ff */
[C---:B------:R-:W-:Y:S02]  /*1830*/  IADD3 R233, R230.reuse, 0x7800, RZ ;  /* 0x00007800e6e97810 */ /* 0x040fe40007ffe0ff */
[----:B------:R-:W-:-:S02]  /*1840*/  IADD3 R232, R230, 0x8000, RZ ;  /* 0x00008000e6e87810 */ /* 0x000fc40007ffe0ff */
[----:B------:R-:W-:Y:S01]  /*1850*/  HMMA.16816.F32.BF16 R12, R152, R48, RZ ;  /* 0x00000030980c723c */ /* 0x000fe200000418ff */
[----:B------:R-:W-:-:S07]  /*1860*/  IADD3 R231, R230, 0x8800, RZ ;  /* 0x00008800e6e77810 */ /* 0x000fce0007ffe0ff */
[C---:B--2---:R-:W-:Y:S08]  /*1870*/  HMMA.16816.F32.BF16 R8, R152.reuse, R50, RZ ;  /* 0x000000329808723c */ /* 0x044ff000000418ff */
[C---:B------:R-:W-:Y:S08]  /*1880*/  HMMA.16816.F32.BF16 R40, R152.reuse, R36, RZ ;  /* 0x000000249828723c */ /* 0x040ff000000418ff */
[----:B------:R-:W-:Y:S08]  /*1890*/  HMMA.16816.F32.BF16 R36, R152, R38, RZ ;  /* 0x000000269824723c */ /* 0x000ff000000418ff */
[C---:B------:R-:W-:Y:S01]  /*18a0*/  HMMA.16816.F32.BF16 R96, R156.reuse, R64, R32 ;  /* 0x000000409c60723c */ /* 0x040fe20000041820 */
[----:B------:R-:W1:Y:S07]  /*18b0*/  LDSM.16.M88.4 R32, [R229+0xc100] ;  /* 0x00c10000e520783b */ /* 0x000e6e0000000200 */
[C---:B------:R-:W-:Y:S08]  /*18c0*/  HMMA.16816.F32.BF16 R88, R156.reuse, R60, R20 ;  /* 0x0000003c9c58723c */ /* 0x040ff00000041814 */
[----:B------:R-:W-:Y:S01]  /*18d0*/  HMMA.16816.F32.BF16 R84, R156, R62, R16 ;  /* 0x0000003e9c54723c */ /* 0x000fe20000041810 */
[----:B------:R-:W2:Y:S07]  /*18e0*/  LDSM.16.M88.4 R60, [R229+0xd100] ;  /* 0x00d10000e53c783b */ /* 0x000eae0000000200 */
[----:B------:R-:W-:Y:S08]  /*18f0*/  HMMA.16816.F32.BF16 R20, R152, R68, RZ ;  /* 0x000000449814723c */ /* 0x000ff000000418ff */
[C---:B------:R-:W-:Y:S08]  /*1900*/  HMMA.16816.F32.BF16 R80, R156.reuse, R76, R12 ;  /* 0x0000004c9c50723c */ /* 0x040ff0000004180c */
[----:B------:R-:W-:Y:S08]  /*1910*/  HMMA.16816.F32.BF16 R76, R156, R78, R8 ;  /* 0x0000004e9c4c723c */ /* 0x000ff00000041808 */
[C---:B------:R-:W-:Y:S01]  /*1920*/  HMMA.16816.F32.BF16 R16, R152.reuse, R70, RZ ;  /* 0x000000469810723c */ /* 0x040fe200000418ff */
[----:B------:R-:W3:Y:S07]  /*1930*/  LDSM.16.M88.4 R68, [R229+0xd900] ;  /* 0x00d90000e544783b */ /* 0x000eee0000000200 */
[C---:B------:R-:W-:Y:S08]  /*1940*/  HMMA.16816.F32.BF16 R12, R152.reuse, R72, RZ ;  /* 0x00000048980c723c */ /* 0x040ff000000418ff */
[----:B------:R-:W-:Y:S08]  /*1950*/  HMMA.16816.F32.BF16 R8, R152, R74, RZ ;  /* 0x0000004a9808723c */ /* 0x000ff000000418ff */
[C---:B------:R-:W-:Y:S01]  /*1960*/  HMMA.16816.F32.BF16 R100, R156.reuse, R54, R36 ;  /* 0x000000369c64723c */ /* 0x040fe20000041824 */
[----:B------:R-:W-:Y:S07]  /*1970*/  LDSM.16.M88.4 R36, [R229+0xe900] ;  /* 0x00e90000e524783b */ /* 0x000fee0000000200 */
[C---:B------:R-:W-:Y:S01]  /*1980*/  HMMA.16816.F32.BF16 R92, R156.reuse, R66, R24 ;  /* 0x000000429c5c723c */ /* 0x040fe20000041818 */
[----:B------:R-:W-:Y:S07]  /*1990*/  LDSM.16.M88.4 R24, [R226+0x800] ;  /* 0x00080000e218783b */ /* 0x000fee0000000200 */
[C---:B------:R-:W-:Y:S01]  /*19a0*/  HMMA.16816.F32.BF16 R56, R156.reuse, R52, R40 ;  /* 0x000000349c38723c */ /* 0x040fe20000041828 */
[----:B------:R-:W4:Y:S07]  /*19b0*/  LDSM.16.M88.4 R52, [R229+0xe100] ;  /* 0x00e10000e534783b */ /* 0x000f2e0000000200 */
[C---:B------:R-:W-:Y:S08]  /*19c0*/  HMMA.16816.F32.BF16 R72, R156.reuse, R104, R20 ;  /* 0x000000689c48723c */ /* 0x040ff00000041814 */
[C---:B------:R-:W-:Y:S01]  /*19d0*/  HMMA.16816.F32.BF16 R64, R156.reuse, R106, R16 ;  /* 0x0000006a9c40723c */ /* 0x040fe20000041810 */
[----:B------:R-:W-:Y:S07]  /*19e0*/  LDSM.16.M88.4 R104, [R226+0x1000] ;  /* 0x00100000e268783b */ /* 0x000fee0000000200 */
[C---:B------:R-:W-:Y:S08]  /*19f0*/  HMMA.16816.F32.BF16 R48, R156.reuse, R108, R12 ;  /* 0x0000006c9c30723c */ /* 0x040ff0000004180c */
[----:B------:R-:W-:Y:S01]  /*1a00*/  HMMA.16816.F32.BF16 R40, R156, R110, R8 ;  /* 0x0000006e9c28723c */ /* 0x000fe20000041808 */
[----:B------:R-:W-:Y:S07]  /*1a10*/  LDSM.16.M88.4 R108, [R135+0x13900] ;  /* 0x01390000876c783b */ /* 0x000fee0000000200 */
[C---:B-1----:R-:W-:Y:S01]  /*1a20*/  HMMA.16816.F32.BF16 R16, R184.reuse, R34, R100 ;  /* 0x00000022b810723c */ /* 0x042fe20000041864 */
[----:B------:R-:W1:Y:S07]  /*1a30*/  LDSM.16.M88.4 R100, [R226+0x1800] ;  /* 0x00180000e264783b */ /* 0x000e6e0000000200 */
[C---:B------:R-:W-:Y:S01]  /*1a40*/  HMMA.16816.F32.BF16 R12, R184.reuse, R44, R96 ;  /* 0x0000002cb80c723c */ /* 0x040fe20000041860 */
[----:B------:R-:W-:Y:S07]  /*1a50*/  LDSM.16.M88.4 R96, [R230+0x3800] ;  /* 0x00380000e660783b */ /* 0x000fee0000000200 */
[C---:B------:R-:W-:Y:S01]  /*1a60*/  HMMA.16816.F32.BF16 R8, R184.reuse, R46, R92 ;  /* 0x0000002eb808723c */ /* 0x040fe2000004185c */
[----:B------:R-:W-:Y:S07]  /*1a70*/  LDSM.16.M88.4 R92, [R226+0x2800] ;  /* 0x00280000e25c783b */ /* 0x000fee0000000200 */
[C---:B------:R-:W-:Y:S08]  /*1a80*/  HMMA.16816.F32.BF16 R20, R184.reuse, R32, R56 ;  /* 0x00000020b814723c */ /* 0x040ff00000041838 */
[C---:B--2---:R-:W-:Y:S01]  /*1a90*/  HMMA.16816.F32.BF16 R44, R184.reuse, R60, R88 ;  /* 0x0000003cb82c723c */ /* 0x044fe20000041858 */
[----:B------:R-:W2:Y:S07]  /*1aa0*/  LDSM.16.M88.4 R88, [R226+0x2000] ;  /* 0x00200000e258783b */ /* 0x000eae0000000200 */
[C---:B------:R-:W-:Y:S08]  /*1ab0*/  HMMA.16816.F32.BF16 R56, R184.reuse, R62, R84 ;  /* 0x0000003eb838723c */ /* 0x040ff00000041854 */
[C---:B---3--:R-:W-:Y:S08]  /*1ac0*/  HMMA.16816.F32.BF16 R60, R184.reuse, R68, R80 ;  /* 0x00000044b83c723c */ /* 0x048ff00000041850 */
[C---:B----4-:R-:W-:Y:S08]  /*1ad0*/  HMMA.16816.F32.BF16 R72, R184.reuse, R52, R72 ;  /* 0x00000034b848723c */ /* 0x050ff00000041848 */
[----:B------:R-:W-:Y:S08]  /*1ae0*/  HMMA.16816.F32.BF16 R84, R184, R54, R64 ;  /* 0x00000036b854723c */ /* 0x000ff00000041840 */
[C---:B------:R-:W-:Y:S01]  /*1af0*/  HMMA.16816.F32.BF16 R64, R188.reuse, R28, R20 ;  /* 0x0000001cbc40723c */ /* 0x040fe20000041814 */
[----:B------:R-:W-:Y:S07]  /*1b00*/  LDSM.16.M88.4 R20, [R135+0x10100] ;  /* 0x010100008714783b */ /* 0x000fee0000000200 */
[----:B------:R-:W-:Y:S01]  /*1b10*/  HMMA.16816.F32.BF16 R52, R188, R30, R16 ;  /* 0x0000001ebc34723c */ /* 0x000fe20000041810 */
[----:B------:R-:W3:Y:S07]  /*1b20*/  LDSM.16.M88.4 R28, [R135+0xf100] ;  /* 0x00f10000871c783b */ /* 0x000eee0000000200 */
[----:B------:R-:W-:Y:S08]  /*1b30*/  HMMA.16816.F32.BF16 R80, R184, R70, R76 ;  /* 0x00000046b850723c */ /* 0x000ff0000004184c */
[C---:B------:R-:W-:Y:S08]  /*1b40*/  HMMA.16816.F32.BF16 R32, R188.reuse, R24, R12 ;  /* 0x00000018bc20723c */ /* 0x040ff0000004180c */
[----:B------:R-:W-:Y:S01]  /*1b50*/  HMMA.16816.F32.BF16 R16, R188, R26, R8 ;  /* 0x0000001abc10723c */ /* 0x000fe20000041808 */
[----:B------:R-:W4:Y:S07]  /*1b60*/  LDSM.16.M88.4 R24, [R135+0xf900] ;  /* 0x00f900008718783b */ /* 0x000f2e0000000200 */
[C---:B------:R-:W-:Y:S08]  /*1b70*/  HMMA.16816.F32.BF16 R76, R184.reuse, R36, R48 ;  /* 0x00000024b84c723c */ /* 0x040ff00000041830 */
[----:B------:R-:W-:Y:S01]  /*1b80*/  HMMA.16816.F32.BF16 R68, R184, R38, R40 ;  /* 0x00000026b844723c */ /* 0x000fe20000041828 */
[----:B------:R-:W5:Y:S07]  /*1b90*/  LDSM.16.M88.4 R40, [R135+0x10900] ;  /* 0x010900008728783b */ /* 0x000f6e0000000200 */
[C---:B-1----:R-:W-:Y:S08]  /*1ba0*/  HMMA.16816.F32.BF16 R36, R188.reuse, R100, R60 ;  /* 0x00000064bc24723c */ /* 0x042ff0000004183c */
[C---:B--2---:R-:W-:Y:S01]  /*1bb0*/  HMMA.16816.F32.BF16 R60, R188.reuse, R88, R72 ;  /* 0x00000058bc3c723c */ /* 0x044fe20000041848 */
[----:B------:R-:W1:Y:S07]  /*1bc0*/  LDSM.16.M88.4 R72, [R135+0x11100] ;  /* 0x011100008748783b */ /* 0x000e6e0000000200 */
[C---:B------:R-:W-:Y:S08]  /*1bd0*/  HMMA.16816.F32.BF16 R12, R188.reuse, R104, R44 ;  /* 0x00000068bc0c723c */ /* 0x040ff0000004182c */
[C---:B------:R-:W-:Y:S01]  /*1be0*/  HMMA.16816.F32.BF16 R8, R188.reuse, R106, R56 ;  /* 0x0000006abc08723c */ /* 0x040fe20000041838 */
[----:B------:R-:W-:Y:S07]  /*1bf0*/  LDSM.16.M88.4 R104, [R230+0x4800] ;  /* 0x00480000e668783b */ /* 0x000fee0000000200 */
[C---:B------:R-:W-:Y:S01]  /*1c00*/  HMMA.16816.F32.BF16 R48, R188.reuse, R102, R80 ;  /* 0x00000066bc30723c */ /* 0x040fe20000041850 */
[----:B------:R-:W-:Y:S07]  /*1c10*/  LDSM.16.M88.4 R100, [R230+0x4000] ;  /* 0x00400000e664783b */ /* 0x000fee0000000200 */
[----:B------:R-:W-:Y:S01]  /*1c20*/  HMMA.16816.F32.BF16 R80, R188, R90, R84 ;  /* 0x0000005abc50723c */ /* 0x000fe20000041854 */
[----:B------:R-:W2:Y:S04]  /*1c30*/  LDSM.16.M88.4 R84, [R135+0x11900] ;  /* 0x011900008754783b */ /* 0x000ea80000000200 */
[----:B------:R-:W1:Y:S03]  /*1c40*/  LDSM.16.M88.4 R88, [R230+0x3000] ;  /* 0x00300000e658783b */ /* 0x000e660000000200 */
[C---:B---3--:R-:W-:Y:S08]  /*1c50*/  HMMA.16816.F32.BF16 R64, R192.reuse, R28, R64 ;  /* 0x0000001cc040723c */ /* 0x048ff00000041840 */
[----:B------:R-:W-:Y:S01]  /*1c60*/  HMMA.16816.F32.BF16 R56, R192, R30, R52 ;  /* 0x0000001ec038723c */ /* 0x000fe20000041834 */
[----:B------:R-:W3:Y:S07]  /*1c70*/  LDSM.16.M88.4 R28, [R230+0x5000] ;  /* 0x00500000e61c783b */ /* 0x000eee0000000200 */
[C---:B------:R-:W-:Y:S08]  /*1c80*/  HMMA.16816.F32.BF16 R76, R188.reuse, R92, R76 ;  /* 0x0000005cbc4c723c */ /* 0x040ff0000004184c */
[----:B------:R-:W-:Y:S01]  /*1c90*/  HMMA.16816.F32.BF16 R68, R188, R94, R68 ;  /* 0x0000005ebc44723c */ /* 0x000fe20000041844 */
[----:B------:R-:W1:Y:S07]  /*1ca0*/  LDSM.16.M88.4 R92, [R230+0x5800] ;  /* 0x00580000e65c783b */ /* 0x000e6e0000000200 */
[C---:B----4-:R-:W-:Y:S08]  /*1cb0*/  HMMA.16816.F32.BF16 R52, R192.reuse, R24, R32 ;  /* 0x00000018c034723c */ /* 0x050ff00000041820 */
[C---:B------:R-:W-:Y:S08]  /*1cc0*/  HMMA.16816.F32.BF16 R44, R192.reuse, R26, R16 ;  /* 0x0000001ac02c723c */ /* 0x040ff00000041810 */
[C---:B------:R-:W-:Y:S08]  /*1cd0*/  HMMA.16816.F32.BF16 R32, R192.reuse, R20, R12 ;  /* 0x00000014c020723c */ /* 0x040ff0000004180c */
[C---:B------:R-:W-:Y:S08]  /*1ce0*/  HMMA.16816.F32.BF16 R24, R192.reuse, R22, R8 ;  /* 0x00000016c018723c */ /* 0x040ff00000041808 */
[C---:B-----5:R-:W-:Y:S08]  /*1cf0*/  HMMA.16816.F32.BF16 R16, R192.reuse, R42, R48 ;  /* 0x0000002ac010723c */ /* 0x060ff00000041830 */
[C---:B-1----:R-:W-:Y:S08]  /*1d00*/  HMMA.16816.F32.BF16 R12, R192.reuse, R72, R60 ;  /* 0x00000048c00c723c */ /* 0x042ff0000004183c */
[C---:B------:R-:W-:Y:S08]  /*1d10*/  HMMA.16816.F32.BF16 R8, R192.reuse, R74, R80 ;  /* 0x0000004ac008723c */ /* 0x040ff00000041850 */
[C---:B------:R-:W-:Y:S08]  /*1d20*/  HMMA.16816.F32.BF16 R20, R192.reuse, R40, R36 ;  /* 0x00000028c014723c */ /* 0x040ff00000041824 */
[C---:B--2---:R-:W-:Y:S08]  /*1d30*/  HMMA.16816.F32.BF16 R72, R192.reuse, R84, R76 ;  /* 0x00000054c048723c */ /* 0x044ff0000004184c */
[----:B------:R-:W-:Y:S08]  /*1d40*/  HMMA.16816.F32.BF16 R84, R192, R86, R68 ;  /* 0x00000056c054723c */ /* 0x000ff00000041844 */
[C---:B------:R-:W-:Y:S01]  /*1d50*/  HMMA.16816.F32.BF16 R68, R196.reuse, R96, R52 ;  /* 0x00000060c444723c */ /* 0x040fe20000041834 */
[----:B------:R-:W1:Y:S07]  /*1d60*/  LDSM.16.M88.4 R52, [R229+0xf100] ;  /* 0x00f10000e534783b */ /* 0x000e6e0000000200 */
[C---:B------:R-:W-:Y:S08]  /*1d70*/  HMMA.16816.F32.BF16 R80, R196.reuse, R88, R64 ;  /* 0x00000058c450723c */ /* 0x040ff00000041840 */
[C---:B------:R-:W-:Y:S01]  /*1d80*/  HMMA.16816.F32.BF16 R64, R196.reuse, R98, R44 ;  /* 0x00000062c440723c */ /* 0x040fe2000004182c */
[----:B------:R-:W2:Y:S04]  /*1d90*/  LDSM.16.M88.4 R44, [R229+0xf900] ;  /* 0x00f90000e52c783b */ /* 0x000ea80000000200 */
[----:B------:R-:W-:Y:S03]  /*1da0*/  LDSM.16.M88.4 R96, [R135+0x13100] ;  /* 0x013100008760783b */ /* 0x000fe60000000200 */
[C---:B------:R-:W-:Y:S01]  /*1db0*/  HMMA.16816.F32.BF16 R60, R196.reuse, R100, R32 ;  /* 0x00000064c43c723c */ /* 0x040fe20000041820 */
[----:B------:R-:W4:Y:S07]  /*1dc0*/  LDSM.16.M88.4 R32, [R229+0x10100] ;  /* 0x01010000e520783b */ /* 0x000f2e0000000200 */
[C---:B------:R-:W-:Y:S08]  /*1dd0*/  HMMA.16816.F32.BF16 R40, R196.reuse, R106, R16 ;  /* 0x0000006ac428723c */ /* 0x040ff00000041810 */
[C---:B---3--:R-:W-:Y:S08]  /*1de0*/  HMMA.16816.F32.BF16 R36, R196.reuse, R28, R12 ;  /* 0x0000001cc424723c */ /* 0x048ff0000004180c */
[C---:B------:R-:W-:Y:S01]  /*1df0*/  HMMA.16816.F32.BF16 R16, R196.reuse, R30, R8 ;  /* 0x0000001ec410723c */ /* 0x040fe20000041808 */
[----:B------:R-:W3:Y:S07]  /*1e00*/  LDSM.16.M88.4 R28, [R229+0x10900] ;  /* 0x01090000e51c783b */ /* 0x000eee0000000200 */
[C---:B------:R-:W-:Y:S01]  /*1e10*/  HMMA.16816.F32.BF16 R76, R196.reuse, R90, R56 ;  /* 0x0000005ac44c723c */ /* 0x040fe20000041838 */
[----:B------:R-:W-:Y:S07]  /*1e20*/  LDSM.16.M88.4 R88, [R226+0x3800] ;  /* 0x00380000e258783b */ /* 0x000fee0000000200 */
[C---:B------:R-:W-:Y:S01]  /*1e30*/  HMMA.16816.F32.BF16 R56, R196.reuse, R102, R24 ;  /* 0x00000066c438723c */ /* 0x040fe20000041818 */
[----:B------:R-:W5:Y:S04]  /*1e40*/  LDSM.16.M88.4 R24, [R229+0x11100] ;  /* 0x01110000e518783b */ /* 0x000f680000000200 */
[----:B------:R-:W-:Y:S03]  /*1e50*/  LDSM.16.M88.4 R100, [R226+0x4000] ;  /* 0x00400000e264783b */ /* 0x000fe60000000200 */
[C---:B------:R-:W-:Y:S01]  /*1e60*/  HMMA.16816.F32.BF16 R48, R196.reuse, R104, R20 ;  /* 0x00000068c430723c */ /* 0x040fe20000041814 */
[----:B------:R-:W3:Y:S04]  /*1e70*/  LDSM.16.M88.4 R20, [R229+0x11900] ;  /* 0x01190000e514783b */ /* 0x000ee80000000200 */
[----:B------:R-:W-:Y:S03]  /*1e80*/  LDSM.16.M88.4 R104, [R226+0x4800] ;  /* 0x00480000e268783b */ /* 0x000fe60000000200 */
[C---:B------:R-:W-:Y:S08]  /*1e90*/  HMMA.16816.F32.BF16 R12, R196.reuse, R92, R72 ;  /* 0x0000005cc40c723c */ /* 0x040ff00000041848 */
[----:B------:R-:W-:Y:S01]  /*1ea0*/  HMMA.16816.F32.BF16 R8, R196, R94, R84 ;  /* 0x0000005ec408723c */ /* 0x000fe20000041854 */
[----:B------:R-:W3:Y:S07]  /*1eb0*/  LDSM.16.M88.4 R92, [R226+0x3000] ;  /* 0x00300000e25c783b */ /* 0x000eee0000000200 */
[C---:B-1----:R-:W-:Y:S08]  /*1ec0*/  HMMA.16816.F32.BF16 R84, R200.reuse, R52, R80 ;  /* 0x00000034c854723c */ /* 0x042ff00000041850 */
[C---:B------:R-:W-:Y:S08]  /*1ed0*/  HMMA.16816.F32.BF16 R80, R200.reuse, R54, R76 ;  /* 0x00000036c850723c */ /* 0x040ff0000004184c */
[C---:B--2---:R-:W-:Y:S08]  /*1ee0*/  HMMA.16816.F32.BF16 R76, R200.reuse, R44, R68 ;  /* 0x0000002cc84c723c */ /* 0x044ff00000041844 */
[C---:B------:R-:W-:Y:S08]  /*1ef0*/  HMMA.16816.F32.BF16 R72, R200.reuse, R46, R64 ;  /* 0x0000002ec848723c */ /* 0x040ff00000041840 */
[C---:B----4-:R-:W-:Y:S08]  /*1f00*/  HMMA.16816.F32.BF16 R44, R200.reuse, R32, R60 ;  /* 0x00000020c82c723c */ /* 0x050ff0000004183c */
[C---:B---3--:R-:W-:Y:S08]  /*1f10*/  HMMA.16816.F32.BF16 R64, R200.reuse, R28, R48 ;  /* 0x0000001cc840723c */ /* 0x048ff00000041830 */
[C---:B------:R-:W-:Y:S01]  /*1f20*/  HMMA.16816.F32.BF16 R68, R200.reuse, R34, R56 ;  /* 0x00000022c844723c */ /* 0x040fe20000041838 */
[----:B------:R-:W-:Y:S07]  /*1f30*/  LDSM.16.M88.4 R32, [R135+0x12900] ;  /* 0x012900008720783b */ /* 0x000fee0000000200 */
[C---:B------:R-:W-:Y:S01]  /*1f40*/  HMMA.16816.F32.BF16 R60, R200.reuse, R30, R40 ;  /* 0x0000001ec83c723c */ /* 0x040fe20000041828 */
[----:B------:R-:W1:Y:S07]  /*1f50*/  LDSM.16.M88.4 R28, [R226+0x5800] ;  /* 0x00580000e21c783b */ /* 0x000e6e0000000200 */
[C---:B-----5:R-:W-:Y:S08]  /*1f60*/  HMMA.16816.F32.BF16 R56, R200.reuse, R24, R36 ;  /* 0x00000018c838723c */ /* 0x060ff00000041824 */
[C---:B------:R-:W-:Y:S08]  /*1f70*/  HMMA.16816.F32.BF16 R52, R200.reuse, R26, R16 ;  /* 0x0000001ac834723c */ /* 0x040ff00000041810 */
[C---:B------:R-:W-:Y:S08]  /*1f80*/  HMMA.16816.F32.BF16 R40, R200.reuse, R20, R12 ;  /* 0x00000014c828723c */ /* 0x040ff0000004180c */
[----:B------:R-:W-:Y:S01]  /*1f90*/  HMMA.16816.F32.BF16 R24, R200, R22, R8 ;  /* 0x00000016c818723c */ /* 0x000fe20000041808 */
[----:B------:R-:W2:Y:S07]  /*1fa0*/  LDSM.16.M88.4 R20, [R135+0x12100] ;  /* 0x012100008714783b */ /* 0x000eae0000000200 */
[C---:B------:R-:W-:Y:S01]  /*1fb0*/  HMMA.16816.F32.BF16 R16, R204.reuse, R92, R84 ;  /* 0x0000005ccc10723c */ /* 0x040fe20000041854 */
[----:B------:R-:W3:Y:S07]  /*1fc0*/  LDSM.16.M88.4 R84, [R135+0x14100] ;  /* 0x014100008754783b */ /* 0x000eee0000000200 */
[C---:B------:R-:W-:Y:S01]  /*1fd0*/  HMMA.16816.F32.BF16 R12, R204.reuse, R94, R80 ;  /* 0x0000005ecc0c723c */ /* 0x040fe20000041850 */
[----:B------:R-:W-:Y:S07]  /*1fe0*/  LDSM.16.M88.4 R92, [R230+0x6000] ;  /* 0x00600000e65c783b */ /* 0x000fee0000000200 */
[C---:B------:R-:W-:Y:S08]  /*1ff0*/  HMMA.16816.F32.BF16 R8, R204.reuse, R88, R76 ;  /* 0x00000058cc08723c */ /* 0x040ff0000004184c */
[C---:B------:R-:W-:Y:S01]  /*2000*/  HMMA.16816.F32.BF16 R36, R204.reuse, R90, R72 ;  /* 0x0000005acc24723c */ /* 0x040fe20000041848 */
[----:B------:R-:W4:Y:S07]  /*2010*/  LDSM.16.M88.4 R88, [R135+0x14900] ;  /* 0x014900008758783b */ /* 0x000f2e0000000200 */
[C---:B------:R-:W-:Y:S08]  /*2020*/  HMMA.16816.F32.BF16 R44, R204.reuse, R100, R44 ;  /* 0x00000064cc2c723c */ /* 0x040ff0000004182c */
[C---:B------:R-:W-:Y:S08]  /*2030*/  HMMA.16816.F32.BF16 R64, R204.reuse, R104, R64 ;  /* 0x00000068cc40723c */ /* 0x040ff00000041840 */
[C---:B------:R-:W-:Y:S01]  /*2040*/  HMMA.16816.F32.BF16 R48, R204.reuse, R102, R68 ;  /* 0x00000066cc30723c */ /* 0x040fe20000041844 */
[----:B------:R-:W-:Y:S07]  /*2050*/  LDSM.16.M88.4 R100, [R230+0x6800] ;  /* 0x00680000e664783b */ /* 0x000fee0000000200 */
[C---:B------:R-:W-:Y:S01]  /*2060*/  HMMA.16816.F32.BF16 R80, R204.reuse, R106, R60 ;  /* 0x0000006acc50723c */ /* 0x040fe2000004183c */
[----:B------:R-:W5:Y:S07]  /*2070*/  LDSM.16.M88.4 R104, [R230+0x7000] ;  /* 0x00700000e668783b */ /* 0x000f6e0000000200 */
[C---:B------:R-:W-:Y:S08]  /*2080*/  HMMA.16816.F32.BF16 R76, R204.reuse, R112, R56 ;  /* 0x00000070cc4c723c */ /* 0x040ff00000041838 */
[C---:B------:R-:W-:Y:S01]  /*2090*/  HMMA.16816.F32.BF16 R72, R204.reuse, R114, R52 ;  /* 0x00000072cc48723c */ /* 0x040fe20000041834 */
[----:B------:R-:W-:Y:S07]  /*20a0*/  LDSM.16.M88.4 R112, [R229+0x12100] ;  /* 0x01210000e570783b */ /* 0x000fee0000000200 */
[C---:B-1----:R-:W-:Y:S08]  /*20b0*/  HMMA.16816.F32.BF16 R68, R204.reuse, R28, R40 ;  /* 0x0000001ccc44723c */ /* 0x042ff00000041828 */
[----:B------:R-:W-:Y:S08]  /*20c0*/  HMMA.16816.F32.BF16 R56, R204, R30, R24 ;  /* 0x0000001ecc38723c */ /* 0x000ff00000041818 */
[C---:B--2---:R-:W-:Y:S08]  /*20d0*/  HMMA.16816.F32.BF16 R60, R208.reuse, R20, R16 ;  /* 0x00000014d03c723c */ /* 0x044ff00000041810 */
[C---:B------:R-:W-:Y:S08]  /*20e0*/  HMMA.16816.F32.BF16 R52, R208.reuse, R22, R12 ;  /* 0x00000016d034723c */ /* 0x040ff0000004180c */
[C---:B------:R-:W-:Y:S08]  /*20f0*/  HMMA.16816.F32.BF16 R28, R208.reuse, R32, R8 ;  /* 0x00000020d01c723c */ /* 0x040ff00000041808 */
[C---:B------:R-:W-:Y:S01]  /*2100*/  HMMA.16816.F32.BF16 R24, R208.reuse, R34, R36 ;  /* 0x00000022d018723c */ /* 0x040fe20000041824 */
[----:B------:R-:W1:Y:S07]  /*2110*/  LDSM.16.M88.4 R32, [R230+0x7800] ;  /* 0x00780000e620783b */ /* 0x000e6e0000000200 */
[C---:B------:R-:W-:Y:S08]  /*2120*/  HMMA.16816.F32.BF16 R20, R208.reuse, R96, R44 ;  /* 0x00000060d014723c */ /* 0x040ff0000004182c */
[C---:B------:R-:W-:Y:S01]  /*2130*/  HMMA.16816.F32.BF16 R12, R208.reuse, R108, R64 ;  /* 0x0000006cd00c723c */ /* 0x040fe20000041840 */
[----:B------:R-:W2:Y:S07]  /*2140*/  LDSM.16.M88.4 R64, [R230+0x8000] ;  /* 0x00800000e640783b */ /* 0x000eae0000000200 */
[C---:B------:R-:W-:Y:S01]  /*2150*/  HMMA.16816.F32.BF16 R16, R208.reuse, R98, R48 ;  /* 0x00000062d010723c */ /* 0x040fe20000041830 */
[----:B------:R-:W1:Y:S07]  /*2160*/  LDSM.16.M88.4 R96, [R230+0x8800] ;  /* 0x00880000e660783b */ /* 0x000e6e0000000200 */
[C---:B------:R-:W-:Y:S01]  /*2170*/  HMMA.16816.F32.BF16 R8, R208.reuse, R110, R80 ;  /* 0x0000006ed008723c */ /* 0x040fe20000041850 */
[----:B------:R-:W-:Y:S07]  /*2180*/  LDSM.16.M88.4 R108, [R229+0x14900] ;  /* 0x01490000e56c783b */ /* 0x000fee0000000200 */
[C---:B---3--:R-:W-:Y:S08]  /*2190*/  HMMA.16816.F32.BF16 R36, R208.reuse, R84, R76 ;  /* 0x00000054d024723c */ /* 0x048ff0000004184c */
[C---:B------:R-:W-:Y:S01]  /*21a0*/  HMMA.16816.F32.BF16 R40, R208.reuse, R86, R72 ;  /* 0x00000056d028723c */ /* 0x040fe20000041848 */
[----:B------:R-:W-:Y:S07]  /*21b0*/  LDSM.16.M88.4 R84, [R229+0x13100] ;  /* 0x01310000e554783b */ /* 0x000fee0000000200 */
[C---:B----4-:R-:W-:Y:S01]  /*21c0*/  HMMA.16816.F32.BF16 R44, R208.reuse, R88, R68 ;  /* 0x00000058d02c723c */ /* 0x050fe20000041844 */
[----:B------:R-:W-:Y:S07]  /*21d0*/  LDSM.16.M88.4 R68, [R226+0x6000] ;  /* 0x00600000e244783b */ /* 0x000fee0000000200 */
[----:B------:R-:W-:Y:S01]  /*21e0*/  HMMA.16816.F32.BF16 R48, R208, R90, R56 ;  /* 0x0000005ad030723c */ /* 0x000fe20000041838 */
[----:B------:R-:W-:Y:S07]  /*21f0*/  LDSM.16.M88.4 R88, [R226+0x7000] ;  /* 0x00700000e258783b */ /* 0x000fee0000000200 */
[C---:B------:R-:W-:Y:S08]  /*2200*/  HMMA.16816.F32.BF16 R60, R212.reuse, R92, R60 ;  /* 0x0000005cd43c723c */ /* 0x040ff0000004183c */
[C---:B------:R-:W-:Y:S01]  /*2210*/  HMMA.16816.F32.BF16 R56, R212.reuse, R94, R52 ;  /* 0x0000005ed438723c */ /* 0x040fe20000041834 */
[----:B------:R-:W-:Y:S07]  /*2220*/  LDSM.16.M88.4 R92, [R229+0x13900] ;  /* 0x01390000e55c783b */ /* 0x000fee0000000200 */
[C---:B-----5:R-:W-:Y:S01]  /*2230*/  HMMA.16816.F32.BF16 R76, R212.reuse, R104, R20 ;  /* 0x00000068d44c723c */ /* 0x060fe20000041814 */
[----:B------:R-:W3:Y:S07]  /*2240*/  LDSM.16.M88.4 R20, [R229+0x12900] ;  /* 0x01290000e514783b */ /* 0x000eee0000000200 */
[C---:B------:R-:W-:Y:S08]  /*2250*/  HMMA.16816.F32.BF16 R52, R212.reuse, R100, R28 ;  /* 0x00000064d434723c */ /* 0x040ff0000004181c */
[C---:B------:R-:W-:Y:S01]  /*2260*/  HMMA.16816.F32.BF16 R80, R212.reuse, R102, R24 ;  /* 0x00000066d450723c */ /* 0x040fe20000041818 */
[----:B------:R-:W4:Y:S07]  /*2270*/  LDSM.16.M88.4 R100, [R229+0x14100] ;  /* 0x01410000e564783b */ /* 0x000f2e0000000200 */
[C---:B------:R-:W-:Y:S01]  /*2280*/  HMMA.16816.F32.BF16 R72, R212.reuse, R106, R16 ;  /* 0x0000006ad448723c */ /* 0x040fe20000041810 */
[----:B------:R-:W-:Y:S07]  /*2290*/  LDSM.16.M88.4 R104, [R226+0x8000] ;  /* 0x00800000e268783b */ /* 0x000fee0000000200 */
[C---:B-1----:R-:W-:Y:S08]  /*22a0*/  HMMA.16816.F32.BF16 R28, R212.reuse, R32, R12 ;  /* 0x00000020d41c723c */ /* 0x042ff0000004180c */
[C---:B------:R-:W-:Y:S08]  /*22b0*/  HMMA.16816.F32.BF16 R16, R212.reuse, R34, R8 ;  /* 0x00000022d410723c */ /* 0x040ff00000041808 */
[C---:B--2---:R-:W-:Y:S08]  /*22c0*/  HMMA.16816.F32.BF16 R12, R212.reuse, R64, R36 ;  /* 0x00000040d40c723c */ /* 0x044ff00000041824 */
[C---:B------:R-:W-:Y:S01]  /*22d0*/  HMMA.16816.F32.BF16 R8, R212.reuse, R66, R40 ;  /* 0x00000042d408723c */ /* 0x040fe20000041828 */
[----:B------:R-:W1:Y:S07]  /*22e0*/  LDSM.16.M88.4 R64, [R226+0x6800] ;  /* 0x00680000e240783b */ /* 0x000e6e0000000200 */
[C---:B------:R-:W-:Y:S08]  /*22f0*/  HMMA.16816.F32.BF16 R24, R212.reuse, R96, R44 ;  /* 0x00000060d418723c */ /* 0x040ff0000004182c */
[----:B------:R-:W-:Y:S01]  /*2300*/  HMMA.16816.F32.BF16 R48, R212, R98, R48 ;  /* 0x00000062d430723c */ /* 0x000fe20000041830 */
[----:B------:R-:W2:Y:S07]  /*2310*/  LDSM.16.M88.4 R96, [R226+0x7800] ;  /* 0x00780000e260783b */ /* 0x000eae0000000200 */
[C---:B------:R-:W-:Y:S08]  /*2320*/  HMMA.16816.F32.BF16 R60, R216.reuse, R112, R60 ;  /* 0x00000070d83c723c */ /* 0x040ff0000004183c */
[----:B------:R-:W-:Y:S01]  /*2330*/  HMMA.16816.F32.BF16 R56, R216, R114, R56 ;  /* 0x00000072d838723c */ /* 0x000fe20000041838 */
[----:B------:R-:W5:Y:S01]  /*2340*/  LDSM.16.M88.4 R112, [R226+0x8800] ;  /* 0x00880000e270783b */ /* 0x000f620000000200 */
[----:B------:R-:W-:-:S06]  /*2350*/  DEPBAR.LE SB0, 0x0 ;  /* 0x000080000000791a */ /* 0x000fcc0000000000 */
[C---:B---3--:R-:W-:Y:S08]  /*2360*/  HMMA.16816.F32.BF16 R52, R216.reuse, R20, R52 ;  /* 0x00000014d834723c */ /* 0x048ff00000041834 */
[C---:B------:R-:W-:Y:S08]  /*2370*/  HMMA.16816.F32.BF16 R32, R216.reuse, R92, R28 ;  /* 0x0000005cd820723c */ /* 0x040ff0000004181c */
[C---:B------:R-:W-:Y:S08]  /*2380*/  HMMA.16816.F32.BF16 R44, R216.reuse, R22, R80 ;  /* 0x00000016d82c723c */ /* 0x040ff00000041850 */
[C---:B------:R-:W-:Y:S08]  /*2390*/  HMMA.16816.F32.BF16 R28, R216.reuse, R94, R16 ;  /* 0x0000005ed81c723c */ /* 0x040ff00000041810 */
[C---:B------:R-:W-:Y:S08]  /*23a0*/  HMMA.16816.F32.BF16 R40, R216.reuse, R84, R76 ;  /* 0x00000054d828723c */ /* 0x040ff0000004184c */
[C---:B------:R-:W-:Y:S08]  /*23b0*/  HMMA.16816.F32.BF16 R36, R216.reuse, R86, R72 ;  /* 0x00000056d824723c */ /* 0x040ff00000041848 */
[C---:B----4-:R-:W-:Y:S08]  /*23c0*/  HMMA.16816.F32.BF16 R20, R216.reuse, R100, R12 ;  /* 0x00000064d814723c */ /* 0x050ff0000004180c */
[C---:B------:R-:W-:Y:S08]  /*23d0*/  HMMA.16816.F32.BF16 R16, R216.reuse, R102, R8 ;  /* 0x00000066d810723c */ /* 0x040ff00000041808 */
[C---:B------:R-:W-:Y:S08]  /*23e0*/  HMMA.16816.F32.BF16 R12, R216.reuse, R108, R24 ;  /* 0x0000006cd80c723c */ /* 0x040ff00000041818 */
[----:B------:R-:W-:Y:S08]  /*23f0*/  HMMA.16816.F32.BF16 R8, R216, R110, R48 ;  /* 0x0000006ed808723c */ /* 0x000ff00000041830 */
[C---:B------:R-:W-:Y:S08]  /*2400*/  HMMA.16816.F32.BF16 R24, R220.reuse, R68, R60 ;  /* 0x00000044dc18723c */ /* 0x040ff0000004183c */
[C---:B-1----:R-:W-:Y:S08]  /*2410*/  HMMA.16816.F32.BF16 R52, R220.reuse, R64, R52 ;  /* 0x00000040dc34723c */ /* 0x042ff00000041834 */
[C---:B------:R-:W-:Y:S08]  /*2420*/  HMMA.16816.F32.BF16 R68, R220.reuse, R70, R56 ;  /* 0x00000046dc44723c */ /* 0x040ff00000041838 */
[C---:B------:R-:W-:Y:S08]  /*2430*/  HMMA.16816.F32.BF16 R64, R220.reuse, R66, R44 ;  /* 0x00000042dc40723c */ /* 0x040ff0000004182c */
[C---:B------:R-:W-:Y:S08]  /*2440*/  HMMA.16816.F32.BF16 R56, R220.reuse, R88, R40 ;  /* 0x00000058dc38723c */ /* 0x040ff00000041828 */
[C---:B------:R-:W-:Y:S08]  /*2450*/  HMMA.16816.F32.BF16 R48, R220.reuse, R90, R36 ;  /* 0x0000005adc30723c */ /* 0x040ff00000041824 */
[C---:B--2---:R-:W-:Y:S08]  /*2460*/  HMMA.16816.F32.BF16 R44, R220.reuse, R96, R32 ;  /* 0x00000060dc2c723c */ /* 0x044ff00000041820 */
[C---:B------:R-:W-:Y:S08]  /*2470*/  HMMA.16816.F32.BF16 R32, R220.reuse, R98, R28 ;  /* 0x00000062dc20723c */ /* 0x040ff0000004181c */
[C---:B------:R-:W-:Y:S08]  /*2480*/  HMMA.16816.F32.BF16 R36, R220.reuse, R104, R20 ;  /* 0x00000068dc24723c */ /* 0x040ff00000041814 */
[C---:B------:R-:W-:Y:S08]  /*2490*/  HMMA.16816.F32.BF16 R40, R220.reuse, R106, R16 ;  /* 0x0000006adc28723c */ /* 0x040ff00000041810 */
[C---:B-----5:R-:W-:Y:S08]  /*24a0*/  HMMA.16816.F32.BF16 R60, R220.reuse, R112, R12 ;  /* 0x00000070dc3c723c */ /* 0x060ff0000004180c */
[----:B------:R-:W-:Y:S01]  /*24b0*/  HMMA.16816.F32.BF16 R72, R220, R114, R8 ;  /* 0x00000072dc48723c */ /* 0x000fe20000041808 */
[----:B------:R-:W-:Y:S06]  /*24c0*/  BAR.SYNC.DEFER_BLOCKING 0x0 ;  /* 0x0000000000007b1d */ /* 0x000fec0000010000 */
[----:B------:R-:W-:Y:S05]  /*24d0*/  @!P3 BRA `(.L_x_1) ;  /* 0x000001f00000b947 */ /* 0x000fea0003800000 */
[----:B------:R-:W-:Y:S01]  /*24e0*/  IADD3 R6, R125, -0x2, RZ ;  /* 0xfffffffe7d067810 */ /* 0x000fe20007ffe0ff */
[C---:B------:R-:W-:Y:S01]  /*24f0*/  IMAD.SHL.U32 R8, R119.reuse, 0x40, RZ ;  /* 0x0000004077087824 */ /* 0x040fe200078e00ff */
[----:B------:R-:W-:Y:S01]  /*2500*/  SHF.L.U64.HI R9, R119, 0x6, R122 ;  /* 0x0000000677097819 */ /* 0x000fe2000001027a */
[----:B------:R-:W-:Y:S01]  /*2510*/  IMAD.SHL.U32 R14, R124, 0x2, RZ ;  /* 0x000000027c0e7824 */ /* 0x000fe200078e00ff */
[----:B------:R-:W-:Y:S01]  /*2520*/  SHF.R.S32.HI R3, RZ, 0x1f, R6 ;  /* 0x0000001fff037819 */ /* 0x000fe20000011406 */
[----:B------:R-:W-:-:S02]  /*2530*/  IMAD R2, R118, R6, RZ ;  /* 0x0000000676027224 */ /* 0x000fc400078e02ff */
[----:B------:R-:W-:-:S04]  /*2540*/  IMAD.WIDE.U32 R6, R6, R120, R126 ;  /* 0x0000007806067225 */ /* 0x000fc800078e007e */
[----:B------:R-:W-:Y:S01]  /*2550*/  IMAD R3, R3, R120, R2 ;  /* 0x0000007803037224 */ /* 0x000fe200078e0202 */
[----:B------:R-:W-:-:S03]  /*2560*/  LEA R2, P0, R6, c[0x0][0x1c8], 0x1 ;  /* 0x0000720006027a11 */ /* 0x000fc600078008ff */
[----:B------:R-:W-:Y:S01]  /*2570*/  IMAD.IADD R3, R7, 0x1, R3 ;  /* 0x0000000107037824 */ /* 0x000fe200078e0203 */
[----:B------:R-:W-:-:S04]  /*2580*/  IADD3 R12, P2, P1, R8, 0x80, R2 ;  /* 0x00000080080c7810 */ /* 0x000fc8000795e002 */
[----:B------:R-:W-:Y:S02]  /*2590*/  LEA.HI.X R3, R6, c[0x0][0x1cc], R3, 0x1, P0 ;  /* 0x0000730006037a11 */ /* 0x000fe400000f0c03 */
[C---:B------:R-:W-:Y:S02]  /*25a0*/  IADD3 R6, P0, R8.reuse, R2, RZ ;  /* 0x0000000208067210 */ /* 0x040fe40007f1e0ff */
[C-C-:B------:R-:W-:Y:S01]  /*25b0*/  IADD3.X R13, R9.reuse, RZ, R3.reuse, P2, P1 ;  /* 0x000000ff090d7210 */ /* 0x140fe200017e2403 */
[----:B------:R-:W-:Y:S01]  /*25c0*/  @!PT LDS RZ, [RZ] ;  /* 0x00000000fffff984 */ /* 0x000fe20000000800 */
[----:B------:R-:W-:Y:S01]  /*25d0*/  @!PT LDS RZ, [RZ] ;  /* 0x00000000fffff984 */ /* 0x000fe20000000800 */
[----:B------:R-:W-:Y:S01]  /*25e0*/  @!PT LDS RZ, [RZ] ;  /* 0x00000000fffff984 */ /* 0x000fe20000000800 */
[----:B------:R1:W-:Y:S01]  /*25f0*/  LDGSTS.E.BYPASS.LTC128B.128 [R14+0xc100], [R2.64], !P6 ;  /* 0x0c100000020e7fae */ /* 0x0003e2000f101d48 */
[----:B------:R-:W-:Y:S01]  /*2600*/  IADD3 R10, P2, P1, R8, 0x100, R2 ;  /* 0x00000100080a7810 */ /* 0x000fe2000795e002 */
[C-C-:B------:R-:W-:Y:S01]  /*2610*/  IMAD.X R7, R9.reuse, 0x1, R3.reuse, P0 ;  /* 0x0000000109077824 */ /* 0x140fe200000e0603 */
[----:B------:R-:W-:Y:S01]  /*2620*/  IADD3 R8, P0, R6, R8, RZ ;  /* 0x0000000806087210 */ /* 0x000fe20007f1e0ff */
[----:B------:R1:W-:Y:S01]  /*2630*/  LDGSTS.E.BYPASS.LTC128B.128 [R14+0xf100], [R2.64+0x80], !P5 ;  /* 0x0f100080020e7fae */ /* 0x0003e2000e901d48 */
[----:B------:R-:W-:-:S03]  /*2640*/  IADD3.X R11, R9, RZ, R3, P2, P1 ;  /* 0x000000ff090b7210 */ /* 0x000fc600017e2403 */
[----:B------:R-:W-:Y:S01]  /*2650*/  IMAD.X R9, R7, 0x1, R9, P0 ;  /* 0x0000000107097824 */ /* 0x000fe200000e0609 */
[----:B------:R1:W-:Y:S04]  /*2660*/  LDGSTS.E.BYPASS.LTC128B.128 [R14+0x12100], [R2.64+0x100], !P4 ;  /* 0x12100100020e7fae */ /* 0x0003e8000e101d48 */
[----:B------:R1:W-:Y:S04]  /*2670*/  LDGSTS.E.BYPASS.LTC128B.128 [R14+0xd100], [R6.64], !P6 ;  /* 0x0d100000060e7fae */ /* 0x0003e8000f101d48 */
[----:B------:R1:W-:Y:S04]  /*2680*/  LDGSTS.E.BYPASS.LTC128B.128 [R14+0x10100], [R12.64], !P5 ;  /* 0x101000000c0e7fae */ /* 0x0003e8000e901d48 */
[----:B------:R1:W-:Y:S04]  /*2690*/  LDGSTS.E.BYPASS.LTC128B.128 [R14+0x13100], [R10.64], !P4 ;  /* 0x131000000a0e7fae */ /* 0x0003e8000e101d48 */
[----:B------:R1:W-:Y:S04]  /*26a0*/  LDGSTS.E.BYPASS.LTC128B.128 [R14+0xe100], [R8.64], !P6 ;  /* 0x0e100000080e7fae */ /* 0x0003e8000f101d48 */
[----:B------:R1:W-:Y:S04]  /*26b0*/  LDGSTS.E.BYPASS.LTC128B.128 [R14+0x11100], [R8.64+0x80], !P5 ;  /* 0x11100080080e7fae */ /* 0x0003e8000e901d48 */
[----:B------:R1:W-:Y:S02]  /*26c0*/  LDGSTS.E.BYPASS.LTC128B.128 [R14+0x14100], [R8.64+0x100], !P4 ;  /* 0x14100100080e7fae */ /* 0x0003e4000e101d48 */
.L_x_1:
[----:B------:R-:W-:Y:S01]  /*26d0*/  STL [R1+0x88], R185 ;  /* 0x000088b901007387 */ /* 0x000fe20000100800 */
[----:B-1----:R-:W-:-:S02]  /*26e0*/  SHF.R.S32.HI R2, RZ, 0x1f, R116 ;  /* 0x0000001fff027819 */ /* 0x002fc40000011474 */
[----:B------:R-:W-:Y:S01]  /*26f0*/  SHF.L.U32 R224, R5, 0x1, RZ ;  /* 0x0000000105e07819 */ /* 0x000fe200000006ff */
[----:B------:R-:W-:Y:S01]  /*2700*/  STL [R1+0x84], R184 ;  /* 0x000084b801007387 */ /* 0x000fe20000100800 */
[----:B------:R-:W-:-:S03]  /*2710*/  LEA.HI R3, R2, R116, RZ, 0x2 ;  /* 0x0000007402037211 */ /* 0x000fc600078f10ff */
[----:B------:R-:W-:Y:S01]  /*2720*/  STL [R1+0x80], R159 ;  /* 0x0000809f01007387 */ /* 0x000fe20000100800 */
[----:B------:R-:W-:Y:S01]  /*2730*/  LOP3.LUT R2, R3, 0x7ffffffc, RZ, 0xc0, !PT ;  /* 0x7ffffffc03027812 */ /* 0x000fe200078ec0ff */
[--C-:B------:R-:W-:Y:S02]  /*2740*/  IMAD R225, R4, 0x2, R224.reuse ;  /* 0x0000000204e17824 */ /* 0x100fe400078e02e0 */
[----:B------:R-:W-:Y:S01]  /*2750*/  STL [R1+0x7c], R158 ;  /* 0x00007c9e01007387 */ /* 0x000fe20000100800 */
[----:B------:R-:W-:Y:S02]  /*2760*/  IMAD R228, R0, 0x2, R224 ;  /* 0x0000000200e47824 */ /* 0x000fe400078e02e0 */
[----:B------:R-:W-:Y:S01]  /*2770*/  IMAD.IADD R2, R116, 0x1, -R2 ;  /* 0x0000000174027824 */ /* 0x000fe200078e0a02 */
[----:B------:R-:W-:Y:S01]  /*2780*/  STL [R1+0x78], R157 ;  /* 0x0000789d01007387 */ /* 0x000fe20000100800 */
[----:B------:R-:W-:-:S03]  /*2790*/  LEA R227, R0, R225, 0x1 ;  /* 0x000000e100e37211 */ /* 0x000fc600078e08ff */
[----:B------:R-:W-:Y:S04]  /*27a0*/  STL [R1+0x74], R156 ;  /* 0x0000749c01007387 */ /* 0x000fe80000100800 */
[----:B------:R-:W-:Y:S04]  /*27b0*/  STL [R1+0x70], R155 ;  /* 0x0000709b01007387 */ /* 0x000fe80000100800 */
[----:B------:R-:W-:Y:S04]  /*27c0*/  STL [R1+0x6c], R154 ;  /* 0x00006c9a01007387 */ /* 0x000fe80000100800 */
[----:B------:R-:W-:Y:S04]  /*27d0*/  STL [R1+0x68], R153 ;  /* 0x0000689901007387 */ /* 0x000fe80000100800 */
[----:B------:R-:W-:Y:S04]  /*27e0*/  STL [R1+0x64], R152 ;  /* 0x0000649801007387 */ /* 0x000fe80000100800 */
[----:B------:R-:W-:Y:S04]  /*27f0*/  STL [R1+0x60], R135 ;  /* 0x0000608701007387 */ /* 0x000fe80000100800 */
[----:B------:R1:W-:Y:S04]  /*2800*/  STL [R1+0x5c], R3 ;  /* 0x00005c0301007387 */ /* 0x0003e80000100800 */
[----:B------:R-:W-:Y:S04]  /*2810*/  LDSM.16.MT88.4 R76, [R228+0x3900] ;  /* 0x00390000e44c783b */ /* 0x000fe80000004200 */
[----:B------:R-:W0:Y:S01]  /*2820*/  LDGDEPBAR ;  /* 0x00000000000079af */ /* 0x000e220000000000 */
[----:B-1----:R-:W-:-:S05]  /*2830*/  IADD3 R3, R117, c[0x0][0x1d0], RZ ;  /* 0x0000740075037a10 */ /* 0x002fca0007ffe0ff */
[----:B------:R-:W-:-:S05]  /*2840*/  IMAD R2, R2, -0x2, R3 ;  /* 0xfffffffe02027824 */ /* 0x000fca00078e0203 */
[C---:B------:R-:W-:Y:S02]  /*2850*/  ISETP.GT.AND P2, PT, R2.reuse, RZ, PT ;  /* 0x000000ff0200720c */ /* 0x040fe40003f44270 */
[C---:B------:R-:W-:Y:S02]  /*2860*/  ISETP.GT.AND P0, PT, R2.reuse, 0x1, PT ;  /* 0x000000010200780c */ /* 0x040fe40003f04270 */
[----:B------:R-:W-:Y:S02]  /*2870*/  ISETP.GT.AND P1, PT, R2, 0x8, PT ;  /* 0x000000080200780c */ /* 0x000fe40003f24270 */
[----:B------:R-:W-:Y:S02]  /*2880*/  FSEL R7, R24, -INF , P2 ;  /* 0xff80000018077808 */ /* 0x000fe40001000000 */
[----:B------:R-:W-:Y:S02]  /*2890*/  FSEL R8, R25, -INF , P0 ;  /* 0xff80000019087808 */ /* 0x000fe40000000000 */
[----:B------:R-:W-:-:S02]  /*28a0*/  FSEL R20, R27, -INF , P0 ;  /* 0xff8000001b147808 */ /* 0x000fc40000000000 */
[----:B------:R-:W-:Y:S02]  /*28b0*/  ISETP.GT.AND P0, PT, R2, 0x9, PT ;  /* 0x000000090200780c */ /* 0x000fe40003f04270 */
[----:B------:R-:W-:Y:S02]  /*28c0*/  FSEL R9, R68, -INF , P1 ;  /* 0xff80000044097808 */ /* 0x000fe40000800000 */
[----:B------:R-:W-:Y:S02]  /*28d0*/  FMNMX.FTZ R3, R7, R8, !PT ;  /* 0x0000000807037209 */ /* 0x000fe40007810000 */
[----:B------:R-:W-:Y:S02]  /*28e0*/  FSEL R16, R26, -INF , P2 ;  /* 0xff8000001a107808 */ /* 0x000fe40001000000 */
[----:B------:R-:W-:Y:S02]  /*28f0*/  ISETP.GT.AND P2, PT, R2, 0x10, PT ;  /* 0x000000100200780c */ /* 0x000fe40003f44270 */
[----:B------:R-:W-:-:S02]  /*2900*/  FSEL R10, R69, -INF , P0 ;  /* 0xff800000450a7808 */ /* 0x000fc40000000000 */
[----:B------:R-:W-:Y:S02]  /*2910*/  FMNMX.FTZ R3, R9, R3, !PT ;  /* 0x0000000309037209 */ /* 0x000fe40007810000 */
[----:B------:R-:W-:Y:S02]  /*2920*/  FSEL R21, R70, -INF , P1 ;  /* 0xff80000046157808 */ /* 0x000fe40000800000 */
[----:B------:R-:W-:Y:S02]  /*2930*/  ISETP.GT.AND P1, PT, R2, 0x11, PT ;  /* 0x000000110200780c */ /* 0x000fe40003f24270 */
[----:B------:R-:W-:Y:S02]  /*2940*/  FSEL R11, R52, -INF , P2 ;  /* 0xff800000340b7808 */ /* 0x000fe40001000000 */
[----:B------:R-:W-:Y:S02]  /*2950*/  FMNMX.FTZ R3, R10, R3, !PT ;  /* 0x000000030a037209 */ /* 0x000fe40007810000 */
[----:B------:R-:W-:-:S02]  /*2960*/  FSEL R22, R71, -INF , P0 ;  /* 0xff80000047167808 */ /* 0x000fc40000000000 */
[C---:B------:R-:W-:Y:S01]  /*2970*/  ISETP.GT.AND P0, PT, R2.reuse, 0x18, PT ;  /* 0x000000180200780c */ /* 0x040fe20003f04270 */
[----:B------:R-:W-:Y:S01]  /*2980*/  LDSM.16.MT88.4 R68, [R227+0x900] ;  /* 0x00090000e344783b */ /* 0x000fe20000004200 */
[----:B------:R-:W-:Y:S02]  /*2990*/  FSEL R13, R53, -INF , P1 ;  /* 0xff800000350d7808 */ /* 0x000fe40000800000 */
[----:B------:R-:W-:Y:S02]  /*29a0*/  FMNMX.FTZ R3, R11, R3, !PT ;  /* 0x000000030b037209 */ /* 0x000fe40007810000 */
[----:B------:R-:W-:Y:S02]  /*29b0*/  FSEL R24, R55, -INF , P1 ;  /* 0xff80000037187808 */ /* 0x000fe40000800000 */
[----:B------:R-:W-:Y:S02]  /*29c0*/  ISETP.GT.AND P1, PT, R2, 0x19, PT ;  /* 0x000000190200780c */ /* 0x000fe40003f24270 */
[----:B------:R-:W-:-:S02]  /*29d0*/  FSEL R14, R64, -INF , P0 ;  /* 0xff800000400e7808 */ /* 0x000fc40000000000 */
[----:B------:R-:W-:Y:S02]  /*29e0*/  FMNMX.FTZ R3, R13, R3, !PT ;  /* 0x000000030d037209 */ /* 0x000fe40007810000 */
[----:B------:R-:W-:Y:S02]  /*29f0*/  FSEL R23, R54, -INF , P2 ;  /* 0xff80000036177808 */ /* 0x000fe40001000000 */
[----:B------:R-:W-:Y:S01]  /*2a00*/  FSEL R15, R65, -INF , P1 ;  /* 0xff800000410f7808 */ /* 0x000fe20000800000 */
[----:B------:R-:W-:Y:S01]  /*2a10*/  LDSM.16.MT88.4 R52, [R225+0x900] ;  /* 0x00090000e134783b */ /* 0x000fe20000004200 */
[----:B------:R-:W-:Y:S02]  /*2a20*/  ISETP.GT.AND P2, PT, R2, 0x20, PT ;  /* 0x000000200200780c */ /* 0x000fe40003f44270 */
[----:B------:R-:W-:Y:S02]  /*2a30*/  FMNMX.FTZ R3, R14, R3, !PT ;  /* 0x000000030e037209 */ /* 0x000fe40007810000 */
[----:B------:R-:W-:-:S02]  /*2a40*/  FSEL R29, R67, -INF , P1 ;  /* 0xff800000431d7808 */ /* 0x000fc40000800000 */
[----:B------:R-:W-:Y:S02]  /*2a50*/  ISETP.GT.AND P1, PT, R2, 0x21, PT ;  /* 0x000000210200780c */ /* 0x000fe40003f24270 */
[----:B------:R-:W-:Y:S02]  /*2a60*/  FSEL R83, R56, -INF , P2 ;  /* 0xff80000038537808 */ /* 0x000fe40001000000 */
[----:B------:R-:W-:Y:S02]  /*2a70*/  FMNMX.FTZ R3, R15, R3, !PT ;  /* 0x000000030f037209 */ /* 0x000fe40007810000 */
[----:B------:R-:W-:Y:S02]  /*2a80*/  FSEL R28, R66, -INF , P0 ;  /* 0xff800000421c7808 */ /* 0x000fe40000000000 */
[----:B------:R-:W-:Y:S01]  /*2a90*/  ISETP.GT.AND P0, PT, R2, 0x28, PT ;  /* 0x000000280200780c */ /* 0x000fe20003f04270 */
[----:B------:R-:W-:Y:S01]  /*2aa0*/  LDSM.16.MT88.4 R64, [R224+0x3900] ;  /* 0x00390000e040783b */ /* 0x000fe20000004200 */
[----:B------:R-:W-:-:S02]  /*2ab0*/  FSEL R82, R57, -INF , P1 ;  /* 0xff80000039527808 */ /* 0x000fc40000800000 */
[----:B------:R-:W-:Y:S02]  /*2ac0*/  FMNMX.FTZ R3, R83, R3, !PT ;  /* 0x0000000353037209 */ /* 0x000fe40007810000 */
[----:B------:R-:W-:Y:S02]  /*2ad0*/  FSEL R89, R59, -INF , P1 ;  /* 0xff8000003b597808 */ /* 0x000fe40000800000 */
[----:B------:R-:W-:Y:S02]  /*2ae0*/  ISETP.GT.AND P1, PT, R2, 0x29, PT ;  /* 0x000000290200780c */ /* 0x000fe40003f24270 */
[----:B------:R-:W-:Y:S02]  /*2af0*/  FSEL R81, R48, -INF , P0 ;  /* 0xff80000030517808 */ /* 0x000fe40000000000 */
[----:B------:R-:W-:Y:S02]  /*2b00*/  FMNMX.FTZ R3, R82, R3, !PT ;  /* 0x0000000352037209 */ /* 0x000fe40007810000 */
[----:B------:R-:W-:-:S02]  /*2b10*/  FSEL R90, R58, -INF , P2 ;  /* 0xff8000003a5a7808 */ /* 0x000fc40001000000 */
[----:B------:R-:W-:Y:S01]  /*2b20*/  FSEL R80, R49, -INF , P1 ;  /* 0xff80000031507808 */ /* 0x000fe20000800000 */
[----:B------:R-:W-:Y:S01]  /*2b30*/  LDSM.16.MT88.4 R56, [R225+0x3100] ;  /* 0x00310000e138783b */ /* 0x000fe20000004200 */
[C---:B------:R-:W-:Y:S02]  /*2b40*/  ISETP.GT.AND P2, PT, R2.reuse, 0x30, PT ;  /* 0x000000300200780c */ /* 0x040fe40003f44270 */
[----:B------:R-:W-:Y:S02]  /*2b50*/  FMNMX.FTZ R3, R81, R3, !PT ;  /* 0x0000000351037209 */ /* 0x000fe40007810000 */
[----:B------:R-:W-:Y:S02]  /*2b60*/  FSEL R91, R51, -INF , P1 ;  /* 0xff800000335b7808 */ /* 0x000fe40000800000 */
[----:B------:R-:W-:Y:S02]  /*2b70*/  ISETP.GT.AND P1, PT, R2, 0x31, PT ;  /* 0x000000310200780c */ /* 0x000fe40003f24270 */
[----:B------:R-:W-:-:S02]  /*2b80*/  FSEL R100, R44, -INF , P2 ;  /* 0xff8000002c647808 */ /* 0x000fc40001000000 */
[----:B------:R-:W-:Y:S02]  /*2b90*/  FMNMX.FTZ R3, R80, R3, !PT ;  /* 0x0000000350037209 */ /* 0x000fe40007810000 */
[----:B------:R-:W-:Y:S02]  /*2ba0*/  FSEL R88, R50, -INF , P0 ;  /* 0xff80000032587808 */ /* 0x000fe40000000000 */
[----:B------:R-:W-:Y:S01]  /*2bb0*/  ISETP.GT.AND P0, PT, R2, 0x38, PT ;  /* 0x000000380200780c */ /* 0x000fe20003f04270 */
[----:B------:R-:W-:Y:S01]  /*2bc0*/  LDSM.16.MT88.4 R48, [R224+0x3100] ;  /* 0x00310000e030783b */ /* 0x000fe20000004200 */
[----:B------:R-:W-:Y:S02]  /*2bd0*/  FSEL R252, R45, -INF , P1 ;  /* 0xff8000002dfc7808 */ /* 0x000fe40000800000 */
[----:B------:R-:W-:Y:S02]  /*2be0*/  FMNMX.FTZ R6, R16, R20, !PT ;  /* 0x0000001410067209 */ /* 0x000fe40007810000 */
[----:B------:R-:W-:-:S02]  /*2bf0*/  FMNMX.FTZ R3, R100, R3, !PT ;  /* 0x0000000364037209 */ /* 0x000fc40007810000 */
[----:B------:R-:W-:Y:S02]  /*2c00*/  FSEL R87, R47, -INF , P1 ;  /* 0xff8000002f577808 */ /* 0x000fe40000800000 */
[----:B------:R-:W-:Y:S02]  /*2c10*/  ISETP.GT.AND P1, PT, R2, 0x39, PT ;  /* 0x000000390200780c */ /* 0x000fe40003f24270 */
[----:B------:R-:W-:Y:S02]  /*2c20*/  FSEL R134, R32, -INF , P0 ;  /* 0xff80000020867808 */ /* 0x000fe40000000000 */
[----:B------:R-:W-:Y:S02]  /*2c30*/  FMNMX.FTZ R6, R21, R6, !PT ;  /* 0x0000000615067209 */ /* 0x000fe40007810000 */
[----:B------:R-:W-:Y:S02]  /*2c40*/  FMNMX.FTZ R3, R252, R3, !PT ;  /* 0x00000003fc037209 */ /* 0x000fe40007810000 */
[----:B------:R-:W-:-:S02]  /*2c50*/  FSEL R99, R35, -INF , P1 ;  /* 0xff80000023637808 */ /* 0x000fc40000800000 */
[----:B------:R-:W-:Y:S02]  /*2c60*/  FSEL R133, R33, -INF , P1 ;  /* 0xff80000021857808 */ /* 0x000fe40000800000 */
[----:B------:R-:W-:Y:S02]  /*2c70*/  ISETP.GT.AND P1, PT, R2, 0x40, PT ;  /* 0x000000400200780c */ /* 0x000fe40003f24270 */
[----:B------:R-:W-:Y:S02]  /*2c80*/  FMNMX.FTZ R6, R22, R6, !PT ;  /* 0x0000000616067209 */ /* 0x000fe40007810000 */
[----:B------:R-:W-:Y:S02]  /*2c90*/  FMNMX.FTZ R3, R134, R3, !PT ;  /* 0x0000000386037209 */ /* 0x000fe40007810000 */
[----:B------:R-:W-:Y:S02]  /*2ca0*/  FSEL R107, R34, -INF , P0 ;  /* 0xff800000226b7808 */ /* 0x000fe40000000000 */
[----:B------:R-:W-:Y:S01]  /*2cb0*/  ISETP.GT.AND P0, PT, R2, 0x41, PT ;  /* 0x000000410200780c */ /* 0x000fe20003f04270 */
[----:B------:R-:W-:Y:S01]  /*2cc0*/  LDSM.16.MT88.4 R32, [R228+0x900] ;  /* 0x00090000e420783b */ /* 0x000fe20000004200 */
[----:B------:R-:W-:-:S02]  /*2cd0*/  FSEL R106, R36, -INF , P1 ;  /* 0xff800000246a7808 */ /* 0x000fc40000800000 */
[----:B------:R-:W-:Y:S02]  /*2ce0*/  FMNMX.FTZ R6, R23, R6, !PT ;  /* 0x0000000617067209 */ /* 0x000fe40007810000 */
[----:B------:R-:W-:Y:S02]  /*2cf0*/  FMNMX.FTZ R3, R133, R3, !PT ;  /* 0x0000000385037209 */ /* 0x000fe40007810000 */
[----:B------:R-:W-:Y:S02]  /*2d00*/  FSEL R159, R38, -INF , P1 ;  /* 0xff800000269f7808 */ /* 0x000fe40000800000 */
[----:B------:R-:W-:Y:S02]  /*2d10*/  FSEL R96, R37, -INF , P0 ;  /* 0xff80000025607808 */ /* 0x000fe40000000000 */
[----:B------:R-:W-:Y:S02]  /*2d20*/  ISETP.GT.AND P1, PT, R2, 0x48, PT ;  /* 0x000000480200780c */ /* 0x000fe40003f24270 */
[----:B------:R-:W-:-:S02]  /*2d30*/  FMNMX.FTZ R6, R24, R6, !PT ;  /* 0x0000000618067209 */ /* 0x000fc40007810000 */
        /* <DEDUP_REMOVED lines=8> */
[----:B------:R-:W-:Y:S02]  /*2dc0*/  FSEL R97, R41, -INF , P0 ;  /* 0xff80000029617808 */ /* 0x000fe40000000000 */
[----:B------:R-:W-:Y:S02]  /*2dd0*/  ISETP.GT.AND P0, PT, R2, 0x50, PT ;  /* 0x000000500200780c */ /* 0x000fe40003f04270 */
[----:B------:R-:W-:Y:S02]  /*2de0*/  FMNMX.FTZ R6, R29, R6, !PT ;  /* 0x000000061d067209 */ /* 0x000fe40007810000 */
[----:B------:R-:W-:Y:S02]  /*2df0*/  FMNMX.FTZ R3, R108, R3, !PT ;  /* 0x000000036c037209 */ /* 0x000fe40007810000 */
[----:B------:R-:W-:-:S02]  /*2e00*/  FSEL R111, R46, -INF , P2 ;  /* 0xff8000002e6f7808 */ /* 0x000fc40001000000 */
[----:B------:R-:W-:Y:S01]  /*2e10*/  ISETP.GT.AND P2, PT, R2, 0x51, PT ;  /* 0x000000510200780c */ /* 0x000fe20003f44270 */
[----:B------:R-:W-:Y:S01]  /*2e20*/  LDSM.16.MT88.4 R44, [R228+0x100] ;  /* 0x00010000e42c783b */ /* 0x000fe20000004200 */
[----:B------:R-:W-:Y:S02]  /*2e30*/  FSEL R102, R60, -INF , P0 ;  /* 0xff8000003c667808 */ /* 0x000fe40000000000 */
        /* <DEDUP_REMOVED lines=9> */
[----:B------:R-:W-:Y:S02]  /*2ed0*/  ISETP.GT.AND P0, PT, R2, 0x59, PT ;  /* 0x000000590200780c */ /* 0x000fe40003f04270 */
[----:B------:R-:W-:Y:S02]  /*2ee0*/  FSEL R155, R72, -INF , P1 ;  /* 0xff800000489b7808 */ /* 0x000fe40000800000 */
[----:B------:R-:W-:-:S02]  /*2ef0*/  FMNMX.FTZ R2, R88, R6, !PT ;  /* 0x0000000658027209 */ /* 0x000fc40007810000 */
[----:B------:R-:W-:Y:S02]  /*2f00*/  FMNMX.FTZ R132, R156, R3, !PT ;  /* 0x000000039c847209 */ /* 0x000fe40007810000 */
[----:B------:R-:W-:Y:S02]  /*2f10*/  FSEL R154, R73, -INF , P0 ;  /* 0xff800000499a7808 */ /* 0x000fe40000000000 */
[----:B------:R-:W-:Y:S02]  /*2f20*/  FMNMX.FTZ R2, R91, R2, !PT ;  /* 0x000000025b027209 */ /* 0x000fe40007810000 */
[----:B------:R-:W-:Y:S02]  /*2f30*/  FMNMX.FTZ R132, R155, R132, !PT ;  /* 0x000000849b847209 */ /* 0x000fe40007810000 */
[----:B------:R-:W-:Y:S02]  /*2f40*/  FMNMX.FTZ R2, R111, R2, !PT ;  /* 0x000000026f027209 */ /* 0x000fe40007810000 */
[----:B------:R-:W-:-:S02]  /*2f50*/  FMNMX.FTZ R132, R154, R132, !PT ;  /* 0x000000849a847209 */ /* 0x000fc40007810000 */
[----:B------:R-:W-:Y:S02]  /*2f60*/  FMNMX.FTZ R2, R87, R2, !PT ;  /* 0x0000000257027209 */ /* 0x000fe40007810000 */
[----:B------:R-:W-:Y:S01]  /*2f70*/  FSEL R152, R63, -INF , P2 ;  /* 0xff8000003f987808 */ /* 0x000fe20001000000 */
[----:B------:R-:W1:Y:S01]  /*2f80*/  SHFL.BFLY PT, R3, R132, 0x2, 0x1f ;  /* 0x0c401f0084037f89 */ /* 0x000e6200000e0000 */
[----:B------:R-:W-:Y:S02]  /*2f90*/  FMNMX.FTZ R2, R107, R2, !PT ;  /* 0x000000026b027209 */ /* 0x000fe40007810000 */
[----:B------:R-:W-:Y:S01]  /*2fa0*/  FSEL R135, R74, -INF , P1 ;  /* 0xff8000004a877808 */ /* 0x000fe20000800000 */
[----:B------:R-:W-:Y:S01]  /*2fb0*/  LDSM.16.MT88.4 R60, [R225+0x3900] ;  /* 0x00390000e13c783b */ /* 0x000fe20000004200 */
[----:B------:R-:W-:Y:S02]  /*2fc0*/  FMNMX.FTZ R2, R99, R2, !PT ;  /* 0x0000000263027209 */ /* 0x000fe40007810000 */
[----:B------:R-:W-:-:S02]  /*2fd0*/  FSEL R101, R75, -INF , P0 ;  /* 0xff8000004b657808 */ /* 0x000fc40000000000 */
[----:B------:R-:W-:Y:S01]  /*2fe0*/  FMNMX.FTZ R2, R159, R2, !PT ;  /* 0x000000029f027209 */ /* 0x000fe20007810000 */
[----:B------:R-:W-:Y:S03]  /*2ff0*/  LDSM.16.MT88.4 R72, [R228+0x3100] ;  /* 0x00310000e448783b */ /* 0x000fe60000004200 */
[----:B------:R-:W-:-:S04]  /*3000*/  FMNMX.FTZ R2, R98, R2, !PT ;  /* 0x0000000262027209 */ /* 0x000fc80007810000 */
[----:B------:R-:W-:-:S04]  /*3010*/  FMNMX.FTZ R2, R84, R2, !PT ;  /* 0x0000000254027209 */ /* 0x000fc80007810000 */
[----:B------:R-:W-:Y:S02]  /*3020*/  FMNMX.FTZ R2, R110, R2, !PT ;  /* 0x000000026e027209 */ /* 0x000fe40007810000 */
[----:B-1----:R-:W-:Y:S02]  /*3030*/  FMNMX.FTZ R132, R132, R3, !PT ;  /* 0x0000000384847209 */ /* 0x002fe40007810000 */
[----:B------:R-:W-:-:S03]  /*3040*/  FMNMX.FTZ R3, R153, R2, !PT ;  /* 0x0000000299037209 */ /* 0x000fc60007810000 */
[----:B------:R-:W1:Y:S01]  /*3050*/  SHFL.BFLY PT, R2, R132, 0x1, 0x1f ;  /* 0x0c201f0084027f89 */ /* 0x000e6200000e0000 */
[----:B------:R-:W-:-:S04]  /*3060*/  FMNMX.FTZ R3, R152, R3, !PT ;  /* 0x0000000398037209 */ /* 0x000fc80007810000 */
[----:B------:R-:W-:-:S04]  /*3070*/  FMNMX.FTZ R3, R135, R3, !PT ;  /* 0x0000000387037209 */ /* 0x000fc80007810000 */
[----:B------:R-:W-:-:S05]  /*3080*/  FMNMX.FTZ R3, R101, R3, !PT ;  /* 0x0000000365037209 */ /* 0x000fca0007810000 */
[----:B------:R-:W2:Y:S01]  /*3090*/  SHFL.BFLY PT, R6, R3, 0x2, 0x1f ;  /* 0x0c401f0003067f89 */ /* 0x000ea200000e0000 */
[----:B-1----:R-:W-:-:S04]  /*30a0*/  FMNMX.FTZ R132, R132, R2, !PT ;  /* 0x0000000284847209 */ /* 0x002fc80007810000 */
[C---:B------:R-:W-:Y:S01]  /*30b0*/  FSETP.NEU.FTZ.AND P0, PT, R132.reuse, -INF , PT ;  /* 0xff8000008400780b */ /* 0x040fe20003f1d000 */
[----:B------:R-:W-:-:S05]  /*30c0*/  FMUL.FTZ R12, R132, c[0x0][0x2d0] ;  /* 0x0000b400840c7a20 */ /* 0x000fca0000410000 */
[----:B------:R-:W-:Y:S02]  /*30d0*/  FSEL R12, R12, RZ, P0 ;  /* 0x000000ff0c0c7208 */ /* 0x000fe40000000000 */
[----:B--2---:R-:W-:-:S03]  /*30e0*/  FMNMX.FTZ R3, R3, R6, !PT ;  /* 0x0000000603037209 */ /* 0x004fc60007810000 */
[----:B------:R-:W-:-:S04]  /*30f0*/  FFMA.FTZ R2, R7, c[0x0][0x2d0], -R12 ;  /* 0x0000b40007027a23 */ /* 0x000fc8000001080c */
[----:B------:R1:W-:Y:S01]  /*3100*/  MUFU.EX2 R112, R2 ;  /* 0x0000000200707308 */ /* 0x0003e20000000800 */
[----:B------:R-:W2:Y:S01]  /*3110*/  SHFL.BFLY PT, R6, R3, 0x1, 0x1f ;  /* 0x0c201f0003067f89 */ /* 0x000ea200000e0000 */
[----:B-1----:R-:W-:-:S06]  /*3120*/  FFMA.FTZ R2, R8, c[0x0][0x2d0], -R12 ;  /* 0x0000b40008027a23 */ /* 0x002fcc000001080c */
[----:B------:R1:W3:Y:S01]  /*3130*/  MUFU.EX2 R85, R2 ;  /* 0x0000000200557308 */ /* 0x0002e20000000800 */
[----:B--2---:R-:W-:Y:S01]  /*3140*/  FMNMX.FTZ R3, R3, R6, !PT ;  /* 0x0000000603037209 */ /* 0x004fe20007810000 */
[----:B------:R-:W-:-:S03]  /*3150*/  FFMA.FTZ R6, R14, c[0x0][0x2d0], -R12 ;  /* 0x0000b4000e067a23 */ /* 0x000fc6000001080c */
[----:B------:R-:W-:-:S03]  /*3160*/  FSETP.NEU.FTZ.AND P0, PT, R3, -INF , PT ;  /* 0xff8000000300780b */ /* 0x000fc60003f1d000 */
[----:B------:R2:W-:Y:S01]  /*3170*/  MUFU.EX2 R86, R6 ;  /* 0x0000000600567308 */ /* 0x0005e20000000800 */
[----:B-1----:R-:W-:Y:S01]  /*3180*/  FFMA.FTZ R2, R9, c[0x0][0x2d0], -R12 ;  /* 0x0000b40009027a23 */ /* 0x002fe2000001080c */
[----:B---3--:R-:W-:-:S06]  /*3190*/  F2FP.BF16.PACK_AB R8, R85, R112 ;  /* 0x000000705508723e */ /* 0x008fcc00000010ff */
[----:B------:R1:W-:Y:S01]  /*31a0*/  MUFU.EX2 R109, R2 ;  /* 0x00000002006d7308 */ /* 0x0003e20000000800 */
[----:B--2---:R-:W-:-:S07]  /*31b0*/  FFMA.FTZ R6, R15, c[0x0][0x2d0], -R12 ;  /* 0x0000b4000f067a23 */ /* 0x004fce000001080c */
[----:B------:R-:W2:Y:S01]  /*31c0*/  MUFU.EX2 R184, R6 ;  /* 0x0000000600b87308 */ /* 0x000ea20000000800 */
[----:B-1----:R-:W-:-:S07]  /*31d0*/  FFMA.FTZ R2, R10, c[0x0][0x2d0], -R12 ;  /* 0x0000b4000a027a23 */ /* 0x002fce000001080c */
[----:B------:R1:W3:Y:S01]  /*31e0*/  MUFU.EX2 R104, R2 ;  /* 0x0000000200687308 */ /* 0x0002e20000000800 */
[----:B--2---:R-:W-:Y:S01]  /*31f0*/  F2FP.BF16.PACK_AB R6, R184, R86 ;  /* 0x00000056b806723e */ /* 0x004fe200000010ff */
[----:B-1----:R-:W-:Y:S01]  /*3200*/  FFMA.FTZ R2, R11, c[0x0][0x2d0], -R12 ;  /* 0x0000b4000b027a23 */ /* 0x002fe2000001080c */
[----:B---3--:R-:W-:-:S05]  /*3210*/  F2FP.BF16.PACK_AB R10, R104, R109 ;  /* 0x0000006d680a723e */ /* 0x008fca00000010ff */
[----:B------:R1:W-:Y:S02]  /*3220*/  MUFU.EX2 R103, R2 ;  /* 0x0000000200677308 */ /* 0x0003e40000000800 */
[----:B-1----:R-:W-:-:S06]  /*3230*/  FFMA.FTZ R2, R13, c[0x0][0x2d0], -R12 ;  /* 0x0000b4000d027a23 */ /* 0x002fcc000001080c */
[----:B------:R1:W2:Y:S02]  /*3240*/  MUFU.EX2 R17, R2 ;  /* 0x0000000200117308 */ /* 0x0002a40000000800 */
[----:B-1----:R-:W-:Y:S02]  /*3250*/  FMUL.FTZ R2, R3, c[0x0][0x2d0] ;  /* 0x0000b40003027a20 */ /* 0x002fe40000410000 */
[----:B--2---:R-:W-:-:S03]  /*3260*/  IMAD.MOV.U32 R15, RZ, RZ, R17 ;  /* 0x000000ffff0f7224 */ /* 0x004fc600078e0011 */
[----:B------:R-:W-:-:S05]  /*3270*/  FSEL R2, R2, RZ, P0 ;  /* 0x000000ff02027208 */ /* 0x000fca0000000000 */
[--C-:B------:R-:W-:Y:S02]  /*3280*/  FFMA.FTZ R5, R16, c[0x0][0x2d0], -R2.reuse ;  /* 0x0000b40010057a23 */ /* 0x100fe40000010802 */
[----:B------:R-:W1:Y:S01]  /*3290*/  LDSM.16.MT88.4 R16, [R224+0x100] ;  /* 0x00010000e010783b */ /* 0x000e620000004200 */
[--C-:B------:R-:W-:Y:S01]  /*32a0*/  FFMA.FTZ R4, R24, c[0x0][0x2d0], -R2.reuse ;  /* 0x0000b40018047a23 */ /* 0x100fe20000010802 */
[----:B------:R2:W-:Y:S02]  /*32b0*/  MUFU.EX2 R105, R5 ;  /* 0x0000000500697308 */ /* 0x0005e40000000800 */
[----:B------:R-:W3:Y:S06]  /*32c0*/  LDSM.16.MT88.4 R24, [R224+0x900] ;  /* 0x00090000e018783b */ /* 0x000eec0000004200 */
[----:B------:R4:W-:Y:S01]  /*32d0*/  MUFU.EX2 R14, R4 ;  /* 0x00000004000e7308 */ /* 0x0009e20000000800 */
[----:B--2---:R-:W-:-:S07]  /*32e0*/  FFMA.FTZ R5, R20, c[0x0][0x2d0], -R2 ;  /* 0x0000b40014057a23 */ /* 0x004fce0000010802 */
[----:B------:R2:W2:Y:S01]  /*32f0*/  MUFU.EX2 R113, R5 ;  /* 0x0000000500717308 */ /* 0x0004a20000000800 */
[----:B----4-:R-:W-:-:S07]  /*3300*/  FFMA.FTZ R4, R28, c[0x0][0x2d0], -R2 ;  /* 0x0000b4001c047a23 */ /* 0x010fce0000010802 */
[----:B------:R4:W-:Y:S01]  /*3310*/  MUFU.EX2 R185, R4 ;  /* 0x0000000400b97308 */ /* 0x0009e20000000800 */
[----:B--2---:R-:W-:Y:S01]  /*3320*/  FFMA.FTZ R5, R21, c[0x0][0x2d0], -R2 ;  /* 0x0000b40015057a23 */ /* 0x004fe20000010802 */
[----:B------:R-:W-:Y:S01]  /*3330*/  F2FP.BF16.PACK_AB R9, R113, R105 ;  /* 0x000000697109723e */ /* 0x000fe200000010ff */
[----:B------:R-:W-:-:S05]  /*3340*/  IMAD.MOV.U32 R0, RZ, RZ, R113 ;  /* 0x000000ffff007224 */ /* 0x000fca00078e0071 */
[----:B------:R2:W-:Y:S01]  /*3350*/  MUFU.EX2 R13, R5 ;  /* 0x00000005000d7308 */ /* 0x0005e20000000800 */
[----:B----4-:R-:W-:-:S07]  /*3360*/  FFMA.FTZ R4, R29, c[0x0][0x2d0], -R2 ;  /* 0x0000b4001d047a23 */ /* 0x010fce0000010802 */
[----:B------:R4:W1:Y:S01]  /*3370*/  MUFU.EX2 R114, R4 ;  /* 0x0000000400727308 */ /* 0x0008620000000800 */
[----:B--2---:R-:W-:-:S07]  /*3380*/  FFMA.FTZ R5, R22, c[0x0][0x2d0], -R2 ;  /* 0x0000b40016057a23 */ /* 0x004fce0000010802 */
[----:B------:R-:W2:Y:S01]  /*3390*/  MUFU.EX2 R157, R5 ;  /* 0x00000005009d7308 */ /* 0x000ea20000000800 */
[----:B----4-:R-:W-:Y:S02]  /*33a0*/  F2FP.BF16.PACK_AB R4, R15, R103 ;  /* 0x000000670f04723e */ /* 0x010fe400000010ff */
[----:B-1----:R-:W-:Y:S02]  /*33b0*/  F2FP.BF16.PACK_AB R7, R114, R185 ;  /* 0x000000b97207723e */ /* 0x002fe400000010ff */
[----:B--2---:R-:W-:Y:S01]  /*33c0*/  F2FP.BF16.PACK_AB R11, R157, R13 ;  /* 0x0000000d9d0b723e */ /* 0x004fe200000010ff */
[----:B------:R-:W-:-:S04]  /*33d0*/  FFMA.FTZ R5, R23, c[0x0][0x2d0], -R2 ;  /* 0x0000b40017057a23 */ /* 0x000fc80000010802 */
[----:B------:R-:W1:Y:S02]  /*33e0*/  MUFU.EX2 R158, R5 ;  /* 0x00000005009e7308 */ /* 0x000e640000000800 */
[C---:B------:R-:W-:Y:S08]  /*33f0*/  HMMA.16816.F32.BF16 R20, R8.reuse, R16, RZ ;  /* 0x000000100814723c */ /* 0x040ff000000418ff */
[----:B------:R-:W-:Y:S01]  /*3400*/  HMMA.16816.F32.BF16 R16, R8, R18, RZ ;  /* 0x000000120810723c */ /* 0x000fe200000418ff */
[----:B-1----:R-:W-:-:S07]  /*3410*/  F2FP.BF16.PACK_AB R5, R14, R158 ;  /* 0x0000009e0e05723e */ /* 0x002fce00000010ff */
[----:B------:R-:W-:Y:S08]  /*3420*/  HMMA.16816.F32.BF16 R28, R8, R40, RZ ;  /* 0x00000028081c723c */ /* 0x000ff000000418ff */
[C---:B---3--:R-:W-:Y:S08]  /*3430*/  HMMA.16816.F32.BF16 R248, R4.reuse, R24, R20 ;  /* 0x0000001804f8723c */ /* 0x048ff00000041814 */
[----:B------:R-:W-:Y:S08]  /*3440*/  HMMA.16816.F32.BF16 R180, R4, R26, R16 ;  /* 0x0000001a04b4723c */ /* 0x000ff00000041810 */
[C---:B------:R-:W-:Y:S08]  /*3450*/  HMMA.16816.F32.BF16 R24, R8.reuse, R42, RZ ;  /* 0x0000002a0818723c */ /* 0x040ff000000418ff */
[C---:B------:R-:W-:Y:S08]  /*3460*/  HMMA.16816.F32.BF16 R20, R8.reuse, R44, RZ ;  /* 0x0000002c0814723c */ /* 0x040ff000000418ff */
[----:B------:R-:W-:Y:S08]  /*3470*/  HMMA.16816.F32.BF16 R16, R8, R46, RZ ;  /* 0x0000002e0810723c */ /* 0x000ff000000418ff */
[C---:B------:R-:W-:Y:S08]  /*3480*/  HMMA.16816.F32.BF16 R176, R4.reuse, R54, R24 ;  /* 0x0000003604b0723c */ /* 0x040ff00000041818 */
[----:B------:R-:W-:Y:S01]  /*3490*/  HMMA.16816.F32.BF16 R164, R4, R52, R28 ;  /* 0x0000003404a4723c */ /* 0x000fe2000004181c */
[----:B------:R-:W1:Y:S07]  /*34a0*/  LDSM.16.MT88.4 R52, [R227+0x3100] ;  /* 0x00310000e334783b */ /* 0x000e6e0000004200 */
[----:B------:R-:W-:Y:S08]  /*34b0*/  HMMA.16816.F32.BF16 R24, R8, R56, RZ ;  /* 0x000000380818723c */ /* 0x000ff000000418ff */
[C---:B------:R-:W-:Y:S08]  /*34c0*/  HMMA.16816.F32.BF16 R172, R4.reuse, R32, R20 ;  /* 0x0000002004ac723c */ /* 0x040ff00000041814 */
[----:B------:R-:W-:Y:S08]  /*34d0*/  HMMA.16816.F32.BF16 R168, R4, R34, R16 ;  /* 0x0000002204a8723c */ /* 0x000ff00000041810 */
[C---:B------:R-:W-:Y:S08]  /*34e0*/  HMMA.16816.F32.BF16 R40, R8.reuse, R36, RZ ;  /* 0x000000240828723c */ /* 0x040ff000000418ff */
[C---:B------:R-:W-:Y:S08]  /*34f0*/  HMMA.16816.F32.BF16 R36, R8.reuse, R38, RZ ;  /* 0x000000260824723c */ /* 0x040ff000000418ff */
[C---:B------:R-:W-:Y:S08]  /*3500*/  HMMA.16816.F32.BF16 R32, R8.reuse, R48, RZ ;  /* 0x000000300820723c */ /* 0x040ff000000418ff */
[C---:B------:R-:W-:Y:S08]  /*3510*/  HMMA.16816.F32.BF16 R28, R8.reuse, R50, RZ ;  /* 0x00000032081c723c */ /* 0x040ff000000418ff */
[C---:B------:R-:W-:Y:S01]  /*3520*/  HMMA.16816.F32.BF16 R20, R8.reuse, R58, RZ ;  /* 0x0000003a0814723c */ /* 0x040fe200000418ff */
[----:B------:R-:W2:Y:S07]  /*3530*/  LDSM.16.MT88.4 R56, [R224+0x6100] ;  /* 0x00610000e038783b */ /* 0x000eae0000004200 */
[C---:B------:R-:W-:Y:S08]  /*3540*/  HMMA.16816.F32.BF16 R16, R8.reuse, R72, RZ ;  /* 0x000000480810723c */ /* 0x040ff000000418ff */
[----:B------:R-:W-:Y:S01]  /*3550*/  HMMA.16816.F32.BF16 R44, R8, R74, RZ ;  /* 0x0000004a082c723c */ /* 0x000fe200000418ff */
[----:B------:R-:W3:Y:S07]  /*3560*/  LDSM.16.MT88.4 R72, [R225+0x6100] ;  /* 0x00610000e148783b */ /* 0x000eee0000004200 */
[C---:B------:R-:W-:Y:S01]  /*3570*/  HMMA.16816.F32.BF16 R92, R4.reuse, R60, R24 ;  /* 0x0000003c045c723c */ /* 0x040fe20000041818 */
[----:B------:R-:W4:Y:S07]  /*3580*/  LDSM.16.MT88.4 R24, [R227+0x3900] ;  /* 0x00390000e318783b */ /* 0x000f2e0000004200 */
[C---:B------:R-:W-:Y:S08]  /*3590*/  HMMA.16816.F32.BF16 R124, R4.reuse, R68, R40 ;  /* 0x00000044047c723c */ /* 0x040ff00000041828 */
[C---:B------:R-:W-:Y:S01]  /*35a0*/  HMMA.16816.F32.BF16 R160, R4.reuse, R70, R36 ;  /* 0x0000004604a0723c */ /* 0x040fe20000041824 */
[----:B------:R-:W3:Y:S07]  /*35b0*/  LDSM.16.MT88.4 R68, [R224+0x6900] ;  /* 0x00690000e044783b */ /* 0x000eee0000004200 */
[C---:B------:R-:W-:Y:S08]  /*35c0*/  HMMA.16816.F32.BF16 R144, R4.reuse, R64, R32 ;  /* 0x000000400490723c */ /* 0x040ff00000041820 */
[C---:B------:R-:W-:Y:S01]  /*35d0*/  HMMA.16816.F32.BF16 R136, R4.reuse, R66, R28 ;  /* 0x000000420488723c */ /* 0x040fe2000004181c */
[----:B------:R-:W4:Y:S07]  /*35e0*/  LDSM.16.MT88.4 R64, [R225+0x6900] ;  /* 0x00690000e140783b */ /* 0x000f2e0000004200 */
[----:B------:R-:W-:Y:S07]  /*35f0*/  HMMA.16816.F32.BF16 R140, R4, R76, R16 ;  /* 0x0000004c048c723c */ /* 0x000fee0000041810 */
[----:B------:R-:W-:Y:S01]  /*3600*/  IMAD.MOV.U32 R77, RZ, RZ, R114 ;  /* 0x000000ffff4d7224 */ /* 0x000fe200078e0072 */
[----:B-1----:R-:W-:Y:S01]  /*3610*/  HMMA.16816.F32.BF16 R16, R8, R52, RZ ;  /* 0x000000340810723c */ /* 0x002fe200000418ff */
[----:B------:R-:W-:-:S07]  /*3620*/  MOV R76, R112 ;  /* 0x00000070004c7202 */ /* 0x000fce0000000f00 */
[C---:B--2---:R-:W-:Y:S08]  /*3630*/  HMMA.16816.F32.BF16 R48, R8.reuse, R56, RZ ;  /* 0x000000380830723c */ /* 0x044ff000000418ff */
[----:B---3--:R-:W-:Y:S07]  /*3640*/  HMMA.16816.F32.BF16 R40, R8, R72, RZ ;  /* 0x000000480828723c */ /* 0x008fee00000418ff */
[----:B------:R-:W-:Y:S01]  /*3650*/  MOV R73, R97 ;  /* 0x0000006100497202 */ /* 0x000fe20000000f00 */
[----:B------:R-:W-:Y:S01]  /*3660*/  HMMA.16816.F32.BF16 R148, R4, R62, R20 ;  /* 0x0000003e0494723c */ /* 0x000fe20000041814 */
[----:B------:R-:W1:Y:S01]  /*3670*/  LDSM.16.MT88.4 R20, [R228+0x6100] ;  /* 0x00610000e414783b */ /* 0x000e620000004200 */
[----:B------:R-:W-:-:S03]  /*3680*/  IMAD.MOV.U32 R72, RZ, RZ, R96 ;  /* 0x000000ffff487224 */ /* 0x000fc600078e0060 */
[----:B------:R-:W2:Y:S03]  /*3690*/  LDSM.16.MT88.4 R60, [R227+0x6100] ;  /* 0x00610000e33c783b */ /* 0x000ea60000004200 */
[----:B------:R-:W-:Y:S07]  /*36a0*/  HMMA.16816.F32.BF16 R128, R4, R78, R44 ;  /* 0x0000004e0480723c */ /* 0x000fee000004182c */
[----:B------:R-:W-:Y:S01]  /*36b0*/  IMAD.MOV.U32 R79, RZ, RZ, R99 ;  /* 0x000000ffff4f7224 */ /* 0x000fe200078e0063 */
[----:B------:R-:W-:Y:S01]  /*36c0*/  HMMA.16816.F32.BF16 R44, R8, R58, RZ ;  /* 0x0000003a082c723c */ /* 0x000fe200000418ff */
[----:B------:R-:W-:-:S07]  /*36d0*/  IMAD.MOV.U32 R78, RZ, RZ, R98 ;  /* 0x000000ffff4e7224 */ /* 0x000fce00078e0062 */
[----:B----4-:R-:W-:Y:S07]  /*36e0*/  HMMA.16816.F32.BF16 R96, R4, R24, R16 ;  /* 0x000000180460723c */ /* 0x010fee0000041810 */
[----:B------:R-:W-:Y:S01]  /*36f0*/  IMAD.MOV.U32 R16, RZ, RZ, R107 ;  /* 0x000000ffff107224 */ /* 0x000fe200078e006b */
[----:B------:R-:W-:Y:S01]  /*3700*/  MOV R17, R106 ;  /* 0x0000006a00117202 */ /* 0x000fe20000000f00 */
[----:B------:R-:W-:Y:S01]  /*3710*/  IMAD.MOV.U32 R18, RZ, RZ, R105 ;  /* 0x000000ffff127224 */ /* 0x000fe200078e0069 */
[----:B------:R-:W-:Y:S01]  /*3720*/  HMMA.16816.F32.BF16 R56, R8, R74, RZ ;  /* 0x0000004a0838723c */ /* 0x000fe200000418ff */
[----:B------:R-:W-:Y:S01]  /*3730*/  IMAD.MOV.U32 R19, RZ, RZ, R104 ;  /* 0x000000ffff137224 */ /* 0x000fe200078e0068 */
[----:B------:R-:W-:Y:S01]  /*3740*/  MOV R25, R159 ;  /* 0x0000009f00197202 */ /* 0x000fe20000000f00 */
[----:B------:R-:W-:-:S04]  /*3750*/  IMAD.MOV.U32 R24, RZ, RZ, R111 ;  /* 0x000000ffff187224 */ /* 0x000fc800078e006f */
[----:B------:R-:W-:Y:S01]  /*3760*/  IMAD.MOV.U32 R75, RZ, RZ, R17 ;  /* 0x000000ffff4b7224 */ /* 0x000fe200078e0011 */
[C---:B------:R-:W-:Y:S07]  /*3770*/  HMMA.16816.F32.BF16 R116, R4.reuse, R68, R48 ;  /* 0x000000440474723c */ /* 0x040fee0000041830 */
[----:B------:R-:W-:Y:S01]  /*3780*/  IMAD.MOV.U32 R51, RZ, RZ, R18 ;  /* 0x000000ffff337224 */ /* 0x000fe200078e0012 */
[----:B------:R-:W-:Y:S01]  /*3790*/  HMMA.16816.F32.BF16 R104, R4, R64, R40 ;  /* 0x000000400468723c */ /* 0x000fe20000041828 */
[----:B------:R-:W-:Y:S01]  /*37a0*/  MOV R50, R19 ;  /* 0x0000001300327202 */ /* 0x000fe20000000f00 */
[----:B------:R-:W-:Y:S01]  /*37b0*/  IMAD.MOV.U32 R49, RZ, RZ, R108 ;  /* 0x000000ffff317224 */ /* 0x000fe200078e006c */
[----:B------:R-:W-:-:S04]  /*37c0*/  MOV R48, R103 ;  /* 0x0000006700307202 */ /* 0x000fc80000000f00 */
[----:B------:R-:W-:Y:S01]  /*37d0*/  MOV R43, R16 ;  /* 0x00000010002b7202 */ /* 0x000fe20000000f00 */
[C---:B------:R-:W-:Y:S01]  /*37e0*/  HMMA.16816.F32.BF16 R52, R8.reuse, R54, RZ ;  /* 0x000000360834723c */ /* 0x040fe200000418ff */
[----:B------:R-:W3:Y:S07]  /*37f0*/  LDSM.16.MT88.4 R16, [R227+0x6900] ;  /* 0x00690000e310783b */ /* 0x000eee0000004200 */
[C---:B-1----:R-:W-:Y:S08]  /*3800*/  HMMA.16816.F32.BF16 R36, R8.reuse, R20, RZ ;  /* 0x000000140824723c */ /* 0x042ff000000418ff */
[C---:B------:R-:W-:Y:S01]  /*3810*/  HMMA.16816.F32.BF16 R32, R8.reuse, R22, RZ ;  /* 0x000000160820723c */ /* 0x040fe200000418ff */
[----:B------:R-:W1:Y:S07]  /*3820*/  LDSM.16.MT88.4 R20, [R228+0x6900] ;  /* 0x00690000e414783b */ /* 0x000e6e0000004200 */
[C---:B--2---:R-:W-:Y:S07]  /*3830*/  HMMA.16816.F32.BF16 R28, R8.reuse, R60, RZ ;  /* 0x0000003c081c723c */ /* 0x044fee00000418ff */
[----:B------:R-:W-:Y:S01]  /*3840*/  IMAD.MOV.U32 R61, RZ, RZ, R0 ;  /* 0x000000ffff3d7224 */ /* 0x000fe200078e0000 */
[----:B------:R-:W-:Y:S01]  /*3850*/  HMMA.16816.F32.BF16 R8, R8, R62, RZ ;  /* 0x0000003e0808723c */ /* 0x000fe200000418ff */
[----:B------:R-:W-:-:S02]  /*3860*/  FFMA.FTZ R0, R83, c[0x0][0x2d0], -R12 ;  /* 0x0000b40053007a23 */ /* 0x000fc4000001080c */
[----:B------:R-:W-:-:S04]  /*3870*/  IMAD.MOV.U32 R60, RZ, RZ, R184 ;  /* 0x000000ffff3c7224 */ /* 0x000fc800078e00b8 */
[----:B------:R-:W-:Y:S01]  /*3880*/  MOV R62, R13 ;  /* 0x0000000d003e7202 */ /* 0x000fe20000000f00 */
[----:B------:R-:W-:Y:S01]  /*3890*/  HMMA.16816.F32.BF16 R120, R4, R26, R52 ;  /* 0x0000001a0478723c */ /* 0x000fe20000041834 */
[----:B------:R2:W-:Y:S01]  /*38a0*/  MUFU.EX2 R13, R0 ;  /* 0x00000000000d7308 */ /* 0x0005e20000000800 */
[----:B------:R-:W-:-:S05]  /*38b0*/  IMAD.MOV.U32 R63, RZ, RZ, R110 ;  /* 0x000000ffff3f7224 */ /* 0x000fca00078e006e */
[----:B------:R-:W-:Y:S01]  /*38c0*/  IMAD.MOV.U32 R26, RZ, RZ, R109 ;  /* 0x000000ffff1a7224 */ /* 0x000fe200078e006d */
[----:B------:R-:W-:Y:S01]  /*38d0*/  HMMA.16816.F32.BF16 R112, R4, R70, R44 ;  /* 0x000000460470723c */ /* 0x000fe2000004182c */
[----:B------:R-:W-:-:S06]  /*38e0*/  IMAD.MOV.U32 R55, RZ, RZ, R86 ;  /* 0x000000ffff377224 */ /* 0x000fcc00078e0056 */
[----:B------:R-:W-:Y:S01]  /*38f0*/  IMAD.MOV.U32 R47, RZ, RZ, R102 ;  /* 0x000000ffff2f7224 */ /* 0x000fe200078e0066 */
[C---:B---3--:R-:W-:Y:S01]  /*3900*/  HMMA.16816.F32.BF16 R68, R4.reuse, R16, R28 ;  /* 0x000000100444723c */ /* 0x048fe2000004181c */
[--C-:B--2---:R-:W-:Y:S01]  /*3910*/  FFMA.FTZ R0, R82, c[0x0][0x2d0], -R12.reuse ;  /* 0x0000b40052007a23 */ /* 0x104fe2000001080c */
[----:B------:R-:W-:Y:S01]  /*3920*/  MOV R45, R100 ;  /* 0x00000064002d7202 */ /* 0x000fe20000000f00 */
[----:B------:R-:W-:Y:S02]  /*3930*/  IMAD.MOV.U32 R46, RZ, RZ, R101 ;  /* 0x000000ffff2e7224 */ /* 0x000fe400078e0065 */
[----:B------:R2:W3:Y:S01]  /*3940*/  MUFU.EX2 R40, R0 ;  /* 0x0000000000287308 */ /* 0x0004e20000000800 */
[----:B------:R-:W-:Y:S02]  /*3950*/  IMAD.MOV.U32 R44, RZ, RZ, R87 ;  /* 0x000000ffff2c7224 */ /* 0x000fe400078e0057 */
[C---:B------:R-:W-:Y:S01]  /*3960*/  HMMA.16816.F32.BF16 R28, R4.reuse, R18, R8 ;  /* 0x00000012041c723c */ /* 0x040fe20000041808 */
[----:B------:R-:W4:Y:S04]  /*3970*/  LDSM.16.MT88.4 R8, [R224+0x1100] ;  /* 0x00110000e008783b */ /* 0x000f280000004200 */
[----:B------:R-:W4:Y:S03]  /*3980*/  LDSM.16.MT88.4 R16, [R225+0x1100] ;  /* 0x00110000e110783b */ /* 0x000f260000004200 */
[----:B------:R-:W-:Y:S01]  /*3990*/  HMMA.16816.F32.BF16 R108, R4, R66, R56 ;  /* 0x00000042046c723c */ /* 0x000fe20000041838 */
[----:B--2---:R-:W-:-:S06]  /*39a0*/  FFMA.FTZ R0, R81, c[0x0][0x2d0], -R12 ;  /* 0x0000b40051007a23 */ /* 0x004fcc000001080c */
[----:B------:R-:W-:Y:S01]  /*39b0*/  MOV R58, R85 ;  /* 0x00000055003a7202 */ /* 0x000fe20000000f00 */
[----:B------:R-:W-:Y:S01]  /*39c0*/  IMAD.MOV.U32 R59, RZ, RZ, R84 ;  /* 0x000000ffff3b7224 */ /* 0x000fe200078e0054 */
[----:B------:R2:W-:Y:S01]  /*39d0*/  MUFU.EX2 R27, R0 ;  /* 0x00000000001b7308 */ /* 0x0005e20000000800 */
[----:B-1----:R-:W-:Y:S01]  /*39e0*/  HMMA.16816.F32.BF16 R100, R4, R20, R36 ;  /* 0x000000140464723c */ /* 0x002fe20000041824 */
[----:B------:R-:W-:Y:S02]  /*39f0*/  IMAD.MOV.U32 R57, RZ, RZ, R79 ;  /* 0x000000ffff397224 */ /* 0x000fe400078e004f */
[----:B------:R-:W-:-:S04]  /*3a00*/  IMAD.MOV.U32 R56, RZ, RZ, R76 ;  /* 0x000000ffff387224 */ /* 0x000fc800078e004c */
[----:B------:R-:W-:Y:S01]  /*3a10*/  IMAD.MOV.U32 R39, RZ, RZ, R59 ;  /* 0x000000ffff277224 */ /* 0x000fe200078e003b */
[----:B------:R-:W-:Y:S01]  /*3a20*/  HMMA.16816.F32.BF16 R84, R4, R22, R32 ;  /* 0x000000160454723c */ /* 0x000fe20000041820 */
[----:B------:R-:W1:Y:S01]  /*3a30*/  LDSM.16.MT88.4 R20, [R227+0x1100] ;  /* 0x00110000e314783b */ /* 0x000e620000004200 */
[----:B------:R-:W-:Y:S02]  /*3a40*/  IMAD.MOV.U32 R59, RZ, RZ, R43 ;  /* 0x000000ffff3b7224 */ /* 0x000fe400078e002b */
[----:B--2---:R-:W-:-:S03]  /*3a50*/  FFMA.FTZ R0, R80, c[0x0][0x2d0], -R12 ;  /* 0x0000b40050007a23 */ /* 0x004fc6000001080c */
[----:B---3--:R-:W-:Y:S01]  /*3a60*/  F2FP.BF16.PACK_AB R4, R40, R13 ;  /* 0x0000000d2804723e */ /* 0x008fe200000010ff */
[----:B------:R-:W-:Y:S01]  /*3a70*/  IMAD.MOV.U32 R33, RZ, RZ, R44 ;  /* 0x000000ffff217224 */ /* 0x000fe200078e002c */
[----:B------:R-:W-:Y:S01]  /*3a80*/  MOV R32, R77 ;  /* 0x0000004d00207202 */ /* 0x000fe20000000f00 */
[----:B------:R2:W3:Y:S01]  /*3a90*/  MUFU.EX2 R184, R0 ;  /* 0x0000000000b87308 */ /* 0x0004e20000000800 */
[----:B------:R-:W-:Y:S01]  /*3aa0*/  IMAD.MOV.U32 R44, RZ, RZ, R47 ;  /* 0x000000ffff2c7224 */ /* 0x000fe200078e002f */
[----:B------:R-:W-:Y:S01]  /*3ab0*/  MOV R34, R45 ;  /* 0x0000002d00227202 */ /* 0x000fe20000000f00 */
[----:B------:R-:W-:Y:S01]  /*3ac0*/  IMAD.MOV.U32 R47, RZ, RZ, R26 ;  /* 0x000000ffff2f7224 */ /* 0x000fe200078e001a */
[----:B------:R-:W-:Y:S01]  /*3ad0*/  MOV R26, R62 ;  /* 0x0000003e001a7202 */ /* 0x000fe20000000f00 */
[----:B------:R-:W-:Y:S01]  /*3ae0*/  IMAD.MOV.U32 R35, RZ, RZ, R46 ;  /* 0x000000ffff237224 */ /* 0x000fe200078e002e */
[----:B------:R-:W-:Y:S01]  /*3af0*/  MOV R45, R48 ;  /* 0x00000030002d7202 */ /* 0x000fe20000000f00 */
[----:B------:R-:W-:-:S02]  /*3b00*/  IMAD.MOV.U32 R46, RZ, RZ, R49 ;  /* 0x000000ffff2e7224 */ /* 0x000fc400078e0031 */
[----:B--2---:R-:W-:Y:S01]  /*3b10*/  FFMA.FTZ R0, R90, c[0x0][0x2d0], -R2 ;  /* 0x0000b4005a007a23 */ /* 0x004fe20000010802 */
[----:B---3--:R-:W-:-:S03]  /*3b20*/  F2FP.BF16.PACK_AB R6, R184, R27 ;  /* 0x0000001bb806723e */ /* 0x008fc600000010ff */
[----:B------:R2:W-:Y:S02]  /*3b30*/  MUFU.EX2 R41, R0 ;  /* 0x0000000000297308 */ /* 0x0005e40000000800 */
[----:B--2---:R-:W-:-:S06]  /*3b40*/  FFMA.FTZ R0, R89, c[0x0][0x2d0], -R2 ;  /* 0x0000b40059007a23 */ /* 0x004fcc0000010802 */
[----:B------:R2:W3:Y:S02]  /*3b50*/  MUFU.EX2 R42, R0 ;  /* 0x00000000002a7308 */ /* 0x0004e40000000800 */
[----:B--2---:R-:W-:Y:S01]  /*3b60*/  FFMA.FTZ R0, R88, c[0x0][0x2d0], -R2 ;  /* 0x0000b40058007a23 */ /* 0x004fe20000010802 */
[----:B---3--:R-:W-:-:S05]  /*3b70*/  F2FP.BF16.PACK_AB R5, R42, R41 ;  /* 0x000000292a05723e */ /* 0x008fca00000010ff */
[----:B------:R2:W-:Y:S02]  /*3b80*/  MUFU.EX2 R74, R0 ;  /* 0x00000000004a7308 */ /* 0x0005e40000000800 */
[----:B--2---:R-:W-:-:S06]  /*3b90*/  FFMA.FTZ R0, R91, c[0x0][0x2d0], -R2 ;  /* 0x0000b4005b007a23 */ /* 0x004fcc0000010802 */
[----:B------:R-:W2:Y:S02]  /*3ba0*/  MUFU.EX2 R159, R0 ;  /* 0x00000000009f7308 */ /* 0x000ea40000000800 */
[----:B--2---:R-:W-:Y:S01]  /*3bb0*/  F2FP.BF16.PACK_AB R7, R159, R74 ;  /* 0x0000004a9f07723e */ /* 0x004fe200000010ff */
[----:B------:R-:W-:-:S04]  /*3bc0*/  IMAD.MOV.U32 R0, RZ, RZ, R34 ;  /* 0x000000ffff007224 */ /* 0x000fc800078e0022 */
[----:B------:R-:W-:Y:S02]  /*3bd0*/  FFMA.FTZ R0, R0, c[0x0][0x2d0], -R12 ;  /* 0x0000b40000007a23 */ /* 0x000fe4000001080c */
[C---:B----4-:R-:W-:Y:S07]  /*3be0*/  HMMA.16816.F32.BF16 R64, R4.reuse, R8, R248 ;  /* 0x000000080440723c */ /* 0x050fee00000418f8 */
[----:B------:R-:W-:Y:S01]  /*3bf0*/  IMAD.MOV.U32 R248, RZ, RZ, R55 ;  /* 0x000000fffff87224 */ /* 0x000fe200078e0037 */
[----:B------:R-:W-:Y:S01]  /*3c00*/  MOV R251, R47 ;  /* 0x0000002f00fb7202 */ /* 0x000fe20000000f00 */
[----:B------:R-:W-:Y:S01]  /*3c10*/  HMMA.16816.F32.BF16 R52, R4, R10, R180 ;  /* 0x0000000a0434723c */ /* 0x000fe200000418b4 */
[----:B------:R-:W2:Y:S01]  /*3c20*/  LDSM.16.MT88.4 R8, [R228+0x1100] ;  /* 0x00110000e408783b */ /* 0x000ea20000004200 */
[----:B------:R-:W-:-:S02]  /*3c30*/  IMAD.MOV.U32 R250, RZ, RZ, R26 ;  /* 0x000000fffffa7224 */ /* 0x000fc400078e001a */
[----:B------:R-:W-:-:S03]  /*3c40*/  IMAD.MOV.U32 R249, RZ, RZ, R27 ;  /* 0x000000fffff97224 */ /* 0x000fc600078e001b */
[----:B------:R-:W-:Y:S01]  /*3c50*/  MOV R183, R58 ;  /* 0x0000003a00b77202 */ /* 0x000fe20000000f00 */
[----:B------:R-:W-:Y:S01]  /*3c60*/  IMAD.MOV.U32 R182, RZ, RZ, R42 ;  /* 0x000000ffffb67224 */ /* 0x000fe200078e002a */
[----:B------:R-:W-:Y:S01]  /*3c70*/  MOV R58, R78 ;  /* 0x0000004e003a7202 */ /* 0x000fe20000000f00 */
[----:B------:R-:W-:Y:S01]  /*3c80*/  IMAD.MOV.U32 R180, RZ, RZ, R40 ;  /* 0x000000ffffb47224 */ /* 0x000fe200078e0028 */
[----:B------:R-:W-:Y:S01]  /*3c90*/  HMMA.16816.F32.BF16 R76, R4, R18, R176 ;  /* 0x00000012044c723c */ /* 0x000fe200000418b0 */
[----:B------:R-:W-:-:S06]  /*3ca0*/  MOV R181, R41 ;  /* 0x0000002900b57202 */ /* 0x000fcc0000000f00 */
[----:B------:R-:W-:Y:S01]  /*3cb0*/  IMAD.MOV.U32 R178, RZ, RZ, R63 ;  /* 0x000000ffffb27224 */ /* 0x000fe200078e003f */
[----:B------:R-:W-:Y:S01]  /*3cc0*/  MOV R176, R61 ;  /* 0x0000003d00b07202 */ /* 0x000fe20000000f00 */
[----:B------:R-:W-:Y:S01]  /*3cd0*/  IMAD.MOV.U32 R177, RZ, RZ, R60 ;  /* 0x000000ffffb17224 */ /* 0x000fe200078e003c */
[----:B------:R-:W-:Y:S01]  /*3ce0*/  HMMA.16816.F32.BF16 R40, R4, R16, R164 ;  /* 0x000000100428723c */ /* 0x000fe200000418a4 */
[----:B------:R-:W3:Y:S01]  /*3cf0*/  LDSM.16.MT88.4 R16, [R225+0x4100] ;  /* 0x00410000e110783b */ /* 0x000ee20000004200 */
[----:B------:R-:W-:-:S05]  /*3d00*/  IMAD.MOV.U32 R179, RZ, RZ, R39 ;  /* 0x000000ffffb37224 */ /* 0x000fca00078e0027 */
[----:B------:R-:W-:Y:S01]  /*3d10*/  MOV R164, R74 ;  /* 0x0000004a00a47202 */ /* 0x000fe20000000f00 */
[----:B------:R-:W-:Y:S01]  /*3d20*/  IMAD.MOV.U32 R166, RZ, RZ, R35 ;  /* 0x000000ffffa67224 */ /* 0x000fe200078e0023 */
[----:B------:R-:W-:Y:S01]  /*3d30*/  MOV R165, R44 ;  /* 0x0000002c00a57202 */ /* 0x000fe20000000f00 */
[----:B------:R-:W-:Y:S01]  /*3d40*/  IMAD.MOV.U32 R167, RZ, RZ, R25 ;  /* 0x000000ffffa77224 */ /* 0x000fe200078e0019 */
[C---:B-1----:R-:W-:Y:S08]  /*3d50*/  HMMA.16816.F32.BF16 R36, R4.reuse, R20, R124 ;  /* 0x000000140424723c */ /* 0x042ff0000004187c */
[----:B--2---:R-:W-:Y:S07]  /*3d60*/  HMMA.16816.F32.BF16 R60, R4, R8, R172 ;  /* 0x00000008043c723c */ /* 0x004fee00000418ac */
[----:B------:R-:W-:-:S02]  /*3d70*/  IMAD.MOV.U32 R175, RZ, RZ, R50 ;  /* 0x000000ffffaf7224 */ /* 0x000fc400078e0032 */
[----:B------:R-:W-:Y:S02]  /*3d80*/  IMAD.MOV.U32 R174, RZ, RZ, R51 ;  /* 0x000000ffffae7224 */ /* 0x000fe400078e0033 */
[----:B------:R-:W-:Y:S01]  /*3d90*/  HMMA.16816.F32.BF16 R48, R4, R10, R168 ;  /* 0x0000000a0430723c */ /* 0x000fe200000418a8 */
[----:B------:R-:W1:Y:S01]  /*3da0*/  LDSM.16.MT88.4 R8, [R224+0x4100] ;  /* 0x00410000e008783b */ /* 0x000e620000004200 */
[----:B------:R-:W-:Y:S02]  /*3db0*/  IMAD.MOV.U32 R173, RZ, RZ, R75 ;  /* 0x000000ffffad7224 */ /* 0x000fe400078e004b */
[----:B------:R-:W-:-:S03]  /*3dc0*/  IMAD.MOV.U32 R172, RZ, RZ, R72 ;  /* 0x000000ffffac7224 */ /* 0x000fc600078e0048 */
[----:B------:R-:W-:Y:S01]  /*3dd0*/  MOV R171, R73 ;  /* 0x0000004900ab7202 */ /* 0x000fe20000000f00 */
[----:B------:R-:W-:Y:S01]  /*3de0*/  IMAD.MOV.U32 R170, RZ, RZ, R58 ;  /* 0x000000ffffaa7224 */ /* 0x000fe200078e003a */
[----:B------:R-:W-:Y:S01]  /*3df0*/  HMMA.16816.F32.BF16 R72, R4, R22, R160 ;  /* 0x000000160448723c */ /* 0x000fe200000418a0 */
[----:B------:R-:W-:Y:S01]  /*3e00*/  IMAD.MOV.U32 R169, RZ, RZ, R45 ;  /* 0x000000ffffa97224 */ /* 0x000fe200078e002d */
[----:B------:R-:W2:Y:S01]  /*3e10*/  LDSM.16.MT88.4 R20, [R225+0x7100] ;  /* 0x00710000e114783b */ /* 0x000ea20000004200 */
[----:B------:R-:W-:-:S04]  /*3e20*/  IMAD.MOV.U32 R168, RZ, RZ, R46 ;  /* 0x000000ffffa87224 */ /* 0x000fc800078e002e */
[----:B------:R-:W-:Y:S01]  /*3e30*/  IMAD.MOV.U32 R162, RZ, RZ, R56 ;  /* 0x000000ffffa27224 */ /* 0x000fe200078e0038 */
[----:B------:R-:W-:Y:S01]  /*3e40*/  MOV R161, R57 ;  /* 0x0000003900a17202 */ /* 0x000fe20000000f00 */
[----:B------:R-:W-:Y:S01]  /*3e50*/  IMAD.MOV.U32 R160, RZ, RZ, R59 ;  /* 0x000000ffffa07224 */ /* 0x000fe200078e003b */
[----:B---3--:R-:W-:Y:S01]  /*3e60*/  HMMA.16816.F32.BF16 R80, R4, R18, R148 ;  /* 0x000000120450723c */ /* 0x008fe20000041894 */
[----:B------:R-:W-:-:S07]  /*3e70*/  IMAD.MOV.U32 R163, RZ, RZ, R32 ;  /* 0x000000ffffa37224 */ /* 0x000fce00078e0020 */
[C---:B-1----:R-:W-:Y:S07]  /*3e80*/  HMMA.16816.F32.BF16 R56, R4.reuse, R8, R144 ;  /* 0x000000080438723c */ /* 0x042fee0000041890 */
[----:B------:R-:W-:Y:S01]  /*3e90*/  MOV R147, R33 ;  /* 0x0000002100937202 */ /* 0x000fe20000000f00 */
[----:B------:R-:W-:Y:S01]  /*3ea0*/  HMMA.16816.F32.BF16 R44, R4, R10, R136 ;  /* 0x0000000a042c723c */ /* 0x000fe20000041888 */
[----:B------:R-:W1:Y:S01]  /*3eb0*/  LDSM.16.MT88.4 R8, [R228+0x4100] ;  /* 0x00410000e408783b */ /* 0x000e620000004200 */
[----:B------:R-:W-:-:S02]  /*3ec0*/  MOV R146, R24 ;  /* 0x0000001800927202 */ /* 0x000fc40000000f00 */
[----:B------:R-:W-:Y:S01]  /*3ed0*/  MOV R145, R147 ;  /* 0x0000009300917202 */ /* 0x000fe20000000f00 */
[----:B------:R-:W3:Y:S01]  /*3ee0*/  LDSM.16.MT88.4 R24, [R227+0x4100] ;  /* 0x00410000e318783b */ /* 0x000ee20000004200 */
[----:B------:R-:W-:Y:S01]  /*3ef0*/  IMAD.MOV.U32 R147, RZ, RZ, R161 ;  /* 0x000000ffff937224 */ /* 0x000fe200078e00a1 */
[----:B------:R-:W-:Y:S01]  /*3f00*/  MOV R161, R162 ;  /* 0x000000a200a17202 */ /* 0x000fe20000000f00 */
[C---:B------:R-:W-:Y:S01]  /*3f10*/  HMMA.16816.F32.BF16 R32, R4.reuse, R16, R92 ;  /* 0x000000100420723c */ /* 0x040fe2000004185c */
[----:B------:R-:W-:Y:S01]  /*3f20*/  IMAD.MOV.U32 R162, RZ, RZ, R163 ;  /* 0x000000ffffa27224 */ /* 0x000fe200078e00a3 */
[----:B------:R-:W4:Y:S01]  /*3f30*/  LDSM.16.MT88.4 R16, [R228+0x7100] ;  /* 0x00710000e410783b */ /* 0x000f220000004200 */
[----:B------:R-:W-:Y:S01]  /*3f40*/  IMAD.MOV.U32 R163, RZ, RZ, R171 ;  /* 0x000000ffffa37224 */ /* 0x000fe200078e00ab */
[----:B------:R-:W-:Y:S01]  /*3f50*/  MOV R171, R172 ;  /* 0x000000ac00ab7202 */ /* 0x000fe20000000f00 */
[----:B------:R-:W-:Y:S02]  /*3f60*/  IMAD.MOV.U32 R172, RZ, RZ, R173 ;  /* 0x000000ffffac7224 */ /* 0x000fe400078e00ad */
[----:B------:R-:W-:Y:S01]  /*3f70*/  IMAD.MOV.U32 R173, RZ, RZ, R174 ;  /* 0x000000ffffad7224 */ /* 0x000fe200078e00ae */
[----:B------:R-:W-:Y:S01]  /*3f80*/  MOV R174, R175 ;  /* 0x000000af00ae7202 */ /* 0x000fe20000000f00 */
[----:B------:R-:W-:Y:S01]  /*3f90*/  IMAD.MOV.U32 R175, RZ, RZ, R176 ;  /* 0x000000ffffaf7224 */ /* 0x000fe200078e00b0 */
[----:B--2---:R-:W-:Y:S01]  /*3fa0*/  HMMA.16816.F32.BF16 R124, R4, R22, R108 ;  /* 0x00000016047c723c */ /* 0x004fe2000004186c */
[----:B------:R-:W-:Y:S01]  /*3fb0*/  IMAD.MOV.U32 R176, RZ, RZ, R177 ;  /* 0x000000ffffb07224 */ /* 0x000fe200078e00b1 */
[----:B------:R-:W-:Y:S01]  /*3fc0*/  MOV R177, R178 ;  /* 0x000000b200b17202 */ /* 0x000fe20000000f00 */
[----:B------:R-:W-:-:S02]  /*3fd0*/  IMAD.MOV.U32 R178, RZ, RZ, R179 ;  /* 0x000000ffffb27224 */ /* 0x000fc400078e00b3 */
[----:B------:R-:W-:Y:S01]  /*3fe0*/  IMAD.MOV.U32 R179, RZ, RZ, R180 ;  /* 0x000000ffffb37224 */ /* 0x000fe200078e00b4 */
[----:B------:R-:W-:Y:S01]  /*3ff0*/  MOV R180, R181 ;  /* 0x000000b500b47202 */ /* 0x000fe20000000f00 */
[----:B------:R-:W-:Y:S01]  /*4000*/  IMAD.MOV.U32 R181, RZ, RZ, R182 ;  /* 0x000000ffffb57224 */ /* 0x000fe200078e00b6 */
[----:B------:R-:W-:Y:S01]  /*4010*/  HMMA.16816.F32.BF16 R104, R4, R20, R104 ;  /* 0x000000140468723c */ /* 0x000fe20000041868 */
[----:B------:R-:W-:Y:S01]  /*4020*/  IMAD.MOV.U32 R182, RZ, RZ, R183 ;  /* 0x000000ffffb67224 */ /* 0x000fe200078e00b7 */
[----:B------:R-:W-:Y:S01]  /*4030*/  MOV R183, R248 ;  /* 0x000000f800b77202 */ /* 0x000fe20000000f00 */
[----:B------:R-:W-:Y:S01]  /*4040*/  IMAD.MOV.U32 R248, RZ, RZ, R159 ;  /* 0x000000fffff87224 */ /* 0x000fe200078e009f */
[----:B------:R-:W-:Y:S01]  /*4050*/  MOV R148, R251 ;  /* 0x000000fb00947202 */ /* 0x000fe20000000f00 */
[----:B------:R2:W-:Y:S01]  /*4060*/  MUFU.EX2 R159, R0 ;  /* 0x00000000009f7308 */ /* 0x0005e20000000800 */
[----:B------:R-:W-:Y:S01]  /*4070*/  IMAD.MOV.U32 R144, RZ, RZ, R146 ;  /* 0x000000ffff907224 */ /* 0x000fe200078e0092 */
[----:B------:R-:W-:Y:S01]  /*4080*/  LDSM.16.MT88.4 R20, [R227+0x1900] ;  /* 0x00190000e314783b */ /* 0x000fe20000004200 */
[----:B------:R-:W-:-:S02]  /*4090*/  IMAD.MOV.U32 R146, RZ, RZ, R160 ;  /* 0x000000ffff927224 */ /* 0x000fc400078e00a0 */
[----:B------:R-:W-:Y:S02]  /*40a0*/  IMAD.MOV.U32 R139, RZ, RZ, R145 ;  /* 0x000000ffff8b7224 */ /* 0x000fe400078e0091 */
[----:B------:R-:W-:Y:S01]  /*40b0*/  IMAD.MOV.U32 R145, RZ, RZ, R147 ;  /* 0x000000ffff917224 */ /* 0x000fe200078e0093 */
[----:B------:R-:W-:Y:S01]  /*40c0*/  MOV R147, R162 ;  /* 0x000000a200937202 */ /* 0x000fe20000000f00 */
[----:B------:R-:W-:Y:S01]  /*40d0*/  IMAD.MOV.U32 R162, RZ, RZ, R168 ;  /* 0x000000ffffa27224 */ /* 0x000fe200078e00a8 */
[----:B-1----:R-:W-:Y:S01]  /*40e0*/  HMMA.16816.F32.BF16 R88, R4, R8, R140 ;  /* 0x000000080458723c */ /* 0x002fe2000004188c */
[----:B------:R-:W-:Y:S02]  /*40f0*/  IMAD.MOV.U32 R168, RZ, RZ, R165 ;  /* 0x000000ffffa87224 */ /* 0x000fe400078e00a5 */
[----:B--2---:R-:W-:-:S05]  /*4100*/  FFMA.FTZ R0, R252, c[0x0][0x2d0], -R12 ;  /* 0x0000b400fc007a23 */ /* 0x004fca000001080c */
[C---:B------:R-:W-:Y:S01]  /*4110*/  HMMA.16816.F32.BF16 R92, R4.reuse, R10, R128 ;  /* 0x0000000a045c723c */ /* 0x040fe20000041880 */
[----:B------:R-:W1:Y:S07]  /*4120*/  LDSM.16.MT88.4 R8, [R224+0x7100] ;  /* 0x00710000e008783b */ /* 0x000e6e0000004200 */
[C---:B---3--:R-:W-:Y:S08]  /*4130*/  HMMA.16816.F32.BF16 R128, R4.reuse, R26, R120 ;  /* 0x0000001a0480723c */ /* 0x048ff00000041878 */
[C---:B------:R-:W-:Y:S01]  /*4140*/  HMMA.16816.F32.BF16 R96, R4.reuse, R24, R96 ;  /* 0x000000180460723c */ /* 0x040fe20000041860 */
[----:B------:R2:W3:Y:S07]  /*4150*/  MUFU.EX2 R24, R0 ;  /* 0x0000000000187308 */ /* 0x0004ee0000000800 */
[----:B----4-:R-:W-:Y:S01]  /*4160*/  HMMA.16816.F32.BF16 R108, R4, R18, R84 ;  /* 0x00000012046c723c */ /* 0x010fe20000041854 */
[----:B--2---:R-:W-:-:S04]  /*4170*/  FFMA.FTZ R0, R134, c[0x0][0x2d0], -R12 ;  /* 0x0000b40086007a23 */ /* 0x004fc8000001080c */
[----:B------:R2:W-:Y:S03]  /*4180*/  MUFU.EX2 R160, R0 ;  /* 0x0000000000a07308 */ /* 0x0005e60000000800 */
[C---:B-1----:R-:W-:Y:S08]  /*4190*/  HMMA.16816.F32.BF16 R120, R4.reuse, R8, R116 ;  /* 0x000000080478723c */ /* 0x042ff00000041874 */
[----:B------:R-:W-:Y:S01]  /*41a0*/  HMMA.16816.F32.BF16 R112, R4, R10, R112 ;  /* 0x0000000a0470723c */ /* 0x000fe20000041870 */
[----:B------:R-:W1:Y:S01]  /*41b0*/  LDSM.16.MT88.4 R8, [R227+0x7100] ;  /* 0x00710000e308783b */ /* 0x000e620000004200 */
[----:B--2---:R-:W-:-:S04]  /*41c0*/  FFMA.FTZ R0, R133, c[0x0][0x2d0], -R12 ;  /* 0x0000b40085007a23 */ /* 0x004fc8000001080c */
[----:B------:R2:W4:Y:S02]  /*41d0*/  MUFU.EX2 R25, R0 ;  /* 0x0000000000197308 */ /* 0x0005240000000800 */
[----:B------:R-:W-:Y:S01]  /*41e0*/  HMMA.16816.F32.BF16 R116, R4, R16, R100 ;  /* 0x000000100474723c */ /* 0x000fe20000041864 */
[----:B------:R-:W-:Y:S01]  /*41f0*/  IMAD.MOV.U32 R150, RZ, RZ, R180 ;  /* 0x000000ffff967224 */ /* 0x000fe200078e00b4 */
[----:B------:R-:W-:Y:S01]  /*4200*/  MOV R143, R181 ;  /* 0x000000b5008f7202 */ /* 0x000fe20000000f00 */
[----:B------:R-:W-:Y:S01]  /*4210*/  IMAD.MOV.U32 R149, RZ, RZ, R249 ;  /* 0x000000ffff957224 */ /* 0x000fe200078e00f9 */
[----:B------:R-:W-:Y:S01]  /*4220*/  MOV R142, R172 ;  /* 0x000000ac008e7202 */ /* 0x000fe20000000f00 */
[----:B------:R-:W-:Y:S01]  /*4230*/  IMAD.MOV.U32 R151, RZ, RZ, R179 ;  /* 0x000000ffff977224 */ /* 0x000fe200078e00b3 */
[----:B------:R-:W-:Y:S01]  /*4240*/  LDSM.16.MT88.4 R16, [R225+0x1900] ;  /* 0x00190000e110783b */ /* 0x000fe20000004200 */
[----:B--2---:R-:W-:Y:S01]  /*4250*/  FFMA.FTZ R0, R144, c[0x0][0x2d0], -R2 ;  /* 0x0000b40090007a23 */ /* 0x004fe20000010802 */
[----:B------:R-:W-:Y:S01]  /*4260*/  MOV R144, R146 ;  /* 0x0000009200907202 */ /* 0x000fe20000000f00 */
[----:B------:R-:W-:-:S02]  /*4270*/  IMAD.MOV.U32 R146, RZ, RZ, R161 ;  /* 0x000000ffff927224 */ /* 0x000fc400078e00a1 */
[----:B------:R2:W-:Y:S01]  /*4280*/  MUFU.EX2 R165, R0 ;  /* 0x0000000000a57308 */ /* 0x0005e20000000800 */
[----:B------:R-:W-:Y:S01]  /*4290*/  IMAD.MOV.U32 R161, RZ, RZ, R163 ;  /* 0x000000ffffa17224 */ /* 0x000fe200078e00a3 */
[----:B------:R-:W-:Y:S01]  /*42a0*/  MOV R163, R169 ;  /* 0x000000a900a37202 */ /* 0x000fe20000000f00 */
[----:B------:R-:W-:Y:S01]  /*42b0*/  IMAD.MOV.U32 R169, RZ, RZ, R166 ;  /* 0x000000ffffa97224 */ /* 0x000fe200078e00a6 */
[----:B------:R-:W-:Y:S01]  /*42c0*/  MOV R166, R185 ;  /* 0x000000b900a67202 */ /* 0x000fe20000000f00 */
[C---:B-1----:R-:W-:Y:S08]  /*42d0*/  HMMA.16816.F32.BF16 R100, R4.reuse, R8, R68 ;  /* 0x000000080464723c */ /* 0x042ff00000041844 */
[----:B------:R-:W-:Y:S01]  /*42e0*/  HMMA.16816.F32.BF16 R28, R4, R10, R28 ;  /* 0x0000000a041c723c */ /* 0x000fe2000004181c */
[----:B--2---:R-:W-:Y:S01]  /*42f0*/  FFMA.FTZ R0, R139, c[0x0][0x2d0], -R2 ;  /* 0x0000b4008b007a23 */ /* 0x004fe20000010802 */
[----:B------:R-:W1:Y:S01]  /*4300*/  LDSM.16.MT88.4 R8, [R224+0x1900] ;  /* 0x00190000e008783b */ /* 0x000e620000004200 */
[----:B------:R-:W-:-:S02]  /*4310*/  IMAD.MOV.U32 R139, RZ, RZ, R144 ;  /* 0x000000ffff8b7224 */ /* 0x000fc400078e0090 */
[----:B------:R-:W-:Y:S01]  /*4320*/  IMAD.MOV.U32 R144, RZ, RZ, R145 ;  /* 0x000000ffff907224 */ /* 0x000fe200078e0091 */
[----:B------:R-:W-:Y:S01]  /*4330*/  MOV R145, R146 ;  /* 0x0000009200917202 */ /* 0x000fe20000000f00 */
[----:B------:R-:W-:Y:S01]  /*4340*/  IMAD.MOV.U32 R146, RZ, RZ, R147 ;  /* 0x000000ffff927224 */ /* 0x000fe200078e0093 */
[----:B------:R2:W5:Y:S01]  /*4350*/  LDL.LU R185, [R1+0x88] ;  /* 0x0000880001b97983 */ /* 0x0005620000300800 */
[----:B------:R-:W-:Y:S01]  /*4360*/  IMAD.MOV.U32 R147, RZ, RZ, R161 ;  /* 0x000000ffff937224 */ /* 0x000fe200078e00a1 */
[----:B------:R-:W-:Y:S01]  /*4370*/  MOV R161, R162 ;  /* 0x000000a200a17202 */ /* 0x000fe20000000f00 */
[----:B------:R-:W-:Y:S01]  /*4380*/  IMAD.MOV.U32 R162, RZ, RZ, R163 ;  /* 0x000000ffffa27224 */ /* 0x000fe200078e00a3 */
[----:B---3--:R-:W-:Y:S01]  /*4390*/  F2FP.BF16.PACK_AB R4, R24, R159 ;  /* 0x0000009f1804723e */ /* 0x008fe200000010ff */
[----:B------:R-:W-:Y:S01]  /*43a0*/  IMAD.MOV.U32 R163, RZ, RZ, R168 ;  /* 0x000000ffffa37224 */ /* 0x000fe200078e00a8 */
[----:B------:R-:W-:Y:S01]  /*43b0*/  MOV R168, R169 ;  /* 0x000000a900a87202 */ /* 0x000fe20000000f00 */
[----:B------:R-:W-:Y:S01]  /*43c0*/  IMAD.MOV.U32 R169, RZ, RZ, R166 ;  /* 0x000000ffffa97224 */ /* 0x000fe200078e00a6 */
[----:B----4-:R-:W-:Y:S01]  /*43d0*/  F2FP.BF16.PACK_AB R6, R25, R160 ;  /* 0x000000a01906723e */ /* 0x010fe200000010ff */
[----:B------:R-:W-:-:S02]  /*43e0*/  IMAD.MOV.U32 R166, RZ, RZ, R167 ;  /* 0x000000ffffa67224 */ /* 0x000fc400078e00a7 */
[----:B------:R3:W4:Y:S01]  /*43f0*/  MUFU.EX2 R167, R0 ;  /* 0x0000000000a77308 */ /* 0x0007220000000800 */
[----:B------:R-:W-:Y:S01]  /*4400*/  IMAD.MOV.U32 R180, RZ, RZ, R182 ;  /* 0x000000ffffb47224 */ /* 0x000fe200078e00b6 */
[----:B------:R-:W-:Y:S01]  /*4410*/  MOV R182, R248 ;  /* 0x000000f800b67202 */ /* 0x000fe20000000f00 */
[----:B------:R-:W-:Y:S02]  /*4420*/  IMAD.MOV.U32 R181, RZ, RZ, R183 ;  /* 0x000000ffffb57224 */ /* 0x000fe400078e00b7 */
[----:B------:R-:W-:Y:S02]  /*4430*/  IMAD.MOV.U32 R183, RZ, RZ, R250 ;  /* 0x000000ffffb77224 */ /* 0x000fe400078e00fa */
[----:B---3--:R-:W-:Y:S01]  /*4440*/  FFMA.FTZ R0, R139, c[0x0][0x2d0], -R2 ;  /* 0x0000b4008b007a23 */ /* 0x008fe20000010802 */
[----:B------:R-:W-:Y:S01]  /*4450*/  MOV R139, R144 ;  /* 0x00000090008b7202 */ /* 0x000fe20000000f00 */
[----:B------:R-:W-:Y:S01]  /*4460*/  IMAD.MOV.U32 R144, RZ, RZ, R145 ;  /* 0x000000ffff907224 */ /* 0x000fe200078e0091 */
[----:B----4-:R-:W-:Y:S01]  /*4470*/  F2FP.BF16.PACK_AB R5, R167, R165 ;  /* 0x000000a5a705723e */ /* 0x010fe200000010ff */
[----:B------:R-:W-:Y:S01]  /*4480*/  IMAD.MOV.U32 R145, RZ, RZ, R146 ;  /* 0x000000ffff917224 */ /* 0x000fe200078e0092 */
[----:B------:R-:W-:Y:S01]  /*4490*/  MOV R146, R147 ;  /* 0x0000009300927202 */ /* 0x000fe20000000f00 */
[----:B------:R-:W-:-:S02]  /*44a0*/  IMAD.MOV.U32 R147, RZ, RZ, R161 ;  /* 0x000000ffff937224 */ /* 0x000fc400078e00a1 */
[----:B------:R-:W-:Y:S01]  /*44b0*/  IMAD.MOV.U32 R161, RZ, RZ, R162 ;  /* 0x000000ffffa17224 */ /* 0x000fe200078e00a2 */
[----:B------:R-:W-:Y:S01]  /*44c0*/  MOV R162, R163 ;  /* 0x000000a300a27202 */ /* 0x000fe20000000f00 */
[----:B------:R-:W-:Y:S01]  /*44d0*/  IMAD.MOV.U32 R163, RZ, RZ, R168 ;  /* 0x000000ffffa37224 */ /* 0x000fe200078e00a8 */
[----:B------:R-:W-:Y:S01]  /*44e0*/  MOV R69, R146 ;  /* 0x0000009200457202 */ /* 0x000fe20000000f00 */
[----:B------:R-:W-:Y:S01]  /*44f0*/  IMAD.MOV.U32 R168, RZ, RZ, R169 ;  /* 0x000000ffffa87224 */ /* 0x000fe200078e00a9 */
[----:B------:R-:W-:Y:S01]  /*4500*/  MOV R169, R166 ;  /* 0x000000a600a97202 */ /* 0x000fe20000000f00 */
[----:B------:R-:W-:Y:S01]  /*4510*/  IMAD.MOV.U32 R70, RZ, RZ, R145 ;  /* 0x000000ffff467224 */ /* 0x000fe200078e0091 */
[----:B------:R3:W-:Y:S01]  /*4520*/  MUFU.EX2 R166, R0 ;  /* 0x0000000000a67308 */ /* 0x0007e20000000800 */
[----:B------:R-:W-:Y:S01]  /*4530*/  IMAD.MOV.U32 R71, RZ, RZ, R144 ;  /* 0x000000ffff477224 */ /* 0x000fe200078e0090 */
[----:B------:R-:W-:Y:S01]  /*4540*/  MOV R145, R169 ;  /* 0x000000a900917202 */ /* 0x000fe20000000f00 */
[----:B------:R-:W-:Y:S01]  /*4550*/  IMAD.MOV.U32 R68, RZ, RZ, R147 ;  /* 0x000000ffff447224 */ /* 0x000fe200078e0093 */
[----:B------:R-:W-:Y:S01]  /*4560*/  MOV R140, R162 ;  /* 0x000000a2008c7202 */ /* 0x000fe20000000f00 */
[----:B------:R-:W-:Y:S01]  /*4570*/  IMAD.MOV.U32 R146, RZ, RZ, R168 ;  /* 0x000000ffff927224 */ /* 0x000fe200078e00a8 */
[----:B------:R-:W-:Y:S01]  /*4580*/  MOV R162, R175 ;  /* 0x000000af00a27202 */ /* 0x000fe20000000f00 */
[----:B------:R-:W-:-:S02]  /*4590*/  IMAD.MOV.U32 R147, RZ, RZ, R163 ;  /* 0x000000ffff937224 */ /* 0x000fc400078e00a3 */
[----:B------:R-:W-:Y:S02]  /*45a0*/  IMAD.MOV.U32 R144, RZ, RZ, R170 ;  /* 0x000000ffff907224 */ /* 0x000fe400078e00aa */
[----:B------:R-:W-:Y:S02]  /*45b0*/  IMAD.MOV.U32 R141, RZ, RZ, R161 ;  /* 0x000000ffff8d7224 */ /* 0x000fe400078e00a1 */
[----:B------:R-:W-:Y:S02]  /*45c0*/  IMAD.MOV.U32 R161, RZ, RZ, R173 ;  /* 0x000000ffffa17224 */ /* 0x000fe400078e00ad */
[----:B------:R-:W-:Y:S02]  /*45d0*/  IMAD.MOV.U32 R163, RZ, RZ, R174 ;  /* 0x000000ffffa37224 */ /* 0x000fe400078e00ae */
[----:B---3--:R-:W-:Y:S01]  /*45e0*/  FFMA.FTZ R0, R139, c[0x0][0x2d0], -R2 ;  /* 0x0000b4008b007a23 */ /* 0x008fe20000010802 */
[----:B------:R-:W-:-:S03]  /*45f0*/  MOV R134, R161 ;  /* 0x000000a100867202 */ /* 0x000fc60000000f00 */
[----:B------:R-:W3:Y:S02]  /*4600*/  MUFU.EX2 R252, R0 ;  /* 0x0000000000fc7308 */ /* 0x000ee40000000800 */
[----:B---3--:R-:W-:Y:S01]  /*4610*/  F2FP.BF16.PACK_AB R7, R252, R166 ;  /* 0x000000a6fc07723e */ /* 0x008fe200000010ff */
[----:B------:R-:W-:-:S04]  /*4620*/  IMAD.MOV.U32 R0, RZ, RZ, R142 ;  /* 0x000000ffff007224 */ /* 0x000fc800078e008e */
[----:B------:R-:W-:Y:S02]  /*4630*/  FFMA.FTZ R0, R0, c[0x0][0x2d0], -R12 ;  /* 0x0000b40000007a23 */ /* 0x000fe4000001080c */
[C---:B-1----:R-:W-:Y:S07]  /*4640*/  HMMA.16816.F32.BF16 R136, R4.reuse, R8, R64 ;  /* 0x000000080488723c */ /* 0x042fee0000041840 */
[----:B------:R-:W-:Y:S01]  /*4650*/  IMAD.MOV.U32 R67, RZ, RZ, R171 ;  /* 0x000000ffff437224 */ /* 0x000fe200078e00ab */
[----:B------:R-:W-:Y:S01]  /*4660*/  HMMA.16816.F32.BF16 R248, R4, R10, R52 ;  /* 0x0000000a04f8723c */ /* 0x000fe20000041834 */
[----:B------:R-:W1:Y:S01]  /*4670*/  LDSM.16.MT88.4 R8, [R228+0x1900] ;  /* 0x00190000e408783b */ /* 0x000e620000004200 */
[----:B------:R-:W-:Y:S01]  /*4680*/  MOV R64, R178 ;  /* 0x000000b200407202 */ /* 0x000fe20000000f00 */
[----:B------:R-:W-:-:S02]  /*4690*/  IMAD.MOV.U32 R66, RZ, RZ, R176 ;  /* 0x000000ffff427224 */ /* 0x000fc400078e00b0 */
[----:B------:R-:W-:-:S03]  /*46a0*/  IMAD.MOV.U32 R65, RZ, RZ, R177 ;  /* 0x000000ffff417224 */ /* 0x000fc600078e00b1 */
[C---:B------:R-:W-:Y:S08]  /*46b0*/  HMMA.16816.F32.BF16 R172, R4.reuse, R18, R76 ;  /* 0x0000001204ac723c */ /* 0x040ff0000004184c */
[C---:B------:R-:W-:Y:S01]  /*46c0*/  HMMA.16816.F32.BF16 R176, R4.reuse, R16, R40 ;  /* 0x0000001004b0723c */ /* 0x040fe20000041828 */
[----:B------:R-:W3:Y:S07]  /*46d0*/  LDSM.16.MT88.4 R16, [R225+0x4900] ;  /* 0x00490000e110783b */ /* 0x000eee0000004200 */
[----:B-1----:R-:W-:Y:S07]  /*46e0*/  HMMA.16816.F32.BF16 R168, R4, R8, R60 ;  /* 0x0000000804a8723c */ /* 0x002fee000004183c */
[----:B------:R-:W-:Y:S01]  /*46f0*/  IMAD.MOV.U32 R63, RZ, RZ, R144 ;  /* 0x000000ffff3f7224 */ /* 0x000fe200078e0090 */
[----:B------:R-:W-:Y:S01]  /*4700*/  MOV R61, R146 ;  /* 0x00000092003d7202 */ /* 0x000fe20000000f00 */
[----:B------:R-:W-:-:S02]  /*4710*/  IMAD.MOV.U32 R62, RZ, RZ, R145 ;  /* 0x000000ffff3e7224 */ /* 0x000fc400078e0091 */
[----:B------:R-:W-:Y:S02]  /*4720*/  IMAD.MOV.U32 R60, RZ, RZ, R147 ;  /* 0x000000ffff3c7224 */ /* 0x000fe400078e0093 */
[C---:B------:R-:W-:Y:S07]  /*4730*/  HMMA.16816.F32.BF16 R144, R4.reuse, R10, R48 ;  /* 0x0000000a0490723c */ /* 0x040fee0000041830 */
[----:B------:R-:W-:Y:S01]  /*4740*/  MOV R49, R24 ;  /* 0x0000001800317202 */ /* 0x000fe20000000f00 */
[----:B------:R-:W-:Y:S01]  /*4750*/  HMMA.16816.F32.BF16 R8, R4, R20, R36 ;  /* 0x000000140408723c */ /* 0x000fe20000041824 */
[----:B------:R-:W-:Y:S01]  /*4760*/  IMAD.MOV.U32 R48, RZ, RZ, R162 ;  /* 0x000000ffff307224 */ /* 0x000fe200078e00a2 */
[----:B------:R-:W-:Y:S01]  /*4770*/  MOV R51, R140 ;  /* 0x0000008c00337202 */ /* 0x000fe20000000f00 */
[----:B------:R-:W-:-:S04]  /*4780*/  IMAD.MOV.U32 R50, RZ, RZ, R141 ;  /* 0x000000ffff327224 */ /* 0x000fc800078e008d */
[----:B------:R-:W-:Y:S01]  /*4790*/  IMAD.MOV.U32 R21, RZ, RZ, R180 ;  /* 0x000000ffff157224 */ /* 0x000fe200078e00b4 */
[----:B------:R-:W-:Y:S01]  /*47a0*/  MOV R36, R181 ;  /* 0x000000b500247202 */ /* 0x000fe20000000f00 */
[----:B------:R-:W-:Y:S01]  /*47b0*/  IMAD.MOV.U32 R37, RZ, RZ, R182 ;  /* 0x000000ffff257224 */ /* 0x000fe200078e00b6 */
[----:B------:R-:W-:Y:S01]  /*47c0*/  MOV R20, R143 ;  /* 0x0000008f00147202 */ /* 0x000fe20000000f00 */
[----:B------:R-:W-:Y:S01]  /*47d0*/  IMAD.MOV.U32 R39, RZ, RZ, R183 ;  /* 0x000000ffff277224 */ /* 0x000fe200078e00b7 */
[----:B------:R-:W-:Y:S01]  /*47e0*/  MOV R38, R25 ;  /* 0x0000001900267202 */ /* 0x000fe20000000f00 */
[C---:B------:R-:W-:Y:S07]  /*47f0*/  HMMA.16816.F32.BF16 R180, R4.reuse, R22, R72 ;  /* 0x0000001604b4723c */ /* 0x040fee0000041848 */
[----:B------:R-:W-:Y:S01]  /*4800*/  IMAD.MOV.U32 R72, RZ, RZ, R148 ;  /* 0x000000ffff487224 */ /* 0x000fe200078e0094 */
[----:B------:R-:W-:Y:S01]  /*4810*/  MOV R73, R149 ;  /* 0x0000009500497202 */ /* 0x000fe20000000f00 */
[----:B------:R-:W-:Y:S01]  /*4820*/  IMAD.MOV.U32 R74, RZ, RZ, R150 ;  /* 0x000000ffff4a7224 */ /* 0x000fe200078e0096 */
[----:B------:R-:W-:Y:S01]  /*4830*/  MOV R75, R151 ;  /* 0x00000097004b7202 */ /* 0x000fe20000000f00 */
[----:B------:R-:W-:Y:S01]  /*4840*/  IMAD.MOV.U32 R133, RZ, RZ, R8 ;  /* 0x000000ffff857224 */ /* 0x000fe200078e0008 */
[----:B------:R-:W-:Y:S01]  /*4850*/  MOV R24, R9 ;  /* 0x0000000900187202 */ /* 0x000fe20000000f00 */
[----:B------:R-:W-:Y:S01]  /*4860*/  IMAD.MOV.U32 R162, RZ, RZ, R11 ;  /* 0x000000ffffa27224 */ /* 0x000fe200078e000b */
[----:B------:R-:W-:Y:S01]  /*4870*/  MOV R161, R10 ;  /* 0x0000000a00a17202 */ /* 0x000fe20000000f00 */
[----:B------:R-:W-:Y:S01]  /*4880*/  IMAD.MOV.U32 R22, RZ, RZ, R73 ;  /* 0x000000ffff167224 */ /* 0x000fe200078e0049 */
[----:B------:R-:W1:Y:S01]  /*4890*/  LDSM.16.MT88.4 R8, [R224+0x4900] ;  /* 0x00490000e008783b */ /* 0x000e620000004200 */
[----:B------:R-:W-:Y:S01]  /*48a0*/  MOV R23, R24 ;  /* 0x0000001800177202 */ /* 0x000fe20000000f00 */
[C---:B---3--:R-:W-:Y:S01]  /*48b0*/  HMMA.16816.F32.BF16 R40, R4.reuse, R18, R80 ;  /* 0x000000120428723c */ /* 0x048fe20000041850 */
[----:B------:R-:W-:Y:S01]  /*48c0*/  MOV R73, R20 ;  /* 0x0000001400497202 */ /* 0x000fe20000000f00 */
[----:B------:R-:W-:Y:S01]  /*48d0*/  LDSM.16.MT88.4 R24, [R227+0x4900] ;  /* 0x00490000e318783b */ /* 0x000fe20000004200 */
        /* <DEDUP_REMOVED lines=8> */
[C---:B------:R-:W-:Y:S01]  /*4960*/  HMMA.16816.F32.BF16 R52, R4.reuse, R16, R32 ;  /* 0x000000100434723c */ /* 0x040fe20000041820 */
[----:B------:R-:W-:Y:S07]  /*4970*/  LDSM.16.MT88.4 R16, [R228+0x7900] ;  /* 0x00790000e410783b */ /* 0x000fee0000004200 */
[C---:B-1----:R-:W-:Y:S07]  /*4980*/  HMMA.16816.F32.BF16 R148, R4.reuse, R8, R56 ;  /* 0x000000080494723c */ /* 0x042fee0000041838 */
[----:B------:R-:W-:Y:S01]  /*4990*/  MOV R59, R72 ;  /* 0x00000048003b7202 */ /* 0x000fe20000000f00 */
[----:B------:R-:W-:Y:S01]  /*49a0*/  HMMA.16816.F32.BF16 R140, R4, R10, R44 ;  /* 0x0000000a048c723c */ /* 0x000fe2000004182c */
[----:B------:R-:W1:Y:S01]  /*49b0*/  LDSM.16.MT88.4 R8, [R228+0x4900] ;  /* 0x00490000e408783b */ /* 0x000e620000004200 */
        /* <DEDUP_REMOVED lines=9> */
[----:B------:R-:W-:-:S02]  /*4a50*/  MOV R66, R68 ;  /* 0x0000004400427202 */ /* 0x000fc40000000f00 */
[----:B------:R-:W-:Y:S02]  /*4a60*/  MOV R36, R37 ;  /* 0x0000002500247202 */ /* 0x000fe40000000f00 */
[----:B------:R-:W-:Y:S02]  /*4a70*/  MOV R37, R39 ;  /* 0x0000002700257202 */ /* 0x000fe40000000f00 */
[----:B------:R-:W-:Y:S01]  /*4a80*/  MOV R58, R73 ;  /* 0x00000049003a7202 */ /* 0x000fe20000000f00 */
[----:B------:R-:W-:Y:S01]  /*4a90*/  IMAD.MOV.U32 R73, RZ, RZ, R20 ;  /* 0x000000ffff497224 */ /* 0x000fe200078e0014 */
[C---:B-1----:R-:W-:Y:S07]  /*4aa0*/  HMMA.16816.F32.BF16 R84, R4.reuse, R8, R88 ;  /* 0x000000080454723c */ /* 0x042fee0000041858 */
[----:B------:R-:W-:Y:S01]  /*4ab0*/  IMAD.MOV.U32 R88, RZ, RZ, R48 ;  /* 0x000000ffff587224 */ /* 0x000fe200078e0030 */
[----:B------:R-:W-:Y:S01]  /*4ac0*/  HMMA.16816.F32.BF16 R76, R4, R10, R92 ;  /* 0x0000000a044c723c */ /* 0x000fe2000004185c */
[----:B------:R-:W1:Y:S01]  /*4ad0*/  LDSM.16.MT88.4 R8, [R224+0x7900] ;  /* 0x00790000e008783b */ /* 0x000e620000004200 */
[----:B------:R-:W-:Y:S01]  /*4ae0*/  MOV R91, R49 ;  /* 0x00000031005b7202 */ /* 0x000fe20000000f00 */
[----:B------:R-:W-:Y:S01]  /*4af0*/  IMAD.MOV.U32 R90, RZ, RZ, R75 ;  /* 0x000000ffff5a7224 */ /* 0x000fe200078e004b */
[----:B------:R-:W-:-:S03]  /*4b00*/  MOV R89, R36 ;  /* 0x0000002400597202 */ /* 0x000fc60000000f00 */
        /* <DEDUP_REMOVED lines=12> */
[----:B------:R-:W-:Y:S01]  /*4bd0*/  HMMA.16816.F32.BF16 R68, R4, R24, R96 ;  /* 0x000000180444723c */ /* 0x000fe20000041860 */
[----:B------:R-:W-:-:S06]  /*4be0*/  IMAD.MOV.U32 R94, RZ, RZ, R73 ;  /* 0x000000ffff5e7224 */ /* 0x000fcc00078e0049 */
[----:B------:R-:W-:Y:S01]  /*4bf0*/  IMAD.MOV.U32 R96, RZ, RZ, R38 ;  /* 0x000000ffff607224 */ /* 0x000fe200078e0026 */
[----:B------:R-:W-:Y:S01]  /*4c00*/  MOV R24, R63 ;  /* 0x0000003f00187202 */ /* 0x000fe20000000f00 */
[----:B------:R-:W-:Y:S01]  /*4c10*/  IMAD.MOV.U32 R38, RZ, RZ, R60 ;  /* 0x000000ffff267224 */ /* 0x000fe200078e003c */
[----:B------:R-:W-:Y:S01]  /*4c20*/  MOV R97, R59 ;  /* 0x0000003b00617202 */ /* 0x000fe20000000f00 */
[----:B------:R-:W-:Y:S01]  /*4c30*/  IMAD.MOV.U32 R25, RZ, RZ, R62 ;  /* 0x000000ffff197224 */ /* 0x000fe200078e003e */
[----:B------:R-:W-:Y:S01]  /*4c40*/  MOV R98, R72 ;  /* 0x0000004800627202 */ /* 0x000fe20000000f00 */
[C---:B------:R-:W-:Y:S01]  /*4c50*/  HMMA.16816.F32.BF16 R60, R4.reuse, R26, R128 ;  /* 0x0000001a043c723c */ /* 0x040fe20000041880 */
[----:B------:R-:W-:Y:S01]  /*4c60*/  IMAD.MOV.U32 R59, RZ, RZ, R74 ;  /* 0x000000ffff3b7224 */ /* 0x000fe200078e004a */
[----:B------:R-:W-:Y:S02]  /*4c70*/  MOV R74, R21 ;  /* 0x00000015004a7202 */ /* 0x000fe40000000f00 */
[----:B------:R-:W3:Y:S01]  /*4c80*/  LDSM.16.MT88.4 R20, [R225+0x7900] ;  /* 0x00790000e114783b */ /* 0x000ee20000004200 */
[----:B------:R-:W-:Y:S01]  /*4c90*/  IMAD.MOV.U32 R99, RZ, RZ, R59 ;  /* 0x000000ffff637224 */ /* 0x000fe200078e003b */
[----:B------:R-:W-:Y:S01]  /*4ca0*/  MOV R95, R74 ;  /* 0x0000004a005f7202 */ /* 0x000fe20000000f00 */
[----:B------:R-:W-:Y:S01]  /*4cb0*/  IMAD.MOV.U32 R26, RZ, RZ, R50 ;  /* 0x000000ffff1a7224 */ /* 0x000fe200078e0032 */
[----:B------:R-:W-:Y:S01]  /*4cc0*/  MOV R27, R51 ;  /* 0x00000033001b7202 */ /* 0x000fe20000000f00 */
[----:B------:R-:W-:Y:S01]  /*4cd0*/  IMAD.MOV.U32 R129, RZ, RZ, R57 ;  /* 0x000000ffff817224 */ /* 0x000fe200078e0039 */
[----:B-1----:R-:W-:Y:S01]  /*4ce0*/  HMMA.16816.F32.BF16 R48, R4, R8, R120 ;  /* 0x000000080430723c */ /* 0x002fe20000041878 */
[----:B------:R-:W-:Y:S01]  /*4cf0*/  MOV R128, R58 ;  /* 0x0000003a00807202 */ /* 0x000fe20000000f00 */
[----:B------:R-:W-:Y:S01]  /*4d00*/  IMAD.MOV.U32 R131, RZ, RZ, R47 ;  /* 0x000000ffff837224 */ /* 0x000fe200078e002f */
[----:B------:R-:W-:-:S04]  /*4d10*/  MOV R130, R56 ;  /* 0x0000003800827202 */ /* 0x000fc80000000f00 */
[----:B------:R-:W-:Y:S01]  /*4d20*/  IMAD.MOV.U32 R120, RZ, RZ, R37 ;  /* 0x000000ffff787224 */ /* 0x000fe200078e0025 */
[----:B------:R-:W-:Y:S01]  /*4d30*/  MOV R121, R38 ;  /* 0x0000002600797202 */ /* 0x000fe20000000f00 */
[----:B------:R-:W-:Y:S01]  /*4d40*/  IMAD.MOV.U32 R122, RZ, RZ, R39 ;  /* 0x000000ffff7a7224 */ /* 0x000fe200078e0027 */
[----:B------:R-:W-:Y:S01]  /*4d50*/  MOV R123, R64 ;  /* 0x00000040007b7202 */ /* 0x000fe20000000f00 */
[C---:B------:R-:W-:Y:S01]  /*4d60*/  HMMA.16816.F32.BF16 R36, R4.reuse, R10, R112 ;  /* 0x0000000a0424723c */ /* 0x040fe20000041870 */
[----:B------:R-:W1:Y:S06]  /*4d70*/  LDSM.16.MT88.4 R8, [R227+0x7900] ;  /* 0x00790000e308783b */ /* 0x000e6c0000004200 */
[----:B------:R-:W-:Y:S01]  /*4d80*/  IMAD.MOV.U32 R113, RZ, RZ, R65 ;  /* 0x000000ffff717224 */ /* 0x000fe200078e0041 */
[----:B------:R-:W-:Y:S01]  /*4d90*/  MOV R114, R66 ;  /* 0x0000004200727202 */ /* 0x000fe20000000f00 */
[----:B------:R-:W-:Y:S01]  /*4da0*/  IMAD.MOV.U32 R115, RZ, RZ, R67 ;  /* 0x000000ffff737224 */ /* 0x000fe200078e0043 */
[C---:B------:R-:W-:Y:S02]  /*4db0*/  HMMA.16816.F32.BF16 R56, R4.reuse, R18, R108 ;  /* 0x000000120438723c */ /* 0x040fe4000004186c */
        /* <DEDUP_REMOVED lines=19> */
[C---:B---3--:R-:W-:Y:S01]  /*4ef0*/  HMMA.16816.F32.BF16 R80, R4.reuse, R20, R104 ;  /* 0x000000140450723c */ /* 0x048fe20000041868 */
[----:B------:R3:W-:Y:S07]  /*4f00*/  MUFU.EX2 R133, R0 ;  /* 0x0000000000857308 */ /* 0x0007ee0000000800 */
[C---:B------:R-:W-:Y:S01]  /*4f10*/  HMMA.16816.F32.BF16 R72, R4.reuse, R22, R124 ;  /* 0x000000160448723c */ /* 0x040fe2000004187c */
[----:B------:R-:W4:Y:S07]  /*4f20*/  LDSM.16.MT88.4 R20, [R224+0x2100] ;  /* 0x00210000e014783b */ /* 0x000f2e0000004200 */
[----:B-1----:R-:W-:Y:S01]  /*4f30*/  HMMA.16816.F32.BF16 R32, R4, R10, R28 ;  /* 0x0000000a0420723c */ /* 0x002fe2000004181c */
[----:B---3--:R-:W-:-:S02]  /*4f40*/  FFMA.FTZ R0, R112, c[0x0][0x2d0], -R12 ;  /* 0x0000b40070007a23 */ /* 0x008fc4000001080c */
        /* <DEDUP_REMOVED lines=21> */
[C---:B------:R-:W-:Y:S01]  /*50a0*/  HMMA.16816.F32.BF16 R64, R4.reuse, R16, R116 ;  /* 0x000000100440723c */ /* 0x040fe20000041874 */
[----:B------:R1:W3:Y:S01]  /*50b0*/  MUFU.EX2 R161, R0 ;  /* 0x0000000000a17308 */ /* 0x0002e20000000800 */
[----:B------:R-:W2:Y:S06]  /*50c0*/  LDSM.16.MT88.4 R16, [R225+0x2100] ;  /* 0x00210000e110783b */ /* 0x000eac0000004200 */
[----:B------:R-:W-:Y:S01]  /*50d0*/  HMMA.16816.F32.BF16 R44, R4, R8, R100 ;  /* 0x00000008042c723c */ /* 0x000fe20000041864 */
[----:B------:R-:W2:Y:S01]  /*50e0*/  LDSM.16.MT88.4 R8, [R228+0x2100] ;  /* 0x00210000e408783b */ /* 0x000ea20000004200 */
[----:B-1----:R-:W-:Y:S01]  /*50f0*/  FFMA.FTZ R0, R112, c[0x0][0x2d0], -R12 ;  /* 0x0000b40070007a23 */ /* 0x002fe2000001080c */
        /* <DEDUP_REMOVED lines=23> */
[----:B------:R1:W-:Y:S01]  /*5270*/  MUFU.EX2 R162, R0 ;  /* 0x0000000000a27308 */ /* 0x0003e20000000800 */
[----:B------:R-:W-:-:S02]  /*5280*/  MOV R113, R115 ;  /* 0x0000007300717202 */ /* 0x000fc40000000f00 */
[----:B------:R-:W-:Y:S01]  /*5290*/  MOV R115, R121 ;  /* 0x0000007900737202 */ /* 0x000fe20000000f00 */
[----:B------:R-:W-:Y:S02]  /*52a0*/  IMAD.MOV.U32 R121, RZ, RZ, R26 ;  /* 0x000000ffff797224 */ /* 0x000fe400078e001a */
[----:B------:R-:W-:Y:S01]  /*52b0*/  IMAD.MOV.U32 R26, RZ, RZ, R128 ;  /* 0x000000ffff1a7224 */ /* 0x000fe200078e0080 */
[----:B------:R-:W-:Y:S01]  /*52c0*/  MOV R128, R129 ;  /* 0x0000008100807202 */ /* 0x000fe20000000f00 */
[----:B------:R-:W-:Y:S01]  /*52d0*/  IMAD.MOV.U32 R129, RZ, RZ, R130 ;  /* 0x000000ffff817224 */ /* 0x000fe200078e0082 */
[----:B------:R-:W-:Y:S02]  /*52e0*/  MOV R130, R131 ;  /* 0x0000008300827202 */ /* 0x000fe40000000f00 */
[----:B------:R-:W-:Y:S02]  /*52f0*/  MOV R131, R25 ;  /* 0x0000001900837202 */ /* 0x000fe40000000f00 */
[----:B------:R-:W-:-:S02]  /*5300*/  MOV R25, R97 ;  /* 0x0000006100197202 */ /* 0x000fc40000000f00 */
[----:B------:R-:W-:Y:S01]  /*5310*/  MOV R97, R99 ;  /* 0x0000006300617202 */ /* 0x000fe20000000f00 */
[----:B-1----:R-:W-:Y:S01]  /*5320*/  FFMA.FTZ R0, R112, c[0x0][0x2d0], -R12 ;  /* 0x0000b40070007a23 */ /* 0x002fe2000001080c */
[----:B------:R-:W-:Y:S01]  /*5330*/  MOV R99, R93 ;  /* 0x0000005d00637202 */ /* 0x000fe20000000f00 */
[----:B------:R-:W-:Y:S01]  /*5340*/  IMAD.MOV.U32 R112, RZ, RZ, R114 ;  /* 0x000000ffff707224 */ /* 0x000fe200078e0072 */
[----:B------:R-:W-:Y:S01]  /*5350*/  MOV R93, R184 ;  /* 0x000000b8005d7202 */ /* 0x000fe20000000f00 */
[----:B------:R-:W-:Y:S01]  /*5360*/  IMAD.MOV.U32 R114, RZ, RZ, R120 ;  /* 0x000000ffff727224 */ /* 0x000fe200078e0078 */
[----:B---3--:R-:W-:Y:S01]  /*5370*/  F2FP.BF16.PACK_AB R4, R161, R133 ;  /* 0x00000085a104723e */ /* 0x008fe200000010ff */
[----:B------:R-:W-:Y:S01]  /*5380*/  IMAD.MOV.U32 R120, RZ, RZ, R122 ;  /* 0x000000ffff787224 */ /* 0x000fe200078e007a */
[----:B------:R-:W-:Y:S01]  /*5390*/  MOV R122, R123 ;  /* 0x0000007b007a7202 */ /* 0x000fe20000000f00 */
[----:B------:R-:W-:Y:S01]  /*53a0*/  FFMA.FTZ R29, R135, c[0x0][0x2d0], -R2 ;  /* 0x0000b400871d7a23 */ /* 0x000fe20000010802 */
[----:B------:R-:W-:Y:S01]  /*53b0*/  MOV R123, R27 ;  /* 0x0000001b007b7202 */ /* 0x000fe20000000f00 */
[----:B------:R-:W-:Y:S01]  /*53c0*/  IMAD.MOV.U32 R27, RZ, RZ, R24 ;  /* 0x000000ffff1b7224 */ /* 0x000fe200078e0018 */
[----:B------:R1:W5:Y:S01]  /*53d0*/  LDL.LU R184, [R1+0x84] ;  /* 0x0000840001b87983 */ /* 0x0003620000300800 */
[----:B------:R-:W-:-:S02]  /*53e0*/  IMAD.MOV.U32 R24, RZ, RZ, R96 ;  /* 0x000000ffff187224 */ /* 0x000fc400078e0060 */
[----:B------:R-:W-:Y:S02]  /*53f0*/  IMAD.MOV.U32 R96, RZ, RZ, R98 ;  /* 0x000000ffff607224 */ /* 0x000fe400078e0062 */
[----:B------:R-:W-:Y:S02]  /*5400*/  IMAD.MOV.U32 R98, RZ, RZ, R92 ;  /* 0x000000ffff627224 */ /* 0x000fe400078e005c */
[----:B------:R-:W-:Y:S02]  /*5410*/  IMAD.MOV.U32 R92, RZ, RZ, R164 ;  /* 0x000000ffff5c7224 */ /* 0x000fe400078e00a4 */
[----:B------:R3:W1:Y:S02]  /*5420*/  MUFU.EX2 R164, R0 ;  /* 0x0000000000a47308 */ /* 0x0006640000000800 */
[----:B---3--:R-:W-:Y:S02]  /*5430*/  FFMA.FTZ R0, R107, c[0x0][0x2d0], -R2 ;  /* 0x0000b4006b007a23 */ /* 0x008fe40000010802 */
        /* <DEDUP_REMOVED lines=18> */
[----:B------:R-:W-:Y:S01]  /*5560*/  MOV R112, R114 ;  /* 0x0000007200707202 */ /* 0x000fe20000000f00 */
[----:B------:R-:W-:Y:S01]  /*5570*/  IMAD.MOV.U32 R114, RZ, RZ, R27 ;  /* 0x000000ffff727224 */ /* 0x000fe200078e001b */
[----:B------:R-:W-:Y:S01]  /*5580*/  MOV R93, R94 ;  /* 0x0000005e005d7202 */ /* 0x000fe20000000f00 */
[----:B------:R3:W-:Y:S01]  /*5590*/  MUFU.EX2 R31, R0 ;  /* 0x00000000001f7308 */ /* 0x0007e20000000800 */
[----:B------:R-:W-:Y:S02]  /*55a0*/  MOV R27, R25 ;  /* 0x00000019001b7202 */ /* 0x000fe40000000f00 */
[----:B------:R-:W-:Y:S02]  /*55b0*/  MOV R25, R97 ;  /* 0x0000006100197202 */ /* 0x000fe40000000f00 */
[----:B------:R-:W-:Y:S02]  /*55c0*/  MOV R97, R99 ;  /* 0x0000006300617202 */ /* 0x000fe40000000f00 */
[----:B------:R-:W-:-:S02]  /*55d0*/  MOV R99, R93 ;  /* 0x0000005d00637202 */ /* 0x000fc40000000f00 */
[----:B------:R-:W-:Y:S01]  /*55e0*/  MOV R93, R134 ;  /* 0x00000086005d7202 */ /* 0x000fe20000000f00 */
[----:B---3--:R-:W-:Y:S02]  /*55f0*/  FFMA.FTZ R0, R107, c[0x0][0x2d0], -R2 ;  /* 0x0000b4006b007a23 */ /* 0x008fe40000010802 */
[----:B------:R-:W-:Y:S02]  /*5600*/  IMAD.MOV.U32 R107, RZ, RZ, R113 ;  /* 0x000000ffff6b7224 */ /* 0x000fe400078e0071 */
[----:B------:R-:W-:Y:S01]  /*5610*/  IMAD.MOV.U32 R113, RZ, RZ, R115 ;  /* 0x000000ffff717224 */ /* 0x000fe200078e0073 */
[----:B------:R-:W-:Y:S01]  /*5620*/  MOV R115, R26 ;  /* 0x0000001a00737202 */ /* 0x000fe20000000f00 */
[----:B------:R3:W2:Y:S01]  /*5630*/  MUFU.EX2 R134, R0 ;  /* 0x0000000000867308 */ /* 0x0006a20000000800 */
[----:B------:R-:W-:Y:S01]  /*5640*/  MOV R26, R131 ;  /* 0x00000083001a7202 */ /* 0x000fe20000000f00 */
[----:B------:R-:W-:Y:S02]  /*5650*/  IMAD.MOV.U32 R131, RZ, RZ, R24 ;  /* 0x000000ffff837224 */ /* 0x000fe400078e0018 */
[----:B------:R-:W-:-:S02]  /*5660*/  IMAD.MOV.U32 R24, RZ, RZ, R96 ;  /* 0x000000ffff187224 */ /* 0x000fc400078e0060 */
[----:B------:R-:W-:Y:S02]  /*5670*/  IMAD.MOV.U32 R94, RZ, RZ, R159 ;  /* 0x000000ffff5e7224 */ /* 0x000fe400078e009f */
[----:B------:R-:W-:Y:S01]  /*5680*/  IMAD.MOV.U32 R96, RZ, RZ, R98 ;  /* 0x000000ffff607224 */ /* 0x000fe200078e0062 */
[----:B-1----:R-:W-:Y:S01]  /*5690*/  F2FP.BF16.PACK_AB R6, R164, R162 ;  /* 0x000000a2a406723e */ /* 0x002fe200000010ff */
[----:B------:R-:W-:Y:S01]  /*56a0*/  IMAD.MOV.U32 R98, RZ, RZ, R92 ;  /* 0x000000ffff627224 */ /* 0x000fe200078e005c */
[----:B------:R1:W5:Y:S01]  /*56b0*/  LDL.LU R159, [R1+0x80] ;  /* 0x00008000019f7983 */ /* 0x0003620000300800 */
[----:B---3--:R-:W-:Y:S01]  /*56c0*/  FFMA.FTZ R0, R106, c[0x0][0x2d0], -R2 ;  /* 0x0000b4006a007a23 */ /* 0x008fe20000010802 */
        /* <DEDUP_REMOVED lines=8> */
[----:B------:R-:W-:Y:S01]  /*5750*/  IMAD.MOV.U32 R25, RZ, RZ, R96 ;  /* 0x000000ffff197224 */ /* 0x000fe200078e0060 */
[----:B------:R-:W-:Y:S01]  /*5760*/  MOV R96, R97 ;  /* 0x0000006100607202 */ /* 0x000fe20000000f00 */
[----:B------:R-:W-:Y:S02]  /*5770*/  IMAD.MOV.U32 R94, RZ, RZ, R158 ;  /* 0x000000ffff5e7224 */ /* 0x000fe400078e009e */
        /* <DEDUP_REMOVED lines=9> */
[----:B------:R-:W-:Y:S01]  /*5810*/  MOV R107, R26 ;  /* 0x0000001a006b7202 */ /* 0x000fe20000000f00 */
[----:B------:R1:W5:Y:S01]  /*5820*/  LDL.LU R158, [R1+0x7c] ;  /* 0x00007c00019e7983 */ /* 0x0003620000300800 */
[----:B------:R-:W-:Y:S01]  /*5830*/  MOV R26, R24 ;  /* 0x00000018001a7202 */ /* 0x000fe20000000f00 */
[----:B------:R-:W-:-:S02]  /*5840*/  FFMA.FTZ R28, R105, c[0x0][0x2d0], -R12 ;  /* 0x0000b400691c7a23 */ /* 0x000fc4000001080c */
[----:B---3--:R-:W-:Y:S02]  /*5850*/  FFMA.FTZ R0, R106, c[0x0][0x2d0], -R2 ;  /* 0x0000b4006a007a23 */ /* 0x008fe40000010802 */
[----:B------:R-:W-:Y:S02]  /*5860*/  IMAD.MOV.U32 R106, RZ, RZ, R112 ;  /* 0x000000ffff6a7224 */ /* 0x000fe400078e0070 */
[----:B------:R-:W-:Y:S02]  /*5870*/  IMAD.MOV.U32 R112, RZ, RZ, R27 ;  /* 0x000000ffff707224 */ /* 0x000fe400078e001b */
[----:B------:R-:W-:Y:S02]  /*5880*/  IMAD.MOV.U32 R27, RZ, RZ, R25 ;  /* 0x000000ffff1b7224 */ /* 0x000fe400078e0019 */
[----:B------:R-:W-:Y:S02]  /*5890*/  IMAD.MOV.U32 R25, RZ, RZ, R97 ;  /* 0x000000ffff197224 */ /* 0x000fe400078e0061 */
[----:B------:R-:W-:-:S02]  /*58a0*/  IMAD.MOV.U32 R97, RZ, RZ, R99 ;  /* 0x000000ffff617224 */ /* 0x000fc400078e0063 */
[----:B------:R-:W-:Y:S02]  /*58b0*/  IMAD.MOV.U32 R99, RZ, RZ, R93 ;  /* 0x000000ffff637224 */ /* 0x000fe400078e005d */
[----:B------:R-:W-:Y:S02]  /*58c0*/  IMAD.MOV.U32 R93, RZ, RZ, R95 ;  /* 0x000000ffff5d7224 */ /* 0x000fe400078e005f */
[----:B------:R-:W-:Y:S02]  /*58d0*/  IMAD.MOV.U32 R95, RZ, RZ, R89 ;  /* 0x000000ffff5f7224 */ /* 0x000fe400078e0059 */
[----:B------:R-:W-:Y:S02]  /*58e0*/  IMAD.MOV.U32 R89, RZ, RZ, R163 ;  /* 0x000000ffff597224 */ /* 0x000fe400078e00a3 */
[----:B------:R-:W-:Y:S01]  /*58f0*/  IMAD.MOV.U32 R105, RZ, RZ, R106 ;  /* 0x000000ffff697224 */ /* 0x000fe200078e006a */
[----:B------:R-:W3:Y:S01]  /*5900*/  MUFU.EX2 R163, R0 ;  /* 0x0000000000a37308 */ /* 0x000ee20000000800 */
        /* <DEDUP_REMOVED lines=14> */
[----:B------:R-:W-:Y:S01]  /*59f0*/  IMAD.MOV.U32 R107, RZ, RZ, R112 ;  /* 0x000000ffff6b7224 */ /* 0x000fe200078e0070 */
[----:B------:R-:W-:Y:S01]  /*5a00*/  MOV R112, R24 ;  /* 0x0000001800707202 */ /* 0x000fe20000000f00 */
[----:B------:R-:W-:Y:S01]  /*5a10*/  IMAD.MOV.U32 R24, RZ, RZ, R25 ;  /* 0x000000ffff187224 */ /* 0x000fe200078e0019 */
[----:B------:R-:W-:Y:S02]  /*5a20*/  MOV R96, R98 ;  /* 0x0000006200607202 */ /* 0x000fe40000000f00 */
[----:B------:R-:W-:Y:S02]  /*5a30*/  MOV R98, R92 ;  /* 0x0000005c00627202 */ /* 0x000fe40000000f00 */
[----:B--2---:R-:W-:-:S02]  /*5a40*/  F2FP.BF16.PACK_AB R5, R134, R31 ;  /* 0x0000001f8605723e */ /* 0x004fc400000010ff */
[----:B---3--:R-:W-:Y:S02]  /*5a50*/  F2FP.BF16.PACK_AB R7, R163, R160 ;  /* 0x000000a0a307723e */ /* 0x008fe400000010ff */
[----:B------:R-:W-:Y:S02]  /*5a60*/  MOV R92, R94 ;  /* 0x0000005e005c7202 */ /* 0x000fe40000000f00 */
[----:B------:R-:W-:Y:S02]  /*5a70*/  MOV R94, R88 ;  /* 0x00000058005e7202 */ /* 0x000fe40000000f00 */
[----:B------:R-:W-:Y:S01]  /*5a80*/  MOV R126, R127 ;  /* 0x0000007f007e7202 */ /* 0x000fe20000000f00 */
[----:B------:R-:W-:Y:S01]  /*5a90*/  IMAD.MOV.U32 R127, RZ, RZ, R112 ;  /* 0x000000ffff7f7224 */ /* 0x000fe200078e0070 */
[----:B------:R-:W-:Y:S02]  /*5aa0*/  MOV R88, R90 ;  /* 0x0000005a00587202 */ /* 0x000fe40000000f00 */
[----:B------:R-:W-:-:S02]  /*5ab0*/  MOV R90, R157 ;  /* 0x0000009d005a7202 */ /* 0x000fc40000000f00 */
[----:B------:R-:W-:Y:S01]  /*5ac0*/  MOV R112, R24 ;  /* 0x0000001800707202 */ /* 0x000fe20000000f00 */
[C---:B----4-:R-:W-:Y:S01]  /*5ad0*/  HMMA.16816.F32.BF16 R136, R4.reuse, R20, R136 ;  /* 0x000000140488723c */ /* 0x050fe20000041888 */
[----:B------:R-:W-:Y:S01]  /*5ae0*/  FFMA.FTZ R30, R126, c[0x0][0x2d0], -R2 ;  /* 0x0000b4007e1e7a23 */ /* 0x000fe20000010802 */
[----:B------:R-:W-:Y:S01]  /*5af0*/  MOV R110, R93 ;  /* 0x0000005d006e7202 */ /* 0x000fe20000000f00 */
[----:B------:R-:W-:Y:S01]  /*5b00*/  IMAD.MOV.U32 R116, RZ, RZ, R127 ;  /* 0x000000ffff747224 */ /* 0x000fe200078e007f */
[----:B------:R-:W-:Y:S01]  /*5b10*/  MOV R117, R112 ;  /* 0x0000007000757202 */ /* 0x000fe20000000f00 */
[--C-:B------:R-:W-:Y:S01]  /*5b20*/  FFMA.FTZ R27, R156, c[0x0][0x2d0], -R12.reuse ;  /* 0x0000b4009c1b7a23 */ /* 0x100fe2000001080c */
[----:B------:R-:W-:Y:S01]  /*5b30*/  MOV R124, R95 ;  /* 0x0000005f007c7202 */ /* 0x000fe20000000f00 */
[--C-:B------:R-:W-:Y:S01]  /*5b40*/  FFMA.FTZ R26, R155, c[0x0][0x2d0], -R12.reuse ;  /* 0x0000b4009b1a7a23 */ /* 0x100fe2000001080c */
[C---:B------:R-:W-:Y:S01]  /*5b50*/  HMMA.16816.F32.BF16 R20, R4.reuse, R22, R248 ;  /* 0x000000160414723c */ /* 0x040fe200000418f8 */
[----:B------:R-:W-:Y:S01]  /*5b60*/  FFMA.FTZ R25, R154, c[0x0][0x2d0], -R12 ;  /* 0x0000b4009a197a23 */ /* 0x000fe2000001080c */
        /* <DEDUP_REMOVED lines=8> */
[----:B------:R-:W-:Y:S01]  /*5bf0*/  HMMA.16816.F32.BF16 R92, R4, R18, R172 ;  /* 0x00000012045c723c */ /* 0x000fe200000418ac */
[----:B------:R-:W-:Y:S01]  /*5c00*/  IMAD.MOV.U32 R249, RZ, RZ, R15 ;  /* 0x000000fffff97224 */ /* 0x000fe200078e000f */
[----:B------:R-:W-:Y:S01]  /*5c10*/  MOV R108, R99 ;  /* 0x00000063006c7202 */ /* 0x000fe20000000f00 */
[----:B------:R-:W-:Y:S01]  /*5c20*/  IMAD.MOV.U32 R251, RZ, RZ, R13 ;  /* 0x000000fffffb7224 */ /* 0x000fe200078e000d */
[----:B------:R1:W5:Y:S01]  /*5c30*/  LDL.LU R157, [R1+0x78] ;  /* 0x00007800019d7983 */ /* 0x0003620000300800 */
[----:B------:R-:W-:-:S03]  /*5c40*/  FFMA.FTZ R24, R153, c[0x0][0x2d0], -R2 ;  /* 0x0000b40099187a23 */ /* 0x000fc60000010802 */
[----:B------:R-:W-:Y:S01]  /*5c50*/  HMMA.16816.F32.BF16 R88, R4, R16, R176 ;  /* 0x000000100458723c */ /* 0x000fe200000418b0 */
[----:B------:R-:W2:Y:S01]  /*5c60*/  LDSM.16.MT88.4 R12, [R224+0x5100] ;  /* 0x00510000e00c783b */ /* 0x000ea20000004200 */
[----:B------:R-:W-:-:S03]  /*5c70*/  FFMA.FTZ R0, R152, c[0x0][0x2d0], -R2 ;  /* 0x0000b40098007a23 */ /* 0x000fc60000010802 */
[----:B------:R-:W3:Y:S01]  /*5c80*/  LDSM.16.MT88.4 R16, [R227+0x2100] ;  /* 0x00210000e310783b */ /* 0x000ee20000004200 */
[----:B------:R-:W-:Y:S02]  /*5c90*/  IMAD.MOV.U32 R118, RZ, RZ, R96 ;  /* 0x000000ffff767224 */ /* 0x000fe400078e0060 */
[----:B------:R-:W-:Y:S01]  /*5ca0*/  IMAD.MOV.U32 R2, RZ, RZ, R98 ;  /* 0x000000ffff027224 */ /* 0x000fe200078e0062 */
[C---:B------:R-:W-:Y:S01]  /*5cb0*/  HMMA.16816.F32.BF16 R100, R4.reuse, R10, R144 ;  /* 0x0000000a0464723c */ /* 0x040fe20000041890 */
[----:B------:R-:W-:Y:S01]  /*5cc0*/  IMAD.MOV.U32 R248, RZ, RZ, R124 ;  /* 0x000000fffff87224 */ /* 0x000fe200078e007c */
[----:B------:R1:W5:Y:S06]  /*5cd0*/  LDL.LU R156, [R1+0x74] ;  /* 0x00007400019c7983 */ /* 0x00036c0000300800 */
[----:B------:R-:W-:Y:S01]  /*5ce0*/  HMMA.16816.F32.BF16 R96, R4, R8, R168 ;  /* 0x000000080460723c */ /* 0x000fe200000418a8 */
[----:B------:R-:W4:Y:S01]  /*5cf0*/  LDSM.16.MT88.4 R8, [R225+0x5100] ;  /* 0x00510000e108783b */ /* 0x000f220000004200 */
        /* <DEDUP_REMOVED lines=9> */
[----:B------:R1:W5:Y:S01]  /*5d90*/  LDL.LU R155, [R1+0x70] ;  /* 0x00007000019b7983 */ /* 0x0003620000300800 */
[----:B------:R-:W-:-:S03]  /*5da0*/  MOV R127, R115 ;  /* 0x00000073007f7202 */ /* 0x000fc60000000f00 */
[----:B------:R1:W5:Y:S04]  /*5db0*/  LDL.LU R154, [R1+0x6c] ;  /* 0x00006c00019a7983 */ /* 0x0003680000300800 */
[----:B------:R1:W5:Y:S04]  /*5dc0*/  LDL.LU R153, [R1+0x68] ;  /* 0x0000680001997983 */ /* 0x0003680000300800 */
[----:B------:R1:W5:Y:S01]  /*5dd0*/  LDL.LU R152, [R1+0x64] ;  /* 0x0000640001987983 */ /* 0x0003620000300800 */
[C---:B--2---:R-:W-:Y:S03]  /*5de0*/  HMMA.16816.F32.BF16 R172, R4.reuse, R12, R148 ;  /* 0x0000000c04ac723c */ /* 0x044fe60000041894 */
[----:B------:R1:W5:Y:S05]  /*5df0*/  LDL.LU R135, [R1+0x60] ;  /* 0x0000600001877983 */ /* 0x00036a0000300800 */
[C---:B---3--:R-:W-:Y:S08]  /*5e00*/  HMMA.16816.F32.BF16 R104, R4.reuse, R16, R104 ;  /* 0x000000100468723c */ /* 0x048ff00000041868 */
[C---:B------:R-:W-:Y:S01]  /*5e10*/  HMMA.16816.F32.BF16 R112, R4.reuse, R18, R180 ;  /* 0x000000120470723c */ /* 0x040fe200000418b4 */
[----:B------:R-:W2:Y:S07]  /*5e20*/  LDSM.16.MT88.4 R16, [R228+0x5100] ;  /* 0x00510000e410783b */ /* 0x000eae0000004200 */
[C---:B------:R-:W-:Y:S01]  /*5e30*/  HMMA.16816.F32.BF16 R148, R4.reuse, R14, R140 ;  /* 0x0000000e0494723c */ /* 0x040fe2000004188c */
[----:B------:R-:W3:Y:S06]  /*5e40*/  LDSM.16.MT88.4 R12, [R227+0x5100] ;  /* 0x00510000e30c783b */ /* 0x000eec0000004200 */
        /* <DEDUP_REMOVED lines=11> */
[C---:B----4-:R-:W-:Y:S08]  /*5f00*/  HMMA.16816.F32.BF16 R144, R4.reuse, R8, R52 ;  /* 0x000000080490723c */ /* 0x050ff00000041834 */
[----:B------:R-:W-:Y:S01]  /*5f10*/  HMMA.16816.F32.BF16 R124, R4, R10, R40 ;  /* 0x0000000a047c723c */ /* 0x000fe20000041828 */
[----:B------:R-:W4:Y:S01]  /*5f20*/  LDSM.16.MT88.4 R8, [R224+0x8100] ;  /* 0x00810000e008783b */ /* 0x000f220000004200 */
[----:B------:R-:W-:Y:S01]  /*5f30*/  MOV R55, R120 ;  /* 0x0000007800377202 */ /* 0x000fe20000000f00 */
[----:B------:R-:W-:Y:S01]  /*5f40*/  IMAD.MOV.U32 R54, RZ, RZ, R121 ;  /* 0x000000ffff367224 */ /* 0x000fe200078e0079 */
[----:B------:R-:W-:Y:S01]  /*5f50*/  MOV R53, R122 ;  /* 0x0000007a00357202 */ /* 0x000fe20000000f00 */
[----:B------:R-:W-:-:S03]  /*5f60*/  IMAD.MOV.U32 R52, RZ, RZ, R123 ;  /* 0x000000ffff347224 */ /* 0x000fc600078e007b */
[----:B--2---:R-:W-:Y:S07]  /*5f70*/  HMMA.16816.F32.BF16 R120, R4, R16, R84 ;  /* 0x000000100478723c */ /* 0x004fee0000041854 */
[----:B------:R-:W-:Y:S01]  /*5f80*/  MOV R87, R116 ;  /* 0x0000007400577202 */ /* 0x000fe20000000f00 */
[----:B------:R-:W-:Y:S01]  /*5f90*/  IMAD.MOV.U32 R86, RZ, RZ, R117 ;  /* 0x000000ffff567224 */ /* 0x000fe200078e0075 */
[----:B------:R-:W-:Y:S01]  /*5fa0*/  MOV R85, R118 ;  /* 0x0000007600557202 */ /* 0x000fe20000000f00 */
[----:B------:R-:W-:-:S02]  /*5fb0*/  IMAD.MOV.U32 R84, RZ, RZ, R119 ;  /* 0x000000ffff547224 */ /* 0x000fc400078e0077 */
[C---:B------:R-:W-:Y:S01]  /*5fc0*/  HMMA.16816.F32.BF16 R116, R4.reuse, R18, R76 ;  /* 0x000000120474723c */ /* 0x040fe2000004184c */
[----:B------:R-:W2:Y:S06]  /*5fd0*/  LDSM.16.MT88.4 R16, [R225+0x8100] ;  /* 0x00810000e110783b */ /* 0x000eac0000004200 */
[----:B------:R-:W-:Y:S01]  /*5fe0*/  MOV R76, R108 ;  /* 0x0000006c004c7202 */ /* 0x000fe20000000f00 */
[----:B------:R-:W-:Y:S01]  /*5ff0*/  IMAD.MOV.U32 R77, RZ, RZ, R109 ;  /* 0x000000ffff4d7224 */ /* 0x000fe200078e006d */
[----:B------:R-:W-:Y:S01]  /*6000*/  MOV R78, R110 ;  /* 0x0000006e004e7202 */ /* 0x000fe20000000f00 */
[----:B------:R-:W-:Y:S01]  /*6010*/  IMAD.MOV.U32 R79, RZ, RZ, R111 ;  /* 0x000000ffff4f7224 */ /* 0x000fe200078e006f */
[C---:B---3--:R-:W-:Y:S08]  /*6020*/  HMMA.16816.F32.BF16 R40, R4.reuse, R14, R60 ;  /* 0x0000000e0428723c */ /* 0x048ff0000004183c */
[C---:B------:R-:W-:Y:S01]  /*6030*/  HMMA.16816.F32.BF16 R108, R4.reuse, R12, R68 ;  /* 0x0000000c046c723c */ /* 0x040fe20000041844 */
[----:B------:R-:W3:Y:S07]  /*6040*/  LDSM.16.MT88.4 R12, [R228+0x8100] ;  /* 0x00810000e40c783b */ /* 0x000eee0000004200 */
[C---:B----4-:R-:W-:Y:S08]  /*6050*/  HMMA.16816.F32.BF16 R48, R4.reuse, R8, R48 ;  /* 0x000000080430723c */ /* 0x050ff00000041830 */
[C---:B------:R-:W-:Y:S01]  /*6060*/  HMMA.16816.F32.BF16 R36, R4.reuse, R10, R36 ;  /* 0x0000000a0424723c */ /* 0x040fe20000041824 */
        /* <DEDUP_REMOVED lines=8> */
[----:B--2---:R-:W-:Y:S01]  /*60f0*/  HMMA.16816.F32.BF16 R168, R4, R16, R80 ;  /* 0x0000001004a8723c */ /* 0x004fe20000041850 */
[----:B------:R-:W-:Y:S01]  /*6100*/  IMAD.MOV.U32 R60, RZ, RZ, R63 ;  /* 0x000000ffff3c7224 */ /* 0x000fe200078e003f */
[----:B------:R-:W-:Y:S01]  /*6110*/  LDSM.16.MT88.4 R80, [R224+0x5900] ;  /* 0x00590000e050783b */ /* 0x000fe20000004200 */
[----:B------:R-:W-:-:S05]  /*6120*/  MOV R63, R70 ;  /* 0x00000046003f7202 */ /* 0x000fca0000000f00 */
[----:B------:R-:W-:Y:S01]  /*6130*/  HMMA.16816.F32.BF16 R176, R4, R18, R72 ;  /* 0x0000001204b0723c */ /* 0x000fe20000041848 */
[----:B------:R-:W-:Y:S01]  /*6140*/  IMAD.MOV.U32 R70, RZ, RZ, R77 ;  /* 0x000000ffff467224 */ /* 0x000fe200078e004d */
[----:B------:R-:W-:-:S06]  /*6150*/  MOV R77, R84 ;  /* 0x00000054004d7202 */ /* 0x000fcc0000000f00 */
[----:B---3--:R-:W-:Y:S01]  /*6160*/  HMMA.16816.F32.BF16 R180, R4, R12, R64 ;  /* 0x0000000c04b4723c */ /* 0x008fe20000041840 */
[----:B------:R-:W-:-:S07]  /*6170*/  IMAD.MOV.U32 R84, RZ, RZ, R87 ;  /* 0x000000ffff547224 */ /* 0x000fce00078e0057 */
[C---:B------:R-:W-:Y:S08]  /*6180*/  HMMA.16816.F32.BF16 R248, R4.reuse, R14, R56 ;  /* 0x0000000e04f8723c */ /* 0x040ff00000041838 */
[C---:B----4-:R-:W-:Y:S08]  /*6190*/  HMMA.16816.F32.BF16 R44, R4.reuse, R8, R44 ;  /* 0x00000008042c723c */ /* 0x050ff0000004182c */
[----:B------:R-:W-:Y:S01]  /*61a0*/  HMMA.16816.F32.BF16 R32, R4, R10, R32 ;  /* 0x0000000a0420723c */ /* 0x000fe20000041820 */
[----:B------:R2:W-:Y:S01]  /*61b0*/  MUFU.EX2 R7, R0 ;  /* 0x0000000000077308 */ /* 0x0005e20000000800 */
[----:B------:R-:W-:Y:S01]  /*61c0*/  MOV R87, R54 ;  /* 0x0000003600577202 */ /* 0x000fe20000000f00 */
[----:B------:R-:W-:Y:S01]  /*61d0*/  FADD.FTZ R2, R2, R140 ;  /* 0x0000008c02027221 */ /* 0x000fe20000010000 */
[----:B------:R-:W-:Y:S01]  /*61e0*/  LDSM.16.MT88.4 R56, [R225+0x2900] ;  /* 0x00290000e138783b */ /* 0x000fe20000004200 */
[----:B------:R-:W-:-:S03]  /*61f0*/  IMAD.MOV.U32 R54, RZ, RZ, R142 ;  /* 0x000000ffff367224 */ /* 0x000fc600078e008e */
[----:B------:R-:W-:Y:S01]  /*6200*/  LDSM.16.MT88.4 R64, [R228+0x2900] ;  /* 0x00290000e440783b */ /* 0x000fe20000004200 */
[----:B------:R-:W-:Y:S01]  /*6210*/  MOV R17, R128 ;  /* 0x0000008000117202 */ /* 0x000fe20000000f00 */
[----:B------:R-:W-:Y:S01]  /*6220*/  IMAD.MOV.U32 R16, RZ, RZ, R129 ;  /* 0x000000ffff107224 */ /* 0x000fe200078e0081 */
[----:B------:R-:W-:Y:S01]  /*6230*/  MOV R19, R130 ;  /* 0x0000008200137202 */ /* 0x000fe20000000f00 */
[----:B------:R-:W-:Y:S01]  /*6240*/  IMAD.MOV.U32 R18, RZ, RZ, R131 ;  /* 0x000000ffff127224 */ /* 0x000fe200078e0083 */
[----:B------:R-:W-:Y:S01]  /*6250*/  LDSM.16.MT88.4 R72, [R227+0x2900] ;  /* 0x00290000e348783b */ /* 0x000fe20000004200 */
[----:B--2---:R-:W-:Y:S01]  /*6260*/  FADD.FTZ R0, R62, R61 ;  /* 0x0000003d3e007221 */ /* 0x004fe20000010000 */
        /* <DEDUP_REMOVED lines=13> */
[----:B------:R-:W2:Y:S01]  /*6340*/  LDSM.16.MT88.4 R140, [R224+0x2900] ;  /* 0x00290000e08c783b */ /* 0x000ea20000004200 */
[----:B------:R-:W-:Y:S08]  /*6350*/  MUFU.EX2 R12, R28 ;  /* 0x0000001c000c7308 */ /* 0x000ff00000000800 */
[----:B------:R-:W3:Y:S08]  /*6360*/  MUFU.EX2 R11, R27 ;  /* 0x0000001b000b7308 */ /* 0x000ef00000000800 */
[----:B------:R-:W-:Y:S08]  /*6370*/  MUFU.EX2 R10, R26 ;  /* 0x0000001a000a7308 */ /* 0x000ff00000000800 */
[----:B------:R-:W4:Y:S08]  /*6380*/  MUFU.EX2 R9, R25 ;  /* 0x0000001900097308 */ /* 0x000f300000000800 */
[----:B------:R-:W1:Y:S08]  /*6390*/  MUFU.EX2 R8, R24 ;  /* 0x0000001800087308 */ /* 0x000e700000000800 */
[----:B------:R-:W-:Y:S08]  /*63a0*/  MUFU.EX2 R5, R29 ;  /* 0x0000001d00057308 */ /* 0x000ff00000000800 */
[----:B------:R-:W2:Y:S01]  /*63b0*/  MUFU.EX2 R6, R30 ;  /* 0x0000001e00067308 */ /* 0x000ea20000000800 */
[----:B---3--:R-:W-:-:S02]  /*63c0*/  F2FP.BF16.PACK_AB R128, R11, R12 ;  /* 0x0000000c0b80723e */ /* 0x008fc400000010ff */
[----:B----4-:R-:W-:Y:S02]  /*63d0*/  F2FP.BF16.PACK_AB R130, R9, R10 ;  /* 0x0000000a0982723e */ /* 0x010fe400000010ff */
[----:B-1----:R-:W-:Y:S01]  /*63e0*/  F2FP.BF16.PACK_AB R129, R7, R8 ;  /* 0x000000080781723e */ /* 0x002fe200000010ff */
[----:B------:R-:W-:Y:S02]  /*63f0*/  FADD.FTZ R0, R60, R0 ;  /* 0x000000003c007221 */ /* 0x000fe40000010000 */
[----:B------:R-:W-:Y:S02]  /*6400*/  FADD.FTZ R4, R61, R2 ;  /* 0x000000023d047221 */ /* 0x000fe40000010000 */
[----:B------:R-:W-:Y:S01]  /*6410*/  FADD.FTZ R2, R62, R0 ;  /* 0x000000003e027221 */ /* 0x000fe20000010000 */
[----:B--2---:R-:W-:Y:S01]  /*6420*/  F2FP.BF16.PACK_AB R131, R6, R5 ;  /* 0x000000050683723e */ /* 0x004fe200000010ff */
[----:B------:R-:W-:Y:S02]  /*6430*/  FADD.FTZ R0, R63, R4 ;  /* 0x000000043f007221 */ /* 0x000fe40000010000 */
[----:B------:R-:W-:-:S04]  /*6440*/  FADD.FTZ R2, R68, R2 ;  /* 0x0000000244027221 */ /* 0x000fc80000010000 */
[----:B------:R-:W-:Y:S01]  /*6450*/  HMMA.16816.F32.BF16 R136, R128, R140, R136 ;  /* 0x0000008c8088723c */ /* 0x000fe20000041888 */
[----:B------:R-:W-:-:S07]  /*6460*/  FADD.FTZ R0, R69, R0 ;  /* 0x0000000045007221 */ /* 0x000fce0000010000 */
[----:B------:R-:W-:Y:S07]  /*6470*/  HMMA.16816.F32.BF16 R140, R128, R142, R20 ;  /* 0x0000008e808c723c */ /* 0x000fee0000041814 */
[----:B------:R-:W-:Y:S01]  /*6480*/  MOV R21, R53 ;  /* 0x0000003500157202 */ /* 0x000fe20000000f00 */
[----:B------:R-:W-:-:S04]  /*6490*/  IMAD.MOV.U32 R22, RZ, RZ, R54 ;  /* 0x000000ffff167224 */ /* 0x000fc800078e0036 */
[----:B------:R-:W-:Y:S02]  /*64a0*/  FADD.FTZ R2, R21, R2 ;  /* 0x0000000215027221 */ /* 0x000fe40000010000 */
[----:B------:R-:W-:Y:S02]  /*64b0*/  FADD.FTZ R0, R22, R0 ;  /* 0x0000000016007221 */ /* 0x000fe40000010000 */
[----:B------:R-:W-:Y:S02]  /*64c0*/  FADD.FTZ R2, R18, R2 ;  /* 0x0000000212027221 */ /* 0x000fe40000010000 */
[----:B------:R-:W-:Y:S01]  /*64d0*/  FADD.FTZ R0, R19, R0 ;  /* 0x0000000013007221 */ /* 0x000fe20000010000 */
[----:B------:R-:W-:Y:S01]  /*64e0*/  MOV R23, R55 ;  /* 0x0000003700177202 */ /* 0x000fe20000000f00 */
[----:B------:R-:W-:Y:S02]  /*64f0*/  FADD.FTZ R2, R16, R2 ;  /* 0x0000000210027221 */ /* 0x000fe40000010000 */
[----:B------:R-:W-:-:S02]  /*6500*/  IMAD.MOV.U32 R4, RZ, RZ, R52 ;  /* 0x000000ffff047224 */ /* 0x000fc400078e0034 */
[----:B------:R-:W-:Y:S01]  /*6510*/  FADD.FTZ R0, R17, R0 ;  /* 0x0000000011007221 */ /* 0x000fe20000010000 */
[----:B------:R-:W-:Y:S01]  /*6520*/  MOV R30, R87 ;  /* 0x00000057001e7202 */ /* 0x000fe20000000f00 */
[C---:B------:R-:W-:Y:S01]  /*6530*/  HMMA.16816.F32.BF16 R52, R128.reuse, R56, R88 ;  /* 0x000000388034723c */ /* 0x040fe20000041858 */
[----:B------:R-:W1:Y:S01]  /*6540*/  LDSM.16.MT88.4 R88, [R225+0x5900] ;  /* 0x00590000e158783b */ /* 0x000e620000004200 */
[----:B------:R-:W-:Y:S02]  /*6550*/  FADD.FTZ R2, R23, R2 ;  /* 0x0000000217027221 */ /* 0x000fe40000010000 */
[----:B------:R-:W-:Y:S01]  /*6560*/  IMAD.MOV.U32 R29, RZ, RZ, R86 ;  /* 0x000000ffff1d7224 */ /* 0x000fe200078e0056 */
[----:B------:R-:W-:Y:S01]  /*6570*/  MOV R24, R85 ;  /* 0x0000005500187202 */ /* 0x000fe20000000f00 */
[----:B------:R-:W-:Y:S01]  /*6580*/  FADD.FTZ R0, R4, R0 ;  /* 0x0000000004007221 */ /* 0x000fe20000010000 */
[----:B------:R-:W-:Y:S01]  /*6590*/  MOV R26, R79 ;  /* 0x0000004f001a7202 */ /* 0x000fe20000000f00 */
[----:B------:R-:W-:Y:S01]  /*65a0*/  HMMA.16816.F32.BF16 R60, R128, R64, R96 ;  /* 0x00000040803c723c */ /* 0x000fe20000041860 */
[----:B------:R-:W2:Y:S01]  /*65b0*/  LDSM.16.MT88.4 R96, [R228+0x5900] ;  /* 0x00590000e460783b */ /* 0x000ea20000004200 */
[----:B------:R-:W-:-:S02]  /*65c0*/  FADD.FTZ R2, R30, R2 ;  /* 0x000000021e027221 */ /* 0x000fc40000010000 */
[----:B------:R-:W-:Y:S01]  /*65d0*/  IMAD.MOV.U32 R25, RZ, RZ, R84 ;  /* 0x000000ffff197224 */ /* 0x000fe200078e0054 */
[----:B------:R-:W-:Y:S01]  /*65e0*/  MOV R28, R77 ;  /* 0x0000004d001c7202 */ /* 0x000fe20000000f00 */
[----:B------:R-:W-:Y:S01]  /*65f0*/  FADD.FTZ R0, R29, R0 ;  /* 0x000000001d007221 */ /* 0x000fe20000010000 */
[----:B------:R-:W-:Y:S01]  /*6600*/  MOV R15, R71 ;  /* 0x00000047000f7202 */ /* 0x000fe20000000f00 */
[----:B------:R-:W-:Y:S01]  /*6610*/  FADD.FTZ R2, R24, R2 ;  /* 0x0000000218027221 */ /* 0x000fe20000010000 */
[----:B------:R-:W-:Y:S01]  /*6620*/  LDSM.16.MT88.4 R16, [R227+0x8900] ;  /* 0x00890000e310783b */ /* 0x000fe20000004200 */
[----:B------:R-:W-:Y:S02]  /*6630*/  IMAD.MOV.U32 R27, RZ, RZ, R78 ;  /* 0x000000ffff1b7224 */ /* 0x000fe400078e004e */
[----:B------:R-:W-:Y:S02]  /*6640*/  FADD.FTZ R0, R25, R0 ;  /* 0x0000000019007221 */ /* 0x000fe40000010000 */
[----:B------:R-:W-:-:S02]  /*6650*/  FADD.FTZ R2, R26, R2 ;  /* 0x000000021a027221 */ /* 0x000fc40000010000 */
[----:B------:R-:W-:Y:S02]  /*6660*/  FADD.FTZ R0, R27, R0 ;  /* 0x000000001b007221 */ /* 0x000fe40000010000 */
[----:B------:R-:W-:Y:S02]  /*6670*/  IMAD.MOV.U32 R14, RZ, RZ, R76 ;  /* 0x000000ffff0e7224 */ /* 0x000fe400078e004c */
[----:B------:R-:W-:Y:S02]  /*6680*/  FADD.FTZ R2, R28, R2 ;  /* 0x000000021c027221 */ /* 0x000fe40000010000 */
[----:B------:R-:W-:Y:S02]  /*6690*/  FADD.FTZ R0, R165, R0 ;  /* 0x00000000a5007221 */ /* 0x000fe40000010000 */
[----:B------:R-:W-:Y:S02]  /*66a0*/  FADD.FTZ R2, R14, R2 ;  /* 0x000000020e027221 */ /* 0x000fe40000010000 */
[----:B------:R-:W-:-:S02]  /*66b0*/  FADD.FTZ R0, R167, R0 ;  /* 0x00000000a7007221 */ /* 0x000fc40000010000 */
[----:B------:R-:W-:Y:S02]  /*66c0*/  IMAD.MOV.U32 R13, RZ, RZ, R70 ;  /* 0x000000ffff0d7224 */ /* 0x000fe400078e0046 */
[----:B------:R-:W-:Y:S02]  /*66d0*/  FADD.FTZ R2, R15, R2 ;  /* 0x000000020f027221 */ /* 0x000fe40000010000 */
[----:B------:R-:W-:Y:S02]  /*66e0*/  FADD.FTZ R0, R166, R0 ;  /* 0x00000000a6007221 */ /* 0x000fe40000010000 */
[----:B------:R-:W-:Y:S02]  /*66f0*/  FADD.FTZ R2, R13, R2 ;  /* 0x000000020d027221 */ /* 0x000fe40000010000 */
[----:B------:R-:W-:Y:S02]  /*6700*/  FADD.FTZ R0, R252, R0 ;  /* 0x00000000fc007221 */ /* 0x000fe40000010000 */
[----:B------:R-:W-:-:S02]  /*6710*/  FADD.FTZ R2, R133, R2 ;  /* 0x0000000285027221 */ /* 0x000fc40000010000 */
[----:B------:R-:W-:Y:S02]  /*6720*/  FADD.FTZ R0, R31, R0 ;  /* 0x000000001f007221 */ /* 0x000fe40000010000 */
[----:B------:R-:W-:Y:S02]  /*6730*/  FADD.FTZ R2, R161, R2 ;  /* 0x00000002a1027221 */ /* 0x000fe40000010000 */
[----:B------:R-:W-:Y:S01]  /*6740*/  FADD.FTZ R0, R134, R0 ;  /* 0x0000000086007221 */ /* 0x000fe20000010000 */
[----:B------:R-:W-:Y:S01]  /*6750*/  HMMA.16816.F32.BF16 R56, R128, R58, R92 ;  /* 0x0000003a8038723c */ /* 0x000fe2000004185c */
[----:B------:R-:W-:Y:S02]  /*6760*/  FADD.FTZ R4, R162, R2 ;  /* 0x00000002a2047221 */ /* 0x000fe40000010000 */
[----:B------:R-:W-:-:S05]  /*6770*/  FADD.FTZ R2, R160, R0 ;  /* 0x00000000a0027221 */ /* 0x000fca0000010000 */
[----:B------:R-:W-:Y:S01]  /*6780*/  HMMA.16816.F32.BF16 R68, R128, R72, R104 ;  /* 0x000000488044723c */ /* 0x000fe20000041868 */
[----:B------:R-:W3:Y:S01]  /*6790*/  LDSM.16.MT88.4 R104, [R227+0x5900] ;  /* 0x00590000e368783b */ /* 0x000ee20000004200 */
[----:B------:R-:W-:-:S06]  /*67a0*/  FADD.FTZ R2, R163, R2 ;  /* 0x00000002a3027221 */ /* 0x000fcc0000010000 */
[----:B-1----:R-:W-:Y:S01]  /*67b0*/  HMMA.16816.F32.BF16 R84, R128, R88, R144 ;  /* 0x000000588054723c */ /* 0x002fe20000041890 */
[----:B------:R-:W-:-:S07]  /*67c0*/  FADD.FTZ R0, R164, R4 ;  /* 0x00000004a4007221 */ /* 0x000fce0000010000 */
[C---:B------:R-:W-:Y:S01]  /*67d0*/  HMMA.16816.F32.BF16 R72, R128.reuse, R74, R112 ;  /* 0x0000004a8048723c */ /* 0x040fe20000041870 */
[----:B------:R-:W1:Y:S07]  /*67e0*/  LDSM.16.MT88.4 R112, [R224+0x8900] ;  /* 0x00890000e070783b */ /* 0x000e6e0000004200 */
[C---:B------:R-:W-:Y:S01]  /*67f0*/  HMMA.16816.F32.BF16 R88, R128.reuse, R90, R124 ;  /* 0x0000005a8058723c */ /* 0x040fe2000004187c */
[----:B------:R-:W-:Y:S07]  /*6800*/  LDSM.16.MT88.4 R124, [R228+0x8900] ;  /* 0x00890000e47c783b */ /* 0x000fee0000004200 */
[----:B--2---:R-:W-:Y:S01]  /*6810*/  HMMA.16816.F32.BF16 R92, R128, R96, R120 ;  /* 0x00000060805c723c */ /* 0x004fe20000041878 */
[----:B------:R-:W2:Y:S01]  /*6820*/  LDSM.16.MT88.4 R120, [R225+0x8900] ;  /* 0x00890000e178783b */ /* 0x000ea20000004200 */
[----:B------:R-:W-:-:S02]  /*6830*/  FADD.FTZ R8, R8, R2 ;  /* 0x0000000208087221 */ /* 0x000fc40000010000 */
[----:B------:R-:W-:Y:S02]  /*6840*/  FADD.FTZ R12, R12, R0 ;  /* 0x000000000c0c7221 */ /* 0x000fe40000010000 */
[----:B------:R-:W-:Y:S02]  /*6850*/  FADD.FTZ R7, R7, R8 ;  /* 0x0000000807077221 */ /* 0x000fe40000010000 */
[----:B------:R-:W-:Y:S02]  /*6860*/  FADD.FTZ R11, R11, R12 ;  /* 0x0000000c0b0b7221 */ /* 0x000fe40000010000 */
[----:B------:R-:W-:Y:S02]  /*6870*/  FADD.FTZ R5, R5, R7 ;  /* 0x0000000705057221 */ /* 0x000fe40000010000 */
[----:B------:R-:W-:Y:S02]  /*6880*/  FADD.FTZ R10, R10, R11 ;  /* 0x0000000b0a0a7221 */ /* 0x000fe40000010000 */
[----:B------:R-:W-:-:S02]  /*6890*/  FADD.FTZ R0, R6, R5 ;  /* 0x0000000506007221 */ /* 0x000fc40000010000 */
[----:B------:R-:W-:-:S03]  /*68a0*/  FADD.FTZ R2, R9, R10 ;  /* 0x0000000a09027221 */ /* 0x000fc60000010000 */
[----:B------:R4:W-:Y:S04]  /*68b0*/  STL [R1+0x4], R0 ;  /* 0x0000040001007387 */ /* 0x0009e80000100800 */
[----:B------:R4:W-:Y:S01]  /*68c0*/  STL [R1], R2 ;  /* 0x0000000201007387 */ /* 0x0009e20000100800 */
[C---:B------:R-:W-:Y:S08]  /*68d0*/  HMMA.16816.F32.BF16 R64, R128.reuse, R66, R100 ;  /* 0x000000428040723c */ /* 0x040ff00000041864 */
[C---:B------:R-:W-:Y:S08]  /*68e0*/  HMMA.16816.F32.BF16 R76, R128.reuse, R80, R172 ;  /* 0x00000050804c723c */ /* 0x040ff000000418ac */
[C---:B------:R-:W-:Y:S08]  /*68f0*/  HMMA.16816.F32.BF16 R96, R128.reuse, R98, R116 ;  /* 0x000000628060723c */ /* 0x040ff00000041874 */
[C---:B---3--:R-:W-:Y:S08]  /*6900*/  HMMA.16816.F32.BF16 R100, R128.reuse, R104, R108 ;  /* 0x000000688064723c */ /* 0x048ff0000004186c */
[C---:B------:R-:W-:Y:S08]  /*6910*/  HMMA.16816.F32.BF16 R80, R128.reuse, R82, R148 ;  /* 0x000000528050723c */ /* 0x040ff00000041894 */
[C---:B-1----:R-:W-:Y:S08]  /*6920*/  HMMA.16816.F32.BF16 R108, R128.reuse, R112, R48 ;  /* 0x00000070806c723c */ /* 0x042ff00000041830 */
[C---:B--2---:R-:W-:Y:S08]  /*6930*/  HMMA.16816.F32.BF16 R116, R128.reuse, R120, R168 ;  /* 0x000000788074723c */ /* 0x044ff000000418a8 */
[C---:B------:R-:W-:Y:S08]  /*6940*/  HMMA.16816.F32.BF16 R144, R128.reuse, R124, R180 ;  /* 0x0000007c8090723c */ /* 0x040ff000000418b4 */
[C---:B------:R-:W-:Y:S08]  /*6950*/  HMMA.16816.F32.BF16 R104, R128.reuse, R106, R40 ;  /* 0x0000006a8068723c */ /* 0x040ff00000041828 */
[C---:B------:R-:W-:Y:S08]  /*6960*/  HMMA.16816.F32.BF16 R112, R128.reuse, R114, R36 ;  /* 0x000000728070723c */ /* 0x040ff00000041824 */
[C---:B------:R-:W-:Y:S08]  /*6970*/  HMMA.16816.F32.BF16 R120, R128.reuse, R122, R176 ;  /* 0x0000007a8078723c */ /* 0x040ff000000418b0 */
[C---:B------:R-:W-:Y:S08]  /*6980*/  HMMA.16816.F32.BF16 R124, R128.reuse, R126, R248 ;  /* 0x0000007e807c723c */ /* 0x040ff000000418f8 */
[C---:B------:R-:W-:Y:S08]  /*6990*/  HMMA.16816.F32.BF16 R148, R128.reuse, R16, R44 ;  /* 0x000000108094723c */ /* 0x040ff0000004182c */
[----:B------:R-:W-:Y:S01]  /*69a0*/  HMMA.16816.F32.BF16 R128, R128, R18, R32 ;  /* 0x000000128080723c */ /* 0x000fe20000041820 */
[----:B------:R-:W-:Y:S07]  /*69b0*/  @!P3 BRA `(.L_x_2) ;  /* 0x000036f00000b947 */ /* 0x000fee0003800000 */
[----:B----4-:R-:W2:Y:S01]  /*69c0*/  LDL.LU R13, [R1+0x3c] ;  /* 0x00003c00010d7983 */ /* 0x010ea20000300800 */
[----:B------:R-:W-:Y:S01]  /*69d0*/  UMOV UR6, 0x6 ;  /* 0x0000000600067882 */ /* 0x000fe20000000000 */
[----:B------:R-:W-:Y:S01]  /*69e0*/  IMAD.MOV.U32 R134, RZ, RZ, R3 ;  /* 0x000000ffff867224 */ /* 0x000fe200078e0003 */
[----:B------:R-:W-:Y:S01]  /*69f0*/  ULDC.64 UR4, c[0x0][0x208] ;  /* 0x0000820000047ab9 */ /* 0x000fe20000000a00 */
[----:B------:R-:W-:Y:S01]  /*6a00*/  MOV R133, R132 ;  /* 0x0000008400857202 */ /* 0x000fe20000000f00 */
[----:B------:R-:W-:-:S02]  /*6a10*/  USHF.L.U64.HI UR5, UR4, UR6, UR5 ;  /* 0x0000000604057299 */ /* 0x000fc40008010205 */
[----:B------:R-:W-:Y:S01]  /*6a20*/  USHF.L.U32 UR4, UR4, 0x6, URZ ;  /* 0x0000000604047899 */ /* 0x000fe2000800063f */
[----:B--2---:R-:W-:-:S08]  /*6a30*/  IADD3 R249, R13, -0x2, RZ ;  /* 0xfffffffe0df97810 */ /* 0x004fd00007ffe0ff */
[----:B------:R-:W2:Y:S04]  /*6a40*/  LDL.LU.64 R26, [R1+0x48] ;  /* 0x00004800011a7983 */ /* 0x000ea80000300a00 */
[----:B------:R-:W3:Y:S04]  /*6a50*/  LDL.LU.64 R14, [R1+0x50] ;  /* 0x00005000010e7983 */ /* 0x000ee80000300a00 */
[----:B------:R-:W4:Y:S01]  /*6a60*/  LDL R13, [R1+0x38] ;  /* 0x00003800010d7983 */ /* 0x000f220000100800 */
[----:B--2---:R-:W-:-:S02]  /*6a70*/  MOV R3, R27 ;  /* 0x0000001b00037202 */ /* 0x004fc40000000f00 */
[----:B---3--:R-:W-:Y:S02]  /*6a80*/  MOV R2, R14 ;  /* 0x0000000e00027202 */ /* 0x008fe40000000f00 */
[----:B----4-:R-:W-:-:S03]  /*6a90*/  SHF.L.U32 R248, R13, 0x1, RZ ;  /* 0x000000010df87819 */ /* 0x010fc600000006ff */
[----:B------:R1:W-:Y:S04]  /*6aa0*/  STL.64 [R1+0x10], R2 ;  /* 0x0000100201007387 */ /* 0x0003e80000100a00 */
.L_x_3:
[----:B------:R-:W2:Y:S01]  /*6ab0*/  LDL.64 R20, [R1+0x10] ;  /* 0x0000100001147983 */ /* 0x000ea20000100a00 */
[----:B------:R-:W-:Y:S04]  /*6ac0*/  DEPBAR.LE SB0, 0x0 ;  /* 0x000080000000791a */ /* 0x000fe80000000000 */
[----:B-1----:R-:W-:Y:S01]  /*6ad0*/  SHF.R.S32.HI R0, RZ, 0x1f, R249 ;  /* 0x0000001fff007819 */ /* 0x002fe200000114f9 */
[----:B------:R-:W-:Y:S01]  /*6ae0*/  BAR.SYNC.DEFER_BLOCKING 0x0 ;  /* 0x0000000000007b1d */ /* 0x000fe20000010000 */
[C---:B-1----:R-:W-:Y:S01]  /*6af0*/  IMAD.WIDE.U32 R2, R249.reuse, c[0x0][0x208], RZ ;  /* 0x00008200f9027a25 */ /* 0x042fe200078e00ff */
[----:B------:R-:W-:Y:S03]  /*6b00*/  MOV R252, c[0x0][0x1e4] ;  /* 0x0000790000fc7a02 */ /* 0x000fe60000000f00 */
[----:B------:R-:W-:Y:S04]  /*6b10*/  IMAD R0, R0, c[0x0][0x208], RZ ;  /* 0x0000820000007a24 */ /* 0x000fe800078e02ff */
[----:B------:R-:W-:Y:S05]  /*6b20*/  IMAD R0, R249, c[0x0][0x20c], R0 ;  /* 0x00008300f9007a24 */ /* 0x000fea00078e0200 */
[----:B------:R-:W-:Y:S05]  /*6b30*/  IADD3 R0, R3, R0, RZ ;  /* 0x0000000003007210 */ /* 0x000fea0007ffe0ff */
[----:B------:R-:W-:Y:S01]  /*6b40*/  IMAD R0, R0, 0x60, RZ ;  /* 0x0000006000007824 */ /* 0x000fe200078e02ff */
[----:B-----5:R-:W1:Y:S08]  /*6b50*/  LDSM.16.M88.4 R8, [R135+0xc100] ;  /* 0x00c100008708783b */ /* 0x020e700000000200 */
[----:B------:R-:W3:Y:S08]  /*6b60*/  LDSM.16.M88.4 R16, [R135+0xc900] ;  /* 0x00c900008710783b */ /* 0x000ef00000000200 */
[----:B------:R-:W4:Y:S08]  /*6b70*/  LDSM.16.M88.4 R24, [R135+0xd100] ;  /* 0x00d100008718783b */ /* 0x000f300000000200 */
[----:B------:R-:W2:Y:S08]  /*6b80*/  LDSM.16.M88.4 R32, [R135+0xd900] ;  /* 0x00d900008720783b */ /* 0x000eb00000000200 */
[----:B------:R-:W2:Y:S01]  /*6b90*/  LDSM.16.M88.4 R40, [R135+0xe100] ;  /* 0x00e100008728783b */ /* 0x000ea20000000200 */
[C---:B-1----:R-:W-:Y:S07]  /*6ba0*/  HMMA.16816.F32.BF16 R4, R152.reuse, R8, RZ ;  /* 0x000000089804723c */ /* 0x042fee00000418ff */
[----:B------:R-:W1:Y:S01]  /*6bb0*/  LDSM.16.M88.4 R48, [R135+0xe900] ;  /* 0x00e900008730783b */ /* 0x000e620000000200 */
[C---:B------:R-:W-:Y:S07]  /*6bc0*/  HMMA.16816.F32.BF16 R8, R152.reuse, R10, RZ ;  /* 0x0000000a9808723c */ /* 0x040fee00000418ff */
[----:B------:R-:W1:Y:S01]  /*6bd0*/  LDSM.16.M88.4 R160, [R230] ;  /* 0x00000000e6a0783b */ /* 0x000e620000000200 */
[C---:B---3--:R-:W-:Y:S07]  /*6be0*/  HMMA.16816.F32.BF16 R12, R152.reuse, R16, RZ ;  /* 0x00000010980c723c */ /* 0x048fee00000418ff */
[----:B------:R-:W3:Y:S01]  /*6bf0*/  LDSM.16.M88.4 R164, [R247] ;  /* 0x00000000f7a4783b */ /* 0x000ee20000000200 */
[C---:B------:R-:W-:Y:S07]  /*6c00*/  HMMA.16816.F32.BF16 R16, R152.reuse, R18, RZ ;  /* 0x000000129810723c */ /* 0x040fee00000418ff */
[----:B------:R-:W1:Y:S08]  /*6c10*/  LDSM.16.M88.4 R168, [R246] ;  /* 0x00000000f6a8783b */ /* 0x000e700000000200 */
[----:B------:R-:W1:Y:S08]  /*6c20*/  LDSM.16.M88.4 R172, [R245] ;  /* 0x00000000f5ac783b */ /* 0x000e700000000200 */
[----:B------:R-:W1:Y:S08]  /*6c30*/  LDSM.16.M88.4 R176, [R244] ;  /* 0x00000000f4b0783b */ /* 0x000e700000000200 */
[----:B------:R-:W1:Y:S08]  /*6c40*/  LDSM.16.M88.4 R180, [R243] ;  /* 0x00000000f3b4783b */ /* 0x000e700000000200 */
[----:B------:R-:W3:Y:S01]  /*6c50*/  LDL.64 R250, [R1+0x30] ;  /* 0x0000300001fa7983 */ /* 0x000ee20000100a00 */
[----:B--2---:R-:W-:Y:S02]  /*6c60*/  IMAD.WIDE.U32 R2, R2, 0x60, R20 ;  /* 0x0000006002027825 */ /* 0x004fe400078e0014 */
[C---:B----4-:R-:W-:Y:S03]  /*6c70*/  HMMA.16816.F32.BF16 R20, R152.reuse, R24, RZ ;  /* 0x000000189814723c */ /* 0x050fe600000418ff */
[----:B------:R-:W-:Y:S02]  /*6c80*/  IADD3 R36, R3, R0, RZ ;  /* 0x0000000003247210 */ /* 0x000fe40007ffe0ff */
[C---:B------:R-:W-:Y:S02]  /*6c90*/  SHF.L.U32 R0, R2.reuse, 0x1, RZ ;  /* 0x0000000102007819 */ /* 0x040fe400000006ff */
[----:B------:R-:W-:Y:S01]  /*6ca0*/  SHF.L.U64.HI R36, R2, 0x1, R36 ;  /* 0x0000000102247819 */ /* 0x000fe20000010224 */
[C---:B------:R-:W-:Y:S01]  /*6cb0*/  HMMA.16816.F32.BF16 R24, R152.reuse, R26, RZ ;  /* 0x0000001a9818723c */ /* 0x040fe200000418ff */
[C---:B------:R-:W-:Y:S03]  /*6cc0*/  IADD3 R2, P0, R0.reuse, c[0x0][0x1f8], RZ ;  /* 0x00007e0000027a10 */ /* 0x040fe60007f1e0ff */
[----:B------:R-:W-:Y:S02]  /*6cd0*/  IADD3 R38, P3, R0, 0x80, RZ ;  /* 0x0000008000267810 */ /* 0x000fe40007f7e0ff */
[----:B------:R-:W-:Y:S02]  /*6ce0*/  IADD3.X R3, R36, c[0x0][0x1fc], RZ, P0, !PT ;  /* 0x00007f0024037a10 */ /* 0x000fe400007fe4ff */
[C---:B------:R-:W-:Y:S01]  /*6cf0*/  HMMA.16816.F32.BF16 R28, R152.reuse, R32, RZ ;  /* 0x00000020981c723c */ /* 0x040fe200000418ff */
[----:B------:R-:W-:Y:S02]  /*6d00*/  IADD3 R38, P2, R38, c[0x0][0x1f8], RZ ;  /* 0x00007e0026267a10 */ /* 0x000fe40007f5e0ff */
[----:B------:R-:W-:Y:S01]  /*6d10*/  @!PT LDS RZ, [RZ] ;  /* 0x00000000fffff984 */ /* 0x000fe20000000800 */
[----:B------:R-:W-:Y:S01]  /*6d20*/  @!PT LDS RZ, [RZ] ;  /* 0x00000000fffff984 */ /* 0x000fe20000000800 */
[----:B------:R-:W-:Y:S01]  /*6d30*/  @!PT LDS RZ, [RZ] ;  /* 0x00000000fffff984 */ /* 0x000fe20000000800 */
[----:B------:R2:W-:Y:S01]  /*6d40*/  LDGSTS.E.BYPASS.LTC128B.128 [R248+0x100], [R2.64], !P6 ;  /* 0x0010000002f87fae */ /* 0x0005e2000f101d48 */
[----:B------:R-:W-:Y:S02]  /*6d50*/  IADD3 R0, P1, R0, 0x100, RZ ;  /* 0x0000010000007810 */ /* 0x000fe40007f3e0ff */
[--C-:B------:R-:W-:Y:S02]  /*6d60*/  IADD3.X R39, RZ, c[0x0][0x1fc], R36.reuse, P2, P3 ;  /* 0x00007f00ff277a10 */ /* 0x100fe400017e6424 */
[C---:B------:R-:W-:Y:S01]  /*6d70*/  HMMA.16816.F32.BF16 R32, R152.reuse, R34, RZ ;  /* 0x000000229820723c */ /* 0x040fe200000418ff */
[----:B------:R-:W-:Y:S02]  /*6d80*/  IADD3 R46, P0, R0, c[0x0][0x1f8], RZ ;  /* 0x00007e00002e7a10 */ /* 0x000fe40007f1e0ff */
[----:B------:R4:W-:Y:S02]  /*6d90*/  LDGSTS.E.BYPASS.LTC128B.128 [R248+0x3100], [R38.64], !P5 ;  /* 0x0310000026f87fae */ /* 0x0009e4000e901d48 */
[----:B------:R-:W-:Y:S06]  /*6da0*/  IADD3.X R47, RZ, c[0x0][0x1fc], R36, P0, P1 ;  /* 0x00007f00ff2f7a10 */ /* 0x000fec00007e2424 */
[----:B------:R1:W-:Y:S01]  /*6db0*/  LDGSTS.E.BYPASS.LTC128B.128 [R248+0x6100], [R46.64], !P4 ;  /* 0x061000002ef87fae */ /* 0x0003e2000e101d48 */
[----:B--2---:R-:W-:Y:S04]  /*6dc0*/  IADD3 R2, P2, R2, UR4, RZ ;  /* 0x0000000402027c10 */ /* 0x004fe8000ff5e0ff */
[----:B------:R-:W-:Y:S02]  /*6dd0*/  IADD3.X R3, R3, UR5, RZ, P2, !PT ;  /* 0x0000000503037c10 */ /* 0x000fe400097fe4ff */
[----:B------:R-:W-:Y:S01]  /*6de0*/  IADD3 R44, P0, R2, UR4, RZ ;  /* 0x00000004022c7c10 */ /* 0x000fe2000ff1e0ff */
[C---:B----4-:R-:W-:Y:S02]  /*6df0*/  HMMA.16816.F32.BF16 R36, R152.reuse, R40, RZ ;  /* 0x000000289824723c */ /* 0x050fe400000418ff */
[----:B------:R4:W-:Y:S01]  /*6e00*/  LDGSTS.E.BYPASS.LTC128B.128 [R248+0x1100], [R2.64], !P6 ;  /* 0x0110000002f87fae */ /* 0x0009e2000f101d48 */
[----:B------:R-:W-:Y:S02]  /*6e10*/  IADD3.X R45, R3, UR5, RZ, P0, !PT ;  /* 0x00000005032d7c10 */ /* 0x000fe400087fe4ff */
[C---:B------:R-:W-:Y:S02]  /*6e20*/  ISETP.GT.AND P0, PT, R249.reuse, RZ, PT ;  /* 0x000000fff900720c */ /* 0x040fe40003f04270 */
[----:B------:R-:W-:Y:S01]  /*6e30*/  IADD3 R249, R249, -0x1, RZ ;  /* 0xfffffffff9f97810 */ /* 0x000fe20007ffe0ff */
[C---:B------:R-:W-:Y:S02]  /*6e40*/  HMMA.16816.F32.BF16 R40, R152.reuse, R42, RZ ;  /* 0x0000002a9828723c */ /* 0x040fe400000418ff */
[----:B------:R4:W-:Y:S08]  /*6e50*/  LDGSTS.E.BYPASS.LTC128B.128 [R248+0x4100], [R2.64+0x80], !P5 ;  /* 0x0410008002f87fae */ /* 0x0009f0000e901d48 */
[----:B------:R4:W-:Y:S08]  /*6e60*/  LDGSTS.E.BYPASS.LTC128B.128 [R248+0x7100], [R2.64+0x100], !P4 ;  /* 0x0710010002f87fae */ /* 0x0009f0000e101d48 */
[----:B------:R1:W-:Y:S08]  /*6e70*/  LDGSTS.E.BYPASS.LTC128B.128 [R248+0x2100], [R44.64], !P6 ;  /* 0x021000002cf87fae */ /* 0x0003f0000f101d48 */
[----:B------:R1:W-:Y:S08]  /*6e80*/  LDGSTS.E.BYPASS.LTC128B.128 [R248+0x5100], [R44.64+0x80], !P5 ;  /* 0x051000802cf87fae */ /* 0x0003f0000e901d48 */
[----:B------:R1:W-:Y:S08]  /*6e90*/  LDGSTS.E.BYPASS.LTC128B.128 [R248+0x8100], [R44.64+0x100], !P4 ;  /* 0x081001002cf87fae */ /* 0x0003f0000e101d48 */
[----:B------:R-:W0:Y:S01]  /*6ea0*/  LDGDEPBAR ;  /* 0x00000000000079af */ /* 0x000e220000000000 */
[C---:B-1----:R-:W-:Y:S08]  /*6eb0*/  HMMA.16816.F32.BF16 R44, R152.reuse, R48, RZ ;  /* 0x00000030982c723c */ /* 0x042ff000000418ff */
[----:B------:R-:W-:Y:S08]  /*6ec0*/  HMMA.16816.F32.BF16 R48, R152, R50, RZ ;  /* 0x000000329830723c */ /* 0x000ff000000418ff */
[C---:B------:R-:W-:Y:S08]  /*6ed0*/  HMMA.16816.F32.BF16 R4, R156.reuse, R160, R4 ;  /* 0x000000a09c04723c */ /* 0x040ff00000041804 */
[C---:B------:R-:W-:Y:S01]  /*6ee0*/  HMMA.16816.F32.BF16 R8, R156.reuse, R162, R8 ;  /* 0x000000a29c08723c */ /* 0x040fe20000041808 */
[----:B------:R-:W1:Y:S07]  /*6ef0*/  LDSM.16.M88.4 R160, [R229+0xc100] ;  /* 0x00c10000e5a0783b */ /* 0x000e6e0000000200 */
[C---:B---3--:R-:W-:Y:S08]  /*6f00*/  HMMA.16816.F32.BF16 R12, R156.reuse, R164, R12 ;  /* 0x000000a49c0c723c */ /* 0x048ff0000004180c */
[C---:B------:R-:W-:Y:S01]  /*6f10*/  HMMA.16816.F32.BF16 R16, R156.reuse, R166, R16 ;  /* 0x000000a69c10723c */ /* 0x040fe20000041810 */
[----:B------:R-:W3:Y:S07]  /*6f20*/  LDSM.16.M88.4 R164, [R229+0xc900] ;  /* 0x00c90000e5a4783b */ /* 0x000eee0000000200 */
[C---:B------:R-:W-:Y:S08]  /*6f30*/  HMMA.16816.F32.BF16 R20, R156.reuse, R168, R20 ;  /* 0x000000a89c14723c */ /* 0x040ff00000041814 */
[C---:B------:R-:W-:Y:S01]  /*6f40*/  HMMA.16816.F32.BF16 R24, R156.reuse, R170, R24 ;  /* 0x000000aa9c18723c */ /* 0x040fe20000041818 */
[----:B------:R-:W4:Y:S07]  /*6f50*/  LDSM.16.M88.4 R168, [R229+0xd100] ;  /* 0x00d10000e5a8783b */ /* 0x000f2e0000000200 */
[C---:B------:R-:W-:Y:S08]  /*6f60*/  HMMA.16816.F32.BF16 R28, R156.reuse, R172, R28 ;  /* 0x000000ac9c1c723c */ /* 0x040ff0000004181c */
[C---:B------:R-:W-:Y:S01]  /*6f70*/  HMMA.16816.F32.BF16 R32, R156.reuse, R174, R32 ;  /* 0x000000ae9c20723c */ /* 0x040fe20000041820 */
[----:B------:R-:W4:Y:S07]  /*6f80*/  LDSM.16.M88.4 R172, [R229+0xd900] ;  /* 0x00d90000e5ac783b */ /* 0x000f2e0000000200 */
[C---:B------:R-:W-:Y:S08]  /*6f90*/  HMMA.16816.F32.BF16 R36, R156.reuse, R176, R36 ;  /* 0x000000b09c24723c */ /* 0x040ff00000041824 */
[C---:B------:R-:W-:Y:S01]  /*6fa0*/  HMMA.16816.F32.BF16 R40, R156.reuse, R178, R40 ;  /* 0x000000b29c28723c */ /* 0x040fe20000041828 */
[----:B------:R-:W4:Y:S07]  /*6fb0*/  LDSM.16.M88.4 R176, [R229+0xe100] ;  /* 0x00e10000e5b0783b */ /* 0x000f2e0000000200 */
[C---:B------:R-:W-:Y:S01]  /*6fc0*/  HMMA.16816.F32.BF16 R44, R156.reuse, R180, R44 ;  /* 0x000000b49c2c723c */ /* 0x040fe2000004182c */
[----:B------:R-:W2:Y:S07]  /*6fd0*/  LDL.64 R180, [R1+0x20] ;  /* 0x0000200001b47983 */ /* 0x000eae0000100a00 */
[----:B------:R-:W-:Y:S08]  /*6fe0*/  HMMA.16816.F32.BF16 R48, R156, R182, R48 ;  /* 0x000000b69c30723c */ /* 0x000ff00000041830 */
[C---:B-1----:R-:W-:Y:S08]  /*6ff0*/  HMMA.16816.F32.BF16 R4, R184.reuse, R160, R4 ;  /* 0x000000a0b804723c */ /* 0x042ff00000041804 */
[C---:B------:R-:W-:Y:S01]  /*7000*/  HMMA.16816.F32.BF16 R8, R184.reuse, R162, R8 ;  /* 0x000000a2b808723c */ /* 0x040fe20000041808 */
[----:B------:R-:W1:Y:S07]  /*7010*/  LDSM.16.M88.4 R160, [R229+0xe900] ;  /* 0x00e90000e5a0783b */ /* 0x000e6e0000000200 */
[C---:B---3--:R-:W-:Y:S08]  /*7020*/  HMMA.16816.F32.BF16 R12, R184.reuse, R164, R12 ;  /* 0x000000a4b80c723c */ /* 0x048ff0000004180c */
[C---:B------:R-:W-:Y:S01]  /*7030*/  HMMA.16816.F32.BF16 R16, R184.reuse, R166, R16 ;  /* 0x000000a6b810723c */ /* 0x040fe20000041810 */
[----:B------:R-:W3:Y:S07]  /*7040*/  LDSM.16.M88.4 R164, [R226] ;  /* 0x00000000e2a4783b */ /* 0x000eee0000000200 */
[C---:B----4-:R-:W-:Y:S08]  /*7050*/  HMMA.16816.F32.BF16 R20, R184.reuse, R168, R20 ;  /* 0x000000a8b814723c */ /* 0x050ff00000041814 */
        /* <DEDUP_REMOVED lines=8> */
[C---:B-1----:R-:W-:Y:S08]  /*70e0*/  HMMA.16816.F32.BF16 R44, R184.reuse, R160, R44 ;  /* 0x000000a0b82c723c */ /* 0x042ff0000004182c */
[----:B------:R-:W-:Y:S01]  /*70f0*/  HMMA.16816.F32.BF16 R48, R184, R162, R48 ;  /* 0x000000a2b830723c */ /* 0x000fe20000041830 */
[----:B------:R-:W1:Y:S07]  /*7100*/  LDSM.16.M88.4 R160, [R226+0x2000] ;  /* 0x00200000e2a0783b */ /* 0x000e6e0000000200 */
[C---:B---3--:R-:W-:Y:S08]  /*7110*/  HMMA.16816.F32.BF16 R4, R188.reuse, R164, R4 ;  /* 0x000000a4bc04723c */ /* 0x048ff00000041804 */
[C---:B------:R-:W-:Y:S01]  /*7120*/  HMMA.16816.F32.BF16 R8, R188.reuse, R166, R8 ;  /* 0x000000a6bc08723c */ /* 0x040fe20000041808 */
[----:B------:R-:W3:Y:S07]  /*7130*/  LDSM.16.M88.4 R164, [R226+0x2800] ;  /* 0x00280000e2a4783b */ /* 0x000eee0000000200 */
        /* <DEDUP_REMOVED lines=10> */
[C---:B------:R-:W-:Y:S01]  /*71e0*/  HMMA.16816.F32.BF16 R40, R188.reuse, R162, R40 ;  /* 0x000000a2bc28723c */ /* 0x040fe20000041828 */
[----:B------:R-:W1:Y:S07]  /*71f0*/  LDSM.16.M88.4 R160, [R135+0x10900] ;  /* 0x0109000087a0783b */ /* 0x000e6e0000000200 */
[C---:B---3--:R-:W-:Y:S08]  /*7200*/  HMMA.16816.F32.BF16 R44, R188.reuse, R164, R44 ;  /* 0x000000a4bc2c723c */ /* 0x048ff0000004182c */
[----:B------:R-:W-:Y:S01]  /*7210*/  HMMA.16816.F32.BF16 R48, R188, R166, R48 ;  /* 0x000000a6bc30723c */ /* 0x000fe20000041830 */
[----:B------:R-:W3:Y:S07]  /*7220*/  LDSM.16.M88.4 R164, [R135+0x11100] ;  /* 0x0111000087a4783b */ /* 0x000eee0000000200 */
[C---:B----4-:R-:W-:Y:S08]  /*7230*/  HMMA.16816.F32.BF16 R4, R192.reuse, R168, R4 ;  /* 0x000000a8c004723c */ /* 0x050ff00000041804 */
[C---:B------:R-:W-:Y:S01]  /*7240*/  HMMA.16816.F32.BF16 R8, R192.reuse, R170, R8 ;  /* 0x000000aac008723c */ /* 0x040fe20000041808 */
[----:B------:R-:W4:Y:S07]  /*7250*/  LDSM.16.M88.4 R168, [R135+0x11900] ;  /* 0x0119000087a8783b */ /* 0x000f2e0000000200 */
[C---:B------:R-:W-:Y:S08]  /*7260*/  HMMA.16816.F32.BF16 R12, R192.reuse, R172, R12 ;  /* 0x000000acc00c723c */ /* 0x040ff0000004180c */
[C---:B------:R-:W-:Y:S01]  /*7270*/  HMMA.16816.F32.BF16 R16, R192.reuse, R174, R16 ;  /* 0x000000aec010723c */ /* 0x040fe20000041810 */
[----:B------:R-:W2:Y:S07]  /*7280*/  LDSM.16.M88.4 R172, [R242] ;  /* 0x00000000f2ac783b */ /* 0x000eae0000000200 */
[C---:B------:R-:W-:Y:S08]  /*7290*/  HMMA.16816.F32.BF16 R20, R192.reuse, R176, R20 ;  /* 0x000000b0c014723c */ /* 0x040ff00000041814 */
[C---:B------:R-:W-:Y:S01]  /*72a0*/  HMMA.16816.F32.BF16 R24, R192.reuse, R178, R24 ;  /* 0x000000b2c018723c */ /* 0x040fe20000041818 */
[----:B------:R-:W2:Y:S07]  /*72b0*/  LDSM.16.M88.4 R176, [R241] ;  /* 0x00000000f1b0783b */ /* 0x000eae0000000200 */
[C---:B-1----:R-:W-:Y:S08]  /*72c0*/  HMMA.16816.F32.BF16 R28, R192.reuse, R160, R28 ;  /* 0x000000a0c01c723c */ /* 0x042ff0000004181c */
[C---:B------:R-:W-:Y:S01]  /*72d0*/  HMMA.16816.F32.BF16 R32, R192.reuse, R162, R32 ;  /* 0x000000a2c020723c */ /* 0x040fe20000041820 */
[----:B------:R-:W1:Y:S07]  /*72e0*/  LDSM.16.M88.4 R160, [R240] ;  /* 0x00000000f0a0783b */ /* 0x000e6e0000000200 */
[C---:B---3--:R-:W-:Y:S08]  /*72f0*/  HMMA.16816.F32.BF16 R36, R192.reuse, R164, R36 ;  /* 0x000000a4c024723c */ /* 0x048ff00000041824 */
[C---:B------:R-:W-:Y:S01]  /*7300*/  HMMA.16816.F32.BF16 R40, R192.reuse, R166, R40 ;  /* 0x000000a6c028723c */ /* 0x040fe20000041828 */
[----:B------:R-:W3:Y:S07]  /*7310*/  LDSM.16.M88.4 R164, [R239] ;  /* 0x00000000efa4783b */ /* 0x000eee0000000200 */
[C---:B----4-:R-:W-:Y:S08]  /*7320*/  HMMA.16816.F32.BF16 R44, R192.reuse, R168, R44 ;  /* 0x000000a8c02c723c */ /* 0x050ff0000004182c */
[----:B------:R-:W-:Y:S01]  /*7330*/  HMMA.16816.F32.BF16 R48, R192, R170, R48 ;  /* 0x000000aac030723c */ /* 0x000fe20000041830 */
[----:B------:R-:W4:Y:S07]  /*7340*/  LDSM.16.M88.4 R168, [R238] ;  /* 0x00000000eea8783b */ /* 0x000f2e0000000200 */
[C---:B--2---:R-:W-:Y:S08]  /*7350*/  HMMA.16816.F32.BF16 R4, R196.reuse, R172, R4 ;  /* 0x000000acc404723c */ /* 0x044ff00000041804 */
[C---:B------:R-:W-:Y:S01]  /*7360*/  HMMA.16816.F32.BF16 R8, R196.reuse, R174, R8 ;  /* 0x000000aec408723c */ /* 0x040fe20000041808 */
[----:B------:R-:W2:Y:S07]  /*7370*/  LDSM.16.M88.4 R172, [R237] ;  /* 0x00000000edac783b */ /* 0x000eae0000000200 */
[C---:B------:R-:W-:Y:S08]  /*7380*/  HMMA.16816.F32.BF16 R12, R196.reuse, R176, R12 ;  /* 0x000000b0c40c723c */ /* 0x040ff0000004180c */
[C---:B------:R-:W-:Y:S01]  /*7390*/  HMMA.16816.F32.BF16 R16, R196.reuse, R178, R16 ;  /* 0x000000b2c410723c */ /* 0x040fe20000041810 */
[----:B------:R-:W-:Y:S07]  /*73a0*/  LDSM.16.M88.4 R176, [R229+0xf900] ;  /* 0x00f90000e5b0783b */ /* 0x000fee0000000200 */
[C---:B-1----:R-:W-:Y:S08]  /*73b0*/  HMMA.16816.F32.BF16 R20, R196.reuse, R160, R20 ;  /* 0x000000a0c414723c */ /* 0x042ff00000041814 */
[C---:B------:R-:W-:Y:S01]  /*73c0*/  HMMA.16816.F32.BF16 R24, R196.reuse, R162, R24 ;  /* 0x000000a2c418723c */ /* 0x040fe20000041818 */
[----:B------:R-:W1:Y:S07]  /*73d0*/  LDSM.16.M88.4 R160, [R229+0xf100] ;  /* 0x00f10000e5a0783b */ /* 0x000e6e0000000200 */
[C---:B---3--:R-:W-:Y:S08]  /*73e0*/  HMMA.16816.F32.BF16 R28, R196.reuse, R164, R28 ;  /* 0x000000a4c41c723c */ /* 0x048ff0000004181c */
[C---:B------:R-:W-:Y:S01]  /*73f0*/  HMMA.16816.F32.BF16 R32, R196.reuse, R166, R32 ;  /* 0x000000a6c420723c */ /* 0x040fe20000041820 */
[----:B------:R-:W3:Y:S07]  /*7400*/  LDSM.16.M88.4 R164, [R229+0x10100] ;  /* 0x01010000e5a4783b */ /* 0x000eee0000000200 */
[C---:B----4-:R-:W-:Y:S08]  /*7410*/  HMMA.16816.F32.BF16 R36, R196.reuse, R168, R36 ;  /* 0x000000a8c424723c */ /* 0x050ff00000041824 */
[C---:B------:R-:W-:Y:S01]  /*7420*/  HMMA.16816.F32.BF16 R40, R196.reuse, R170, R40 ;  /* 0x000000aac428723c */ /* 0x040fe20000041828 */
[----:B------:R-:W4:Y:S07]  /*7430*/  LDSM.16.M88.4 R168, [R229+0x10900] ;  /* 0x01090000e5a8783b */ /* 0x000f2e0000000200 */
[C---:B--2---:R-:W-:Y:S08]  /*7440*/  HMMA.16816.F32.BF16 R44, R196.reuse, R172, R44 ;  /* 0x000000acc42c723c */ /* 0x044ff0000004182c */
[----:B------:R-:W-:Y:S01]  /*7450*/  HMMA.16816.F32.BF16 R48, R196, R174, R48 ;  /* 0x000000aec430723c */ /* 0x000fe20000041830 */
[----:B------:R-:W2:Y:S07]  /*7460*/  LDSM.16.M88.4 R172, [R229+0x11100] ;  /* 0x01110000e5ac783b */ /* 0x000eae0000000200 */
[C---:B-1----:R-:W-:Y:S08]  /*7470*/  HMMA.16816.F32.BF16 R4, R200.reuse, R160, R4 ;  /* 0x000000a0c804723c */ /* 0x042ff00000041804 */
[C---:B------:R-:W-:Y:S01]  /*7480*/  HMMA.16816.F32.BF16 R8, R200.reuse, R162, R8 ;  /* 0x000000a2c808723c */ /* 0x040fe20000041808 */
[----:B------:R-:W1:Y:S07]  /*7490*/  LDSM.16.M88.4 R160, [R229+0x11900] ;  /* 0x01190000e5a0783b */ /* 0x000e6e0000000200 */
[C---:B------:R-:W-:Y:S08]  /*74a0*/  HMMA.16816.F32.BF16 R12, R200.reuse, R176, R12 ;  /* 0x000000b0c80c723c */ /* 0x040ff0000004180c */
        /* <DEDUP_REMOVED lines=9> */
[C---:B------:R-:W-:Y:S01]  /*7540*/  HMMA.16816.F32.BF16 R40, R200.reuse, R174, R40 ;  /* 0x000000aec828723c */ /* 0x040fe20000041828 */
[----:B------:R-:W2:Y:S07]  /*7550*/  LDSM.16.M88.4 R172, [R226+0x4800] ;  /* 0x00480000e2ac783b */ /* 0x000eae0000000200 */
[C---:B-1----:R-:W-:Y:S08]  /*7560*/  HMMA.16816.F32.BF16 R44, R200.reuse, R160, R44 ;  /* 0x000000a0c82c723c */ /* 0x042ff0000004182c */
[----:B------:R-:W-:Y:S01]  /*7570*/  HMMA.16816.F32.BF16 R48, R200, R162, R48 ;  /* 0x000000a2c830723c */ /* 0x000fe20000041830 */
[----:B------:R-:W1:Y:S07]  /*7580*/  LDSM.16.M88.4 R160, [R226+0x5000] ;  /* 0x00500000e2a0783b */ /* 0x000e6e0000000200 */
[C---:B------:R-:W-:Y:S08]  /*7590*/  HMMA.16816.F32.BF16 R4, R204.reuse, R176, R4 ;  /* 0x000000b0cc04723c */ /* 0x040ff00000041804 */
[C---:B------:R-:W-:Y:S01]  /*75a0*/  HMMA.16816.F32.BF16 R8, R204.reuse, R178, R8 ;  /* 0x000000b2cc08723c */ /* 0x040fe20000041808 */
[----:B------:R-:W-:Y:S07]  /*75b0*/  LDSM.16.M88.4 R176, [R135+0x12100] ;  /* 0x0121000087b0783b */ /* 0x000fee0000000200 */
        /* <DEDUP_REMOVED lines=10> */
[C---:B------:R-:W-:Y:S01]  /*7660*/  HMMA.16816.F32.BF16 R40, R204.reuse, R162, R40 ;  /* 0x000000a2cc28723c */ /* 0x040fe20000041828 */
[----:B------:R-:W1:Y:S07]  /*7670*/  LDSM.16.M88.4 R160, [R135+0x13900] ;  /* 0x0139000087a0783b */ /* 0x000e6e0000000200 */
[C---:B---3--:R-:W-:Y:S08]  /*7680*/  HMMA.16816.F32.BF16 R44, R204.reuse, R164, R44 ;  /* 0x000000a4cc2c723c */ /* 0x048ff0000004182c */
[----:B------:R-:W-:Y:S01]  /*7690*/  HMMA.16816.F32.BF16 R48, R204, R166, R48 ;  /* 0x000000a6cc30723c */ /* 0x000fe20000041830 */
[----:B------:R-:W3:Y:S07]  /*76a0*/  LDSM.16.M88.4 R164, [R135+0x14100] ;  /* 0x0141000087a4783b */ /* 0x000eee0000000200 */
[C---:B------:R-:W-:Y:S08]  /*76b0*/  HMMA.16816.F32.BF16 R4, R208.reuse, R176, R4 ;  /* 0x000000b0d004723c */ /* 0x040ff00000041804 */
[C---:B------:R-:W-:Y:S01]  /*76c0*/  HMMA.16816.F32.BF16 R8, R208.reuse, R178, R8 ;  /* 0x000000b2d008723c */ /* 0x040fe20000041808 */
[----:B------:R-:W3:Y:S07]  /*76d0*/  LDSM.16.M88.4 R176, [R135+0x14900] ;  /* 0x0149000087b0783b */ /* 0x000eee0000000200 */
[C---:B----4-:R-:W-:Y:S08]  /*76e0*/  HMMA.16816.F32.BF16 R12, R208.reuse, R168, R12 ;  /* 0x000000a8d00c723c */ /* 0x050ff0000004180c */
[C---:B------:R-:W-:Y:S01]  /*76f0*/  HMMA.16816.F32.BF16 R16, R208.reuse, R170, R16 ;  /* 0x000000aad010723c */ /* 0x040fe20000041810 */
[----:B------:R-:W4:Y:S07]  /*7700*/  LDSM.16.M88.4 R168, [R236] ;  /* 0x00000000eca8783b */ /* 0x000f2e0000000200 */
[C---:B--2---:R-:W-:Y:S08]  /*7710*/  HMMA.16816.F32.BF16 R20, R208.reuse, R172, R20 ;  /* 0x000000acd014723c */ /* 0x044ff00000041814 */
        /* <DEDUP_REMOVED lines=8> */
[C---:B------:R-:W-:Y:S08]  /*77a0*/  HMMA.16816.F32.BF16 R44, R208.reuse, R176, R44 ;  /* 0x000000b0d02c723c */ /* 0x040ff0000004182c */
[----:B------:R-:W-:Y:S01]  /*77b0*/  HMMA.16816.F32.BF16 R48, R208, R178, R48 ;  /* 0x000000b2d030723c */ /* 0x000fe20000041830 */
[----:B------:R-:W-:Y:S07]  /*77c0*/  LDSM.16.M88.4 R176, [R231] ;  /* 0x00000000e7b0783b */ /* 0x000fee0000000200 */
[C---:B----4-:R-:W-:Y:S08]  /*77d0*/  HMMA.16816.F32.BF16 R4, R212.reuse, R168, R4 ;  /* 0x000000a8d404723c */ /* 0x050ff00000041804 */
[C---:B------:R-:W-:Y:S01]  /*77e0*/  HMMA.16816.F32.BF16 R8, R212.reuse, R170, R8 ;  /* 0x000000aad408723c */ /* 0x040fe20000041808 */
[----:B------:R-:W4:Y:S07]  /*77f0*/  LDSM.16.M88.4 R168, [R232] ;  /* 0x00000000e8a8783b */ /* 0x000f2e0000000200 */
[C---:B--2---:R-:W-:Y:S08]  /*7800*/  HMMA.16816.F32.BF16 R12, R212.reuse, R172, R12 ;  /* 0x000000acd40c723c */ /* 0x044ff0000004180c */
[C---:B------:R-:W-:Y:S01]  /*7810*/  HMMA.16816.F32.BF16 R16, R212.reuse, R174, R16 ;  /* 0x000000aed410723c */ /* 0x040fe20000041810 */
[----:B------:R-:W2:Y:S07]  /*7820*/  LDSM.16.M88.4 R172, [R229+0x12100] ;  /* 0x01210000e5ac783b */ /* 0x000eae0000000200 */
        /* <DEDUP_REMOVED lines=10> */
[----:B------:R-:W-:Y:S01]  /*78d0*/  HMMA.16816.F32.BF16 R48, R212, R178, R48 ;  /* 0x000000b2d430723c */ /* 0x000fe20000041830 */
        /* <DEDUP_REMOVED lines=14> */
[C---:B------:R-:W-:Y:S08]  /*79c0*/  HMMA.16816.F32.BF16 R40, R216.reuse, R178, R40 ;  /* 0x000000b2d828723c */ /* 0x040ff00000041828 */
[C---:B--2---:R-:W-:Y:S08]  /*79d0*/  HMMA.16816.F32.BF16 R44, R216.reuse, R172, R44 ;  /* 0x000000acd82c723c */ /* 0x044ff0000004182c */
[----:B------:R-:W-:Y:S01]  /*79e0*/  HMMA.16816.F32.BF16 R48, R216, R174, R48 ;  /* 0x000000aed830723c */ /* 0x000fe20000041830 */
[----:B------:R-:W2:Y:S07]  /*79f0*/  LDSM.16.M88.4 R172, [R226+0x7800] ;  /* 0x00780000e2ac783b */ /* 0x000eae0000000200 */
[C---:B-1----:R-:W-:Y:S08]  /*7a00*/  HMMA.16816.F32.BF16 R4, R220.reuse, R160, R4 ;  /* 0x000000a0dc04723c */ /* 0x042ff00000041804 */
[C---:B------:R-:W-:Y:S01]  /*7a10*/  HMMA.16816.F32.BF16 R8, R220.reuse, R162, R8 ;  /* 0x000000a2dc08723c */ /* 0x040fe20000041808 */
[----:B------:R-:W1:Y:S07]  /*7a20*/  LDSM.16.M88.4 R160, [R226+0x8000] ;  /* 0x00800000e2a0783b */ /* 0x000e6e0000000200 */
[C---:B---3--:R-:W-:Y:S08]  /*7a30*/  HMMA.16816.F32.BF16 R12, R220.reuse, R164, R12 ;  /* 0x000000a4dc0c723c */ /* 0x048ff0000004180c */
[C---:B------:R-:W-:Y:S01]  /*7a40*/  HMMA.16816.F32.BF16 R16, R220.reuse, R166, R16 ;  /* 0x000000a6dc10723c */ /* 0x040fe20000041810 */
[----:B------:R-:W3:Y:S01]  /*7a50*/  LDSM.16.M88.4 R164, [R226+0x8800] ;  /* 0x00880000e2a4783b */ /* 0x000ee20000000200 */
[----:B------:R-:W-:Y:S04]  /*7a60*/  DEPBAR.LE SB0, 0x0 ;  /* 0x000080000000791a */ /* 0x000fe80000000000 */
[----:B------:R-:W-:Y:S02]  /*7a70*/  FMNMX.FTZ R0, R4, R133, !PT ;  /* 0x0000008504007209 */ /* 0x000fe40007810000 */
[C---:B----4-:R-:W-:Y:S01]  /*7a80*/  HMMA.16816.F32.BF16 R20, R220.reuse, R168, R20 ;  /* 0x000000a8dc14723c */ /* 0x050fe20000041814 */
[----:B------:R-:W-:Y:S04]  /*7a90*/  BAR.SYNC.DEFER_BLOCKING 0x0 ;  /* 0x0000000000007b1d */ /* 0x000fe80000010000 */
[----:B------:R-:W-:Y:S02]  /*7aa0*/  FMNMX.FTZ R0, R5, R0, !PT ;  /* 0x0000000005007209 */ /* 0x000fe40007810000 */
[----:B------:R-:W-:Y:S01]  /*7ab0*/  FMNMX.FTZ R2, R6, R134, !PT ;  /* 0x0000008606027209 */ /* 0x000fe20007810000 */
[C---:B------:R-:W-:Y:S04]  /*7ac0*/  HMMA.16816.F32.BF16 R24, R220.reuse, R170, R24 ;  /* 0x000000aadc18723c */ /* 0x040fe80000041818 */
[----:B------:R-:W-:Y:S02]  /*7ad0*/  FMNMX.FTZ R0, R8, R0, !PT ;  /* 0x0000000008007209 */ /* 0x000fe40007810000 */
[----:B------:R-:W-:Y:S02]  /*7ae0*/  FMNMX.FTZ R2, R7, R2, !PT ;  /* 0x0000000207027209 */ /* 0x000fe40007810000 */
[C---:B--2---:R-:W-:Y:S04]  /*7af0*/  HMMA.16816.F32.BF16 R28, R220.reuse, R172, R28 ;  /* 0x000000acdc1c723c */ /* 0x044fe8000004181c */
[----:B------:R-:W-:Y:S02]  /*7b00*/  FMNMX.FTZ R0, R9, R0, !PT ;  /* 0x0000000009007209 */ /* 0x000fe40007810000 */
[----:B------:R-:W-:Y:S02]  /*7b10*/  FMNMX.FTZ R2, R10, R2, !PT ;  /* 0x000000020a027209 */ /* 0x000fe40007810000 */
[C---:B------:R-:W-:Y:S04]  /*7b20*/  HMMA.16816.F32.BF16 R32, R220.reuse, R174, R32 ;  /* 0x000000aedc20723c */ /* 0x040fe80000041820 */
[----:B------:R-:W-:Y:S02]  /*7b30*/  FMNMX.FTZ R0, R12, R0, !PT ;  /* 0x000000000c007209 */ /* 0x000fe40007810000 */
[----:B------:R-:W-:Y:S02]  /*7b40*/  FMNMX.FTZ R2, R11, R2, !PT ;  /* 0x000000020b027209 */ /* 0x000fe40007810000 */
[C---:B-1----:R-:W-:Y:S04]  /*7b50*/  HMMA.16816.F32.BF16 R36, R220.reuse, R160, R36 ;  /* 0x000000a0dc24723c */ /* 0x042fe80000041824 */
[----:B------:R-:W-:Y:S02]  /*7b60*/  FMNMX.FTZ R0, R13, R0, !PT ;  /* 0x000000000d007209 */ /* 0x000fe40007810000 */
[----:B------:R-:W-:Y:S02]  /*7b70*/  FMNMX.FTZ R2, R14, R2, !PT ;  /* 0x000000020e027209 */ /* 0x000fe40007810000 */
[C---:B------:R-:W-:Y:S04]  /*7b80*/  HMMA.16816.F32.BF16 R40, R220.reuse, R162, R40 ;  /* 0x000000a2dc28723c */ /* 0x040fe80000041828 */
[----:B------:R-:W-:Y:S02]  /*7b90*/  FMNMX.FTZ R0, R16, R0, !PT ;  /* 0x0000000010007209 */ /* 0x000fe40007810000 */
[----:B------:R-:W-:Y:S01]  /*7ba0*/  FMNMX.FTZ R2, R15, R2, !PT ;  /* 0x000000020f027209 */ /* 0x000fe20007810000 */
[----:B------:R-:W-:Y:S01]  /*7bb0*/  @P0 IMAD.WIDE.U32 R162, R249, c[0x0][0x1e0], RZ ;  /* 0x00007800f9a20a25 */ /* 0x000fe200078e00ff */
[C---:B---3--:R-:W-:Y:S04]  /*7bc0*/  HMMA.16816.F32.BF16 R44, R220.reuse, R164, R44 ;  /* 0x000000a4dc2c723c */ /* 0x048fe8000004182c */
[----:B------:R-:W-:Y:S02]  /*7bd0*/  FMNMX.FTZ R0, R17, R0, !PT ;  /* 0x0000000011007209 */ /* 0x000fe40007810000 */
[----:B------:R-:W-:Y:S02]  /*7be0*/  FMNMX.FTZ R2, R18, R2, !PT ;  /* 0x0000000212027209 */ /* 0x000fe40007810000 */
[----:B------:R-:W-:Y:S04]  /*7bf0*/  HMMA.16816.F32.BF16 R48, R220, R166, R48 ;  /* 0x000000a6dc30723c */ /* 0x000fe80000041830 */
[----:B------:R-:W-:Y:S02]  /*7c00*/  FMNMX.FTZ R0, R20, R0, !PT ;  /* 0x0000000014007209 */ /* 0x000fe40007810000 */
[----:B------:R-:W-:Y:S02]  /*7c10*/  FMNMX.FTZ R2, R19, R2, !PT ;  /* 0x0000000213027209 */ /* 0x000fe40007810000 */
[----:B------:R-:W-:Y:S04]  /*7c20*/  FMNMX.FTZ R0, R21, R0, !PT ;  /* 0x0000000015007209 */ /* 0x000fe80007810000 */
[----:B------:R-:W-:Y:S02]  /*7c30*/  FMNMX.FTZ R0, R24, R0, !PT ;  /* 0x0000000018007209 */ /* 0x000fe40007810000 */
        /* <DEDUP_REMOVED lines=27> */
[----:B------:R-:W-:Y:S01]  /*7df0*/  @P0 MOV R161, R181 ;  /* 0x000000b500a10202 */ /* 0x000fe20000000f00 */
[----:B------:R-:W1:Y:S01]  /*7e00*/  SHFL.BFLY PT, R3, R132, 0x2, 0x1f ;  /* 0x0c401f0084037f89 */ /* 0x000e6200000e0000 */
[----:B------:R-:W-:Y:S04]  /*7e10*/  FMNMX.FTZ R0, R50, R0, !PT ;  /* 0x0000000032007209 */ /* 0x000fe80007810000 */
[----:B------:R-:W-:Y:S05]  /*7e20*/  FMNMX.FTZ R0, R51, R0, !PT ;  /* 0x0000000033007209 */ /* 0x000fea0007810000 */
[----:B------:R-:W2:Y:S01]  /*7e30*/  SHFL.BFLY PT, R2, R0, 0x2, 0x1f ;  /* 0x0c401f0000027f89 */ /* 0x000ea200000e0000 */
[----:B-1----:R-:W-:Y:S07]  /*7e40*/  FMNMX.FTZ R132, R132, R3, !PT ;  /* 0x0000000384847209 */ /* 0x002fee0007810000 */
[----:B------:R-:W1:Y:S01]  /*7e50*/  SHFL.BFLY PT, R160, R132, 0x1, 0x1f ;  /* 0x0c201f0084a07f89 */ /* 0x000e6200000e0000 */
[----:B--2---:R-:W-:Y:S07]  /*7e60*/  FMNMX.FTZ R0, R0, R2, !PT ;  /* 0x0000000200007209 */ /* 0x004fee0007810000 */
[----:B------:R-:W2:Y:S01]  /*7e70*/  SHFL.BFLY PT, R3, R0, 0x1, 0x1f ;  /* 0x0c201f0000037f89 */ /* 0x000ea200000e0000 */
[----:B-1----:R-:W-:Y:S02]  /*7e80*/  FMNMX.FTZ R132, R132, R160, !PT ;  /* 0x000000a084847209 */ /* 0x002fe40007810000 */
[----:B------:R-:W-:Y:S02]  /*7e90*/  @P0 MOV R160, R250 ;  /* 0x000000fa00a00202 */ /* 0x000fe40000000f00 */
[----:B------:R-:W-:Y:S01]  /*7ea0*/  MOV R250, c[0x0][0x1e0] ;  /* 0x0000780000fa7a02 */ /* 0x000fe20000000f00 */
[C---:B------:R-:W-:Y:S02]  /*7eb0*/  FMUL.FTZ R172, R132.reuse, c[0x0][0x2d0] ;  /* 0x0000b40084ac7a20 */ /* 0x040fe40000410000 */
[----:B------:R-:W-:Y:S01]  /*7ec0*/  FADD.FTZ R2, -R132, R133 ;  /* 0x0000008584027221 */ /* 0x000fe20000010100 */
[----:B------:R-:W-:Y:S01]  /*7ed0*/  @P0 SHF.R.S32.HI R133, RZ, 0x1f, R249 ;  /* 0x0000001fff850819 */ /* 0x000fe200000114f9 */
[--C-:B------:R-:W-:Y:S01]  /*7ee0*/  FFMA.FTZ R4, R4, c[0x0][0x2d0], -R172.reuse ;  /* 0x0000b40004047a23 */ /* 0x100fe200000108ac */
[----:B--2---:R-:W-:Y:S01]  /*7ef0*/  FMNMX.FTZ R3, R0, R3, !PT ;  /* 0x0000000300037209 */ /* 0x004fe20007810000 */
[----:B------:R-:W-:Y:S02]  /*7f00*/  FMUL.FTZ R0, R2, c[0x0][0x2d0] ;  /* 0x0000b40002007a20 */ /* 0x000fe40000410000 */
[----:B------:R1:W-:Y:S01]  /*7f10*/  MUFU.EX2 R251, R4 ;  /* 0x0000000400fb7308 */ /* 0x0003e20000000800 */
[----:B------:R-:W-:Y:S02]  /*7f20*/  FFMA.FTZ R5, R5, c[0x0][0x2d0], -R172 ;  /* 0x0000b40005057a23 */ /* 0x000fe400000108ac */
[----:B------:R-:W-:Y:S02]  /*7f30*/  @P0 IMAD R133, R133, c[0x0][0x1e0], RZ ;  /* 0x0000780085850a24 */ /* 0x000fe400078e02ff */
[----:B------:R-:W-:Y:S04]  /*7f40*/  @P0 IMAD.WIDE.U32 R160, R162, 0x60, R160 ;  /* 0x00000060a2a00825 */ /* 0x000fe800078e00a0 */
[----:B------:R-:W-:Y:S01]  /*7f50*/  @P0 IMAD R133, R249, c[0x0][0x1e4], R133 ;  /* 0x00007900f9850a24 */ /* 0x000fe200078e0285 */
[----:B------:R2:W3:Y:S01]  /*7f60*/  MUFU.EX2 R2, R0 ;  /* 0x0000000000027308 */ /* 0x0004e20000000800 */
[--C-:B------:R-:W-:Y:S02]  /*7f70*/  FFMA.FTZ R8, R8, c[0x0][0x2d0], -R172.reuse ;  /* 0x0000b40008087a23 */ /* 0x100fe400000108ac */
[--C-:B------:R-:W-:Y:S01]  /*7f80*/  FFMA.FTZ R9, R9, c[0x0][0x2d0], -R172.reuse ;  /* 0x0000b40009097a23 */ /* 0x100fe200000108ac */
[----:B------:R-:W-:Y:S01]  /*7f90*/  @P0 IADD3 R133, R163, R133, RZ ;  /* 0x00000085a3850210 */ /* 0x000fe20007ffe0ff */
[--C-:B------:R-:W-:Y:S02]  /*7fa0*/  FFMA.FTZ R24, R24, c[0x0][0x2d0], -R172.reuse ;  /* 0x0000b40018187a23 */ /* 0x100fe400000108ac */
[--C-:B------:R-:W-:Y:S02]  /*7fb0*/  FFMA.FTZ R25, R25, c[0x0][0x2d0], -R172.reuse ;  /* 0x0000b40019197a23 */ /* 0x100fe400000108ac */
[--C-:B------:R-:W-:Y:S01]  /*7fc0*/  FFMA.FTZ R28, R28, c[0x0][0x2d0], -R172.reuse ;  /* 0x0000b4001c1c7a23 */ /* 0x100fe200000108ac */
[----:B------:R4:W-:Y:S01]  /*7fd0*/  MUFU.EX2 R177, R5 ;  /* 0x0000000500b17308 */ /* 0x0009e20000000800 */
[--C-:B------:R-:W-:Y:S02]  /*7fe0*/  FFMA.FTZ R29, R29, c[0x0][0x2d0], -R172.reuse ;  /* 0x0000b4001d1d7a23 */ /* 0x100fe400000108ac */
[--C-:B------:R-:W-:Y:S02]  /*7ff0*/  FFMA.FTZ R32, R32, c[0x0][0x2d0], -R172.reuse ;  /* 0x0000b40020207a23 */ /* 0x100fe400000108ac */
[----:B-1----:R-:W-:Y:S02]  /*8000*/  @P0 IMAD R4, R133, 0x60, RZ ;  /* 0x0000006085040824 */ /* 0x002fe400078e02ff */
[----:B------:R-:W-:Y:S02]  /*8010*/  FMUL.FTZ R133, R3, c[0x0][0x2d0] ;  /* 0x0000b40003857a20 */ /* 0x000fe40000410000 */
[----:B------:R-:W-:Y:S01]  /*8020*/  FFMA.FTZ R33, R33, c[0x0][0x2d0], -R172 ;  /* 0x0000b40021217a23 */ /* 0x000fe200000108ac */
[----:B------:R-:W-:Y:S01]  /*8030*/  @P0 IADD3 R4, R161, R4, RZ ;  /* 0x00000004a1040210 */ /* 0x000fe20007ffe0ff */
[----:B------:R1:W-:Y:S01]  /*8040*/  MUFU.EX2 R178, R8 ;  /* 0x0000000800b27308 */ /* 0x0003e20000000800 */
[--C-:B------:R-:W-:Y:S01]  /*8050*/  FFMA.FTZ R6, R6, c[0x0][0x2d0], -R133.reuse ;  /* 0x0000b40006067a23 */ /* 0x100fe20000010885 */
[----:B------:R-:W-:Y:S01]  /*8060*/  @P0 SHF.L.U64.HI R161, R250, 0x6, R252 ;  /* 0x00000006faa10819 */ /* 0x000fe200000102fc */
[----:B--2---:R-:W-:Y:S01]  /*8070*/  FADD.FTZ R0, -R3, R134 ;  /* 0x0000008603007221 */ /* 0x004fe20000010100 */
[----:B------:R-:W-:Y:S01]  /*8080*/  @P0 SHF.L.U32 R134, R160, 0x1, RZ ;  /* 0x00000001a0860819 */ /* 0x000fe200000006ff */
[--C-:B------:R-:W-:Y:S01]  /*8090*/  FFMA.FTZ R10, R10, c[0x0][0x2d0], -R133.reuse ;  /* 0x0000b4000a0a7a23 */ /* 0x100fe20000010885 */
[----:B------:R-:W-:Y:S01]  /*80a0*/  @P0 SHF.L.U64.HI R160, R160, 0x1, R4 ;  /* 0x00000001a0a00819 */ /* 0x000fe20000010204 */
[----:B------:R-:W-:Y:S01]  /*80b0*/  FMUL.FTZ R0, R0, c[0x0][0x2d0] ;  /* 0x0000b40000007a20 */ /* 0x000fe20000410000 */
[C---:B------:R-:W-:Y:S01]  /*80c0*/  @P0 IADD3 R4, P1, R134.reuse, c[0x0][0x1c8], RZ ;  /* 0x0000720086040a10 */ /* 0x040fe20007f3e0ff */
[--C-:B------:R-:W-:Y:S01]  /*80d0*/  FFMA.FTZ R11, R11, c[0x0][0x2d0], -R133.reuse ;  /* 0x0000b4000b0b7a23 */ /* 0x100fe20000010885 */
[----:B------:R2:W-:Y:S01]  /*80e0*/  MUFU.EX2 R179, R9 ;  /* 0x0000000900b37308 */ /* 0x0005e20000000800 */
[----:B------:R-:W-:Y:S01]  /*80f0*/  @P0 IADD3 R162, P2, R134, 0x80, RZ ;  /* 0x0000008086a20810 */ /* 0x000fe20007f5e0ff */
[----:B---3--:R-:W-:Y:S01]  /*8100*/  FMUL.FTZ R52, R2, R52 ;  /* 0x0000003402347220 */ /* 0x008fe20000410000 */
[----:B----4-:R-:W-:Y:S01]  /*8110*/  @P0 IADD3.X R5, R160, c[0x0][0x1cc], RZ, P1, !PT ;  /* 0x00007300a0050a10 */ /* 0x010fe20000ffe4ff */
[----:B------:R-:W-:Y:S01]  /*8120*/  FMUL.FTZ R53, R2, R53 ;  /* 0x0000003502357220 */ /* 0x000fe20000410000 */
[----:B------:R-:W-:Y:S01]  /*8130*/  @P0 IADD3 R162, P1, R162, c[0x0][0x1c8], RZ ;  /* 0x00007200a2a20a10 */ /* 0x000fe20007f3e0ff */
[C---:B------:R-:W-:Y:S02]  /*8140*/  FMUL.FTZ R56, R2.reuse, R56 ;  /* 0x0000003802387220 */ /* 0x040fe40000410000 */
[----:B------:R3:W-:Y:S01]  /*8150*/  @P0 LDGSTS.E.BYPASS.LTC128B.128 [R248+0xc100], [R4.64], !P6 ;  /* 0x0c10000004f80fae */ /* 0x0007e2000f101d48 */
[--C-:B------:R-:W-:Y:S01]  /*8160*/  @P0 IADD3.X R163, RZ, c[0x0][0x1cc], R160.reuse, P1, P2 ;  /* 0x00007300ffa30a10 */ /* 0x100fe20000fe44a0 */
[----:B------:R4:W-:Y:S01]  /*8170*/  MUFU.EX2 R173, R6 ;  /* 0x0000000600ad7308 */ /* 0x0009e20000000800 */
[C---:B------:R-:W-:Y:S02]  /*8180*/  FMUL.FTZ R57, R2.reuse, R57 ;  /* 0x0000003902397220 */ /* 0x040fe40000410000 */
[----:B------:R-:W-:Y:S01]  /*8190*/  FMUL.FTZ R60, R2, R60 ;  /* 0x0000003c023c7220 */ /* 0x000fe20000410000 */
[----:B-1----:R-:W-:Y:S01]  /*81a0*/  @P0 IADD3 R8, P3, R134, 0x100, RZ ;  /* 0x0000010086080810 */ /* 0x002fe20007f7e0ff */
[----:B------:R-:W-:Y:S01]  /*81b0*/  FMUL.FTZ R61, R2, R61 ;  /* 0x0000003d023d7220 */ /* 0x000fe20000410000 */
[----:B------:R1:W-:Y:S01]  /*81c0*/  @P0 LDGSTS.E.BYPASS.LTC128B.128 [R248+0xf100], [R162.64], !P5 ;  /* 0x0f100000a2f80fae */ /* 0x0003e2000e901d48 */
[----:B------:R-:W-:Y:S01]  /*81d0*/  @P0 SHF.L.U32 R134, R250, 0x6, RZ ;  /* 0x00000006fa860819 */ /* 0x000fe200000006ff */
[----:B------:R-:W-:Y:S01]  /*81e0*/  FMUL.FTZ R64, R2, R64 ;  /* 0x0000004002407220 */ /* 0x000fe20000410000 */
[----:B------:R-:W-:Y:S01]  /*81f0*/  @P0 IADD3 R8, P2, R8, c[0x0][0x1c8], RZ ;  /* 0x0000720008080a10 */ /* 0x000fe20007f5e0ff */
[----:B------:R-:W1:Y:S01]  /*8200*/  MUFU.EX2 R0, R0 ;  /* 0x0000000000007308 */ /* 0x000e620000000800 */
[C---:B------:R-:W-:Y:S02]  /*8210*/  FMUL.FTZ R65, R2.reuse, R65 ;  /* 0x0000004102417220 */ /* 0x040fe40000410000 */
[C---:B------:R-:W-:Y:S01]  /*8220*/  FMUL.FTZ R68, R2.reuse, R68 ;  /* 0x0000004402447220 */ /* 0x040fe20000410000 */
[----:B--2---:R-:W-:Y:S01]  /*8230*/  @P0 IADD3.X R9, RZ, c[0x0][0x1cc], R160, P2, P3 ;  /* 0x00007300ff090a10 */ /* 0x004fe200017e64a0 */
[C---:B------:R-:W-:Y:S02]  /*8240*/  FMUL.FTZ R69, R2.reuse, R69 ;  /* 0x0000004502457220 */ /* 0x040fe40000410000 */
[C---:B------:R-:W-:Y:S02]  /*8250*/  FMUL.FTZ R72, R2.reuse, R72 ;  /* 0x0000004802487220 */ /* 0x040fe40000410000 */
[----:B------:R2:W-:Y:S01]  /*8260*/  @P0 LDGSTS.E.BYPASS.LTC128B.128 [R248+0x12100], [R8.64], !P4 ;  /* 0x1210000008f80fae */ /* 0x0005e2000e101d48 */
[----:B------:R2:W-:Y:S01]  /*8270*/  MUFU.EX2 R175, R10 ;  /* 0x0000000a00af7308 */ /* 0x0005e20000000800 */
[C---:B------:R-:W-:Y:S02]  /*8280*/  FMUL.FTZ R73, R2.reuse, R73 ;  /* 0x0000004902497220 */ /* 0x040fe40000410000 */
[----:B------:R-:W-:Y:S01]  /*8290*/  FMUL.FTZ R76, R2, R76 ;  /* 0x0000004c024c7220 */ /* 0x000fe20000410000 */
[----:B---3--:R-:W-:Y:S01]  /*82a0*/  @P0 IADD3 R4, P1, R4, R134, RZ ;  /* 0x0000008604040210 */ /* 0x008fe20007f3e0ff */
[C---:B------:R-:W-:Y:S02]  /*82b0*/  FMUL.FTZ R77, R2.reuse, R77 ;  /* 0x0000004d024d7220 */ /* 0x040fe40000410000 */
[----:B------:R-:W-:Y:S01]  /*82c0*/  FMUL.FTZ R80, R2, R80 ;  /* 0x0000005002507220 */ /* 0x000fe20000410000 */
[----:B------:R-:W-:Y:S02]  /*82d0*/  @P0 IADD3.X R5, R5, R161, RZ, P1, !PT ;  /* 0x000000a105050210 */ /* 0x000fe40000ffe4ff */
[----:B------:R3:W-:Y:S01]  /*82e0*/  MUFU.EX2 R174, R11 ;  /* 0x0000000b00ae7308 */ /* 0x0007e20000000800 */
[----:B----4-:R-:W-:Y:S01]  /*82f0*/  @P0 IADD3 R6, P2, R134, R4, RZ ;  /* 0x0000000486060210 */ /* 0x010fe20007f5e0ff */
[--C-:B------:R-:W-:Y:S01]  /*8300*/  FFMA.FTZ R134, R7, c[0x0][0x2d0], -R133.reuse ;  /* 0x0000b40007867a23 */ /* 0x100fe20000010885 */
[----:B------:R4:W-:Y:S02]  /*8310*/  @P0 LDGSTS.E.BYPASS.LTC128B.128 [R248+0xd100], [R4.64], !P6 ;  /* 0x0d10000004f80fae */ /* 0x0009e4000f101d48 */
[----:B------:R-:W-:Y:S01]  /*8320*/  @P0 IADD3.X R7, R161, R5, RZ, P2, !PT ;  /* 0x00000005a1070210 */ /* 0x000fe200017fe4ff */
[C---:B-1----:R-:W-:Y:S02]  /*8330*/  FMUL.FTZ R54, R0.reuse, R54 ;  /* 0x0000003600367220 */ /* 0x042fe40000410000 */
[C---:B------:R-:W-:Y:S02]  /*8340*/  FMUL.FTZ R55, R0.reuse, R55 ;  /* 0x0000003700377220 */ /* 0x040fe40000410000 */
[----:B------:R-:W1:Y:S01]  /*8350*/  MUFU.EX2 R176, R134 ;  /* 0x0000008600b07308 */ /* 0x000e620000000800 */
[C---:B------:R-:W-:Y:S01]  /*8360*/  FMUL.FTZ R58, R0.reuse, R58 ;  /* 0x0000003a003a7220 */ /* 0x040fe20000410000 */
[----:B------:R4:W-:Y:S01]  /*8370*/  @P0 LDGSTS.E.BYPASS.LTC128B.128 [R248+0x10100], [R4.64+0x80], !P5 ;  /* 0x1010008004f80fae */ /* 0x0009e2000e901d48 */
[C---:B------:R-:W-:Y:S02]  /*8380*/  FMUL.FTZ R59, R0.reuse, R59 ;  /* 0x0000003b003b7220 */ /* 0x040fe40000410000 */
[----:B--2---:R-:W-:Y:S02]  /*8390*/  FMUL.FTZ R10, R0, R142 ;  /* 0x0000008e000a7220 */ /* 0x004fe40000410000 */
[C---:B------:R-:W-:Y:S02]  /*83a0*/  FMUL.FTZ R8, R2.reuse, R140 ;  /* 0x0000008c02087220 */ /* 0x040fe40000410000 */
[----:B------:R-:W-:Y:S01]  /*83b0*/  FMUL.FTZ R9, R2, R141 ;  /* 0x0000008d02097220 */ /* 0x000fe20000410000 */
[----:B------:R4:W-:Y:S01]  /*83c0*/  @P0 LDGSTS.E.BYPASS.LTC128B.128 [R248+0x13100], [R4.64+0x100], !P4 ;  /* 0x1310010004f80fae */ /* 0x0009e2000e101d48 */
[C---:B------:R-:W-:Y:S01]  /*83d0*/  FMUL.FTZ R62, R0.reuse, R62 ;  /* 0x0000003e003e7220 */ /* 0x040fe20000410000 */
[----:B------:R-:W-:Y:S01]  /*83e0*/  MUFU.EX2 R183, R24 ;  /* 0x0000001800b77308 */ /* 0x000fe20000000800 */
[C---:B------:R-:W-:Y:S02]  /*83f0*/  FMUL.FTZ R63, R0.reuse, R63 ;  /* 0x0000003f003f7220 */ /* 0x040fe40000410000 */
[C---:B---3--:R-:W-:Y:S02]  /*8400*/  FMUL.FTZ R11, R0.reuse, R143 ;  /* 0x0000008f000b7220 */ /* 0x048fe40000410000 */
[C---:B------:R-:W-:Y:S01]  /*8410*/  FMUL.FTZ R66, R0.reuse, R66 ;  /* 0x0000004200427220 */ /* 0x040fe20000410000 */
[----:B------:R2:W-:Y:S01]  /*8420*/  @P0 LDGSTS.E.BYPASS.LTC128B.128 [R248+0xe100], [R6.64], !P6 ;  /* 0x0e10000006f80fae */ /* 0x0005e2000f101d48 */
[C---:B------:R-:W-:Y:S02]  /*8430*/  FMUL.FTZ R67, R0.reuse, R67 ;  /* 0x0000004300437220 */ /* 0x040fe40000410000 */
[C---:B------:R-:W-:Y:S02]  /*8440*/  FMUL.FTZ R70, R0.reuse, R70 ;  /* 0x0000004600467220 */ /* 0x040fe40000410000 */
[C---:B------:R-:W-:Y:S02]  /*8450*/  FMUL.FTZ R71, R0.reuse, R71 ;  /* 0x0000004700477220 */ /* 0x040fe40000410000 */
[C---:B------:R-:W-:Y:S01]  /*8460*/  FMUL.FTZ R74, R0.reuse, R74 ;  /* 0x0000004a004a7220 */ /* 0x040fe20000410000 */
[----:B------:R2:W-:Y:S01]  /*8470*/  @P0 LDGSTS.E.BYPASS.LTC128B.128 [R248+0x11100], [R6.64+0x80], !P5 ;  /* 0x1110008006f80fae */ /* 0x0005e2000e901d48 */
[C---:B------:R-:W-:Y:S02]  /*8480*/  FMUL.FTZ R75, R0.reuse, R75 ;  /* 0x0000004b004b7220 */ /* 0x040fe40000410000 */
[C---:B------:R-:W-:Y:S02]  /*8490*/  FMUL.FTZ R78, R0.reuse, R78 ;  /* 0x0000004e004e7220 */ /* 0x040fe40000410000 */
[----:B------:R-:W-:Y:S02]  /*84a0*/  FMUL.FTZ R79, R0, R79 ;  /* 0x0000004f004f7220 */ /* 0x000fe40000410000 */
[----:B------:R-:W-:Y:S01]  /*84b0*/  FMUL.FTZ R81, R2, R81 ;  /* 0x0000005102517220 */ /* 0x000fe20000410000 */
[----:B------:R2:W-:Y:S01]  /*84c0*/  @P0 LDGSTS.E.BYPASS.LTC128B.128 [R248+0x14100], [R6.64+0x100], !P4 ;  /* 0x1410010006f80fae */ /* 0x0005e2000e101d48 */
[----:B------:R-:W-:Y:S02]  /*84d0*/  FMUL.FTZ R82, R0, R82 ;  /* 0x0000005200527220 */ /* 0x000fe40000410000 */
[C---:B----4-:R-:W-:Y:S01]  /*84e0*/  FMUL.FTZ R4, R2.reuse, R136 ;  /* 0x0000008802047220 */ /* 0x050fe20000410000 */
[----:B------:R-:W-:Y:S01]  /*84f0*/  F2FP.BF16.PACK_AB R136, R177, R251 ;  /* 0x000000fbb188723e */ /* 0x000fe200000010ff */
[----:B------:R-:W-:Y:S01]  /*8500*/  FMUL.FTZ R5, R2, R137 ;  /* 0x0000008902057220 */ /* 0x000fe20000410000 */
[----:B-1----:R-:W-:Y:S01]  /*8510*/  F2FP.BF16.PACK_AB R137, R176, R173 ;  /* 0x000000adb089723e */ /* 0x002fe200000010ff */
[----:B------:R-:W-:Y:S01]  /*8520*/  FMUL.FTZ R83, R0, R83 ;  /* 0x0000005300537220 */ /* 0x000fe20000410000 */
[----:B------:R-:W1:Y:S01]  /*8530*/  LDSM.16.MT88.4 R160, [R224+0x100] ;  /* 0x00010000e0a0783b */ /* 0x000e620000004200 */
[--C-:B------:R-:W-:Y:S02]  /*8540*/  FFMA.FTZ R26, R26, c[0x0][0x2d0], -R133.reuse ;  /* 0x0000b4001a1a7a23 */ /* 0x100fe40000010885 */
[--C-:B------:R-:W-:Y:S02]  /*8550*/  FFMA.FTZ R27, R27, c[0x0][0x2d0], -R133.reuse ;  /* 0x0000b4001b1b7a23 */ /* 0x100fe40000010885 */
[--C-:B------:R-:W-:Y:S02]  /*8560*/  FFMA.FTZ R30, R30, c[0x0][0x2d0], -R133.reuse ;  /* 0x0000b4001e1e7a23 */ /* 0x100fe40000010885 */
[--C-:B------:R-:W-:Y:S01]  /*8570*/  FFMA.FTZ R31, R31, c[0x0][0x2d0], -R133.reuse ;  /* 0x0000b4001f1f7a23 */ /* 0x100fe20000010885 */
[----:B------:R-:W3:Y:S01]  /*8580*/  LDSM.16.MT88.4 R164, [R225+0x100] ;  /* 0x00010000e1a4783b */ /* 0x000ee20000004200 */
[--C-:B------:R-:W-:Y:S02]  /*8590*/  FFMA.FTZ R34, R34, c[0x0][0x2d0], -R133.reuse ;  /* 0x0000b40022227a23 */ /* 0x100fe40000010885 */
[--C-:B------:R-:W-:Y:S02]  /*85a0*/  FFMA.FTZ R35, R35, c[0x0][0x2d0], -R133.reuse ;  /* 0x0000b40023237a23 */ /* 0x100fe40000010885 */
[--C-:B------:R-:W-:Y:S02]  /*85b0*/  FFMA.FTZ R36, R36, c[0x0][0x2d0], -R172.reuse ;  /* 0x0000b40024247a23 */ /* 0x100fe400000108ac */
[--C-:B------:R-:W-:Y:S01]  /*85c0*/  FFMA.FTZ R37, R37, c[0x0][0x2d0], -R172.reuse ;  /* 0x0000b40025257a23 */ /* 0x100fe200000108ac */
[----:B------:R-:W4:Y:S01]  /*85d0*/  LDSM.16.MT88.4 R168, [R228+0x100] ;  /* 0x00010000e4a8783b */ /* 0x000f220000004200 */
[--C-:B------:R-:W-:Y:S02]  /*85e0*/  FFMA.FTZ R38, R38, c[0x0][0x2d0], -R133.reuse ;  /* 0x0000b40026267a23 */ /* 0x100fe40000010885 */
[C---:B--2---:R-:W-:Y:S01]  /*85f0*/  FMUL.FTZ R6, R0.reuse, R138 ;  /* 0x0000008a00067220 */ /* 0x044fe20000410000 */
[----:B------:R-:W-:Y:S01]  /*8600*/  F2FP.BF16.PACK_AB R138, R179, R178 ;  /* 0x000000b2b38a723e */ /* 0x000fe200000010ff */
[----:B------:R-:W-:Y:S01]  /*8610*/  FMUL.FTZ R7, R0, R139 ;  /* 0x0000008b00077220 */ /* 0x000fe20000410000 */
[----:B------:R-:W-:Y:S01]  /*8620*/  F2FP.BF16.PACK_AB R139, R174, R175 ;  /* 0x000000afae8b723e */ /* 0x000fe200000010ff */
[--C-:B------:R-:W-:Y:S01]  /*8630*/  FFMA.FTZ R39, R39, c[0x0][0x2d0], -R133.reuse ;  /* 0x0000b40027277a23 */ /* 0x100fe20000010885 */
[----:B------:R-:W2:Y:S01]  /*8640*/  LDSM.16.MT88.4 R140, [R227+0x100] ;  /* 0x00010000e38c783b */ /* 0x000ea20000004200 */
[--C-:B------:R-:W-:Y:S02]  /*8650*/  FFMA.FTZ R40, R40, c[0x0][0x2d0], -R172.reuse ;  /* 0x0000b40028287a23 */ /* 0x100fe400000108ac */
[--C-:B------:R-:W-:Y:S02]  /*8660*/  FFMA.FTZ R41, R41, c[0x0][0x2d0], -R172.reuse ;  /* 0x0000b40029297a23 */ /* 0x100fe400000108ac */
[--C-:B------:R-:W-:Y:S02]  /*8670*/  FFMA.FTZ R42, R42, c[0x0][0x2d0], -R133.reuse ;  /* 0x0000b4002a2a7a23 */ /* 0x100fe40000010885 */
[--C-:B------:R-:W-:Y:S01]  /*8680*/  FFMA.FTZ R43, R43, c[0x0][0x2d0], -R133.reuse ;  /* 0x0000b4002b2b7a23 */ /* 0x100fe20000010885 */
[----:B------:R-:W0:Y:S01]  /*8690*/  LDGDEPBAR ;  /* 0x00000000000079af */ /* 0x000e220000000000 */
[C---:B------:R-:W-:Y:S02]  /*86a0*/  FMUL.FTZ R84, R2.reuse, R84 ;  /* 0x0000005402547220 */ /* 0x040fe40000410000 */
[----:B------:R-:W-:Y:S02]  /*86b0*/  FMUL.FTZ R85, R2, R85 ;  /* 0x0000005502557220 */ /* 0x000fe40000410000 */
[C---:B------:R-:W-:Y:S02]  /*86c0*/  FMUL.FTZ R86, R0.reuse, R86 ;  /* 0x0000005600567220 */ /* 0x040fe40000410000 */
[----:B------:R-:W-:Y:S01]  /*86d0*/  FMUL.FTZ R87, R0, R87 ;  /* 0x0000005700577220 */ /* 0x000fe20000410000 */
[C---:B-1----:R-:W-:Y:S05]  /*86e0*/  HMMA.16816.F32.BF16 R4, R136.reuse, R160, R4 ;  /* 0x000000a08804723c */ /* 0x042fea0000041804 */
[C---:B------:R-:W-:Y:S02]  /*86f0*/  FMUL.FTZ R88, R2.reuse, R88 ;  /* 0x0000005802587220 */ /* 0x040fe40000410000 */
[----:B------:R-:W-:Y:S01]  /*8700*/  FMUL.FTZ R89, R2, R89 ;  /* 0x0000005902597220 */ /* 0x000fe20000410000 */
[C---:B------:R-:W-:Y:S01]  /*8710*/  HMMA.16816.F32.BF16 R8, R136.reuse, R162, R8 ;  /* 0x000000a28808723c */ /* 0x040fe20000041808 */
[----:B------:R-:W1:Y:S03]  /*8720*/  LDSM.16.MT88.4 R160, [R224+0x3100] ;  /* 0x00310000e0a0783b */ /* 0x000e660000004200 */
[C---:B------:R-:W-:Y:S02]  /*8730*/  FMUL.FTZ R90, R0.reuse, R90 ;  /* 0x0000005a005a7220 */ /* 0x040fe40000410000 */
[----:B------:R-:W-:Y:S02]  /*8740*/  FMUL.FTZ R91, R0, R91 ;  /* 0x0000005b005b7220 */ /* 0x000fe40000410000 */
[C---:B---3--:R-:W-:Y:S04]  /*8750*/  HMMA.16816.F32.BF16 R52, R136.reuse, R164, R52 ;  /* 0x000000a48834723c */ /* 0x048fe80000041834 */
[C---:B------:R-:W-:Y:S02]  /*8760*/  FMUL.FTZ R92, R2.reuse, R92 ;  /* 0x0000005c025c7220 */ /* 0x040fe40000410000 */
[----:B------:R-:W-:Y:S02]  /*8770*/  FMUL.FTZ R93, R2, R93 ;  /* 0x0000005d025d7220 */ /* 0x000fe40000410000 */
[C---:B------:R-:W-:Y:S01]  /*8780*/  HMMA.16816.F32.BF16 R56, R136.reuse, R166, R56 ;  /* 0x000000a68838723c */ /* 0x040fe20000041838 */
[----:B------:R-:W3:Y:S03]  /*8790*/  LDSM.16.MT88.4 R164, [R225+0x3100] ;  /* 0x00310000e1a4783b */ /* 0x000ee60000004200 */
[C---:B------:R-:W-:Y:S02]  /*87a0*/  FMUL.FTZ R94, R0.reuse, R94 ;  /* 0x0000005e005e7220 */ /* 0x040fe40000410000 */
[----:B------:R-:W-:Y:S02]  /*87b0*/  FMUL.FTZ R95, R0, R95 ;  /* 0x0000005f005f7220 */ /* 0x000fe40000410000 */
[C---:B----4-:R-:W-:Y:S04]  /*87c0*/  HMMA.16816.F32.BF16 R60, R136.reuse, R168, R60 ;  /* 0x000000a8883c723c */ /* 0x050fe8000004183c */
[C---:B------:R-:W-:Y:S02]  /*87d0*/  FMUL.FTZ R96, R2.reuse, R96 ;  /* 0x0000006002607220 */ /* 0x040fe40000410000 */
[----:B------:R-:W-:Y:S02]  /*87e0*/  FMUL.FTZ R97, R2, R97 ;  /* 0x0000006102617220 */ /* 0x000fe40000410000 */
[C---:B------:R-:W-:Y:S04]  /*87f0*/  HMMA.16816.F32.BF16 R64, R136.reuse, R170, R64 ;  /* 0x000000aa8840723c */ /* 0x040fe80000041840 */
[C---:B------:R-:W-:Y:S02]  /*8800*/  FMUL.FTZ R98, R0.reuse, R98 ;  /* 0x0000006200627220 */ /* 0x040fe40000410000 */
[----:B------:R-:W-:Y:S02]  /*8810*/  FMUL.FTZ R99, R0, R99 ;  /* 0x0000006300637220 */ /* 0x000fe40000410000 */
[C---:B--2---:R-:W-:Y:S04]  /*8820*/  HMMA.16816.F32.BF16 R68, R136.reuse, R140, R68 ;  /* 0x0000008c8844723c */ /* 0x044fe80000041844 */
[C---:B------:R-:W-:Y:S02]  /*8830*/  FMUL.FTZ R100, R2.reuse, R100 ;  /* 0x0000006402647220 */ /* 0x040fe40000410000 */
[----:B------:R-:W-:Y:S02]  /*8840*/  FMUL.FTZ R101, R2, R101 ;  /* 0x0000006502657220 */ /* 0x000fe40000410000 */
[C---:B------:R-:W-:Y:S01]  /*8850*/  HMMA.16816.F32.BF16 R72, R136.reuse, R142, R72 ;  /* 0x0000008e8848723c */ /* 0x040fe20000041848 */
[----:B------:R-:W2:Y:S03]  /*8860*/  LDSM.16.MT88.4 R140, [R228+0x3100] ;  /* 0x00310000e48c783b */ /* 0x000ea60000004200 */
[C---:B------:R-:W-:Y:S02]  /*8870*/  FMUL.FTZ R102, R0.reuse, R102 ;  /* 0x0000006600667220 */ /* 0x040fe40000410000 */
[----:B------:R-:W-:Y:S02]  /*8880*/  FMUL.FTZ R103, R0, R103 ;  /* 0x0000006700677220 */ /* 0x000fe40000410000 */
[C---:B-1----:R-:W-:Y:S04]  /*8890*/  HMMA.16816.F32.BF16 R76, R136.reuse, R160, R76 ;  /* 0x000000a0884c723c */ /* 0x042fe8000004184c */
[C---:B------:R-:W-:Y:S02]  /*88a0*/  FMUL.FTZ R104, R2.reuse, R104 ;  /* 0x0000006802687220 */ /* 0x040fe40000410000 */
[----:B------:R-:W-:Y:S02]  /*88b0*/  FMUL.FTZ R105, R2, R105 ;  /* 0x0000006902697220 */ /* 0x000fe40000410000 */
        /* <DEDUP_REMOVED lines=11> */
[--C-:B------:R-:W-:Y:S01]  /*8970*/  FFMA.FTZ R12, R12, c[0x0][0x2d0], -R172.reuse ;  /* 0x0000b4000c0c7a23 */ /* 0x100fe200000108ac */
[C---:B--2---:R-:W-:Y:S03]  /*8980*/  HMMA.16816.F32.BF16 R92, R136.reuse, R140, R92 ;  /* 0x0000008c885c723c */ /* 0x044fe6000004185c */
[--C-:B------:R-:W-:Y:S01]  /*8990*/  FFMA.FTZ R13, R13, c[0x0][0x2d0], -R172.reuse ;  /* 0x0000b4000d0d7a23 */ /* 0x100fe200000108ac */
[----:B------:R2:W-:Y:S01]  /*89a0*/  MUFU.EX2 R250, R12 ;  /* 0x0000000c00fa7308 */ /* 0x0005e20000000800 */
[--C-:B------:R-:W-:Y:S02]  /*89b0*/  FFMA.FTZ R14, R14, c[0x0][0x2d0], -R133.reuse ;  /* 0x0000b4000e0e7a23 */ /* 0x100fe40000010885 */
[--C-:B------:R-:W-:Y:S01]  /*89c0*/  FFMA.FTZ R15, R15, c[0x0][0x2d0], -R133.reuse ;  /* 0x0000b4000f0f7a23 */ /* 0x100fe20000010885 */
[C---:B------:R-:W-:Y:S01]  /*89d0*/  HMMA.16816.F32.BF16 R96, R136.reuse, R142, R96 ;  /* 0x0000008e8860723c */ /* 0x040fe20000041860 */
[----:B------:R-:W4:Y:S03]  /*89e0*/  LDSM.16.MT88.4 R140, [R225+0x6100] ;  /* 0x00610000e18c783b */ /* 0x000f260000004200 */
[C---:B------:R-:W-:Y:S02]  /*89f0*/  FMUL.FTZ R112, R2.reuse, R112 ;  /* 0x0000007002707220 */ /* 0x040fe40000410000 */
[----:B------:R3:W-:Y:S01]  /*8a00*/  MUFU.EX2 R134, R13 ;  /* 0x0000000d00867308 */ /* 0x0007e20000000800 */
[----:B------:R-:W-:Y:S01]  /*8a10*/  FMUL.FTZ R113, R2, R113 ;  /* 0x0000007102717220 */ /* 0x000fe20000410000 */
[C---:B-1----:R-:W-:Y:S04]  /*8a20*/  HMMA.16816.F32.BF16 R100, R136.reuse, R160, R100 ;  /* 0x000000a08864723c */ /* 0x042fe80000041864 */
[C---:B------:R-:W-:Y:S02]  /*8a30*/  FMUL.FTZ R114, R0.reuse, R114 ;  /* 0x0000007200727220 */ /* 0x040fe40000410000 */
[----:B------:R-:W-:Y:S02]  /*8a40*/  FMUL.FTZ R115, R0, R115 ;  /* 0x0000007300737220 */ /* 0x000fe40000410000 */
[C---:B------:R-:W-:Y:S01]  /*8a50*/  HMMA.16816.F32.BF16 R104, R136.reuse, R162, R104 ;  /* 0x000000a28868723c */ /* 0x040fe20000041868 */
[----:B------:R-:W1:Y:S01]  /*8a60*/  LDSM.16.MT88.4 R160, [R228+0x6100] ;  /* 0x00610000e4a0783b */ /* 0x000e620000004200 */
[----:B------:R1:W-:Y:S02]  /*8a70*/  MUFU.EX2 R171, R14 ;  /* 0x0000000e00ab7308 */ /* 0x0003e40000000800 */
[C---:B--2---:R-:W-:Y:S02]  /*8a80*/  FMUL.FTZ R12, R2.reuse, R144 ;  /* 0x00000090020c7220 */ /* 0x044fe40000410000 */
[C---:B------:R-:W-:Y:S02]  /*8a90*/  FMUL.FTZ R116, R2.reuse, R116 ;  /* 0x0000007402747220 */ /* 0x040fe40000410000 */
[C---:B---3--:R-:W-:Y:S04]  /*8aa0*/  HMMA.16816.F32.BF16 R108, R136.reuse, R164, R108 ;  /* 0x000000a4886c723c */ /* 0x048fe8000004186c */
[----:B------:R2:W-:Y:S01]  /*8ab0*/  MUFU.EX2 R170, R15 ;  /* 0x0000000f00aa7308 */ /* 0x0005e20000000800 */
[C---:B------:R-:W-:Y:S02]  /*8ac0*/  FMUL.FTZ R117, R2.reuse, R117 ;  /* 0x0000007502757220 */ /* 0x040fe40000410000 */
[----:B------:R-:W-:Y:S01]  /*8ad0*/  FMUL.FTZ R13, R2, R145 ;  /* 0x00000091020d7220 */ /* 0x000fe20000410000 */
[C---:B------:R-:W-:Y:S01]  /*8ae0*/  HMMA.16816.F32.BF16 R112, R136.reuse, R166, R112 ;  /* 0x000000a68870723c */ /* 0x040fe20000041870 */
[----:B------:R-:W3:Y:S03]  /*8af0*/  LDSM.16.MT88.4 R164, [R227+0x6100] ;  /* 0x00610000e3a4783b */ /* 0x000ee60000004200 */
[C---:B------:R-:W-:Y:S02]  /*8b00*/  FMUL.FTZ R118, R0.reuse, R118 ;  /* 0x0000007600767220 */ /* 0x040fe40000410000 */
[----:B------:R-:W-:Y:S02]  /*8b10*/  FMUL.FTZ R119, R0, R119 ;  /* 0x0000007700777220 */ /* 0x000fe40000410000 */
[--C-:B------:R-:W-:Y:S04]  /*8b20*/  FFMA.FTZ R16, R16, c[0x0][0x2d0], -R172.reuse ;  /* 0x0000b40010107a23 */ /* 0x100fe800000108ac */
[--C-:B------:R-:W-:Y:S01]  /*8b30*/  FFMA.FTZ R17, R17, c[0x0][0x2d0], -R172.reuse ;  /* 0x0000b40011117a23 */ /* 0x100fe200000108ac */
[C---:B----4-:R-:W-:Y:S01]  /*8b40*/  HMMA.16816.F32.BF16 R116, R136.reuse, R140, R116 ;  /* 0x0000008c8874723c */ /* 0x050fe20000041874 */
[----:B------:R4:W3:Y:S02]  /*8b50*/  MUFU.EX2 R180, R16 ;  /* 0x0000001000b47308 */ /* 0x0008e40000000800 */
[--C-:B------:R-:W-:Y:S02]  /*8b60*/  FFMA.FTZ R18, R18, c[0x0][0x2d0], -R133.reuse ;  /* 0x0000b40012127a23 */ /* 0x100fe40000010885 */
[--C-:B------:R-:W-:Y:S02]  /*8b70*/  FFMA.FTZ R19, R19, c[0x0][0x2d0], -R133.reuse ;  /* 0x0000b40013137a23 */ /* 0x100fe40000010885 */
[C---:B------:R-:W-:Y:S02]  /*8b80*/  FMUL.FTZ R120, R2.reuse, R120 ;  /* 0x0000007802787220 */ /* 0x040fe40000410000 */
[----:B------:R-:W-:Y:S02]  /*8b90*/  FMUL.FTZ R121, R2, R121 ;  /* 0x0000007902797220 */ /* 0x000fe40000410000 */
[----:B------:R3:W3:Y:S01]  /*8ba0*/  MUFU.EX2 R252, R17 ;  /* 0x0000001100fc7308 */ /* 0x0006e20000000800 */
[C---:B------:R-:W-:Y:S02]  /*8bb0*/  FMUL.FTZ R122, R0.reuse, R122 ;  /* 0x0000007a007a7220 */ /* 0x040fe40000410000 */
[C---:B------:R-:W-:Y:S02]  /*8bc0*/  FMUL.FTZ R123, R0.reuse, R123 ;  /* 0x0000007b007b7220 */ /* 0x040fe40000410000 */
[C---:B-1----:R-:W-:Y:S02]  /*8bd0*/  FMUL.FTZ R14, R0.reuse, R146 ;  /* 0x00000092000e7220 */ /* 0x042fe40000410000 */
[----:B--2---:R-:W-:Y:S02]  /*8be0*/  FMUL.FTZ R15, R0, R147 ;  /* 0x00000093000f7220 */ /* 0x004fe40000410000 */
[----:B------:R-:W-:Y:S01]  /*8bf0*/  LDSM.16.MT88.4 R144, [R225+0x900] ;  /* 0x00090000e190783b */ /* 0x000fe20000004200 */
[C---:B------:R-:W-:Y:S01]  /*8c00*/  HMMA.16816.F32.BF16 R120, R136.reuse, R142, R120 ;  /* 0x0000008e8878723c */ /* 0x040fe20000041878 */
[----:B------:R1:W-:Y:S02]  /*8c10*/  MUFU.EX2 R169, R18 ;  /* 0x0000001200a97308 */ /* 0x0003e40000000800 */
[C---:B------:R-:W-:Y:S02]  /*8c20*/  FMUL.FTZ R124, R2.reuse, R124 ;  /* 0x0000007c027c7220 */ /* 0x040fe40000410000 */
[C---:B----4-:R-:W-:Y:S02]  /*8c30*/  FMUL.FTZ R16, R2.reuse, R148 ;  /* 0x0000009402107220 */ /* 0x050fe40000410000 */
[----:B------:R-:W2:Y:S01]  /*8c40*/  LDSM.16.MT88.4 R140, [R224+0x900] ;  /* 0x00090000e08c783b */ /* 0x000ea20000004200 */
[C---:B------:R-:W-:Y:S03]  /*8c50*/  HMMA.16816.F32.BF16 R12, R136.reuse, R160, R12 ;  /* 0x000000a0880c723c */ /* 0x040fe6000004180c */
[----:B------:R4:W2:Y:S01]  /*8c60*/  MUFU.EX2 R168, R19 ;  /* 0x0000001300a87308 */ /* 0x0008a20000000800 */
[----:B------:R-:W-:Y:S02]  /*8c70*/  FMUL.FTZ R125, R2, R125 ;  /* 0x0000007d027d7220 */ /* 0x000fe40000410000 */
[C---:B------:R-:W-:Y:S01]  /*8c80*/  FMUL.FTZ R126, R0.reuse, R126 ;  /* 0x0000007e007e7220 */ /* 0x040fe20000410000 */
[----:B---3--:R-:W-:Y:S01]  /*8c90*/  MOV R160, R180 ;  /* 0x000000b400a07202 */ /* 0x008fe20000000f00 */
[----:B------:R-:W-:Y:S04]  /*8ca0*/  FMUL.FTZ R127, R0, R127 ;  /* 0x0000007f007f7220 */ /* 0x000fe80000410000 */
[C---:B------:R-:W-:Y:S01]  /*8cb0*/  FMUL.FTZ R17, R2.reuse, R149 ;  /* 0x0000009502117220 */ /* 0x040fe20000410000 */
[----:B------:R-:W-:Y:S01]  /*8cc0*/  MUFU.EX2 R180, R25 ;  /* 0x0000001900b47308 */ /* 0x000fe20000000800 */
[----:B------:R-:W-:Y:S01]  /*8cd0*/  FMUL.FTZ R128, R2, R128 ;  /* 0x0000008002807220 */ /* 0x000fe20000410000 */
[C---:B------:R-:W-:Y:S03]  /*8ce0*/  HMMA.16816.F32.BF16 R124, R136.reuse, R162, R124 ;  /* 0x000000a2887c723c */ /* 0x040fe6000004187c */
[----:B-1----:R-:W-:Y:S02]  /*8cf0*/  FMUL.FTZ R18, R0, R150 ;  /* 0x0000009600127220 */ /* 0x002fe40000410000 */
[----:B------:R-:W-:Y:S02]  /*8d00*/  FMUL.FTZ R129, R2, R129 ;  /* 0x0000008102817220 */ /* 0x000fe40000410000 */
[C---:B------:R-:W-:Y:S01]  /*8d10*/  FMUL.FTZ R130, R0.reuse, R130 ;  /* 0x0000008200827220 */ /* 0x040fe20000410000 */
[----:B------:R-:W-:Y:S01]  /*8d20*/  MUFU.EX2 R161, R26 ;  /* 0x0000001a00a17308 */ /* 0x000fe20000000800 */
[C---:B------:R-:W-:Y:S03]  /*8d30*/  FMUL.FTZ R131, R0.reuse, R131 ;  /* 0x0000008300837220 */ /* 0x040fe60000410000 */
[----:B----4-:R-:W-:Y:S02]  /*8d40*/  FMUL.FTZ R19, R0, R151 ;  /* 0x0000009700137220 */ /* 0x010fe40000410000 */
[----:B------:R-:W1:Y:S01]  /*8d50*/  LDSM.16.MT88.4 R148, [R228+0x900] ;  /* 0x00090000e494783b */ /* 0x000e620000004200 */
[--C-:B------:R-:W-:Y:S02]  /*8d60*/  FFMA.FTZ R20, R20, c[0x0][0x2d0], -R172.reuse ;  /* 0x0000b40014147a23 */ /* 0x100fe400000108ac */
[--C-:B------:R-:W-:Y:S02]  /*8d70*/  FFMA.FTZ R21, R21, c[0x0][0x2d0], -R172.reuse ;  /* 0x0000b40015157a23 */ /* 0x100fe400000108ac */
[C---:B------:R-:W-:Y:S01]  /*8d80*/  HMMA.16816.F32.BF16 R16, R136.reuse, R164, R16 ;  /* 0x000000a48810723c */ /* 0x040fe20000041810 */
[----:B------:R-:W-:Y:S02]  /*8d90*/  MUFU.EX2 R182, R20 ;  /* 0x0000001400b67308 */ /* 0x000fe40000000800 */
[--C-:B------:R-:W-:Y:S02]  /*8da0*/  FFMA.FTZ R22, R22, c[0x0][0x2d0], -R133.reuse ;  /* 0x0000b40016167a23 */ /* 0x100fe40000010885 */
[--C-:B------:R-:W-:Y:S02]  /*8db0*/  FFMA.FTZ R23, R23, c[0x0][0x2d0], -R133.reuse ;  /* 0x0000b40017177a23 */ /* 0x100fe40000010885 */
[----:B------:R-:W-:Y:S01]  /*8dc0*/  MOV R164, R178 ;  /* 0x000000b200a47202 */ /* 0x000fe20000000f00 */
[----:B------:R-:W-:Y:S03]  /*8dd0*/  HMMA.16816.F32.BF16 R128, R136, R166, R128 ;  /* 0x000000a68880723c */ /* 0x000fe60000041880 */
[----:B------:R-:W-:Y:S01]  /*8de0*/  MUFU.EX2 R178, R28 ;  /* 0x0000001c00b27308 */ /* 0x000fe20000000800 */
[----:B------:R-:W-:Y:S01]  /*8df0*/  MOV R165, R179 ;  /* 0x000000b300a57202 */ /* 0x000fe20000000f00 */
[--C-:B------:R-:W-:Y:S02]  /*8e00*/  FFMA.FTZ R45, R45, c[0x0][0x2d0], -R172.reuse ;  /* 0x0000b4002d2d7a23 */ /* 0x100fe400000108ac */
[----:B------:R-:W-:Y:S01]  /*8e10*/  F2FP.BF16.PACK_AB R136, R134, R250 ;  /* 0x000000fa8688723e */ /* 0x000fe200000010ff */
[--C-:B------:R-:W-:Y:S01]  /*8e20*/  FFMA.FTZ R48, R48, c[0x0][0x2d0], -R172.reuse ;  /* 0x0000b40030307a23 */ /* 0x100fe200000108ac */
[----:B------:R-:W-:Y:S03]  /*8e30*/  F2FP.BF16.PACK_AB R138, R252, R160 ;  /* 0x000000a0fc8a723e */ /* 0x000fe600000010ff */
[----:B------:R-:W-:Y:S01]  /*8e40*/  F2FP.BF16.PACK_AB R137, R170, R171 ;  /* 0x000000abaa89723e */ /* 0x000fe200000010ff */
[----:B------:R-:W-:Y:S01]  /*8e50*/  MUFU.EX2 R179, R32 ;  /* 0x0000002000b37308 */ /* 0x000fe20000000800 */
[----:B--2---:R-:W-:Y:S01]  /*8e60*/  F2FP.BF16.PACK_AB R139, R168, R169 ;  /* 0x000000a9a88b723e */ /* 0x004fe200000010ff */
[--C-:B------:R-:W-:Y:S01]  /*8e70*/  FFMA.FTZ R46, R46, c[0x0][0x2d0], -R133.reuse ;  /* 0x0000b4002e2e7a23 */ /* 0x100fe20000010885 */
[----:B------:R-:W-:Y:S01]  /*8e80*/  MOV R167, R177 ;  /* 0x000000b100a77202 */ /* 0x000fe20000000f00 */
[--C-:B------:R-:W-:Y:S02]  /*8e90*/  FFMA.FTZ R47, R47, c[0x0][0x2d0], -R133.reuse ;  /* 0x0000b4002f2f7a23 */ /* 0x100fe40000010885 */
[--C-:B------:R-:W-:Y:S02]  /*8ea0*/  FFMA.FTZ R50, R50, c[0x0][0x2d0], -R133.reuse ;  /* 0x0000b40032327a23 */ /* 0x100fe40000010885 */
[C---:B------:R-:W-:Y:S02]  /*8eb0*/  HMMA.16816.F32.BF16 R4, R136.reuse, R140, R4 ;  /* 0x0000008c8804723c */ /* 0x040fe40000041804 */
[----:B------:R-:W-:Y:S01]  /*8ec0*/  MUFU.EX2 R177, R33 ;  /* 0x0000002100b17308 */ /* 0x000fe20000000800 */
[----:B------:R-:W-:Y:S05]  /*8ed0*/  FFMA.FTZ R133, R51, c[0x0][0x2d0], -R133 ;  /* 0x0000b40033857a23 */ /* 0x000fea0000010885 */
[C---:B------:R-:W-:Y:S01]  /*8ee0*/  HMMA.16816.F32.BF16 R8, R136.reuse, R142, R8 ;  /* 0x0000008e8808723c */ /* 0x040fe20000041808 */
[----:B------:R-:W2:Y:S03]  /*8ef0*/  LDSM.16.MT88.4 R140, [R227+0x900] ;  /* 0x00090000e38c783b */ /* 0x000ea60000004200 */
[----:B------:R-:W-:Y:S04]  /*8f00*/  MUFU.EX2 R166, R37 ;  /* 0x0000002500a67308 */ /* 0x000fe80000000800 */
[C---:B------:R-:W-:Y:S06]  /*8f10*/  HMMA.16816.F32.BF16 R52, R136.reuse, R144, R52 ;  /* 0x000000908834723c */ /* 0x040fec0000041834 */
[----:B------:R-:W-:Y:S02]  /*8f20*/  MUFU.EX2 R133, R133 ;  /* 0x0000008500857308 */ /* 0x000fe40000000800 */
[C---:B------:R-:W-:Y:S01]  /*8f30*/  HMMA.16816.F32.BF16 R56, R136.reuse, R146, R56 ;  /* 0x000000928838723c */ /* 0x040fe20000041838 */
[----:B------:R-:W3:Y:S07]  /*8f40*/  LDSM.16.MT88.4 R144, [R224+0x3900] ;  /* 0x00390000e090783b */ /* 0x000eee0000004200 */
[C---:B-1----:R-:W-:Y:S01]  /*8f50*/  HMMA.16816.F32.BF16 R60, R136.reuse, R148, R60 ;  /* 0x00000094883c723c */ /* 0x042fe2000004183c */
[----:B------:R-:W1:Y:S07]  /*8f60*/  MUFU.EX2 R181, R21 ;  /* 0x0000001500b57308 */ /* 0x000e6e0000000800 */
[C---:B------:R-:W-:Y:S01]  /*8f70*/  HMMA.16816.F32.BF16 R64, R136.reuse, R150, R64 ;  /* 0x000000968840723c */ /* 0x040fe20000041840 */
[----:B------:R-:W4:Y:S02]  /*8f80*/  LDSM.16.MT88.4 R148, [R225+0x3900] ;  /* 0x00390000e194783b */ /* 0x000f240000004200 */
[----:B------:R3:W-:Y:S05]  /*8f90*/  MUFU.EX2 R163, R22 ;  /* 0x0000001600a37308 */ /* 0x0007ea0000000800 */
[C---:B--2---:R-:W-:Y:S05]  /*8fa0*/  HMMA.16816.F32.BF16 R68, R136.reuse, R140, R68 ;  /* 0x0000008c8844723c */ /* 0x044fea0000041844 */
[----:B------:R-:W2:Y:S03]  /*8fb0*/  MUFU.EX2 R162, R23 ;  /* 0x0000001700a27308 */ /* 0x000ea60000000800 */
[C---:B------:R-:W-:Y:S01]  /*8fc0*/  HMMA.16816.F32.BF16 R72, R136.reuse, R142, R72 ;  /* 0x0000008e8848723c */ /* 0x040fe20000041848 */
[----:B------:R-:W4:Y:S03]  /*8fd0*/  LDSM.16.MT88.4 R140, [R228+0x3900] ;  /* 0x00390000e48c783b */ /* 0x000f260000004200 */
[----:B-1----:R-:W-:Y:S03]  /*8fe0*/  F2FP.BF16.PACK_AB R20, R181, R182 ;  /* 0x000000b6b514723e */ /* 0x002fe600000010ff */
[----:B------:R-:W-:Y:S01]  /*8ff0*/  MUFU.EX2 R45, R45 ;  /* 0x0000002d002d7308 */ /* 0x000fe20000000800 */
[C---:B---3--:R-:W-:Y:S04]  /*9000*/  HMMA.16816.F32.BF16 R76, R136.reuse, R144, R76 ;  /* 0x00000090884c723c */ /* 0x048fe8000004184c */
[----:B------:R-:W-:Y:S04]  /*9010*/  F2FP.BF16.PACK_AB R22, R180, R183 ;  /* 0x000000b7b416723e */ /* 0x000fe800000010ff */
[C---:B------:R-:W-:Y:S01]  /*9020*/  HMMA.16816.F32.BF16 R80, R136.reuse, R146, R80 ;  /* 0x000000928850723c */ /* 0x040fe20000041850 */
[----:B------:R-:W1:Y:S01]  /*9030*/  LDSM.16.MT88.4 R144, [R227+0x3900] ;  /* 0x00390000e390783b */ /* 0x000e620000004200 */
[----:B------:R-:W-:Y:S02]  /*9040*/  MUFU.EX2 R46, R46 ;  /* 0x0000002e002e7308 */ /* 0x000fe40000000800 */
[----:B--2---:R-:W-:Y:S04]  /*9050*/  F2FP.BF16.PACK_AB R21, R162, R163 ;  /* 0x000000a3a215723e */ /* 0x004fe800000010ff */
[C---:B----4-:R-:W-:Y:S04]  /*9060*/  HMMA.16816.F32.BF16 R84, R136.reuse, R148, R84 ;  /* 0x000000948854723c */ /* 0x050fe80000041854 */
[----:B------:R-:W-:Y:S04]  /*9070*/  MUFU.EX2 R47, R47 ;  /* 0x0000002f002f7308 */ /* 0x000fe80000000800 */
[C---:B------:R-:W-:Y:S01]  /*9080*/  HMMA.16816.F32.BF16 R88, R136.reuse, R150, R88 ;  /* 0x000000968858723c */ /* 0x040fe20000041858 */
[----:B------:R-:W2:Y:S05]  /*9090*/  LDSM.16.MT88.4 R148, [R224+0x6900] ;  /* 0x00690000e094783b */ /* 0x000eaa0000004200 */
[----:B------:R-:W-:Y:S02]  /*90a0*/  MUFU.EX2 R48, R48 ;  /* 0x0000003000307308 */ /* 0x000fe40000000800 */
[C---:B------:R-:W-:Y:S08]  /*90b0*/  HMMA.16816.F32.BF16 R92, R136.reuse, R140, R92 ;  /* 0x0000008c885c723c */ /* 0x040ff0000004185c */
[----:B------:R-:W-:Y:S01]  /*90c0*/  MUFU.EX2 R50, R50 ;  /* 0x0000003200327308 */ /* 0x000fe20000000800 */
[C---:B------:R-:W-:Y:S01]  /*90d0*/  HMMA.16816.F32.BF16 R96, R136.reuse, R142, R96 ;  /* 0x0000008e8860723c */ /* 0x040fe20000041860 */
[----:B------:R-:W3:Y:S07]  /*90e0*/  LDSM.16.MT88.4 R140, [R225+0x6900] ;  /* 0x00690000e18c783b */ /* 0x000eee0000004200 */
[C---:B-1----:R-:W-:Y:S08]  /*90f0*/  HMMA.16816.F32.BF16 R100, R136.reuse, R144, R100 ;  /* 0x000000908864723c */ /* 0x042ff00000041864 */
[C---:B------:R-:W-:Y:S01]  /*9100*/  HMMA.16816.F32.BF16 R104, R136.reuse, R146, R104 ;  /* 0x000000928868723c */ /* 0x040fe20000041868 */
[----:B------:R-:W1:Y:S07]  /*9110*/  LDSM.16.MT88.4 R144, [R228+0x6900] ;  /* 0x00690000e490783b */ /* 0x000e6e0000004200 */
[C---:B--2---:R-:W-:Y:S08]  /*9120*/  HMMA.16816.F32.BF16 R108, R136.reuse, R148, R108 ;  /* 0x00000094886c723c */ /* 0x044ff0000004186c */
[C---:B------:R-:W-:Y:S01]  /*9130*/  HMMA.16816.F32.BF16 R112, R136.reuse, R150, R112 ;  /* 0x000000968870723c */ /* 0x040fe20000041870 */
[----:B------:R-:W2:Y:S07]  /*9140*/  LDSM.16.MT88.4 R148, [R227+0x6900] ;  /* 0x00690000e394783b */ /* 0x000eae0000004200 */
[C---:B---3--:R-:W-:Y:S08]  /*9150*/  HMMA.16816.F32.BF16 R116, R136.reuse, R140, R116 ;  /* 0x0000008c8874723c */ /* 0x048ff00000041874 */
[C---:B------:R-:W-:Y:S01]  /*9160*/  HMMA.16816.F32.BF16 R120, R136.reuse, R142, R120 ;  /* 0x0000008e8878723c */ /* 0x040fe20000041878 */
[----:B------:R-:W3:Y:S07]  /*9170*/  LDSM.16.MT88.4 R140, [R224+0x1100] ;  /* 0x00110000e08c783b */ /* 0x000eee0000004200 */
[C---:B-1----:R-:W-:Y:S01]  /*9180*/  HMMA.16816.F32.BF16 R12, R136.reuse, R144, R12 ;  /* 0x00000090880c723c */ /* 0x042fe2000004180c */
[----:B------:R-:W-:Y:S07]  /*9190*/  MUFU.EX2 R145, R30 ;  /* 0x0000001e00917308 */ /* 0x000fee0000000800 */
[C---:B------:R-:W-:Y:S03]  /*91a0*/  HMMA.16816.F32.BF16 R124, R136.reuse, R146, R124 ;  /* 0x00000092887c723c */ /* 0x040fe6000004187c */
[----:B------:R1:W4:Y:S05]  /*91b0*/  MUFU.EX2 R146, R27 ;  /* 0x0000001b00927308 */ /* 0x00032a0000000800 */
[C---:B--2---:R-:W-:Y:S05]  /*91c0*/  HMMA.16816.F32.BF16 R16, R136.reuse, R148, R16 ;  /* 0x000000948810723c */ /* 0x044fea0000041810 */
[----:B------:R-:W2:Y:S03]  /*91d0*/  MUFU.EX2 R147, R29 ;  /* 0x0000001d00937308 */ /* 0x000ea60000000800 */
[----:B------:R-:W-:Y:S01]  /*91e0*/  HMMA.16816.F32.BF16 R128, R136, R150, R128 ;  /* 0x000000968880723c */ /* 0x000fe20000041880 */
[----:B------:R-:W-:Y:S06]  /*91f0*/  LDSM.16.MT88.4 R136, [R228+0x1100] ;  /* 0x00110000e488783b */ /* 0x000fec0000004200 */
[----:B------:R2:W2:Y:S02]  /*9200*/  MUFU.EX2 R144, R31 ;  /* 0x0000001f00907308 */ /* 0x0004a40000000800 */
[----:B-1----:R-:W1:Y:S03]  /*9210*/  LDSM.16.MT88.4 R24, [R225+0x1100] ;  /* 0x00110000e118783b */ /* 0x002e660000004200 */
[----:B----4-:R-:W-:Y:S05]  /*9220*/  F2FP.BF16.PACK_AB R23, R146, R161 ;  /* 0x000000a19217723e */ /* 0x010fea00000010ff */
[----:B------:R-:W-:Y:S02]  /*9230*/  MUFU.EX2 R151, R34 ;  /* 0x0000002200977308 */ /* 0x000fe40000000800 */
[C---:B---3--:R-:W-:Y:S08]  /*9240*/  HMMA.16816.F32.BF16 R4, R20.reuse, R140, R4 ;  /* 0x0000008c1404723c */ /* 0x048ff00000041804 */
[C---:B------:R-:W-:Y:S01]  /*9250*/  HMMA.16816.F32.BF16 R8, R20.reuse, R142, R8 ;  /* 0x0000008e1408723c */ /* 0x040fe20000041808 */
[----:B------:R-:W3:Y:S01]  /*9260*/  LDSM.16.MT88.4 R140, [R227+0x1100] ;  /* 0x00110000e38c783b */ /* 0x000ee20000004200 */
[----:B------:R4:W3:Y:S07]  /*9270*/  MUFU.EX2 R150, R35 ;  /* 0x0000002300967308 */ /* 0x0008ee0000000800 */
[----:B--2---:R-:W-:Y:S03]  /*9280*/  LDSM.16.MT88.4 R28, [R224+0x1900] ;  /* 0x00190000e01c783b */ /* 0x004fe60000004200 */
[----:B------:R-:W-:Y:S10]  /*9290*/  MUFU.EX2 R149, R38 ;  /* 0x0000002600957308 */ /* 0x000ff40000000800 */
[----:B------:R-:W-:Y:S01]  /*92a0*/  MUFU.EX2 R148, R39 ;  /* 0x0000002700947308 */ /* 0x000fe20000000800 */
[C---:B-1----:R-:W-:Y:S01]  /*92b0*/  HMMA.16816.F32.BF16 R52, R20.reuse, R24, R52 ;  /* 0x000000181434723c */ /* 0x042fe20000041834 */
[----:B----4-:R-:W-:Y:S07]  /*92c0*/  LDSM.16.MT88.4 R32, [R228+0x1900] ;  /* 0x00190000e420783b */ /* 0x010fee0000004200 */
[C---:B------:R-:W-:Y:S01]  /*92d0*/  HMMA.16816.F32.BF16 R56, R20.reuse, R26, R56 ;  /* 0x0000001a1438723c */ /* 0x040fe20000041838 */
[----:B------:R-:W1:Y:S07]  /*92e0*/  LDSM.16.MT88.4 R24, [R224+0x4100] ;  /* 0x00410000e018783b */ /* 0x000e6e0000004200 */
[C---:B------:R-:W-:Y:S08]  /*92f0*/  HMMA.16816.F32.BF16 R60, R20.reuse, R136, R60 ;  /* 0x00000088143c723c */ /* 0x040ff0000004183c */
[C---:B------:R-:W-:Y:S01]  /*9300*/  HMMA.16816.F32.BF16 R64, R20.reuse, R138, R64 ;  /* 0x0000008a1440723c */ /* 0x040fe20000041840 */
[----:B------:R-:W2:Y:S07]  /*9310*/  LDSM.16.MT88.4 R136, [R225+0x4100] ;  /* 0x00410000e188783b */ /* 0x000eae0000004200 */
[C---:B---3--:R-:W-:Y:S08]  /*9320*/  HMMA.16816.F32.BF16 R68, R20.reuse, R140, R68 ;  /* 0x0000008c1444723c */ /* 0x048ff00000041844 */
        /* <DEDUP_REMOVED lines=17> */
[C---:B---3--:R-:W-:Y:S07]  /*9440*/  HMMA.16816.F32.BF16 R116, R20.reuse, R140, R116 ;  /* 0x0000008c1474723c */ /* 0x048fee0000041874 */
[----:B------:R-:W-:Y:S01]  /*9450*/  MOV R141, R167 ;  /* 0x000000a7008d7202 */ /* 0x000fe20000000f00 */
[C---:B------:R-:W-:Y:S01]  /*9460*/  HMMA.16816.F32.BF16 R120, R20.reuse, R142, R120 ;  /* 0x0000008e1478723c */ /* 0x040fe20000041878 */
[----:B------:R3:W4:Y:S03]  /*9470*/  MUFU.EX2 R167, R36 ;  /* 0x0000002400a77308 */ /* 0x0007260000000800 */
[----:B------:R-:W-:Y:S03]  /*9480*/  MOV R140, R164 ;  /* 0x000000a4008c7202 */ /* 0x000fe60000000f00 */
[----:B------:R-:W-:Y:S01]  /*9490*/  MOV R143, R165 ;  /* 0x000000a5008f7202 */ /* 0x000fe20000000f00 */
[C---:B-1----:R-:W-:Y:S03]  /*94a0*/  HMMA.16816.F32.BF16 R12, R20.reuse, R24, R12 ;  /* 0x00000018140c723c */ /* 0x042fe6000004180c */
[----:B------:R-:W-:Y:S01]  /*94b0*/  MUFU.EX2 R165, R40 ;  /* 0x0000002800a57308 */ /* 0x000fe20000000800 */
[----:B------:R-:W-:Y:S04]  /*94c0*/  MOV R142, R160 ;  /* 0x000000a0008e7202 */ /* 0x000fe80000000f00 */
[C---:B------:R-:W-:Y:S01]  /*94d0*/  HMMA.16816.F32.BF16 R124, R20.reuse, R26, R124 ;  /* 0x0000001a147c723c */ /* 0x040fe2000004187c */
[----:B------:R-:W1:Y:S04]  /*94e0*/  LDSM.16.MT88.4 R24, [R225+0x1900] ;  /* 0x00190000e118783b */ /* 0x000e680000004200 */
[----:B------:R-:W1:Y:S03]  /*94f0*/  MUFU.EX2 R164, R41 ;  /* 0x0000002900a47308 */ /* 0x000e660000000800 */
[C---:B--2---:R-:W-:Y:S01]  /*9500*/  HMMA.16816.F32.BF16 R16, R20.reuse, R136, R16 ;  /* 0x000000881410723c */ /* 0x044fe20000041810 */
[----:B---3--:R-:W-:Y:S06]  /*9510*/  LDSM.16.MT88.4 R36, [R228+0x2100] ;  /* 0x00210000e424783b */ /* 0x008fec0000004200 */
[----:B------:R-:W-:Y:S01]  /*9520*/  MUFU.EX2 R160, R42 ;  /* 0x0000002a00a07308 */ /* 0x000fe20000000800 */
[----:B------:R-:W-:Y:S01]  /*9530*/  MOV R137, R134 ;  /* 0x0000008600897202 */ /* 0x000fe20000000f00 */
[----:B------:R-:W-:Y:S01]  /*9540*/  HMMA.16816.F32.BF16 R128, R20, R138, R128 ;  /* 0x0000008a1480723c */ /* 0x000fe20000041880 */
[----:B------:R-:W2:Y:S02]  /*9550*/  LDL.LU R138, [R1] ;  /* 0x00000000018a7983 */ /* 0x000ea40000300800 */
[--C-:B------:R-:W-:Y:S02]  /*9560*/  FFMA.FTZ R136, R44, c[0x0][0x2d0], -R172.reuse ;  /* 0x0000b4002c887a23 */ /* 0x100fe400000108ac */
[----:B------:R-:W3:Y:S01]  /*9570*/  LDL.LU R139, [R1+0x4] ;  /* 0x00000400018b7983 */ /* 0x000ee20000300800 */
[----:B------:R-:W-:Y:S01]  /*9580*/  FFMA.FTZ R172, R49, c[0x0][0x2d0], -R172 ;  /* 0x0000b40031ac7a23 */ /* 0x000fe200000108ac */
[----:B------:R-:W-:Y:S01]  /*9590*/  F2FP.BF16.PACK_AB R20, R147, R178 ;  /* 0x000000b29314723e */ /* 0x000fe200000010ff */
[----:B------:R1:W1:Y:S01]  /*95a0*/  MUFU.EX2 R134, R43 ;  /* 0x0000002b00867308 */ /* 0x0002620000000800 */
[----:B------:R-:W-:Y:S03]  /*95b0*/  F2FP.BF16.PACK_AB R22, R177, R179 ;  /* 0x000000b3b116723e */ /* 0x000fe600000010ff */
[----:B------:R-:W-:Y:S02]  /*95c0*/  F2FP.BF16.PACK_AB R21, R144, R145 ;  /* 0x000000919015723e */ /* 0x000fe400000010ff */
[----:B------:R-:W-:Y:S04]  /*95d0*/  F2FP.BF16.PACK_AB R23, R150, R151 ;  /* 0x000000979617723e */ /* 0x000fe800000010ff */
[----:B------:R-:W2:Y:S03]  /*95e0*/  MUFU.EX2 R49, R136 ;  /* 0x0000008800317308 */ /* 0x000ea60000000800 */
[C---:B------:R-:W-:Y:S07]  /*95f0*/  HMMA.16816.F32.BF16 R4, R20.reuse, R28, R4 ;  /* 0x0000001c1404723c */ /* 0x040fee0000041804 */
[----:B------:R-:W2:Y:S01]  /*9600*/  MUFU.EX2 R172, R172 ;  /* 0x000000ac00ac7308 */ /* 0x000ea20000000800 */
[C---:B------:R-:W-:Y:S01]  /*9610*/  HMMA.16816.F32.BF16 R8, R20.reuse, R30, R8 ;  /* 0x0000001e1408723c */ /* 0x040fe20000041808 */
[----:B------:R-:W4:Y:S07]  /*9620*/  LDSM.16.MT88.4 R28, [R227+0x1900] ;  /* 0x00190000e31c783b */ /* 0x000f2e0000004200 */
[C---:B-1----:R-:W-:Y:S01]  /*9630*/  HMMA.16816.F32.BF16 R52, R20.reuse, R24, R52 ;  /* 0x000000181434723c */ /* 0x042fe20000041834 */
[----:B------:R-:W-:Y:S07]  /*9640*/  LDSM.16.MT88.4 R40, [R225+0x5100] ;  /* 0x00510000e128783b */ /* 0x000fee0000004200 */
[C---:B------:R-:W-:Y:S01]  /*9650*/  HMMA.16816.F32.BF16 R56, R20.reuse, R26, R56 ;  /* 0x0000001a1438723c */ /* 0x040fe20000041838 */
[----:B------:R-:W1:Y:S07]  /*9660*/  LDSM.16.MT88.4 R24, [R224+0x4900] ;  /* 0x00490000e018783b */ /* 0x000e6e0000004200 */
[C---:B------:R-:W-:Y:S08]  /*9670*/  HMMA.16816.F32.BF16 R60, R20.reuse, R32, R60 ;  /* 0x00000020143c723c */ /* 0x040ff0000004183c */
[C---:B------:R-:W-:Y:S01]  /*9680*/  HMMA.16816.F32.BF16 R64, R20.reuse, R34, R64 ;  /* 0x000000221440723c */ /* 0x040fe20000041840 */
[----:B------:R-:W1:Y:S07]  /*9690*/  LDSM.16.MT88.4 R32, [R225+0x4900] ;  /* 0x00490000e120783b */ /* 0x000e6e0000004200 */
[C---:B----4-:R-:W-:Y:S08]  /*96a0*/  HMMA.16816.F32.BF16 R68, R20.reuse, R28, R68 ;  /* 0x0000001c1444723c */ /* 0x050ff00000041844 */
[C---:B------:R-:W-:Y:S01]  /*96b0*/  HMMA.16816.F32.BF16 R72, R20.reuse, R30, R72 ;  /* 0x0000001e1448723c */ /* 0x040fe20000041848 */
[----:B------:R-:W4:Y:S07]  /*96c0*/  LDSM.16.MT88.4 R28, [R228+0x4900] ;  /* 0x00490000e41c783b */ /* 0x000f2e0000004200 */
[C---:B-1----:R-:W-:Y:S08]  /*96d0*/  HMMA.16816.F32.BF16 R76, R20.reuse, R24, R76 ;  /* 0x00000018144c723c */ /* 0x042ff0000004184c */
        /* <DEDUP_REMOVED lines=21> */
[----:B------:R-:W-:Y:S01]  /*9830*/  HMMA.16816.F32.BF16 R128, R20, R34, R128 ;  /* 0x000000221480723c */ /* 0x000fe20000041880 */
[----:B------:R-:W1:Y:S06]  /*9840*/  LDSM.16.MT88.4 R32, [R227+0x2100] ;  /* 0x00210000e320783b */ /* 0x000e6c0000004200 */
[----:B------:R-:W-:Y:S02]  /*9850*/  F2FP.BF16.PACK_AB R20, R166, R167 ;  /* 0x000000a7a614723e */ /* 0x000fe400000010ff */
[----:B------:R-:W-:Y:S03]  /*9860*/  F2FP.BF16.PACK_AB R22, R164, R165 ;  /* 0x000000a5a416723e */ /* 0x000fe600000010ff */
[----:B------:R-:W-:Y:S02]  /*9870*/  F2FP.BF16.PACK_AB R21, R148, R149 ;  /* 0x000000959415723e */ /* 0x000fe400000010ff */
[----:B------:R-:W-:Y:S07]  /*9880*/  F2FP.BF16.PACK_AB R23, R134, R160 ;  /* 0x000000a08617723e */ /* 0x000fee00000010ff */
        /* <DEDUP_REMOVED lines=9> */
[C---:B------:R-:W-:Y:S08]  /*9920*/  HMMA.16816.F32.BF16 R68, R20.reuse, R32, R68 ;  /* 0x000000201444723c */ /* 0x040ff00000041844 */
[C---:B------:R-:W-:Y:S01]  /*9930*/  HMMA.16816.F32.BF16 R72, R20.reuse, R34, R72 ;  /* 0x000000221448723c */ /* 0x040fe20000041848 */
[----:B------:R-:W-:Y:S07]  /*9940*/  LDSM.16.MT88.4 R32, [R225+0x8100] ;  /* 0x00810000e120783b */ /* 0x000fee0000004200 */
[C---:B----4-:R-:W-:Y:S08]  /*9950*/  HMMA.16816.F32.BF16 R76, R20.reuse, R28, R76 ;  /* 0x0000001c144c723c */ /* 0x050ff0000004184c */
[C---:B------:R-:W-:Y:S01]  /*9960*/  HMMA.16816.F32.BF16 R80, R20.reuse, R30, R80 ;  /* 0x0000001e1450723c */ /* 0x040fe20000041850 */
[----:B------:R-:W4:Y:S03]  /*9970*/  LDSM.16.MT88.4 R28, [R224+0x8100] ;  /* 0x00810000e01c783b */ /* 0x000f260000004200 */
[----:B--2---:R-:W-:Y:S01]  /*9980*/  FFMA.FTZ R2, R2, R138, R251 ;  /* 0x0000008a02027223 */ /* 0x004fe200000100fb */
[----:B------:R-:W-:Y:S01]  /*9990*/  MOV R138, R143 ;  /* 0x0000008f008a7202 */ /* 0x000fe20000000f00 */
[----:B---3--:R-:W-:Y:S01]  /*99a0*/  FFMA.FTZ R44, R0, R139, R173 ;  /* 0x0000008b002c7223 */ /* 0x008fe200000100ad */
[----:B------:R-:W-:Y:S01]  /*99b0*/  MOV R139, R142 ;  /* 0x0000008e008b7202 */ /* 0x000fe20000000f00 */
[C---:B------:R-:W-:Y:S04]  /*99c0*/  HMMA.16816.F32.BF16 R84, R20.reuse, R40, R84 ;  /* 0x000000281454723c */ /* 0x040fe80000041854 */
[----:B------:R-:W-:Y:S02]  /*99d0*/  MOV R251, R140 ;  /* 0x0000008c00fb7202 */ /* 0x000fe40000000f00 */
[----:B------:R-:W-:Y:S02]  /*99e0*/  MOV R173, R141 ;  /* 0x0000008d00ad7202 */ /* 0x000fe40000000f00 */
[C---:B------:R-:W-:Y:S01]  /*99f0*/  HMMA.16816.F32.BF16 R88, R20.reuse, R42, R88 ;  /* 0x0000002a1458723c */ /* 0x040fe20000041858 */
[----:B------:R-:W2:Y:S03]  /*9a00*/  LDSM.16.MT88.4 R40, [R228+0x8100] ;  /* 0x00810000e428783b */ /* 0x000ea60000004200 */
[----:B------:R-:W-:Y:S01]  /*9a10*/  FADD.FTZ R0, R173, R2 ;  /* 0x00000002ad007221 */ /* 0x000fe20000010000 */
[----:B------:R-:W-:Y:S01]  /*9a20*/  MOV R173, R137 ;  /* 0x0000008900ad7202 */ /* 0x000fe20000000f00 */
[----:B------:R-:W-:Y:S02]  /*9a30*/  FADD.FTZ R2, R176, R44 ;  /* 0x0000002cb0027221 */ /* 0x000fe40000010000 */
[C---:B-1----:R-:W-:Y:S01]  /*9a40*/  HMMA.16816.F32.BF16 R92, R20.reuse, R24, R92 ;  /* 0x00000018145c723c */ /* 0x042fe2000004185c */
[----:B------:R-:W-:Y:S03]  /*9a50*/  LDSM.16.MT88.4 R140, [R224+0x2900] ;  /* 0x00290000e08c783b */ /* 0x000fe60000004200 */
[----:B------:R-:W-:Y:S01]  /*9a60*/  FADD.FTZ R0, R251, R0 ;  /* 0x00000000fb007221 */ /* 0x000fe20000010000 */
[----:B------:R-:W-:Y:S01]  /*9a70*/  MOV R251, R139 ;  /* 0x0000008b00fb7202 */ /* 0x000fe20000000f00 */
[----:B------:R-:W-:Y:S02]  /*9a80*/  FADD.FTZ R2, R175, R2 ;  /* 0x00000002af027221 */ /* 0x000fe40000010000 */
[C---:B------:R-:W-:Y:S01]  /*9a90*/  HMMA.16816.F32.BF16 R96, R20.reuse, R26, R96 ;  /* 0x0000001a1460723c */ /* 0x040fe20000041860 */
[----:B------:R-:W1:Y:S03]  /*9aa0*/  LDSM.16.MT88.4 R24, [R227+0x8100] ;  /* 0x00810000e318783b */ /* 0x000e660000004200 */
[----:B------:R-:W-:Y:S02]  /*9ab0*/  FADD.FTZ R0, R138, R0 ;  /* 0x000000008a007221 */ /* 0x000fe40000010000 */
[----:B------:R-:W-:Y:S02]  /*9ac0*/  FADD.FTZ R44, R174, R2 ;  /* 0x00000002ae2c7221 */ /* 0x000fe40000010000 */
[C---:B------:R-:W-:Y:S04]  /*9ad0*/  HMMA.16816.F32.BF16 R100, R20.reuse, R36, R100 ;  /* 0x000000241464723c */ /* 0x040fe80000041864 */
[----:B------:R-:W-:Y:S02]  /*9ae0*/  FADD.FTZ R2, R250, R0 ;  /* 0x00000000fa027221 */ /* 0x000fe40000010000 */
[----:B------:R-:W-:Y:S02]  /*9af0*/  FADD.FTZ R0, R171, R44 ;  /* 0x0000002cab007221 */ /* 0x000fe40000010000 */
[C---:B------:R-:W-:Y:S01]  /*9b00*/  HMMA.16816.F32.BF16 R104, R20.reuse, R38, R104 ;  /* 0x000000261468723c */ /* 0x040fe20000041868 */
[----:B------:R-:W-:Y:S03]  /*9b10*/  LDSM.16.MT88.4 R36, [R228+0x5900] ;  /* 0x00590000e424783b */ /* 0x000fe60000004200 */
[----:B------:R-:W-:Y:S02]  /*9b20*/  FADD.FTZ R0, R170, R0 ;  /* 0x00000000aa007221 */ /* 0x000fe40000010000 */
[----:B------:R-:W-:Y:S02]  /*9b30*/  FADD.FTZ R2, R173, R2 ;  /* 0x00000002ad027221 */ /* 0x000fe40000010000 */
[C---:B----4-:R-:W-:Y:S04]  /*9b40*/  HMMA.16816.F32.BF16 R108, R20.reuse, R28, R108 ;  /* 0x0000001c146c723c */ /* 0x050fe8000004186c */
[----:B------:R-:W-:Y:S02]  /*9b50*/  FADD.FTZ R0, R169, R0 ;  /* 0x00000000a9007221 */ /* 0x000fe40000010000 */
[----:B------:R-:W-:Y:S02]  /*9b60*/  FADD.FTZ R2, R251, R2 ;  /* 0x00000002fb027221 */ /* 0x000fe40000010000 */
[C---:B------:R-:W-:Y:S01]  /*9b70*/  HMMA.16816.F32.BF16 R112, R20.reuse, R30, R112 ;  /* 0x0000001e1470723c */ /* 0x040fe20000041870 */
[----:B------:R-:W3:Y:S03]  /*9b80*/  LDSM.16.MT88.4 R28, [R225+0x2900] ;  /* 0x00290000e11c783b */ /* 0x000ee60000004200 */
[----:B------:R-:W-:Y:S02]  /*9b90*/  FADD.FTZ R0, R168, R0 ;  /* 0x00000000a8007221 */ /* 0x000fe40000010000 */
[----:B------:R-:W-:Y:S02]  /*9ba0*/  FADD.FTZ R2, R252, R2 ;  /* 0x00000002fc027221 */ /* 0x000fe40000010000 */
[C---:B------:R-:W-:Y:S04]  /*9bb0*/  HMMA.16816.F32.BF16 R116, R20.reuse, R32, R116 ;  /* 0x000000201474723c */ /* 0x040fe80000041874 */
[----:B------:R-:W-:Y:S02]  /*9bc0*/  FADD.FTZ R0, R163, R0 ;  /* 0x00000000a3007221 */ /* 0x000fe40000010000 */
[----:B------:R-:W-:Y:S02]  /*9bd0*/  FADD.FTZ R2, R182, R2 ;  /* 0x00000002b6027221 */ /* 0x000fe40000010000 */
[C---:B------:R-:W-:Y:S01]  /*9be0*/  HMMA.16816.F32.BF16 R120, R20.reuse, R34, R120 ;  /* 0x000000221478723c */ /* 0x040fe20000041878 */
[----:B------:R-:W4:Y:S03]  /*9bf0*/  LDSM.16.MT88.4 R32, [R228+0x2900] ;  /* 0x00290000e420783b */ /* 0x000f260000004200 */
[----:B------:R-:W-:Y:S02]  /*9c00*/  FADD.FTZ R0, R162, R0 ;  /* 0x00000000a2007221 */ /* 0x000fe40000010000 */
[----:B------:R-:W-:Y:S02]  /*9c10*/  FADD.FTZ R2, R181, R2 ;  /* 0x00000002b5027221 */ /* 0x000fe40000010000 */
[C---:B--2---:R-:W-:Y:S04]  /*9c20*/  HMMA.16816.F32.BF16 R12, R20.reuse, R40, R12 ;  /* 0x00000028140c723c */ /* 0x044fe8000004180c */
[----:B------:R-:W-:Y:S02]  /*9c30*/  FADD.FTZ R0, R161, R0 ;  /* 0x00000000a1007221 */ /* 0x000fe40000010000 */
[----:B------:R-:W-:Y:S02]  /*9c40*/  FADD.FTZ R2, R183, R2 ;  /* 0x00000002b7027221 */ /* 0x000fe40000010000 */
[C---:B------:R-:W-:Y:S01]  /*9c50*/  HMMA.16816.F32.BF16 R124, R20.reuse, R42, R124 ;  /* 0x0000002a147c723c */ /* 0x040fe2000004187c */
[----:B------:R-:W-:Y:S03]  /*9c60*/  LDSM.16.MT88.4 R40, [R227+0x5900] ;  /* 0x00590000e328783b */ /* 0x000fe60000004200 */
[----:B------:R-:W-:Y:S02]  /*9c70*/  FADD.FTZ R0, R146, R0 ;  /* 0x0000000092007221 */ /* 0x000fe40000010000 */
[----:B------:R-:W-:Y:S02]  /*9c80*/  FADD.FTZ R2, R180, R2 ;  /* 0x00000002b4027221 */ /* 0x000fe40000010000 */
[C---:B-1----:R-:W-:Y:S04]  /*9c90*/  HMMA.16816.F32.BF16 R16, R20.reuse, R24, R16 ;  /* 0x000000181410723c */ /* 0x042fe80000041810 */
[----:B------:R-:W-:Y:S02]  /*9ca0*/  FADD.FTZ R0, R145, R0 ;  /* 0x0000000091007221 */ /* 0x000fe40000010000 */
[----:B------:R-:W-:Y:S02]  /*9cb0*/  FADD.FTZ R2, R178, R2 ;  /* 0x00000002b2027221 */ /* 0x000fe40000010000 */
[----:B------:R-:W-:Y:S01]  /*9cc0*/  HMMA.16816.F32.BF16 R128, R20, R26, R128 ;  /* 0x0000001a1480723c */ /* 0x000fe20000041880 */
[----:B------:R-:W1:Y:S03]  /*9cd0*/  LDSM.16.MT88.4 R24, [R227+0x2900] ;  /* 0x00290000e318783b */ /* 0x000e660000004200 */
[----:B------:R-:W-:Y:S02]  /*9ce0*/  FADD.FTZ R2, R147, R2 ;  /* 0x0000000293027221 */ /* 0x000fe40000010000 */
[----:B------:R-:W-:Y:S01]  /*9cf0*/  FADD.FTZ R0, R144, R0 ;  /* 0x0000000090007221 */ /* 0x000fe20000010000 */
[----:B------:R-:W-:Y:S01]  /*9d00*/  F2FP.BF16.PACK_AB R20, R45, R49 ;  /* 0x000000312d14723e */ /* 0x000fe200000010ff */
[----:B------:R-:W-:Y:S01]  /*9d10*/  FADD.FTZ R2, R179, R2 ;  /* 0x00000002b3027221 */ /* 0x000fe20000010000 */
[----:B------:R-:W-:Y:S03]  /*9d20*/  F2FP.BF16.PACK_AB R21, R47, R46 ;  /* 0x0000002e2f15723e */ /* 0x000fe600000010ff */
[----:B------:R-:W-:Y:S01]  /*9d30*/  F2FP.BF16.PACK_AB R22, R172, R48 ;  /* 0x00000030ac16723e */ /* 0x000fe200000010ff */
[----:B------:R-:W-:Y:S01]  /*9d40*/  FADD.FTZ R2, R177, R2 ;  /* 0x00000002b1027221 */ /* 0x000fe20000010000 */
[----:B------:R-:W-:Y:S01]  /*9d50*/  F2FP.BF16.PACK_AB R23, R133, R50 ;  /* 0x000000328517723e */ /* 0x000fe200000010ff */
[----:B------:R-:W-:Y:S02]  /*9d60*/  FADD.FTZ R0, R151, R0 ;  /* 0x0000000097007221 */ /* 0x000fe40000010000 */
[----:B------:R-:W-:Y:S02]  /*9d70*/  FADD.FTZ R2, R167, R2 ;  /* 0x00000002a7027221 */ /* 0x000fe40000010000 */
[----:B------:R-:W-:Y:S02]  /*9d80*/  FADD.FTZ R0, R150, R0 ;  /* 0x0000000096007221 */ /* 0x000fe40000010000 */
[C---:B------:R-:W-:Y:S01]  /*9d90*/  HMMA.16816.F32.BF16 R136, R20.reuse, R140, R4 ;  /* 0x0000008c1488723c */ /* 0x040fe20000041804 */
[----:B------:R-:W2:Y:S02]  /*9da0*/  LDSM.16.MT88.4 R4, [R224+0x5900] ;  /* 0x00590000e004783b */ /* 0x000ea40000004200 */
[----:B------:R-:W-:Y:S02]  /*9db0*/  FADD.FTZ R2, R166, R2 ;  /* 0x00000002a6027221 */ /* 0x000fe40000010000 */
[----:B------:R-:W-:Y:S02]  /*9dc0*/  FADD.FTZ R0, R149, R0 ;  /* 0x0000000095007221 */ /* 0x000fe40000010000 */
[----:B------:R-:W-:Y:S01]  /*9dd0*/  FADD.FTZ R2, R165, R2 ;  /* 0x00000002a5027221 */ /* 0x000fe20000010000 */
[C---:B------:R-:W-:Y:S01]  /*9de0*/  HMMA.16816.F32.BF16 R140, R20.reuse, R142, R8 ;  /* 0x0000008e148c723c */ /* 0x040fe20000041808 */
[----:B------:R-:W2:Y:S03]  /*9df0*/  LDSM.16.MT88.4 R8, [R225+0x5900] ;  /* 0x00590000e108783b */ /* 0x000ea60000004200 */
[----:B------:R-:W-:Y:S02]  /*9e00*/  FADD.FTZ R2, R164, R2 ;  /* 0x00000002a4027221 */ /* 0x000fe40000010000 */
[----:B------:R-:W-:Y:S02]  /*9e10*/  FADD.FTZ R0, R148, R0 ;  /* 0x0000000094007221 */ /* 0x000fe40000010000 */
[C---:B---3--:R-:W-:Y:S04]  /*9e20*/  HMMA.16816.F32.BF16 R52, R20.reuse, R28, R52 ;  /* 0x0000001c1434723c */ /* 0x048fe80000041834 */
[----:B------:R-:W-:Y:S04]  /*9e30*/  FADD.FTZ R0, R160, R0 ;  /* 0x00000000a0007221 */ /* 0x000fe80000010000 */
[C---:B------:R-:W-:Y:S01]  /*9e40*/  HMMA.16816.F32.BF16 R56, R20.reuse, R30, R56 ;  /* 0x0000001e1438723c */ /* 0x040fe20000041838 */
[----:B------:R-:W3:Y:S07]  /*9e50*/  LDSM.16.MT88.4 R28, [R224+0x8900] ;  /* 0x00890000e01c783b */ /* 0x000eee0000004200 */
[C---:B----4-:R-:W-:Y:S08]  /*9e60*/  HMMA.16816.F32.BF16 R60, R20.reuse, R32, R60 ;  /* 0x00000020143c723c */ /* 0x050ff0000004183c */
[C---:B------:R-:W-:Y:S08]  /*9e70*/  HMMA.16816.F32.BF16 R64, R20.reuse, R34, R64 ;  /* 0x000000221440723c */ /* 0x040ff00000041840 */
[C---:B-1----:R-:W-:Y:S08]  /*9e80*/  HMMA.16816.F32.BF16 R68, R20.reuse, R24, R68 ;  /* 0x000000181444723c */ /* 0x042ff00000041844 */
[C---:B------:R-:W-:Y:S01]  /*9e90*/  HMMA.16816.F32.BF16 R72, R20.reuse, R26, R72 ;  /* 0x0000001a1448723c */ /* 0x040fe20000041848 */
[----:B------:R-:W1:Y:S07]  /*9ea0*/  LDSM.16.MT88.4 R24, [R225+0x8900] ;  /* 0x00890000e118783b */ /* 0x000e6e0000004200 */
[C---:B--2---:R-:W-:Y:S08]  /*9eb0*/  HMMA.16816.F32.BF16 R76, R20.reuse, R4, R76 ;  /* 0x00000004144c723c */ /* 0x044ff0000004184c */
[C---:B------:R-:W-:Y:S01]  /*9ec0*/  HMMA.16816.F32.BF16 R80, R20.reuse, R6, R80 ;  /* 0x000000061450723c */ /* 0x040fe20000041850 */
[----:B------:R-:W2:Y:S07]  /*9ed0*/  LDSM.16.MT88.4 R4, [R228+0x8900] ;  /* 0x00890000e404783b */ /* 0x000eae0000004200 */
[C---:B------:R-:W-:Y:S08]  /*9ee0*/  HMMA.16816.F32.BF16 R84, R20.reuse, R8, R84 ;  /* 0x000000081454723c */ /* 0x040ff00000041854 */
[C---:B------:R-:W-:Y:S01]  /*9ef0*/  HMMA.16816.F32.BF16 R88, R20.reuse, R10, R88 ;  /* 0x0000000a1458723c */ /* 0x040fe20000041858 */
[----:B------:R-:W4:Y:S07]  /*9f00*/  LDSM.16.MT88.4 R8, [R227+0x8900] ;  /* 0x00890000e308783b */ /* 0x000f2e0000004200 */
[C---:B------:R-:W-:Y:S08]  /*9f10*/  HMMA.16816.F32.BF16 R92, R20.reuse, R36, R92 ;  /* 0x00000024145c723c */ /* 0x040ff0000004185c */
[C---:B------:R-:W-:Y:S08]  /*9f20*/  HMMA.16816.F32.BF16 R96, R20.reuse, R38, R96 ;  /* 0x000000261460723c */ /* 0x040ff00000041860 */
[C---:B------:R-:W-:Y:S08]  /*9f30*/  HMMA.16816.F32.BF16 R100, R20.reuse, R40, R100 ;  /* 0x000000281464723c */ /* 0x040ff00000041864 */
[C---:B------:R-:W-:Y:S08]  /*9f40*/  HMMA.16816.F32.BF16 R104, R20.reuse, R42, R104 ;  /* 0x0000002a1468723c */ /* 0x040ff00000041868 */
[C---:B---3--:R-:W-:Y:S08]  /*9f50*/  HMMA.16816.F32.BF16 R108, R20.reuse, R28, R108 ;  /* 0x0000001c146c723c */ /* 0x048ff0000004186c */
[C---:B------:R-:W-:Y:S08]  /*9f60*/  HMMA.16816.F32.BF16 R112, R20.reuse, R30, R112 ;  /* 0x0000001e1470723c */ /* 0x040ff00000041870 */
[C---:B-1----:R-:W-:Y:S08]  /*9f70*/  HMMA.16816.F32.BF16 R116, R20.reuse, R24, R116 ;  /* 0x000000181474723c */ /* 0x042ff00000041874 */
[C---:B------:R-:W-:Y:S08]  /*9f80*/  HMMA.16816.F32.BF16 R120, R20.reuse, R26, R120 ;  /* 0x0000001a1478723c */ /* 0x040ff00000041878 */
[C---:B--2---:R-:W-:Y:S07]  /*9f90*/  HMMA.16816.F32.BF16 R144, R20.reuse, R4, R12 ;  /* 0x000000041490723c */ /* 0x044fee000004180c */
[----:B------:R-:W-:Y:S01]  /*9fa0*/  FADD.FTZ R4, R134, R0 ;  /* 0x0000000086047221 */ /* 0x000fe20000010000 */
[C---:B------:R-:W-:Y:S04]  /*9fb0*/  HMMA.16816.F32.BF16 R124, R20.reuse, R6, R124 ;  /* 0x00000006147c723c */ /* 0x040fe8000004187c */
[----:B------:R-:W-:Y:S01]  /*9fc0*/  FADD.FTZ R0, R49, R2 ;  /* 0x0000000231007221 */ /* 0x000fe20000010000 */
[----:B------:R-:W-:Y:S01]  /*9fd0*/  MOV R134, R3 ;  /* 0x0000000300867202 */ /* 0x000fe20000000f00 */
[----:B------:R-:W-:Y:S02]  /*9fe0*/  FADD.FTZ R4, R46, R4 ;  /* 0x000000042e047221 */ /* 0x000fe40000010000 */
[C---:B----4-:R-:W-:Y:S04]  /*9ff0*/  HMMA.16816.F32.BF16 R148, R20.reuse, R8, R16 ;  /* 0x000000081494723c */ /* 0x050fe80000041810 */
[----:B------:R-:W-:Y:S02]  /*a000*/  FADD.FTZ R0, R45, R0 ;  /* 0x000000002d007221 */ /* 0x000fe40000010000 */
[----:B------:R-:W-:Y:S02]  /*a010*/  FADD.FTZ R4, R47, R4 ;  /* 0x000000042f047221 */ /* 0x000fe40000010000 */
[----:B------:R-:W-:Y:S04]  /*a020*/  HMMA.16816.F32.BF16 R128, R20, R10, R128 ;  /* 0x0000000a1480723c */ /* 0x000fe80000041880 */
[----:B------:R-:W-:Y:S02]  /*a030*/  FADD.FTZ R2, R48, R0 ;  /* 0x0000000030027221 */ /* 0x000fe40000010000 */
[----:B------:R-:W-:Y:S02]  /*a040*/  FADD.FTZ R0, R50, R4 ;  /* 0x0000000432007221 */ /* 0x000fe40000010000 */
[----:B------:R-:W-:Y:S04]  /*a050*/  FADD.FTZ R2, R172, R2 ;  /* 0x00000002ac027221 */ /* 0x000fe80000010000 */
[----:B------:R-:W-:Y:S01]  /*a060*/  FADD.FTZ R0, R133, R0 ;  /* 0x0000000085007221 */ /* 0x000fe20000010000 */
[----:B------:R1:W-:Y:S01]  /*a070*/  STL [R1], R2 ;  /* 0x0000000201007387 */ /* 0x0003e20000100800 */
[----:B------:R-:W-:Y:S03]  /*a080*/  MOV R133, R132 ;  /* 0x0000008400857202 */ /* 0x000fe60000000f00 */
[----:B------:R1:W-:Y:S01]  /*a090*/  STL [R1+0x4], R0 ;  /* 0x0000040001007387 */ /* 0x0003e20000100800 */
[----:B------:R-:W-:-:S05]  /*a0a0*/  @P0 BRA `(.L_x_3) ;  /* 0xffffca0000000947 */ /* 0x000fca000383ffff */
.L_x_2:
[----:B-1--4-:R-:W2:Y:S04]  /*a0b0*/  LDL.LU R0, [R1] ;  /* 0x0000000001007983 */ /* 0x012ea80000300800 */
[----:B------:R-:W1:Y:S01]  /*a0c0*/  S2R R8, SR_TID.X ;  /* 0x0000000000087919 */ /* 0x000e620000002100 */
[----:B------:R-:W-:Y:S01]  /*a0d0*/  MOV R134, c[0x0][0x4e8] ;  /* 0x00013a0000867a02 */ /* 0x000fe20000000f00 */
[----:B------:R-:W3:Y:S01]  /*a0e0*/  S2UR UR7, SR_CTAID.Y ;  /* 0x00000000000779c3 */ /* 0x000ee20000002600 */
[----:B------:R-:W-:Y:S01]  /*a0f0*/  ULDC.64 UR4, c[0x0][0x490] ;  /* 0x0001240000047ab9 */ /* 0x000fe20000000a00 */
[----:B------:R-:W4:Y:S04]  /*a100*/  LDL.LU R2, [R1+0x4] ;  /* 0x0000040001027983 */ /* 0x000f280000300800 */
[----:B------:R-:W4:Y:S01]  /*a110*/  LDL.LU R9, [R1+0x40] ;  /* 0x0000400001097983 */ /* 0x000f220000300800 */
[----:B------:R-:W-:-:S03]  /*a120*/  ISETP.NE.AND P0, PT, R134, 0x1, PT ;  /* 0x000000018600780c */ /* 0x000fc60003f05270 */
[----:B-----5:R-:W4:Y:S01]  /*a130*/  LDL.LU R135, [R1+0x5c] ;  /* 0x00005c0001877983 */ /* 0x020f220000300800 */
[----:B-1----:R-:W-:-:S04]  /*a140*/  SHF.R.S32.HI R5, RZ, 0x1f, R8 ;  /* 0x0000001fff057819 */ /* 0x002fc80000011408 */
[CC--:B------:R-:W-:Y:S02]  /*a150*/  LEA.HI R16, R5.reuse, R8.reuse, RZ, 0x5 ;  /* 0x0000000805107211 */ /* 0x0c0fe400078f28ff */
[----:B------:R-:W-:Y:S02]  /*a160*/  LEA.HI R5, R5, R8, RZ, 0x2 ;  /* 0x0000000805057211 */ /* 0x000fe400078f10ff */
[----:B------:R-:W-:Y:S01]  /*a170*/  LOP3.LUT R4, R16, 0xffffffe0, RZ, 0xc0, !PT ;  /* 0xffffffe010047812 */ /* 0x000fe200078ec0ff */
[----:B---3--:R-:W-:Y:S01]  /*a180*/  USHF.R.S32.HI UR6, URZ, 0x1f, UR7 ;  /* 0x0000001f3f067899 */ /* 0x008fe20008011407 */
[----:B------:R-:W-:-:S03]  /*a190*/  LOP3.LUT R14, R5, 0xfffffffc, RZ, 0xc0, !PT ;  /* 0xfffffffc050e7812 */ /* 0x000fc600078ec0ff */
[----:B------:R-:W-:Y:S01]  /*a1a0*/  UIMAD UR10, UR6, UR4, URZ ;  /* 0x00000004060a72a4 */ /* 0x000fe2000f8e023f */
[----:B------:R-:W-:Y:S01]  /*a1b0*/  IADD3 R14, -R14, R8, RZ ;  /* 0x000000080e0e7210 */ /* 0x000fe20007ffe1ff */
[----:B------:R-:W-:Y:S06]  /*a1c0*/  BAR.SYNC.DEFER_BLOCKING 0x1, 0x100 ;  /* 0x0044000000007b1d */ /* 0x000fec0000010000 */
[----:B--2---:R-:W1:Y:S04]  /*a1d0*/  SHFL.BFLY PT, R11, R0, 0x2, 0x1f ;  /* 0x0c401f00000b7f89 */ /* 0x004e6800000e0000 */
[----:B----4-:R-:W2:Y:S01]  /*a1e0*/  SHFL.BFLY PT, R6, R2, 0x2, 0x1f ;  /* 0x0c401f0002067f89 */ /* 0x010ea200000e0000 */
[----:B------:R-:W-:Y:S01]  /*a1f0*/  MOV R26, R9 ;  /* 0x00000009001a7202 */ /* 0x000fe20000000f00 */
[----:B-1----:R-:W-:-:S05]  /*a200*/  FADD.FTZ R11, R11, R0 ;  /* 0x000000000b0b7221 */ /* 0x002fca0000010000 */
[----:B------:R-:W1:Y:S01]  /*a210*/  SHFL.BFLY PT, R0, R11, 0x1, 0x1f ;  /* 0x0c201f000b007f89 */ /* 0x000e6200000e0000 */
[----:B--2---:R-:W-:-:S05]  /*a220*/  FADD.FTZ R6, R6, R2 ;  /* 0x0000000206067221 */ /* 0x004fca0000010000 */
[----:B------:R-:W2:Y:S01]  /*a230*/  SHFL.BFLY PT, R2, R6, 0x1, 0x1f ;  /* 0x0c201f0006027f89 */ /* 0x000ea200000e0000 */
[----:B-1----:R-:W-:Y:S01]  /*a240*/  FADD.FTZ R11, R11, R0 ;  /* 0x000000000b0b7221 */ /* 0x002fe20000010000 */
[----:B------:R-:W-:-:S04]  /*a250*/  MOV R0, RZ ;  /* 0x000000ff00007202 */ /* 0x000fc80000000f00 */
[----:B------:R-:W-:Y:S01]  /*a260*/  FSETP.NE.FTZ.AND P2, PT, R11, RZ, PT ;  /* 0x000000ff0b00720b */ /* 0x000fe20003f55000 */
[----:B--2---:R-:W-:Y:S02]  /*a270*/  FADD.FTZ R6, R6, R2 ;  /* 0x0000000206067221 */ /* 0x004fe40000010000 */
[----:B------:R-:W-:-:S03]  /*a280*/  @P0 IMAD.HI.U32 R2, R9, c[0x0][0x4ec], RZ ;  /* 0x00013b0009020a27 */ /* 0x000fc600078e00ff */
[----:B------:R-:W-:Y:S02]  /*a290*/  FSETP.NE.FTZ.AND P1, PT, R6, RZ, PT ;  /* 0x000000ff0600720b */ /* 0x000fe40003f35000 */
[----:B------:R-:W-:Y:S02]  /*a2a0*/  @P0 SHF.R.U32.HI R26, RZ, c[0x0][0x4f0], R2 ;  /* 0x00013c00ff1a0a19 */ /* 0x000fe40000011602 */
[----:B------:R-:W-:-:S03]  /*a2b0*/  IADD3 R2, -R4, R8, RZ ;  /* 0x0000000804027210 */ /* 0x000fc60007ffe1ff */
[----:B------:R-:W1:Y:S01]  /*a2c0*/  @P2 MUFU.RCP R0, R11 ;  /* 0x0000000b00002308 */ /* 0x000e620000001000 */
[----:B------:R-:W-:Y:S01]  /*a2d0*/  IMAD.MOV.U32 R4, RZ, RZ, RZ ;  /* 0x000000ffff047224 */ /* 0x000fe200078e00ff */
[----:B------:R-:W-:Y:S01]  /*a2e0*/  UIMAD.WIDE.U32 UR12, UR7, UR4, URZ ;  /* 0x00000004070c72a5 */ /* 0x000fe2000f8e003f */
[----:B------:R-:W-:Y:S01]  /*a2f0*/  LOP3.LUT P4, RZ, R2, 0x3, RZ, 0xc0, !PT ;  /* 0x0000000302ff7812 */ /* 0x000fe2000788c0ff */
[----:B------:R-:W-:Y:S01]  /*a300*/  UIMAD UR10, UR7, UR5, UR10 ;  /* 0x00000005070a72a4 */ /* 0x000fe2000f8e020a */
[----:B------:R-:W-:-:S03]  /*a310*/  IADD3 R7, -R26, RZ, RZ ;  /* 0x000000ff1a077210 */ /* 0x000fc60007ffe1ff */
[----:B------:R-:W2:Y:S01]  /*a320*/  @P1 MUFU.RCP R4, R6 ;  /* 0x0000000600041308 */ /* 0x000ea20000001000 */
[C---:B-1----:R-:W-:Y:S02]  /*a330*/  FMUL.FTZ R43, R0.reuse, R68 ;  /* 0x00000044002b7220 */ /* 0x042fe40000410000 */
[C---:B------:R-:W-:Y:S01]  /*a340*/  FMUL.FTZ R65, R0.reuse, R65 ;  /* 0x0000004100417220 */ /* 0x040fe20000410000 */
[----:B------:R-:W3:Y:S01]  /*a350*/  LDL.LU R68, [R1+0x38] ;  /* 0x0000380001447983 */ /* 0x000ee20000300800 */
[C---:B------:R-:W-:Y:S02]  /*a360*/  FMUL.FTZ R25, R0.reuse, R64 ;  /* 0x0000004000197220 */ /* 0x040fe40000410000 */
[C---:B------:R-:W-:Y:S02]  /*a370*/  FMUL.FTZ R15, R0.reuse, R53 ;  /* 0x00000035000f7220 */ /* 0x040fe40000410000 */
[C---:B------:R-:W-:Y:S02]  /*a380*/  FMUL.FTZ R19, R0.reuse, R52 ;  /* 0x0000003400137220 */ /* 0x040fe40000410000 */
[----:B------:R-:W-:Y:S01]  /*a390*/  FMUL.FTZ R21, R0, R56 ;  /* 0x0000003800157220 */ /* 0x000fe20000410000 */
[----:B------:R-:W-:Y:S01]  /*a3a0*/  SHF.R.S32.HI R2, RZ, 0x2, R5 ;  /* 0x00000002ff027819 */ /* 0x000fe20000011405 */
[C---:B--2---:R-:W-:Y:S01]  /*a3b0*/  FMUL.FTZ R67, R4.reuse, R67 ;  /* 0x0000004304437220 */ /* 0x044fe20000410000 */
[----:B------:R-:W-:Y:S01]  /*a3c0*/  ULDC.64 UR4, c[0x0][0x3e8] ;  /* 0x0000fa0000047ab9 */ /* 0x000fe20000000a00 */
[----:B------:R-:W-:-:S02]  /*a3d0*/  FMUL.FTZ R27, R4, R66 ;  /* 0x00000042041b7220 */ /* 0x000fc40000410000 */
[C---:B------:R-:W-:Y:S02]  /*a3e0*/  FMUL.FTZ R63, R4.reuse, R63 ;  /* 0x0000003f043f7220 */ /* 0x040fe40000410000 */
[----:B------:R-:W-:Y:S01]  /*a3f0*/  FMUL.FTZ R24, R4, R62 ;  /* 0x0000003e04187220 */ /* 0x000fe20000410000 */
[----:B------:R-:W-:Y:S01]  /*a400*/  F2FP.BF16.PACK_AB R27, R67, R27 ;  /* 0x0000001b431b723e */ /* 0x000fe200000010ff */
[----:B------:R1:W5:Y:S01]  /*a410*/  LDL R66, [R1+0x28] ;  /* 0x0000280001427983 */ /* 0x0003620000100800 */
[C---:B------:R-:W-:Y:S02]  /*a420*/  FMUL.FTZ R137, R0.reuse, R137 ;  /* 0x0000008900897220 */ /* 0x040fe40000410000 */
[C---:B------:R-:W-:Y:S01]  /*a430*/  FMUL.FTZ R13, R0.reuse, R136 ;  /* 0x00000088000d7220 */ /* 0x040fe20000410000 */
[----:B------:R-:W2:Y:S01]  /*a440*/  LDL R67, [R1+0x58] ;  /* 0x0000580001437983 */ /* 0x000ea20000100800 */
[----:B------:R-:W-:Y:S01]  /*a450*/  F2FP.BF16.PACK_AB R24, R63, R24 ;  /* 0x000000183f18723e */ /* 0x000fe200000010ff */
[C---:B------:R-:W-:Y:S01]  /*a460*/  FMUL.FTZ R141, R0.reuse, R141 ;  /* 0x0000008d008d7220 */ /* 0x040fe20000410000 */
[----:B------:R-:W-:Y:S01]  /*a470*/  F2FP.BF16.PACK_AB R25, R65, R25 ;  /* 0x000000194119723e */ /* 0x000fe200000010ff */
[----:B------:R1:W5:Y:S01]  /*a480*/  LDL R63, [R1+0x8] ;  /* 0x00000800013f7983 */ /* 0x0003620000100800 */
[----:B------:R-:W-:-:S02]  /*a490*/  FMUL.FTZ R17, R0, R140 ;  /* 0x0000008c00117220 */ /* 0x000fc40000410000 */
[C---:B------:R-:W-:Y:S01]  /*a4a0*/  FMUL.FTZ R57, R0.reuse, R57 ;  /* 0x0000003900397220 */ /* 0x040fe20000410000 */
[----:B------:R1:W5:Y:S01]  /*a4b0*/  LDL.64 R64, [R1+0x18] ;  /* 0x0000180001407983 */ /* 0x0003620000100a00 */
[C---:B------:R-:W-:Y:S02]  /*a4c0*/  FMUL.FTZ R61, R0.reuse, R61 ;  /* 0x0000003d003d7220 */ /* 0x040fe40000410000 */
[C---:B------:R-:W-:Y:S02]  /*a4d0*/  FMUL.FTZ R23, R0.reuse, R60 ;  /* 0x0000003c00177220 */ /* 0x040fe40000410000 */
[C---:B------:R-:W-:Y:S02]  /*a4e0*/  FMUL.FTZ R69, R0.reuse, R69 ;  /* 0x0000004500457220 */ /* 0x040fe40000410000 */
[C---:B------:R-:W-:Y:S02]  /*a4f0*/  FMUL.FTZ R73, R0.reuse, R73 ;  /* 0x0000004900497220 */ /* 0x040fe40000410000 */
[----:B------:R-:W-:-:S02]  /*a500*/  FMUL.FTZ R41, R0, R72 ;  /* 0x0000004800297220 */ /* 0x000fc40000410000 */
[C---:B------:R-:W-:Y:S02]  /*a510*/  FMUL.FTZ R77, R0.reuse, R77 ;  /* 0x0000004d004d7220 */ /* 0x040fe40000410000 */
        /* <DEDUP_REMOVED lines=30> */
[----:B------:R-:W-:Y:S01]  /*a700*/  FMUL.FTZ R44, R0, R128 ;  /* 0x00000080002c7220 */ /* 0x000fe20000410000 */
[----:B------:R-:W-:Y:S01]  /*a710*/  SHF.R.S32.HI R0, RZ, 0x1f, R5 ;  /* 0x0000001fff007819 */ /* 0x000fe20000011405 */
[C---:B------:R-:W-:Y:S01]  /*a720*/  FMUL.FTZ R59, R4.reuse, R59 ;  /* 0x0000003b043b7220 */ /* 0x040fe20000410000 */
[----:B------:R-:W4:Y:S01]  /*a730*/  @P1 MUFU.LG2 R6, R6 ;  /* 0x0000000600061308 */ /* 0x000f220000000c00 */
[----:B------:R-:W-:Y:S01]  /*a740*/  FMUL.FTZ R20, R4, R58 ;  /* 0x0000003a04147220 */ /* 0x000fe20000410000 */
[----:B------:R-:W-:Y:S01]  /*a750*/  LEA.HI R0, R0, R2, RZ, 0x3 ;  /* 0x0000000200007211 */ /* 0x000fe200078f18ff */
[----:B------:R-:W-:-:S03]  /*a760*/  IMAD R133, R7, c[0x0][0x4e8], R9 ;  /* 0x00013a0007857a24 */ /* 0x000fc600078e0209 */
[----:B------:R-:W-:Y:S02]  /*a770*/  F2FP.BF16.PACK_AB R20, R59, R20 ;  /* 0x000000143b14723e */ /* 0x000fe400000010ff */
[----:B------:R-:W-:Y:S01]  /*a780*/  LOP3.LUT R0, R0, 0xfffffff8, RZ, 0xc0, !PT ;  /* 0xfffffff800007812 */ /* 0x000fe200078ec0ff */
[----:B------:R-:W1:Y:S01]  /*a790*/  S2R R59, SR_CTAID.Z ;  /* 0x00000000003b7919 */ /* 0x000e620000002700 */
[----:B------:R-:W-:Y:S02]  /*a7a0*/  UIMAD.WIDE.U32 UR14, UR7, UR4, URZ ;  /* 0x00000004070e72a5 */ /* 0x000fe4000f8e003f */
[----:B------:R-:W-:Y:S02]  /*a7b0*/  IADD3 R10, R2, -R0, RZ ;  /* 0x80000000020a7210 */ /* 0x000fe40007ffe0ff */
[----:B------:R-:W-:Y:S01]  /*a7c0*/  @P2 MOV R2, 0x3f317218 ;  /* 0x3f31721800022802 */ /* 0x000fe20000000f00 */
[----:B------:R-:W-:Y:S01]  /*a7d0*/  @P1 IMAD.MOV.U32 R0, RZ, RZ, 0x3f317218 ;  /* 0x3f317218ff001424 */ /* 0x000fe200078e00ff */
[----:B------:R-:W-:Y:S01]  /*a7e0*/  MOV R9, UR15 ;  /* 0x0000000f00097c02 */ /* 0x000fe20008000f00 */
[----:B------:R-:W1:Y:S02]  /*a7f0*/  @P2 MUFU.LG2 R11, R11 ;  /* 0x0000000b000b2308 */ /* 0x000e640000000c00 */
[----:B------:R-:W-:-:S02]  /*a800*/  @P2 FMUL.FTZ R9, R2, c[0x0][0x2d0] ;  /* 0x0000b40002092a20 */ /* 0x000fc40000410000 */
[----:B----4-:R-:W-:Y:S02]  /*a810*/  @P1 FMUL.FTZ R2, R6, 0.69314718246459960938 ;  /* 0x3f31721806021820 */ /* 0x010fe40000410000 */
[----:B------:R-:W-:Y:S01]  /*a820*/  @P1 FMUL.FTZ R0, R0, c[0x0][0x2d0] ;  /* 0x0000b40000001a20 */ /* 0x000fe20000410000 */
[----:B------:R-:W-:Y:S01]  /*a830*/  UIMAD UR6, UR6, UR4, URZ ;  /* 0x00000004060672a4 */ /* 0x000fe2000f8e023f */
[----:B------:R-:W-:Y:S01]  /*a840*/  MOV R58, 0xff800000 ;  /* 0xff800000003a7802 */ /* 0x000fe20000000f00 */
[----:B------:R-:W-:Y:S02]  /*a850*/  FMUL.FTZ R139, R4, R139 ;  /* 0x0000008b048b7220 */ /* 0x000fe40000410000 */
[----:B------:R-:W-:Y:S01]  /*a860*/  @P1 FFMA.FTZ R58, R0, R3, R2 ;  /* 0x00000003003a1223 */ /* 0x000fe20000010002 */
[----:B------:R-:W-:Y:S01]  /*a870*/  SHF.R.S32.HI R0, RZ, 0x5, R16 ;  /* 0x00000005ff007819 */ /* 0x000fe20000011410 */
        /* <DEDUP_REMOVED lines=40> */
[----:B------:R-:W-:Y:S01]  /*ab00*/  FMUL.FTZ R130, R4, R130 ;  /* 0x0000008204827220 */ /* 0x000fe20000410000 */
[----:B------:R-:W-:Y:S01]  /*ab10*/  UIMAD UR5, UR7, UR5, UR6 ;  /* 0x00000005070572a4 */ /* 0x000fe2000f8e0206 */
[----:B------:R-:W-:Y:S01]  /*ab20*/  IMAD.U32 R4, RZ, RZ, UR12 ;  /* 0x0000000cff047e24 */ /* 0x000fe2000f8e00ff */
[----:B------:R-:W-:Y:S02]  /*ab30*/  MOV R8, UR14 ;  /* 0x0000000e00087c02 */ /* 0x000fe40008000f00 */
[----:B------:R-:W-:Y:S01]  /*ab40*/  SHF.R.S32.HI R3, RZ, 0x1f, R0 ;  /* 0x0000001fff037819 */ /* 0x000fe20000011400 */
[----:B------:R-:W-:Y:S01]  /*ab50*/  UIADD3 UR5, UR15, UR5, URZ ;  /* 0x000000050f057290 */ /* 0x000fe2000fffe03f */
[----:B------:R-:W-:Y:S01]  /*ab60*/  MOV R6, R4 ;  /* 0x0000000400067202 */ /* 0x000fe20000000f00 */
[----:B------:R-:W4:Y:S01]  /*ab70*/  S2R R62, SR_CTAID.X ;  /* 0x00000000003e7919 */ /* 0x000f220000002500 */
[----:B------:R-:W-:-:S02]  /*ab80*/  MOV R4, R8 ;  /* 0x0000000800047202 */ /* 0x000fc40000000f00 */
[----:B------:R-:W-:Y:S02]  /*ab90*/  LEA.HI R3, R3, R0, RZ, 0x3 ;  /* 0x0000000003037211 */ /* 0x000fe400078f18ff */
[----:B-1----:R-:W-:Y:S02]  /*aba0*/  SHF.R.S32.HI R8, RZ, 0x1f, R59 ;  /* 0x0000001fff087819 */ /* 0x002fe4000001143b */
[----:B------:R-:W-:Y:S01]  /*abb0*/  LEA.HI R2, R14, R14, RZ, 0x1 ;  /* 0x0000000e0e027211 */ /* 0x000fe200078f08ff */
[----:B------:R-:W-:Y:S01]  /*abc0*/  @P2 FMUL.FTZ R11, R11, 0.69314718246459960938 ;  /* 0x3f3172180b0b2820 */ /* 0x000fe20000410000 */
[----:B------:R-:W-:Y:S02]  /*abd0*/  MOV R5, UR13 ;  /* 0x0000000d00057c02 */ /* 0x000fe40008000f00 */
[----:B------:R-:W-:Y:S02]  /*abe0*/  MOV R5, UR5 ;  /* 0x0000000500057c02 */ /* 0x000fe40008000f00 */
[----:B------:R-:W-:Y:S01]  /*abf0*/  F2FP.BF16.PACK_AB R19, R15, R19 ;  /* 0x000000130f13723e */ /* 0x000fe200000010ff */
[----:B------:R-:W-:Y:S01]  /*ac00*/  IMAD R15, R8, c[0x0][0x3f0], RZ ;  /* 0x0000fc00080f7a24 */ /* 0x000fe200078e02ff */
[----:B------:R-:W-:-:S02]  /*ac10*/  LOP3.LUT R3, R3, 0xffffff8, RZ, 0xc0, !PT ;  /* 0x0ffffff803037812 */ /* 0x000fc400078ec0ff */
[----:B------:R-:W-:Y:S01]  /*ac20*/  LOP3.LUT R2, R2, 0x1ffffffe, RZ, 0xc0, !PT ;  /* 0x1ffffffe02027812 */ /* 0x000fe200078ec0ff */
[----:B------:R-:W-:Y:S01]  /*ac30*/  UIADD3 UR10, UR13, UR10, URZ ;  /* 0x0000000a0d0a7290 */ /* 0x000fe2000fffe03f */
[----:B------:R-:W-:Y:S01]  /*ac40*/  MOV R60, 0xff800000 ;  /* 0xff800000003c7802 */ /* 0x000fe20000000f00 */
[----:B------:R-:W-:Y:S01]  /*ac50*/  @P2 FFMA.FTZ R60, R9, R132, R11 ;  /* 0x00000084093c2223 */ /* 0x000fe2000001000b */
[C---:B------:R-:W-:Y:S01]  /*ac60*/  IADD3 R9, R0.reuse, -R3, RZ ;  /* 0x8000000300097210 */ /* 0x040fe20007ffe0ff */
[----:B------:R-:W-:Y:S01]  /*ac70*/  IMAD R16, R0, 0x200, R14 ;  /* 0x0000020000107824 */ /* 0x000fe200078e020e */
[----:B------:R-:W-:Y:S01]  /*ac80*/  IADD3 R11, R14, -R2, RZ ;  /* 0x800000020e0b7210 */ /* 0x000fe20007ffe0ff */
[----:B------:R-:W-:Y:S01]  /*ac90*/  IMAD R0, R59, c[0x0][0x3f4], R15 ;  /* 0x0000fd003b007a24 */ /* 0x000fe200078e020f */
[----:B------:R-:W-:Y:S01]  /*aca0*/  F2FP.BF16.PACK_AB R21, R57, R21 ;  /* 0x000000153915723e */ /* 0x000fe200000010ff */
[----:B------:R-:W-:Y:S01]  /*acb0*/  IMAD.WIDE.U32 R2, R59, c[0x0][0x3f0], R4 ;  /* 0x0000fc003b027a25 */ /* 0x000fe200078e0004 */
[----:B------:R-:W-:-:S03]  /*acc0*/  MOV R7, UR10 ;  /* 0x0000000a00077c02 */ /* 0x000fc60008000f00 */
[----:B------:R-:W-:Y:S01]  /*acd0*/  IMAD R57, R8, c[0x0][0x498], RZ ;  /* 0x0001260008397a24 */ /* 0x000fe200078e02ff */
[----:B------:R-:W-:Y:S02]  /*ace0*/  SHF.R.S32.HI R8, RZ, 0x2, R135 ;  /* 0x00000002ff087819 */ /* 0x000fe40000011487 */
[C---:B------:R-:W-:Y:S02]  /*acf0*/  LOP3.LUT R4, R10.reuse, 0x1, RZ, 0xc0, !PT ;  /* 0x000000010a047812 */ /* 0x040fe400078ec0ff */
[----:B------:R-:W-:Y:S02]  /*ad00*/  IADD3 R3, R3, R0, RZ ;  /* 0x0000000003037210 */ /* 0x000fe40007ffe0ff */
[----:B------:R-:W-:Y:S02]  /*ad10*/  LEA R0, R9, R8, 0x4 ;  /* 0x0000000809007211 */ /* 0x000fe400078e20ff */
[C---:B------:R-:W-:Y:S01]  /*ad20*/  SHF.L.U32 R5, R10.reuse, 0x6, RZ ;  /* 0x000000060a057819 */ /* 0x040fe200000006ff */
[----:B------:R-:W-:Y:S01]  /*ad30*/  IMAD.WIDE.U32 R14, R59, c[0x0][0x498], R6 ;  /* 0x000126003b0e7a25 */ /* 0x000fe200078e0006 */
[----:B------:R-:W-:-:S02]  /*ad40*/  R2P PR, R10, 0x6 ;  /* 0x000000060a007804 */ /* 0x000fc40000000000 */
[----:B------:R-:W-:Y:S02]  /*ad50*/  ISETP.NE.U32.AND P3, PT, R4, 0x1, PT ;  /* 0x000000010400780c */ /* 0x000fe40003f65070 */
[----:B------:R-:W-:Y:S02]  /*ad60*/  SHF.R.S32.HI R6, RZ, 0x1f, R26 ;  /* 0x0000001fff067819 */ /* 0x000fe4000001141a */
[----:B------:R-:W-:Y:S02]  /*ad70*/  LEA R4, R11, R0, 0x3 ;  /* 0x000000000b047211 */ /* 0x000fe400078e18ff */
[----:B------:R-:W-:Y:S01]  /*ad80*/  LOP3.LUT R5, R5, 0x1c0, RZ, 0xc0, !PT ;  /* 0x000001c005057812 */ /* 0x000fe200078ec0ff */
[----:B----4-:R-:W-:Y:S01]  /*ad90*/  IMAD R0, R62, 0x80, R0 ;  /* 0x000000803e007824 */ /* 0x010fe200078e0200 */
[----:B------:R-:W-:Y:S01]  /*ada0*/  F2FP.BF16.PACK_AB R23, R61, R23 ;  /* 0x000000173d17723e */ /* 0x000fe200000010ff */
[----:B------:R-:W-:Y:S01]  /*adb0*/  IMAD R61, R134, c[0x0][0x388], RZ ;  /* 0x0000e200863d7a24 */ /* 0x000fe200078e02ff */
[----:B------:R-:W-:Y:S01]  /*adc0*/  LEA R10, R62, R4, 0x7 ;  /* 0x000000043e0a7211 */ /* 0x000fe200078e38ff */
[----:B------:R-:W-:Y:S01]  /*add0*/  IMAD R4, R6, c[0x0][0x3e0], RZ ;  /* 0x0000f80006047a24 */ /* 0x000fe200078e02ff */
[----:B------:R-:W-:Y:S01]  /*ade0*/  LEA.HI R5, R5, R5, RZ, 0x1d ;  /* 0x0000000505057211 */ /* 0x000fe200078fe8ff */
[----:B------:R-:W-:Y:S01]  /*adf0*/  IMAD.WIDE.U32 R2, R26, c[0x0][0x3e0], R2 ;  /* 0x0000f8001a027a25 */ /* 0x000fe200078e0002 */
[----:B------:R-:W-:-:S02]  /*ae00*/  ISETP.GE.OR P5, PT, R0, R61, P4 ;  /* 0x0000003d0000720c */ /* 0x000fc400027a6670 */
[----:B------:R-:W-:Y:S01]  /*ae10*/  LEA R5, R16, R5, 0x1 ;  /* 0x0000000510057211 */ /* 0x000fe200078e08ff */
[----:B------:R-:W-:Y:S01]  /*ae20*/  IMAD R4, R26, c[0x0][0x3e4], R4 ;  /* 0x0000f9001a047a24 */ /* 0x000fe200078e0204 */
[----:B------:R-:W-:Y:S01]  /*ae30*/  IADD3 R0, R0, 0x8, RZ ;  /* 0x0000000800007810 */ /* 0x000fe20007ffe0ff */
[----:B------:R-:W-:Y:S01]  /*ae40*/  @P0 IMAD.HI.U32 R7, R10, c[0x0][0x4ec], RZ ;  /* 0x00013b000a070a27 */ /* 0x000fe200078e00ff */
[----:B------:R-:W-:Y:S02]  /*ae50*/  F2FP.BF16.PACK_AB R13, R137, R13 ;  /* 0x0000000d890d723e */ /* 0x000fe400000010ff */
[----:B------:R-:W-:Y:S02]  /*ae60*/  F2FP.BF16.PACK_AB R12, R139, R12 ;  /* 0x0000000c8b0c723e */ /* 0x000fe400000010ff */
[----:B------:R-:W-:Y:S02]  /*ae70*/  SHF.L.U32 R5, R5, 0x1, RZ ;  /* 0x0000000105057819 */ /* 0x000fe400000006ff */
[----:B------:R-:W-:-:S02]  /*ae80*/  ISETP.GE.OR P4, PT, R0, R61, P4 ;  /* 0x0000003d0000720c */ /* 0x000fc40002786670 */
[----:B------:R-:W-:Y:S02]  /*ae90*/  IADD3 R3, R3, R4, RZ ;  /* 0x0000000403037210 */ /* 0x000fe40007ffe0ff */
[----:B------:R-:W-:Y:S02]  /*aea0*/  MOV R0, R10 ;  /* 0x0000000a00007202 */ /* 0x000fe40000000f00 */
[----:B------:R-:W-:Y:S02]  /*aeb0*/  SHF.R.S32.HI R6, RZ, 0x1f, R133 ;  /* 0x0000001fff067819 */ /* 0x000fe40000011485 */
[----:B------:R-:W-:Y:S01]  /*aec0*/  @P0 SHF.R.U32.HI R0, RZ, c[0x0][0x4f0], R7 ;  /* 0x00013c00ff000a19 */ /* 0x000fe20000011607 */
[----:B------:R-:W-:Y:S01]  /*aed0*/  STS [R5+0x80], R13 ;  /* 0x0000800d05007388 */ /* 0x000fe20000000800 */
[----:B------:R-:W-:-:S03]  /*aee0*/  IADD3 R8, R5, 0x80, RZ ;  /* 0x0000008005087810 */ /* 0x000fc60007ffe0ff */
[----:B------:R1:W-:Y:S01]  /*aef0*/  STS [R5+0x480], R12 ;  /* 0x0004800c05007388 */ /* 0x0003e20000000800 */
[----:B------:R-:W-:Y:S01]  /*af00*/  IMAD R6, R6, c[0x0][0x3d8], RZ ;  /* 0x0000f60006067a24 */ /* 0x000fe200078e02ff */
[----:B------:R-:W-:Y:S01]  /*af10*/  IADD3 R4, R5, 0x70, RZ ;  /* 0x0000007005047810 */ /* 0x000fe20007ffe0ff */
[----:B------:R-:W-:Y:S01]  /*af20*/  IMAD.MOV.U32 R7, RZ, RZ, 0x20 ;  /* 0x00000020ff077424 */ /* 0x000fe200078e00ff */
[----:B------:R-:W-:Y:S01]  /*af30*/  @P3 IADD3 R4, R8, 0x10, RZ ;  /* 0x0000001008043810 */ /* 0x000fe20007ffe0ff */
[----:B------:R-:W-:Y:S01]  /*af40*/  IMAD R57, R59, c[0x0][0x49c], R57 ;  /* 0x000127003b397a24 */ /* 0x000fe200078e0239 */
[----:B------:R-:W-:Y:S01]  /*af50*/  IADD3 R8, P0, R0, R14, RZ ;  /* 0x0000000e00087210 */ /* 0x000fe20007f1e0ff */
[----:B------:R-:W-:Y:S01]  /*af60*/  IMAD R16, R133, c[0x0][0x3dc], R6 ;  /* 0x0000f70085107a24 */ /* 0x000fe200078e0206 */
[----:B------:R-:W-:-:S04]  /*af70*/  SHF.R.S32.HI R6, RZ, 0x1f, R0 ;  /* 0x0000001fff067819 */ /* 0x000fc80000011400 */
[----:B------:R-:W-:Y:S01]  /*af80*/  IADD3.X R9, R6, R15, R57, P0, !PT ;  /* 0x0000000f06097210 */ /* 0x000fe200007fe439 */
[----:B-1----:R-:W-:Y:S01]  /*af90*/  IMAD.WIDE.U32 R12, R133, c[0x0][0x3d8], R2 ;  /* 0x0000f600850c7a25 */ /* 0x002fe200078e0002 */
[----:B------:R-:W-:-:S05]  /*afa0*/  IADD3 R2, -R0, RZ, RZ ;  /* 0x000000ff00027210 */ /* 0x000fca0007ffe1ff */
[----:B------:R-:W-:Y:S01]  /*afb0*/  IMAD R2, R2, c[0x0][0x4e8], R10 ;  /* 0x00013a0002027a24 */ /* 0x000fe200078e020a */
[----:B------:R-:W-:Y:S02]  /*afc0*/  SEL R3, R7, 0xffffffe0, !P1 ;  /* 0xffffffe007037807 */ /* 0x000fe40004800000 */
[----:B------:R-:W-:Y:S02]  /*afd0*/  MOV R6, 0x40 ;  /* 0x0000004000067802 */ /* 0x000fe40000000f00 */
[----:B------:R-:W-:Y:S02]  /*afe0*/  SHF.R.S32.HI R7, RZ, 0x1f, R2 ;  /* 0x0000001fff077819 */ /* 0x000fe40000011402 */
[----:B------:R-:W-:Y:S02]  /*aff0*/  SEL R6, R6, 0xffffffc0, !P2 ;  /* 0xffffffc006067807 */ /* 0x000fe40005000000 */
[----:B------:R-:W-:Y:S01]  /*b000*/  F2FP.BF16.PACK_AB R17, R141, R17 ;  /* 0x000000118d11723e */ /* 0x000fe200000010ff */
[----:B------:R-:W-:Y:S01]  /*b010*/  IMAD R7, R7, c[0x0][0x488], RZ ;  /* 0x0001220007077a24 */ /* 0x000fe200078e02ff */
[----:B------:R-:W-:-:S02]  /*b020*/  F2FP.BF16.PACK_AB R18, R143, R18 ;  /* 0x000000128f12723e */ /* 0x000fc400000010ff */
[----:B------:R-:W-:Y:S02]  /*b030*/  F2FP.BF16.PACK_AB R22, R55, R22 ;  /* 0x000000163716723e */ /* 0x000fe400000010ff */
[----:B------:R-:W-:Y:S01]  /*b040*/  IADD3 R0, R5, R3, RZ ;  /* 0x0000000305007210 */ /* 0x000fe20007ffe0ff */
[C---:B------:R-:W-:Y:S01]  /*b050*/  IMAD R10, R2.reuse, c[0x0][0x48c], R7 ;  /* 0x00012300020a7a24 */ /* 0x040fe200078e0207 */
[----:B------:R-:W-:Y:S01]  /*b060*/  IADD3 R15, R3, R4, RZ ;  /* 0x00000004030f7210 */ /* 0x000fe20007ffe0ff */
[----:B------:R-:W-:Y:S01]  /*b070*/  IMAD.WIDE.U32 R8, R2, c[0x0][0x488], R8 ;  /* 0x0001220002087a25 */ /* 0x000fe200078e0008 */
[----:B------:R-:W-:Y:S01]  /*b080*/  IADD3 R3, R5, R6, RZ ;  /* 0x0000000605037210 */ /* 0x000fe20007ffe0ff */
[----:B------:R-:W-:Y:S01]  /*b090*/  STS [R4], R17 ;  /* 0x0000001104007388 */ /* 0x000fe20000000800 */
[----:B------:R-:W-:Y:S01]  /*b0a0*/  F2FP.BF16.PACK_AB R43, R69, R43 ;  /* 0x0000002b452b723e */ /* 0x000fe200000010ff */
[C---:B------:R-:W-:Y:S01]  /*b0b0*/  IMAD.IADD R7, R6.reuse, 0x1, R4 ;  /* 0x0000000106077824 */ /* 0x040fe200078e0204 */
[----:B------:R-:W-:Y:S01]  /*b0c0*/  F2FP.BF16.PACK_AB R42, R71, R42 ;  /* 0x0000002a472a723e */ /* 0x000fe200000010ff */
[----:B------:R-:W-:Y:S01]  /*b0d0*/  STS [R4+0x400], R18 ;  /* 0x0004001204007388 */ /* 0x000fe20000000800 */
[----:B------:R-:W-:-:S02]  /*b0e0*/  IADD3 R2, R6, R0, RZ ;  /* 0x0000000006027210 */ /* 0x000fc40007ffe0ff */
[----:B------:R-:W-:Y:S01]  /*b0f0*/  F2FP.BF16.PACK_AB R41, R73, R41 ;  /* 0x000000294929723e */ /* 0x000fe200000010ff */
[----:B------:R-:W-:Y:S01]  /*b100*/  STS [R0+0x80], R19 ;  /* 0x0000801300007388 */ /* 0x000fe20000000800 */
[----:B------:R-:W-:Y:S02]  /*b110*/  F2FP.BF16.PACK_AB R40, R75, R40 ;  /* 0x000000284b28723e */ /* 0x000fe400000010ff */
[----:B------:R-:W-:Y:S01]  /*b120*/  IADD3 R6, R15, R6, RZ ;  /* 0x000000060f067210 */ /* 0x000fe20007ffe0ff */
[----:B------:R-:W-:Y:S01]  /*b130*/  STS [R0+0x480], R22 ;  /* 0x0004801600007388 */ /* 0x000fe20000000800 */
[----:B------:R-:W-:Y:S02]  /*b140*/  F2FP.BF16.PACK_AB R39, R77, R39 ;  /* 0x000000274d27723e */ /* 0x000fe400000010ff */
[----:B------:R-:W-:Y:S01]  /*b150*/  F2FP.BF16.PACK_AB R38, R79, R38 ;  /* 0x000000264f26723e */ /* 0x000fe200000010ff */
[----:B------:R-:W-:Y:S01]  /*b160*/  STS [R15], R21 ;  /* 0x000000150f007388 */ /* 0x000fe20000000800 */
[----:B------:R-:W-:-:S02]  /*b170*/  F2FP.BF16.PACK_AB R37, R81, R37 ;  /* 0x000000255125723e */ /* 0x000fc400000010ff */
[----:B------:R-:W-:Y:S01]  /*b180*/  F2FP.BF16.PACK_AB R36, R83, R36 ;  /* 0x000000245324723e */ /* 0x000fe200000010ff */
[----:B------:R-:W-:Y:S01]  /*b190*/  STS [R15+0x400], R20 ;  /* 0x000400140f007388 */ /* 0x000fe20000000800 */
[----:B------:R-:W-:Y:S02]  /*b1a0*/  F2FP.BF16.PACK_AB R35, R85, R35 ;  /* 0x000000235523723e */ /* 0x000fe400000010ff */
[----:B------:R-:W-:Y:S01]  /*b1b0*/  F2FP.BF16.PACK_AB R34, R87, R34 ;  /* 0x000000225722723e */ /* 0x000fe200000010ff */
[----:B------:R-:W-:Y:S01]  /*b1c0*/  STS [R3+0x80], R23 ;  /* 0x0000801703007388 */ /* 0x000fe20000000800 */
[----:B------:R-:W-:-:S03]  /*b1d0*/  F2FP.BF16.PACK_AB R33, R89, R33 ;  /* 0x000000215921723e */ /* 0x000fc600000010ff */
[----:B------:R-:W-:Y:S01]  /*b1e0*/  STS [R3+0x480], R24 ;  /* 0x0004801803007388 */ /* 0x000fe20000000800 */
[----:B------:R-:W-:-:S03]  /*b1f0*/  F2FP.BF16.PACK_AB R32, R91, R32 ;  /* 0x000000205b20723e */ /* 0x000fc600000010ff */
[----:B------:R-:W-:Y:S01]  /*b200*/  STS [R7], R25 ;  /* 0x0000001907007388 */ /* 0x000fe20000000800 */
[----:B------:R-:W-:-:S03]  /*b210*/  F2FP.BF16.PACK_AB R31, R93, R31 ;  /* 0x0000001f5d1f723e */ /* 0x000fc600000010ff */
[----:B------:R-:W-:Y:S01]  /*b220*/  STS [R7+0x400], R27 ;  /* 0x0004001b07007388 */ /* 0x000fe20000000800 */
[----:B------:R-:W-:-:S03]  /*b230*/  F2FP.BF16.PACK_AB R30, R95, R30 ;  /* 0x0000001e5f1e723e */ /* 0x000fc600000010ff */
        /* <DEDUP_REMOVED lines=31> */
[----:B------:R-:W-:Y:S02]  /*b430*/  F2FP.BF16.PACK_AB R49, R147, R49 ;  /* 0x000000319331723e */ /* 0x000fe400000010ff */
[----:B------:R-:W-:Y:S01]  /*b440*/  LEA R14, P0, R8, c[0x0][0x450], 0x2 ;  /* 0x00011400080e7a11 */ /* 0x000fe200078010ff */
[----:B------:R-:W-:Y:S01]  /*b450*/  STS [R2+0x4080], R55 ;  /* 0x0040803702007388 */ /* 0x000fe20000000800 */
[----:B------:R-:W-:-:S03]  /*b460*/  IADD3 R9, R9, R10, RZ ;  /* 0x0000000a09097210 */ /* 0x000fc60007ffe0ff */
[----:B------:R-:W-:Y:S01]  /*b470*/  STS [R2+0x4480], R102 ;  /* 0x0044806602007388 */ /* 0x000fe20000000800 */
[----:B------:R-:W-:Y:S02]  /*b480*/  F2FP.BF16.PACK_AB R48, R125, R48 ;  /* 0x000000307d30723e */ /* 0x000fe400000010ff */
[----:B------:R-:W-:Y:S01]  /*b490*/  F2FP.BF16.PACK_AB R47, R127, R47 ;  /* 0x0000002f7f2f723e */ /* 0x000fe200000010ff */
        /* <DEDUP_REMOVED lines=9> */
[----:B------:R-:W-:-:S03]  /*b530*/  LEA.HI.X R9, R8, c[0x0][0x454], R9, 0x2, P0 ;  /* 0x0001150008097a11 */ /* 0x000fc600000f1409 */
[----:B------:R3:W-:Y:S04]  /*b540*/  STS [R4+0x8400], R114 ;  /* 0x0084007204007388 */ /* 0x0007e80000000800 */
[----:B------:R-:W-:Y:S04]  /*b550*/  STS [R0+0x8080], R52 ;  /* 0x0080803400007388 */ /* 0x000fe80000000800 */
        /* <DEDUP_REMOVED lines=11> */
[----:B------:R-:W-:Y:S04]  /*b610*/  SHFL.IDX PT, R10, R14, RZ, 0x1c1f ;  /* 0x001c1fff0e0a7589 */ /* 0x000fe800000e0000 */
[----:B------:R-:W1:Y:S04]  /*b620*/  SHFL.IDX PT, R11, R9, RZ, 0x1c1f ;  /* 0x001c1fff090b7589 */ /* 0x000e6800000e0000 */
[----:B------:R-:W-:Y:S06]  /*b630*/  BAR.SYNC.DEFER_BLOCKING 0x1, 0x100 ;  /* 0x0044000000007b1d */ /* 0x000fec0000010000 */
[----:B------:R-:W-:Y:S04]  /*b640*/  SHFL.IDX PT, R8, R14, 0x1, 0x1c1f ;  /* 0x003c1f000e087f89 */ /* 0x000fe800000e0000 */
[----:B------:R-:W4:Y:S01]  /*b650*/  SHFL.IDX PT, R9, R9, 0x1, 0x1c1f ;  /* 0x003c1f0009097f89 */ /* 0x000f2200000e0000 */
[----:B---3--:R-:W-:-:S03]  /*b660*/  SHF.L.U32 R4, R68, 0x1, RZ ;  /* 0x0000000144047819 */ /* 0x008fc600000006ff */
[----:B-1----:R1:W-:Y:S04]  /*b670*/  @!P5 ST.E [R10.64], R60 ;  /* 0x0000003c0a00d985 */ /* 0x0023e8000c101908 */
[----:B----4-:R1:W-:Y:S04]  /*b680*/  @!P4 ST.E [R8.64], R58 ;  /* 0x0000003a0800c985 */ /* 0x0103e8000c101908 */
[----:B------:R1:W3:Y:S04]  /*b690*/  LDS.128 R32, [R4+0x1080] ;  /* 0x0010800004207984 */ /* 0x0002e80000000c00 */
[----:B------:R1:W4:Y:S04]  /*b6a0*/  LDS.128 R44, [R4+0x2080] ;  /* 0x00208000042c7984 */ /* 0x0003280000000c00 */
[----:B------:R1:W1:Y:S04]  /*b6b0*/  LDS.128 R52, [R4+0x3080] ;  /* 0x0030800004347984 */ /* 0x0002680000000c00 */
[----:B------:R1:W1:Y:S04]  /*b6c0*/  LDS.128 R28, [R4+0x5080] ;  /* 0x00508000041c7984 */ /* 0x0002680000000c00 */
[----:B------:R1:W1:Y:S04]  /*b6d0*/  LDS.128 R40, [R4+0x6080] ;  /* 0x0060800004287984 */ /* 0x0002680000000c00 */
[----:B------:R1:W1:Y:S04]  /*b6e0*/  LDS.128 R48, [R4+0x7080] ;  /* 0x0070800004307984 */ /* 0x0002680000000c00 */
[----:B------:R1:W1:Y:S04]  /*b6f0*/  LDS.128 R24, [R4+0x9080] ;  /* 0x0090800004187984 */ /* 0x0002680000000c00 */
[----:B------:R1:W1:Y:S04]  /*b700*/  LDS.128 R36, [R4+0xa080] ;  /* 0x00a0800004247984 */ /* 0x0002680000000c00 */
[----:B------:R1:W1:Y:S01]  /*b710*/  LDS.128 R56, [R4+0xb080] ;  /* 0x00b0800004387984 */ /* 0x0002620000000c00 */
[----:B------:R-:W-:-:S02]  /*b720*/  IADD3 R0, R13, R16, RZ ;  /* 0x000000100d007210 */ /* 0x000fc40007ffe0ff */
[----:B------:R-:W-:-:S04]  /*b730*/  LEA R21, P0, R12, c[0x0][0x380], 0x1 ;  /* 0x0000e0000c157a11 */ /* 0x000fc800078008ff */
[----:B------:R-:W-:Y:S02]  /*b740*/  LEA.HI.X R20, R12, c[0x0][0x384], R0, 0x1, P0 ;  /* 0x0000e1000c147a11 */ /* 0x000fe400000f0c00 */
[----:B--2---:R-:W-:Y:S01]  /*b750*/  ISETP.GE.AND P0, PT, R67, R61, PT ;  /* 0x0000003d4300720c */ /* 0x004fe20003f06270 */
[----:B------:R2:W1:Y:S01]  /*b760*/  SHFL.IDX PT, R2, R21, RZ, 0x181f ;  /* 0x00181fff15027589 */ /* 0x00046200000e0000 */
[----:B------:R-:W-:Y:S03]  /*b770*/  BSSY B0, `(.L_x_4) ;  /* 0x0000015000007945 */ /* 0x000fe60003800000 */
[----:B------:R2:W1:Y:S08]  /*b780*/  SHFL.IDX PT, R3, R20, RZ, 0x181f ;  /* 0x00181fff14037589 */ /* 0x00047000000e0000 */
[----:B------:R-:W-:Y:S05]  /*b790*/  @P0 BRA `(.L_x_5) ;  /* 0x0000012000000947 */ /* 0x000fea0003800000 */
[----:B---34-:R-:W3:Y:S01]  /*b7a0*/  LDS.128 R16, [R4+0x80] ;  /* 0x0000800004107984 */ /* 0x018ee20000000c00 */
[----:B-----5:R-:W-:-:S02]  /*b7b0*/  ISETP.GE.AND P1, PT, R66, c[0x0][0x3c8], PT ;  /* 0x0000f20042007a0c */ /* 0x020fc40003f26270 */
[----:B------:R-:W-:Y:S01]  /*b7c0*/  ISETP.GE.AND P0, PT, R63, c[0x0][0x3c8], PT ;  /* 0x0000f2003f007a0c */ /* 0x000fe20003f06270 */
[----:B------:R-:W4:Y:S01]  /*b7d0*/  LDS.128 R12, [R4+0x4080] ;  /* 0x00408000040c7984 */ /* 0x000f220000000c00 */
[----:B------:R-:W-:-:S03]  /*b7e0*/  ISETP.GE.AND P2, PT, R64, c[0x0][0x3c8], PT ;  /* 0x0000f20040007a0c */ /* 0x000fc60003f46270 */
[----:B-1----:R1:W2:Y:S08]  /*b7f0*/  LDS.128 R8, [R4+0x8080] ;  /* 0x0080800004087984 */ /* 0x0022b00000000c00 */
[----:B------:R-:W-:Y:S02]  /*b800*/  @!P0 SHF.R.S32.HI R0, RZ, 0x1f, R63 ;  /* 0x0000001fff008819 */ /* 0x000fe4000001143f */
[----:B------:R-:W-:-:S02]  /*b810*/  @!P2 IMAD.WIDE R6, R64, 0x2, R2 ;  /* 0x000000024006a825 */ /* 0x000fc400078e0202 */
[----:B------:R-:W-:-:S04]  /*b820*/  @!P0 LEA.HI R0, R0, R63, RZ, 0x3 ;  /* 0x0000003f00008211 */ /* 0x000fc800078f18ff */
[----:B------:R-:W-:Y:S02]  /*b830*/  @!P0 LOP3.LUT R0, R0, 0xfffffff8, RZ, 0xc0, !PT ;  /* 0xfffffff800008812 */ /* 0x000fe400078ec0ff */
[----:B-1----:R-:W-:-:S04]  /*b840*/  @!P1 SHF.R.S32.HI R4, RZ, 0x1f, R66 ;  /* 0x0000001fff049819 */ /* 0x002fc80000011442 */
[----:B------:R-:W-:-:S04]  /*b850*/  @!P1 LEA.HI R4, R4, R66, RZ, 0x3 ;  /* 0x0000004204049211 */ /* 0x000fc800078f18ff */
[----:B------:R-:W-:Y:S01]  /*b860*/  @!P1 LOP3.LUT R4, R4, 0xfffffff8, RZ, 0xc0, !PT ;  /* 0xfffffff804049812 */ /* 0x000fe200078ec0ff */
[----:B---3--:R1:W-:Y:S04]  /*b870*/  @!P2 ST.E.128 [R6.64], R16 ;  /* 0x000000100600a985 */ /* 0x0083e8000c101d08 */
[----:B------:R-:W-:-:S04]  /*b880*/  @!P1 IMAD.WIDE R4, R4, 0x2, R2 ;  /* 0x0000000204049825 */ /* 0x000fc800078e0202 */
[----:B------:R-:W-:Y:S01]  /*b890*/  @!P0 IMAD.WIDE R2, R0, 0x2, R2 ;  /* 0x0000000200028825 */ /* 0x000fe200078e0202 */
[----:B----4-:R1:W-:Y:S04]  /*b8a0*/  @!P1 ST.E.128 [R4.64], R12 ;  /* 0x0000000c04009985 */ /* 0x0103e8000c101d08 */
[----:B--2---:R1:W-:Y:S02]  /*b8b0*/  @!P0 ST.E.128 [R2.64], R8 ;  /* 0x0000000802008985 */ /* 0x0043e4000c101d08 */
.L_x_5:
[----:B---34-:R-:W-:Y:S05]  /*b8c0*/  BSYNC B0 ;  /* 0x0000000000007941 */ /* 0x018fea0003800000 */
.L_x_4:
[----:B------:R-:W-:Y:S01]  /*b8d0*/  IADD3 R0, R67, 0x20, RZ ;  /* 0x0000002043007810 */ /* 0x000fe20007ffe0ff */
[----:B-1----:R1:W3:Y:S01]  /*b8e0*/  SHFL.IDX PT, R3, R20, 0x1, 0x181f ;  /* 0x00381f0014037f89 */ /* 0x0022e200000e0000 */
[----:B------:R-:W-:Y:S02]  /*b8f0*/  BSSY B0, `(.L_x_6) ;  /* 0x0000013000007945 */ /* 0x000fe40003800000 */
[----:B------:R-:W-:Y:S01]  /*b900*/  ISETP.GE.AND P0, PT, R0, R61, PT ;  /* 0x0000003d0000720c */ /* 0x000fe20003f06270 */
[----:B------:R1:W4:-:S12]  /*b910*/  SHFL.IDX PT, R2, R21, 0x1, 0x181f ;  /* 0x00381f0015027f89 */ /* 0x00031800000e0000 */
[----:B------:R-:W-:Y:S05]  /*b920*/  @P0 BRA `(.L_x_7) ;  /* 0x000000f000000947 */ /* 0x000fea0003800000 */
[----:B-----5:R-:W-:Y:S02]  /*b930*/  ISETP.GE.AND P1, PT, R66, c[0x0][0x3c8], PT ;  /* 0x0000f20042007a0c */ /* 0x020fe40003f26270 */
[----:B------:R-:W-:Y:S02]  /*b940*/  ISETP.GE.AND P0, PT, R63, c[0x0][0x3c8], PT ;  /* 0x0000f2003f007a0c */ /* 0x000fe40003f06270 */
[----:B------:R-:W-:-:S09]  /*b950*/  ISETP.GE.AND P2, PT, R64, c[0x0][0x3c8], PT ;  /* 0x0000f20040007a0c */ /* 0x000fd20003f46270 */
[----:B------:R-:W-:Y:S02]  /*b960*/  @!P1 SHF.R.S32.HI R4, RZ, 0x1f, R66 ;  /* 0x0000001fff049819 */ /* 0x000fe40000011442 */
[----:B------:R-:W-:Y:S02]  /*b970*/  @!P0 SHF.R.S32.HI R0, RZ, 0x1f, R63 ;  /* 0x0000001fff008819 */ /* 0x000fe4000001143f */
[----:B------:R-:W-:Y:S01]  /*b980*/  @!P1 LEA.HI R4, R4, R66, RZ, 0x3 ;  /* 0x0000004204049211 */ /* 0x000fe200078f18ff */
[--C-:B---34-:R-:W-:Y:S01]  /*b990*/  @!P2 IMAD.WIDE R6, R64, 0x2, R2.reuse ;  /* 0x000000024006a825 */ /* 0x118fe200078e0202 */
[----:B------:R-:W-:Y:S02]  /*b9a0*/  @!P0 LEA.HI R0, R0, R63, RZ, 0x3 ;  /* 0x0000003f00008211 */ /* 0x000fe400078f18ff */
[----:B------:R-:W-:Y:S02]  /*b9b0*/  @!P1 LOP3.LUT R4, R4, 0xfffffff8, RZ, 0xc0, !PT ;  /* 0xfffffff804049812 */ /* 0x000fe400078ec0ff */
[----:B------:R-:W-:Y:S01]  /*b9c0*/  @!P0 LOP3.LUT R0, R0, 0xfffffff8, RZ, 0xc0, !PT ;  /* 0xfffffff800008812 */ /* 0x000fe200078ec0ff */
[----:B------:R3:W-:Y:S02]  /*b9d0*/  @!P2 ST.E.128 [R6.64], R32 ;  /* 0x000000200600a985 */ /* 0x0007e4000c101d08 */
[----:B------:R-:W-:-:S04]  /*b9e0*/  @!P1 IMAD.WIDE R4, R4, 0x2, R2 ;  /* 0x0000000204049825 */ /* 0x000fc800078e0202 */
[----:B------:R-:W-:Y:S01]  /*b9f0*/  @!P0 IMAD.WIDE R2, R0, 0x2, R2 ;  /* 0x0000000200028825 */ /* 0x000fe200078e0202 */
[----:B------:R3:W-:Y:S04]  /*ba00*/  @!P1 ST.E.128 [R4.64], R28 ;  /* 0x0000001c04009985 */ /* 0x0007e8000c101d08 */
[----:B------:R3:W-:Y:S02]  /*ba10*/  @!P0 ST.E.128 [R2.64], R24 ;  /* 0x0000001802008985 */ /* 0x0007e4000c101d08 */
.L_x_7:
[----:B------:R-:W-:Y:S05]  /*ba20*/  BSYNC B0 ;  /* 0x0000000000007941 */ /* 0x000fea0003800000 */
.L_x_6:
[----:B------:R-:W-:Y:S01]  /*ba30*/  IADD3 R0, R67, 0x40, RZ ;  /* 0x0000004043007810 */ /* 0x000fe20007ffe0ff */
[----:B---3--:R3:W1:Y:S01]  /*ba40*/  SHFL.IDX PT, R3, R20, 0x2, 0x181f ;  /* 0x00581f0014037f89 */ /* 0x00866200000e0000 */
[----:B------:R-:W-:Y:S02]  /*ba50*/  BSSY B0, `(.L_x_8) ;  /* 0x0000013000007945 */ /* 0x000fe40003800000 */
[----:B------:R-:W-:Y:S01]  /*ba60*/  ISETP.GE.AND P0, PT, R0, R61, PT ;  /* 0x0000003d0000720c */ /* 0x000fe20003f06270 */
[----:B----4-:R3:W4:-:S12]  /*ba70*/  SHFL.IDX PT, R2, R21, 0x2, 0x181f ;  /* 0x00581f0015027f89 */ /* 0x01071800000e0000 */
[----:B------:R-:W-:Y:S05]  /*ba80*/  @P0 BRA `(.L_x_9) ;  /* 0x000000f000000947 */ /* 0x000fea0003800000 */
[----:B-----5:R-:W-:Y:S02]  /*ba90*/  ISETP.GE.AND P1, PT, R66, c[0x0][0x3c8], PT ;  /* 0x0000f20042007a0c */ /* 0x020fe40003f26270 */
[----:B------:R-:W-:Y:S02]  /*baa0*/  ISETP.GE.AND P0, PT, R63, c[0x0][0x3c8], PT ;  /* 0x0000f2003f007a0c */ /* 0x000fe40003f06270 */
[----:B------:R-:W-:-:S09]  /*bab0*/  ISETP.GE.AND P2, PT, R64, c[0x0][0x3c8], PT ;  /* 0x0000f20040007a0c */ /* 0x000fd20003f46270 */
[----:B------:R-:W-:Y:S02]  /*bac0*/  @!P1 SHF.R.S32.HI R4, RZ, 0x1f, R66 ;  /* 0x0000001fff049819 */ /* 0x000fe40000011442 */
[----:B------:R-:W-:Y:S02]  /*bad0*/  @!P0 SHF.R.S32.HI R0, RZ, 0x1f, R63 ;  /* 0x0000001fff008819 */ /* 0x000fe4000001143f */
[----:B------:R-:W-:Y:S01]  /*bae0*/  @!P1 LEA.HI R4, R4, R66, RZ, 0x3 ;  /* 0x0000004204049211 */ /* 0x000fe200078f18ff */
[--C-:B-1--4-:R-:W-:Y:S01]  /*baf0*/  @!P2 IMAD.WIDE R6, R64, 0x2, R2.reuse ;  /* 0x000000024006a825 */ /* 0x112fe200078e0202 */
        /* <DEDUP_REMOVED lines=8> */
.L_x_9:
[----:B------:R-:W-:Y:S05]  /*bb80*/  BSYNC B0 ;  /* 0x0000000000007941 */ /* 0x000fea0003800000 */
.L_x_8:
[----:B------:R-:W-:Y:S01]  /*bb90*/  IADD3 R0, R67, 0x60, RZ ;  /* 0x0000006043007810 */ /* 0x000fe20007ffe0ff */
[----:B-1----:R1:W2:Y:S03]  /*bba0*/  SHFL.IDX PT, R7, R20, 0x3, 0x181f ;  /* 0x00781f0014077f89 */ /* 0x0022a600000e0000 */
[----:B------:R-:W-:Y:S01]  /*bbb0*/  ISETP.GE.AND P0, PT, R0, R61, PT ;  /* 0x0000003d0000720c */ /* 0x000fe20003f06270 */
[----:B------:R1:W3:-:S12]  /*bbc0*/  SHFL.IDX PT, R6, R21, 0x3, 0x181f ;  /* 0x00781f0015067f89 */ /* 0x0002d800000e0000 */
[----:B------:R-:W-:Y:S05]  /*bbd0*/  @P0 EXIT ;  /* 0x000000000000094d */ /* 0x000fea0003800000 */
[----:B-----5:R-:W-:Y:S02]  /*bbe0*/  ISETP.GE.AND P0, PT, R66, c[0x0][0x3c8], PT ;  /* 0x0000f20042007a0c */ /* 0x020fe40003f06270 */
[----:B------:R-:W-:-:S11]  /*bbf0*/  ISETP.GE.AND P1, PT, R64, c[0x0][0x3c8], PT ;  /* 0x0000f20040007a0c */ /* 0x000fd60003f26270 */
[----:B------:R-:W-:Y:S02]  /*bc00*/  @!P0 SHF.R.S32.HI R0, RZ, 0x1f, R66 ;  /* 0x0000001fff008819 */ /* 0x000fe40000011442 */
[----:B--23--:R-:W-:Y:S02]  /*bc10*/  @!P1 IMAD.WIDE R4, R64, 0x2, R6 ;  /* 0x0000000240049825 */ /* 0x00cfe400078e0206 */
[----:B------:R-:W-:-:S03]  /*bc20*/  @!P0 LEA.HI R0, R0, R66, RZ, 0x3 ;  /* 0x0000004200008211 */ /* 0x000fc600078f18ff */
[----:B------:R2:W-:Y:S01]  /*bc30*/  @!P1 ST.E.128 [R4.64], R52 ;  /* 0x0000003404009985 */ /* 0x0005e2000c101d08 */
[----:B------:R-:W-:-:S05]  /*bc40*/  @!P0 LOP3.LUT R0, R0, 0xfffffff8, RZ, 0xc0, !PT ;  /* 0xfffffff800008812 */ /* 0x000fca00078ec0ff */
[----:B----4-:R-:W-:-:S05]  /*bc50*/  @!P0 IMAD.WIDE R2, R0, 0x2, R6 ;  /* 0x0000000200028825 */ /* 0x010fca00078e0206 */
[----:B------:R2:W-:Y:S01]  /*bc60*/  @!P0 ST.E.128 [R2.64], R48 ;  /* 0x0000003002008985 */ /* 0x0005e2000c101d08 */
[----:B------:R-:W-:-:S13]  /*bc70*/  ISETP.GE.AND P0, PT, R63, c[0x0][0x3c8], PT ;  /* 0x0000f2003f007a0c */ /* 0x000fda0003f06270 */
[----:B------:R-:W-:Y:S05]  /*bc80*/  @P0 EXIT ;  /* 0x000000000000094d */ /* 0x000fea0003800000 */
[----:B------:R-:W-:-:S04]  /*bc90*/  SHF.R.S32.HI R0, RZ, 0x1f, R63 ;  /* 0x0000001fff007819 */ /* 0x000fc8000001143f */
[----:B------:R-:W-:-:S04]  /*bca0*/  LEA.HI R0, R0, R63, RZ, 0x3 ;  /* 0x0000003f00007211 */ /* 0x000fc800078f18ff */
[----:B------:R-:W-:-:S05]  /*bcb0*/  LOP3.LUT R0, R0, 0xfffffff8, RZ, 0xc0, !PT ;  /* 0xfffffff800007812 */ /* 0x000fca00078ec0ff */
[----:B--2---:R-:W-:-:S05]  /*bcc0*/  IMAD.WIDE R2, R0, 0x2, R6 ;  /* 0x0000000200027825 */ /* 0x004fca00078e0206 */
[----:B------:R-:W-:Y:S01]  /*bcd0*/  ST.E.128 [R2.64], R56 ;  /* 0x0000003802007985 */ /* 0x000fe2000c101d08 */
[----:B------:R-:W-:Y:S05]  /*bce0*/  EXIT ;  /* 0x000000000000794d */ /* 0x000fea0003800000 */
.L_x_10:
[----:B------:R-:W-:-:S00]  /*bcf0*/  BRA `(.L_x_10) ;  /* 0xfffffff000007947 */ /* 0x000fc0000383ffff */
[----:B------:R-:W-:-:S00]  /*bd00*/  NOP ;  /* 0x0000000000007918 */ /* 0x000fc00000000000 */
[----:B------:R-:W-:-:S00]  /*bd10*/  NOP ;  /* 0x0000000000007918 */ /* 0x000fc00000000000 */
[----:B------:R-:W-:-:S00]  /*bd20*/  NOP ;  /* 0x0000000000007918 */ /* 0x000fc00000000000 */
[----:B------:R-:W-:-:S00]  /*bd30*/  NOP ;  /* 0x0000000000007918 */ /* 0x000fc00000000000 */
[----:B------:R-:W-:-:S00]  /*bd40*/  NOP ;  /* 0x0000000000007918 */ /* 0x000fc00000000000 */
[----:B------:R-:W-:-:S00]  /*bd50*/  NOP ;  /* 0x0000000000007918 */ /* 0x000fc00000000000 */
[----:B------:R-:W-:-:S00]  /*bd60*/  NOP ;  /* 0x0000000000007918 */ /* 0x000fc00000000000 */
[----:B------:R-:W-:-:S00]  /*bd70*/  NOP ;  /* 0x0000000000007918 */ /* 0x000fc00000000000 */
.L_x_1283:


//--------------------- .text._ZN7cutlass13device_kernelIN5flash19enable_sm80_to_sm89INS1_16FlashAttnFwdSm80INS1_25CollectiveMainloopFwdSm80ILi8ELi1ELb1EN4cute5tupleIJNS5_1CILi128EEENS7_ILi96EEENS7_ILi192EEEEEELi192ENS_10bfloat16_tEfNS_4arch4Sm80ELb0ELb0ELb0ELb1ELb0ELb0ELb1ELb0EEENS1_21CollectiveEpilogueFwdINS6_IJS8_SA_S9_EEENS6_IJNS7_ILi1EEESI_SI_EEESC_SE_Li256ELb1ELb1ELb0ELb0EEENS1_19SingleTileSchedulerILb1ELb0ELb1ELi128EEEEEEEEEvNT_6ParamsE --------------------------
	.section	.text._ZN7cutlass13device_kernelIN5flash19enable_sm80_to_sm89INS1_16FlashAttnFwdSm80INS1_25CollectiveMainloopFwdSm80ILi8ELi1ELb1EN4cute5tupleIJNS5_1CILi128EEENS7_ILi96EEENS7_ILi192EEEEEELi192ENS_10bfloat16_tEfNS_4arch4Sm80ELb0ELb0ELb0ELb1ELb0ELb0ELb1ELb0EEENS1_21CollectiveEpilogueFwdINS6_IJS8_SA_S9_EEENS6_IJNS7_ILi1EEESI_SI_EEESC_SE_Li256ELb1ELb1ELb0ELb0EEENS1_19SingleTileSchedulerILb1ELb0ELb1ELi128EEEEEEEEEvNT_6ParamsE,"ax",@progbits
	.sectioninfo	@"SHI_REGISTERS=255"
	.align	128
.text._ZN7cutlass13device_kernelIN5flash19enable_sm80_to_sm89INS1_16FlashAttnFwdSm80INS1_25CollectiveMainloopFwdSm80ILi8ELi1ELb1EN4cute5tupleIJNS5_1CILi128EEENS7_ILi96EEENS7_ILi192EEEEEELi192ENS_10bfloat16_tEfNS_4arch4Sm80ELb0ELb0ELb0ELb1ELb0ELb0ELb1ELb0EEENS1_21CollectiveEpilogueFwdINS6_IJS8_SA_S9_EEENS6_IJNS7_ILi1EEESI_SI_EEESC_SE_Li256ELb1ELb1ELb0ELb0EEENS1_19SingleTileSchedulerILb1ELb0ELb1ELi128EEEEEEEEEvNT_6ParamsE:
        .type           _ZN7cutlass13device_kernelIN5flash19enable_sm80_to_sm89INS1_16FlashAttnFwdSm80INS1_25CollectiveMainloopFwdSm80ILi8ELi1ELb1EN4cute5tupleIJNS5_1CILi128EEENS7_ILi96EEENS7_ILi192EEEEEELi192ENS_10bfloat16_tEfNS_4arch4Sm80ELb0ELb0ELb0ELb1ELb0ELb0ELb1ELb0EEENS1_21CollectiveEpilogueFwdINS6_IJS8_SA_S9_EEENS6_IJNS7_ILi1EEESI_SI_EEESC_SE_Li256ELb1ELb1ELb0ELb0EEENS1_19SingleTileSchedulerILb1ELb0ELb1ELi128EEEEEEEEEvNT_6ParamsE,@function
        .size           _ZN7cutlass13device_kernelIN5flash19enable_sm80_to_sm89INS1_16FlashAttnFwdSm80INS1_25CollectiveMainloopFwdSm80ILi8ELi1ELb1EN4cute5tupleIJNS5_1CILi128EEENS7_ILi96EEENS7_ILi192EEEEEELi192ENS_10bfloat16_tEfNS_4arch4Sm80ELb0ELb0ELb0ELb1ELb0ELb0ELb1ELb0EEENS1_21CollectiveEpilogueFwdINS6_IJS8_SA_S9_EEENS6_IJNS7_ILi1EEESI_SI_EEESC_SE_Li256ELb1ELb1ELb0ELb0EEENS1_19SingleTileSchedulerILb1ELb0ELb1ELi128EEEEEEEEEvNT_6ParamsE,(.L_x_1284 - _ZN7cutlass13device_kernelIN5flash19enable_sm80_to_sm89INS1_16FlashAttnFwdSm80INS1_25CollectiveMainloopFwdSm80ILi8ELi1ELb1EN4cute5tupleIJNS5_1CILi128EEENS7_ILi96EEENS7_ILi192EEEEEELi192ENS_10bfloat16_tEfNS_4arch4Sm80ELb0ELb0ELb0ELb1ELb0ELb0ELb1ELb0EEENS1_21CollectiveEpilogueFwdINS6_IJS8_SA_S9_EEENS6_IJNS7_ILi1EEESI_SI_EEESC_SE_Li256ELb1ELb1ELb0ELb0EEENS1_19SingleTileSchedulerILb1ELb0ELb1ELi128EEEEEEEEEvNT_6ParamsE)
        .other          _ZN7cutlass13device_kernelIN5flash19enable_sm80_to_sm89INS1_16FlashAttnFwdSm80INS1_25CollectiveMainloopFwdSm80ILi8ELi1ELb1EN4cute5tupleIJNS5_1CILi128EEENS7_ILi96EEENS7_ILi192EEEEEELi192ENS_10bfloat16_tEfNS_4arch4Sm80ELb0ELb0ELb0ELb1ELb0ELb0ELb1ELb0EEENS1_21CollectiveEpilogueFwdINS6_IJS8_SA_S9_EEENS6_IJNS7_ILi1EEESI_SI_EEESC_SE_Li256ELb1ELb1ELb0ELb0EEENS1_19SingleTileSchedulerILb1ELb0ELb1ELi128EEEEEEEEEvNT_6ParamsE,@"STO_CUDA_ENTRY STV_DEFAULT"
_ZN7cutlass13device_kernelIN5flash19enable_sm80_to_sm89INS1_16FlashAttnFwdSm80INS1_25CollectiveMainloopFwdSm80ILi8ELi1ELb1EN4cute5tupleIJNS5_1CILi128EEENS7_ILi96EEENS7_ILi192EEEEEELi192ENS_10bfloat16_tEfNS_4arch4Sm80ELb0ELb0ELb0ELb1ELb0ELb0ELb1ELb0EEENS1_21CollectiveEpilogueFwdINS6_IJS8_SA_S9_EEENS6_IJNS7_ILi1EEESI_SI_EEESC_SE_Li256ELb1ELb1ELb0ELb0EEENS1_19SingleTileSchedulerILb1ELb0ELb1ELi128EEEEEEEEEvNT_6ParamsE:
[----:B------:R-:W-:Y:S02]  /*0000*/  MOV R1, c[0x0][0x28] ;  /* 0x00000a0000017a02 */ /* 0x000fe40000000f00 */
[----:B------:R-:W1:Y:S01]  /*0010*/  S2R R145, SR_TID.X ;  /* 0x0000000000917919 */ /* 0x000e620000002100 */
[----:B------:R-:W-:Y:S01]  /*0020*/  IMAD.MOV.U32 R26, RZ, RZ, 0x4 ;  /* 0x00000004ff1a7424 */ /* 0x000fe200078e00ff */
[----:B------:R-:W-:Y:S01]  /*0030*/  ULDC.64 UR4, c[0x0][0x118] ;  /* 0x0000460000047ab9 */ /* 0x000fe20000000a00 */
[----:B------:R-:W-:Y:S01]  /*0040*/  IADD3 R1, R1, -0x70, RZ ;  /* 0xffffff9001017810 */ /* 0x000fe20007ffe0ff */
[----:B------:R-:W2:Y:S04]  /*0050*/  S2R R5, SR_CTAID.Z ;  /* 0x0000000000057919 */ /* 0x000ea80000002700 */
[----:B------:R-:W3:Y:S01]  /*0060*/  S2R R39, SR_CTAID.X ;  /* 0x0000000000277919 */ /* 0x000ee20000002500 */
[----:B-1----:R-:W-:Y:S01]  /*0070*/  SHF.R.U32.HI R0, RZ, 0x5, R145 ;  /* 0x00000005ff007819 */ /* 0x002fe20000011691 */
[----:B--2---:R-:W-:-:S05]  /*0080*/  IMAD.WIDE R2, R5, R26, c[0x0][0x568] ;  /* 0x00015a0005027625 */ /* 0x004fca00078e021a */
[----:B------:R-:W1:Y:S02]  /*0090*/  SHFL.IDX PT, R0, R0, RZ, 0x1f ;  /* 0x00001fff00007589 */ /* 0x000e6400000e0000 */
[----:B-1----:R-:W-:-:S13]  /*00a0*/  ISETP.NE.AND P0, PT, R0, RZ, PT ;  /* 0x000000ff0000720c */ /* 0x002fda0003f05270 */
[----:B------:R-:W-:Y:S05]  /*00b0*/  @!P0 BRA `(.L_x_11) ;  /* 0x0000014000008947 */ /* 0x000fea0003800000 */
[----:B---3--:R-:W-:-:S04]  /*00c0*/  ISETP.NE.U32.AND P0, PT, RZ, c[0x0][0x568], PT ;  /* 0x00015a00ff007a0c */ /* 0x008fc80003f05070 */
[----:B------:R-:W-:-:S13]  /*00d0*/  ISETP.NE.AND.EX P0, PT, RZ, c[0x0][0x56c], PT, P0 ;  /* 0x00015b00ff007a0c */ /* 0x000fda0003f05300 */
[----:B------:R-:W-:Y:S05]  /*00e0*/  @!P0 BRA `(.L_x_12) ;  /* 0x0000002000008947 */ /* 0x000fea0003800000 */
[----:B------:R1:W5:Y:S01]  /*00f0*/  LDG.E R0, [R2.64] ;  /* 0x0000000402007981 */ /* 0x000362000c1e1900 */
[----:B------:R-:W-:Y:S05]  /*0100*/  BRA `(.L_x_13) ;  /* 0x0000009000007947 */ /* 0x000fea0003800000 */
.L_x_12:
[----:B------:R-:W-:-:S04]  /*0110*/  ISETP.NE.U32.AND P0, PT, RZ, c[0x0][0x560], PT ;  /* 0x00015800ff007a0c */ /* 0x000fc80003f05070 */
[----:B------:R-:W-:-:S13]  /*0120*/  ISETP.NE.AND.EX P0, PT, RZ, c[0x0][0x564], PT, P0 ;  /* 0x00015900ff007a0c */ /* 0x000fda0003f05300 */
[----:B------:R-:W-:Y:S05]  /*0130*/  @!P0 BRA `(.L_x_14) ;  /* 0x0000005000008947 */ /* 0x000fea0003800000 */
[----:B------:R-:W-:-:S05]  /*0140*/  IMAD.WIDE R2, R5, R26, c[0x0][0x560] ;  /* 0x0001580005027625 */ /* 0x000fca00078e021a */
[----:B------:R-:W2:Y:S04]  /*0150*/  LDG.E R4, [R2.64] ;  /* 0x0000000402047981 */ /* 0x000ea8000c1e1900 */
[----:B------:R-:W2:Y:S02]  /*0160*/  LDG.E R0, [R2.64+0x4] ;  /* 0x0000040402007981 */ /* 0x000ea4000c1e1900 */
[----:B--2---:R-:W-:Y:S01]  /*0170*/  IADD3 R0, -R4, R0, RZ ;  /* 0x0000000004007210 */ /* 0x004fe20007ffe1ff */
[----:B------:R-:W-:Y:S05]  /*0180*/  BRA `(.L_x_13) ;  /* 0x0000001000007947 */ /* 0x000fea0003800000 */
.L_x_14:
[----:B------:R-:W-:-:S05]  /*0190*/  MOV R0, c[0x0][0x54c] ;  /* 0x0001530000007a02 */ /* 0x000fca0000000f00 */
.L_x_13:
[----:B-----5:R-:W-:Y:S01]  /*01a0*/  IMAD R0, R0, c[0x0][0x548], RZ ;  /* 0x0001520000007a24 */ /* 0x020fe200078e02ff */
[----:B-1----:R-:W-:-:S04]  /*01b0*/  SHF.L.U32 R2, R39, 0x7, RZ ;  /* 0x0000000727027819 */ /* 0x002fc800000006ff */
[----:B------:R-:W-:-:S04]  /*01c0*/  ISETP.GE.AND P0, PT, R2, R0, PT ;  /* 0x000000000200720c */ /* 0x000fc80003f06270 */
[----:B------:R-:W-:-:S05]  /*01d0*/  SEL R0, R5, 0xffffffff, !P0 ;  /* 0xffffffff05007807 */ /* 0x000fca0004000000 */
[----:B------:R1:W-:Y:S01]  /*01e0*/  STL [R1+0x8], R0 ;  /* 0x0000080001007387 */ /* 0x0003e20000100800 */
[----:B------:R-:W-:Y:S05]  /*01f0*/  BRA `(.L_x_15) ;  /* 0x0000013000007947 */ /* 0x000fea0003800000 */
.L_x_11:
[----:B---3--:R-:W-:-:S04]  /*0200*/  ISETP.NE.U32.AND P0, PT, RZ, c[0x0][0x568], PT ;  /* 0x00015a00ff007a0c */ /* 0x008fc80003f05070 */
[----:B------:R-:W-:-:S13]  /*0210*/  ISETP.NE.AND.EX P0, PT, RZ, c[0x0][0x56c], PT, P0 ;  /* 0x00015b00ff007a0c */ /* 0x000fda0003f05300 */
[----:B------:R-:W-:Y:S05]  /*0220*/  @!P0 BRA `(.L_x_16) ;  /* 0x0000002000008947 */ /* 0x000fea0003800000 */
[----:B------:R1:W5:Y:S01]  /*0230*/  LDG.E R0, [R2.64] ;  /* 0x0000000402007981 */ /* 0x000362000c1e1900 */
[----:B------:R-:W-:Y:S05]  /*0240*/  BRA `(.L_x_17) ;  /* 0x0000009000007947 */ /* 0x000fea0003800000 */
.L_x_16:
        /* <DEDUP_REMOVED lines=8> */
.L_x_18:
[----:B------:R-:W-:-:S05]  /*02d0*/  MOV R0, c[0x0][0x54c] ;  /* 0x0001530000007a02 */ /* 0x000fca0000000f00 */
.L_x_17:
[----:B-----5:R-:W-:Y:S01]  /*02e0*/  IMAD R0, R0, c[0x0][0x548], RZ ;  /* 0x0001520000007a24 */ /* 0x020fe200078e02ff */
[----:B-1----:R-:W-:-:S04]  /*02f0*/  SHF.L.U32 R2, R39, 0x7, RZ ;  /* 0x0000000727027819 */ /* 0x002fc800000006ff */
[----:B------:R-:W-:-:S04]  /*0300*/  ISETP.GE.AND P0, PT, R2, R0, PT ;  /* 0x000000000200720c */ /* 0x000fc80003f06270 */
[----:B------:R-:W-:-:S05]  /*0310*/  SEL R0, R5, 0xffffffff, !P0 ;  /* 0xffffffff05007807 */ /* 0x000fca0004000000 */
[----:B------:R1:W-:Y:S04]  /*0320*/  STL [R1+0x8], R0 ;  /* 0x0000080001007387 */ /* 0x0003e80000100800 */
.L_x_15:
[----:B------:R-:W2:Y:S02]  /*0330*/  LDL R40, [R1+0x8] ;  /* 0x0000080001287983 */ /* 0x000ea40000100800 */
[----:B--2---:R-:W-:-:S13]  /*0340*/  ISETP.GE.AND P0, PT, R40, RZ, PT ;  /* 0x000000ff2800720c */ /* 0x004fda0003f06270 */
[----:B------:R-:W-:Y:S05]  /*0350*/  @!P0 EXIT ;  /* 0x000000000000894d */ /* 0x000fea0003800000 */
[----:B------:R-:W-:Y:S01]  /*0360*/  ISETP.NE.U32.AND P3, PT, RZ, c[0x0][0x370], PT ;  /* 0x0000dc00ff007a0c */ /* 0x000fe20003f65070 */
[----:B------:R-:W-:Y:S01]  /*0370*/  CS2R R10, SRZ ;  /* 0x00000000000a7805 */ /* 0x000fe2000001ff00 */
[----:B------:R-:W-:Y:S01]  /*0380*/  ISETP.NE.U32.AND P1, PT, RZ, c[0x0][0x360], PT ;  /* 0x0000d800ff007a0c */ /* 0x000fe20003f25070 */
[----:B------:R-:W-:Y:S01]  /*0390*/  IMAD.MOV.U32 R13, RZ, RZ, c[0x0][0x168] ;  /* 0x00005a00ff0d7624 */ /* 0x000fe200078e00ff */
[----:B------:R-:W-:Y:S01]  /*03a0*/  ISETP.NE.AND.EX P3, PT, RZ, c[0x0][0x374], PT, P3 ;  /* 0x0000dd00ff007a0c */ /* 0x000fe20003f65330 */
[----:B------:R-:W-:Y:S01]  /*03b0*/  IMAD.MOV.U32 R12, RZ, RZ, RZ ;  /* 0x000000ffff0c7224 */ /* 0x000fe200078e00ff */
[----:B------:R-:W-:Y:S01]  /*03c0*/  ISETP.NE.AND.EX P1, PT, RZ, c[0x0][0x364], PT, P1 ;  /* 0x0000d900ff007a0c */ /* 0x000fe20003f25310 */
[CC--:B------:R-:W-:Y:S01]  /*03d0*/  IMAD.WIDE R4, R40.reuse, R26.reuse, c[0x0][0x348] ;  /* 0x0000d20028047625 */ /* 0x0c0fe200078e021a */
[----:B------:R-:W-:Y:S02]  /*03e0*/  ISETP.NE.U32.AND P0, PT, RZ, c[0x0][0x348], PT ;  /* 0x0000d200ff007a0c */ /* 0x000fe40003f05070 */
[----:B------:R-:W-:Y:S01]  /*03f0*/  ISETP.NE.U32.AND P2, PT, RZ, c[0x0][0x350], PT ;  /* 0x0000d400ff007a0c */ /* 0x000fe20003f45070 */
[----:B------:R-:W-:Y:S01]  /*0400*/  IMAD.WIDE R2, R40, R26, c[0x0][0x350] ;  /* 0x0000d40028027625 */ /* 0x000fe200078e021a */
[----:B------:R-:W-:-:S02]  /*0410*/  ISETP.NE.AND.EX P0, PT, RZ, c[0x0][0x34c], PT, P0 ;  /* 0x0000d300ff007a0c */ /* 0x000fc40003f05300 */
[----:B------:R-:W-:-:S03]  /*0420*/  ISETP.NE.AND.EX P2, PT, RZ, c[0x0][0x354], PT, P2 ;  /* 0x0000d500ff007a0c */ /* 0x000fc60003f45320 */
[----:B------:R-:W-:-:S04]  /*0430*/  @P3 IMAD.WIDE R8, R40, R26, c[0x0][0x370] ;  /* 0x0000dc0028083625 */ /* 0x000fc800078e021a */
[----:B------:R-:W-:Y:S01]  /*0440*/  @P1 IMAD.WIDE R6, R40, R26, c[0x0][0x360] ;  /* 0x0000d80028061625 */ /* 0x000fe200078e021a */
[----:B------:R2:W5:Y:S04]  /*0450*/  @P3 LDG.E R11, [R8.64] ;  /* 0x00000004080b3981 */ /* 0x000568000c1e1900 */
[----:B------:R2:W5:Y:S04]  /*0460*/  @P1 LDG.E R13, [R6.64] ;  /* 0x00000004060d1981 */ /* 0x000568000c1e1900 */
[----:B------:R2:W5:Y:S04]  /*0470*/  @P0 LDG.E R10, [R4.64] ;  /* 0x00000004040a0981 */ /* 0x000568000c1e1900 */
[----:B------:R2:W5:Y:S01]  /*0480*/  @P2 LDG.E R12, [R2.64] ;  /* 0x00000004020c2981 */ /* 0x000562000c1e1900 */
[----:B-1----:R-:W-:Y:S01]  /*0490*/  IMAD.MOV.U32 R0, RZ, RZ, c[0x0][0x1d0] ;  /* 0x00007400ff007624 */ /* 0x002fe200078e00ff */
[----:B------:R-:W-:Y:S05]  /*04a0*/  @P1 BRA `(.L_x_19) ;  /* 0x0000004000001947 */ /* 0x000fea0003800000 */
[----:B------:R-:W-:Y:S05]  /*04b0*/  @!P0 BRA `(.L_x_19) ;  /* 0x0000003000008947 */ /* 0x000fea0003800000 */
[----:B--2---:R1:W2:Y:S04]  /*04c0*/  LDG.E R6, [R4.64] ;  /* 0x0000000404067981 */ /* 0x0042a8000c1e1900 */
[----:B-1----:R-:W2:Y:S02]  /*04d0*/  LDG.E R4, [R4.64+0x4] ;  /* 0x0000040404047981 */ /* 0x002ea4000c1e1900 */
[----:B--2--5:R-:W-:-:S02]  /*04e0*/  IADD3 R13, -R6, R4, RZ ;  /* 0x00000004060d7210 */ /* 0x024fc40007ffe1ff */
.L_x_19:
[----:B------:R-:W-:-:S04]  /*04f0*/  ISETP.NE.U32.AND P1, PT, RZ, c[0x0][0x368], PT ;  /* 0x0000da00ff007a0c */ /* 0x000fc80003f25070 */
[----:B------:R-:W-:-:S13]  /*0500*/  ISETP.NE.AND.EX P1, PT, RZ, c[0x0][0x36c], PT, P1 ;  /* 0x0000db00ff007a0c */ /* 0x000fda0003f25310 */
[----:B------:R-:W-:Y:S05]  /*0510*/  @!P1 BRA `(.L_x_20) ;  /* 0x0000003000009947 */ /* 0x000fea0003800000 */
[----:B--2---:R-:W-:-:S05]  /*0520*/  IMAD.WIDE R2, R40, R26, c[0x0][0x368] ;  /* 0x0000da0028027625 */ /* 0x004fca00078e021a */
[----:B------:R1:W5:Y:S01]  /*0530*/  LDG.E R0, [R2.64] ;  /* 0x0000000402007981 */ /* 0x000362000c1e1900 */
[----:B------:R-:W-:Y:S05]  /*0540*/  BRA `(.L_x_21) ;  /* 0x0000004000007947 */ /* 0x000fea0003800000 */
.L_x_20:
[----:B------:R-:W-:Y:S05]  /*0550*/  @!P2 BRA `(.L_x_21) ;  /* 0x000000300000a947 */ /* 0x000fea0003800000 */
[----:B------:R1:W3:Y:S04]  /*0560*/  LDG.E R0, [R2.64] ;  /* 0x0000000402007981 */ /* 0x0002e8000c1e1900 */
[----:B-12---:R-:W3:Y:S02]  /*0570*/  LDG.E R2, [R2.64+0x4] ;  /* 0x0000040402027981 */ /* 0x006ee4000c1e1900 */
[----:B---3--:R-:W-:-:S05]  /*0580*/  IADD3 R0, -R0, R2, RZ ;  /* 0x0000000200007210 */ /* 0x008fca0007ffe1ff */
.L_x_21:
[--C-:B-----5:R-:W-:Y:S01]  /*0590*/  IMAD.IADD R132, R0, 0x1, -R11.reuse ;  /* 0x0000000100847824 */ /* 0x120fe200078e0a0b */
[----:B------:R-:W-:Y:S01]  /*05a0*/  PLOP3.LUT P3, PT, PT, PT, PT, 0x80, 0x0 ;  /* 0x000000000000781c */ /* 0x000fe20003f6f070 */
[----:B------:R-:W-:Y:S01]  /*05b0*/  IMAD.IADD R14, R12, 0x1, R11 ;  /* 0x000000010c0e7824 */ /* 0x000fe200078e020b */
[----:B------:R-:W-:Y:S01]  /*05c0*/  CS2R R130, SRZ ;  /* 0x0000000000827805 */ /* 0x000fe2000001ff00 */
[----:B------:R-:W-:Y:S01]  /*05d0*/  CS2R R128, SRZ ;  /* 0x0000000000807805 */ /* 0x000fe2000001ff00 */
[C---:B------:R-:W-:Y:S01]  /*05e0*/  IADD3 R0, R132.reuse, 0x5f, RZ ;  /* 0x0000005f84007810 */ /* 0x040fe20007ffe0ff */
[----:B------:R-:W-:Y:S01]  /*05f0*/  IMAD.MOV.U32 R150, RZ, RZ, RZ ;  /* 0x000000ffff967224 */ /* 0x000fe200078e00ff */
[----:B------:R-:W-:Y:S01]  /*0600*/  ISETP.GE.AND P1, PT, R132, 0x1, PT ;  /* 0x000000018400780c */ /* 0x000fe20003f26270 */
[----:B--2---:R-:W-:Y:S01]  /*0610*/  CS2R R8, SRZ ;  /* 0x0000000000087805 */ /* 0x004fe2000001ff00 */
[----:B------:R-:W-:Y:S01]  /*0620*/  MOV R15, RZ ;  /* 0x000000ff000f7202 */ /* 0x000fe20000000f00 */
[----:B------:R-:W-:Y:S01]  /*0630*/  IMAD.HI R0, R0, 0x2aaaaaab, RZ ;  /* 0x2aaaaaab00007827 */ /* 0x000fe200078e02ff */
[----:B------:R-:W-:Y:S01]  /*0640*/  MOV R11, RZ ;  /* 0x000000ff000b7202 */ /* 0x000fe20000000f00 */
[----:B------:R-:W-:Y:S01]  /*0650*/  CS2R R146, SRZ ;  /* 0x0000000000927805 */ /* 0x000fe2000001ff00 */
[----:B------:R-:W-:Y:S01]  /*0660*/  MOV R12, RZ ;  /* 0x000000ff000c7202 */ /* 0x000fe20000000f00 */
[----:B------:R-:W-:Y:S01]  /*0670*/  IMAD.MOV.U32 R148, RZ, RZ, RZ ;  /* 0x000000ffff947224 */ /* 0x000fe200078e00ff */
[----:B-1----:R-:W-:Y:S01]  /*0680*/  SHF.R.U32.HI R2, RZ, 0x1f, R0 ;  /* 0x0000001fff027819 */ /* 0x002fe20000011600 */
[----:B------:R-:W-:Y:S01]  /*0690*/  IMAD.MOV.U32 R126, RZ, RZ, RZ ;  /* 0x000000ffff7e7224 */ /* 0x000fe200078e00ff */
[----:B------:R-:W-:Y:S01]  /*06a0*/  CS2R R16, SRZ ;  /* 0x0000000000107805 */ /* 0x000fe2000001ff00 */
[----:B------:R-:W-:Y:S01]  /*06b0*/  IMAD.MOV.U32 R124, RZ, RZ, RZ ;  /* 0x000000ffff7c7224 */ /* 0x000fe200078e00ff */
[----:B------:R-:W-:Y:S01]  /*06c0*/  LEA.HI.SX32 R160, R0, R2, 0x1c ;  /* 0x0000000200a07211 */ /* 0x000fe200078fe2ff */
[----:B------:R-:W-:Y:S01]  /*06d0*/  IMAD.MOV.U32 R122, RZ, RZ, RZ ;  /* 0x000000ffff7a7224 */ /* 0x000fe200078e00ff */
[----:B------:R-:W-:Y:S01]  /*06e0*/  MOV R144, RZ ;  /* 0x000000ff00907202 */ /* 0x000fe20000000f00 */
[----:B------:R-:W-:Y:S01]  /*06f0*/  CS2R R18, SRZ ;  /* 0x0000000000127805 */ /* 0x000fe2000001ff00 */
[----:B------:R-:W-:Y:S01]  /*0700*/  MOV R120, RZ ;  /* 0x000000ff00787202 */ /* 0x000fe20000000f00 */
[----:B------:R1:W-:Y:S01]  /*0710*/  STL [R1+0x28], R160 ;  /* 0x000028a001007387 */ /* 0x0003e20000100800 */
[----:B------:R-:W-:Y:S01]  /*0720*/  IMAD.MOV.U32 R118, RZ, RZ, RZ ;  /* 0x000000ffff767224 */ /* 0x000fe200078e00ff */
[----:B------:R-:W-:Y:S01]  /*0730*/  CS2R R20, SRZ ;  /* 0x0000000000147805 */ /* 0x000fe2000001ff00 */
[----:B------:R-:W-:Y:S01]  /*0740*/  MOV R116, RZ ;  /* 0x000000ff00747202 */ /* 0x000fe20000000f00 */
[----:B------:R-:W-:Y:S01]  /*0750*/  IMAD.MOV.U32 R114, RZ, RZ, RZ ;  /* 0x000000ffff727224 */ /* 0x000fe200078e00ff */
[----:B------:R-:W-:Y:S01]  /*0760*/  CS2R R22, SRZ ;  /* 0x0000000000167805 */ /* 0x000fe2000001ff00 */
[----:B------:R-:W-:Y:S01]  /*0770*/  MOV R112, RZ ;  /* 0x000000ff00707202 */ /* 0x000fe20000000f00 */
[----:B------:R-:W-:Y:S01]  /*0780*/  IMAD.MOV.U32 R110, RZ, RZ, RZ ;  /* 0x000000ffff6e7224 */ /* 0x000fe200078e00ff */
[----:B------:R-:W-:Y:S01]  /*0790*/  CS2R R24, SRZ ;  /* 0x0000000000187805 */ /* 0x000fe2000001ff00 */
[----:B------:R-:W-:Y:S01]  /*07a0*/  MOV R108, RZ ;  /* 0x000000ff006c7202 */ /* 0x000fe20000000f00 */
[----:B------:R-:W-:Y:S01]  /*07b0*/  CS2R R106, SRZ ;  /* 0x00000000006a7805 */ /* 0x000fe2000001ff00 */
[----:B------:R-:W-:Y:S01]  /*07c0*/  IMAD.MOV.U32 R104, RZ, RZ, RZ ;  /* 0x000000ffff687224 */ /* 0x000fe200078e00ff */
[----:B------:R-:W-:Y:S01]  /*07d0*/  CS2R R102, SRZ ;  /* 0x0000000000667805 */ /* 0x000fe2000001ff00 */
[----:B------:R-:W-:Y:S01]  /*07e0*/  MOV R27, RZ ;  /* 0x000000ff001b7202 */ /* 0x000fe20000000f00 */
[----:B------:R-:W-:Y:S01]  /*07f0*/  IMAD.MOV.U32 R100, RZ, RZ, RZ ;  /* 0x000000ffff647224 */ /* 0x000fe200078e00ff */
[----:B------:R-:W-:Y:S01]  /*0800*/  CS2R R98, SRZ ;  /* 0x0000000000627805 */ /* 0x000fe2000001ff00 */
[----:B------:R-:W-:Y:S01]  /*0810*/  CS2R R28, SRZ ;  /* 0x00000000001c7805 */ /* 0x000fe2000001ff00 */
[----:B------:R-:W-:Y:S01]  /*0820*/  MOV R96, RZ ;  /* 0x000000ff00607202 */ /* 0x000fe20000000f00 */
[----:B------:R-:W-:Y:S01]  /*0830*/  CS2R R94, SRZ ;  /* 0x00000000005e7805 */ /* 0x000fe2000001ff00 */
        /* <DEDUP_REMOVED lines=23> */
[----:B------:R-:W-:Y:S01]  /*09b0*/  CS2R R54, SRZ ;  /* 0x0000000000367805 */ /* 0x000fe2000001ff00 */
[----:B------:R-:W-:Y:S01]  /*09c0*/  MOV R38, RZ ;  /* 0x000000ff00267202 */ /* 0x000fe20000000f00 */
[----:B------:R-:W-:Y:S01]  /*09d0*/  IMAD.MOV.U32 R52, RZ, RZ, RZ ;  /* 0x000000ffff347224 */ /* 0x000fe200078e00ff */
[----:B------:R-:W-:Y:S01]  /*09e0*/  CS2R R142, SRZ ;  /* 0x00000000008e7805 */ /* 0x000fe2000001ff00 */
[----:B------:R-:W-:Y:S01]  /*09f0*/  CS2R R140, SRZ ;  /* 0x00000000008c7805 */ /* 0x000fe2000001ff00 */
[----:B------:R-:W-:Y:S01]  /*0a00*/  CS2R R138, SRZ ;  /* 0x00000000008a7805 */ /* 0x000fe2000001ff00 */
[----:B------:R-:W-:Y:S01]  /*0a10*/  MOV R136, RZ ;  /* 0x000000ff00887202 */ /* 0x000fe20000000f00 */
[----:B------:R-:W-:Y:S01]  /*0a20*/  IMAD.MOV.U32 R42, RZ, RZ, RZ ;  /* 0x000000ffff2a7224 */ /* 0x000fe200078e00ff */
[----:B------:R-:W-:Y:S01]  /*0a30*/  MOV R41, RZ ;  /* 0x000000ff00297202 */ /* 0x000fe20000000f00 */
[----:B------:R-:W-:Y:S05]  /*0a40*/  @!P1 BRA `(.L_x_22) ;  /* 0x00009e5000009947 */ /* 0x000fea0003800000 */
[----:B-1----:R-:W-:-:S04]  /*0a50*/  ISETP.NE.U32.AND P1, PT, RZ, c[0x0][0x340], PT ;  /* 0x0000d000ff007a0c */ /* 0x002fc80003f25070 */
[----:B------:R-:W-:-:S13]  /*0a60*/  ISETP.NE.AND.EX P1, PT, RZ, c[0x0][0x344], PT, P1 ;  /* 0x0000d100ff007a0c */ /* 0x000fda0003f25310 */
[----:B------:R-:W-:-:S05]  /*0a70*/  @P1 IMAD.WIDE R2, R40, R26, c[0x0][0x340] ;  /* 0x0000d00028021625 */ /* 0x000fca00078e021a */
[----:B------:R1:W2:Y:S01]  /*0a80*/  @P1 LDG.E R12, [R2.64] ;  /* 0x00000004020c1981 */ /* 0x0002a2000c1e1900 */
[----:B------:R-:W-:Y:S01]  /*0a90*/  SHF.R.S32.HI R30, RZ, 0x1f, R145 ;  /* 0x0000001fff1e7819 */ /* 0x000fe20000011491 */
[----:B------:R-:W-:Y:S01]  /*0aa0*/  IMAD.MOV.U32 R4, RZ, RZ, c[0x0][0x2c4] ;  /* 0x0000b100ff047624 */ /* 0x000fe200078e00ff */
[----:B------:R-:W-:Y:S01]  /*0ab0*/  SHF.R.S32.HI R0, RZ, 0x1f, R10 ;  /* 0x0000001fff007819 */ /* 0x000fe2000001140a */
[----:B------:R-:W3:Y:S01]  /*0ac0*/  S2R R31, SR_CTAID.Y ;  /* 0x00000000001f7919 */ /* 0x000ee20000002600 */
[----:B------:R-:W-:Y:S01]  /*0ad0*/  LEA.HI R29, R30, R145, RZ, 0x3 ;  /* 0x000000911e1d7211 */ /* 0x000fe200078f18ff */
[----:B------:R-:W-:Y:S01]  /*0ae0*/  IMAD.MOV.U32 R148, RZ, RZ, c[0x0][0x1e0] ;  /* 0x00007800ff947624 */ /* 0x000fe200078e00ff */
[----:B------:R-:W-:Y:S01]  /*0af0*/  ISETP.NE.AND P3, PT, R4, 0x1, PT ;  /* 0x000000010400780c */ /* 0x000fe20003f65270 */
[----:B------:R-:W-:Y:S01]  /*0b00*/  IMAD R0, R0, c[0x0][0x178], RZ ;  /* 0x00005e0000007a24 */ /* 0x000fe200078e02ff */
[----:B------:R-:W-:Y:S01]  /*0b10*/  LOP3.LUT R4, R29, 0xfffffff8, RZ, 0xc0, !PT ;  /* 0xfffffff81d047812 */ /* 0x000fe200078ec0ff */
[----:B------:R-:W-:Y:S01]  /*0b20*/  IMAD.MOV.U32 R149, RZ, RZ, c[0x0][0x1e4] ;  /* 0x00007900ff957624 */ /* 0x000fe200078e00ff */
[----:B------:R-:W-:Y:S01]  /*0b30*/  SHF.R.S32.HI R28, RZ, 0x3, R29 ;  /* 0x00000003ff1c7819 */ /* 0x000fe2000001141d */
[----:B------:R-:W-:Y:S01]  /*0b40*/  IMAD R0, R10, c[0x0][0x17c], R0 ;  /* 0x00005f000a007a24 */ /* 0x000fe200078e0200 */
[----:B------:R-:W-:Y:S01]  /*0b50*/  SHF.R.S32.HI R11, RZ, 0x1f, R40 ;  /* 0x0000001fff0b7819 */ /* 0x000fe20000011428 */
[----:B------:R-:W-:Y:S01]  /*0b60*/  IMAD.IADD R36, R145, 0x1, -R4 ;  /* 0x0000000191247824 */ /* 0x000fe200078e0a04 */
[----:B------:R-:W-:Y:S01]  /*0b70*/  SEL R4, R40, RZ, !P0 ;  /* 0x000000ff28047207 */ /* 0x000fe20004000000 */
[----:B------:R-:W-:Y:S01]  /*0b80*/  IMAD.WIDE.U32 R32, R148, 0x40, RZ ;  /* 0x0000004094207825 */ /* 0x000fe200078e00ff */
[----:B------:R-:W-:-:S02]  /*0b90*/  SEL R5, R11, RZ, !P0 ;  /* 0x000000ff0b057207 */ /* 0x000fc40004000000 */
[-C--:B------:R-:W-:Y:S01]  /*0ba0*/  LEA.HI R27, R30, R145.reuse, RZ, 0x4 ;  /* 0x000000911e1b7211 */ /* 0x080fe200078f20ff */
[----:B------:R-:W-:Y:S01]  /*0bb0*/  IMAD R7, R36, 0x20, R28 ;  /* 0x0000002024077824 */ /* 0x000fe200078e021c */
[----:B------:R-:W-:Y:S01]  /*0bc0*/  LEA.HI R134, R30, R145, RZ, 0x5 ;  /* 0x000000911e867211 */ /* 0x000fe200078f28ff */
[----:B------:R-:W-:Y:S02]  /*0bd0*/  IMAD R5, R5, c[0x0][0x1c0], RZ ;  /* 0x0000700005057a24 */ /* 0x000fe400078e02ff */
[----:B------:R-:W-:Y:S02]  /*0be0*/  IMAD R7, R39, 0x80, R7 ;  /* 0x0000008027077824 */ /* 0x000fe400078e0207 */
[----:B-1----:R-:W-:Y:S01]  /*0bf0*/  IMAD.WIDE.U32 R2, R10, c[0x0][0x178], RZ ;  /* 0x00005e000a027a25 */ /* 0x002fe200078e00ff */
[----:B---3--:R-:W-:-:S03]  /*0c00*/  SHF.R.S32.HI R34, RZ, 0x1f, R31 ;  /* 0x0000001fff227819 */ /* 0x008fc6000001141f */
[----:B------:R-:W-:Y:S02]  /*0c10*/  IMAD.IADD R3, R3, 0x1, R0 ;  /* 0x0000000103037824 */ /* 0x000fe400078e0200 */
[----:B------:R-:W-:-:S04]  /*0c20*/  @P3 IMAD.HI.U32 R6, R7, c[0x0][0x2c8], RZ ;  /* 0x0000b20007063a27 */ /* 0x000fc800078e00ff */
[----:B------:R-:W-:Y:S02]  /*0c30*/  IMAD R0, R34, c[0x0][0x1b8], RZ ;  /* 0x00006e0022007a24 */ /* 0x000fe400078e02ff */
[----:B------:R-:W-:-:S04]  /*0c40*/  IMAD.WIDE.U32 R2, R31, c[0x0][0x1b8], R2 ;  /* 0x00006e001f027a25 */ /* 0x000fc800078e0002 */
[----:B------:R-:W-:Y:S02]  /*0c50*/  IMAD R0, R31, c[0x0][0x1bc], R0 ;  /* 0x00006f001f007a24 */ /* 0x000fe400078e0200 */
[C---:B------:R-:W-:Y:S02]  /*0c60*/  IMAD R5, R4.reuse, c[0x0][0x1c4], R5 ;  /* 0x0000710004057a24 */ /* 0x040fe400078e0205 */
[----:B------:R-:W-:Y:S02]  /*0c70*/  IMAD.IADD R3, R3, 0x1, R0 ;  /* 0x0000000103037824 */ /* 0x000fe400078e0200 */
[----:B------:R-:W-:Y:S01]  /*0c80*/  IMAD.MOV.U32 R0, RZ, RZ, R7 ;  /* 0x000000ffff007224 */ /* 0x000fe200078e0007 */
[----:B------:R-:W-:Y:S01]  /*0c90*/  @P3 SHF.R.U32.HI R0, RZ, c[0x0][0x2cc], R6 ;  /* 0x0000b300ff003a19 */ /* 0x000fe20000011606 */
[----:B------:R-:W-:-:S03]  /*0ca0*/  IMAD.WIDE.U32 R2, R4, c[0x0][0x1c0], R2 ;  /* 0x0000700004027a25 */ /* 0x000fc600078e0002 */
[--C-:B------:R-:W-:Y:S01]  /*0cb0*/  SHF.R.S32.HI R4, RZ, 0x1f, R0.reuse ;  /* 0x0000001fff047819 */ /* 0x100fe20000011400 */
[----:B------:R-:W-:Y:S02]  /*0cc0*/  IMAD.IADD R3, R3, 0x1, R5 ;  /* 0x0000000103037824 */ /* 0x000fe400078e0205 */
[----:B------:R-:W-:Y:S02]  /*0cd0*/  IMAD.MOV R5, RZ, RZ, -R0 ;  /* 0x000000ffff057224 */ /* 0x000fe400078e0a00 */
[----:B------:R-:W-:Y:S02]  /*0ce0*/  IMAD R4, R4, c[0x0][0x1b0], RZ ;  /* 0x00006c0004047a24 */ /* 0x000fe400078e02ff */
[----:B------:R-:W-:-:S04]  /*0cf0*/  IMAD.WIDE.U32 R2, R0, c[0x0][0x1b0], R2 ;  /* 0x00006c0000027a25 */ /* 0x000fc800078e0002 */
[----:B------:R-:W-:Y:S02]  /*0d00*/  IMAD R4, R0, c[0x0][0x1b4], R4 ;  /* 0x00006d0000047a24 */ /* 0x000fe400078e0204 */
[----:B------:R-:W-:Y:S02]  /*0d10*/  IMAD R0, R5, c[0x0][0x2c4], R7 ;  /* 0x0000b10005007a24 */ /* 0x000fe400078e0207 */
[----:B------:R-:W-:Y:S02]  /*0d20*/  IMAD.IADD R5, R3, 0x1, R4 ;  /* 0x0000000103057824 */ /* 0x000fe400078e0204 */
[----:B------:R-:W-:Y:S01]  /*0d30*/  IMAD.SHL.U32 R7, R28, 0x40, RZ ;  /* 0x000000401c077824 */ /* 0x000fe200078e00ff */
[----:B------:R-:W-:Y:S01]  /*0d40*/  SHF.R.S32.HI R3, RZ, 0x1f, R0 ;  /* 0x0000001fff037819 */ /* 0x000fe20000011400 */
[----:B------:R-:W-:Y:S02]  /*0d50*/  IMAD.MOV.U32 R4, RZ, RZ, R2 ;  /* 0x000000ffff047224 */ /* 0x000fe400078e0002 */
[----:B------:R-:W-:-:S02]  /*0d60*/  IMAD.SHL.U32 R2, R36, 0x8, RZ ;  /* 0x0000000824027824 */ /* 0x000fc400078e00ff */
[----:B------:R-:W-:Y:S01]  /*0d70*/  IMAD R6, R3, c[0x0][0x1a8], RZ ;  /* 0x00006a0003067a24 */ /* 0x000fe200078e02ff */
[----:B------:R-:W-:Y:S01]  /*0d80*/  LOP3.LUT R3, R7, 0x1c0, RZ, 0xc0, !PT ;  /* 0x000001c007037812 */ /* 0x000fe200078ec0ff */
[----:B------:R-:W-:Y:S02]  /*0d90*/  IMAD R10, R39, 0x80, R28 ;  /* 0x00000080270a7824 */ /* 0x000fe400078e021c */
[C---:B------:R-:W-:Y:S01]  /*0da0*/  IMAD R8, R0.reuse, c[0x0][0x1ac], R6 ;  /* 0x00006b0000087a24 */ /* 0x040fe200078e0206 */
[----:B------:R-:W-:Y:S01]  /*0db0*/  LOP3.LUT R7, R3, 0x38, R2, 0xf8, !PT ;  /* 0x0000003803077812 */ /* 0x000fe200078ef802 */
[----:B------:R-:W-:Y:S01]  /*0dc0*/  IMAD.WIDE.U32 R4, R0, c[0x0][0x1a8], R4 ;  /* 0x00006a0000047a25 */ /* 0x000fe200078e0004 */
[----:B------:R-:W-:Y:S02]  /*0dd0*/  SHF.R.U32.HI R6, RZ, 0x3, R3 ;  /* 0x00000003ff067819 */ /* 0x000fe40000011603 */
[----:B------:R-:W-:Y:S01]  /*0de0*/  IADD3 R9, R10, 0x20, RZ ;  /* 0x000000200a097810 */ /* 0x000fe20007ffe0ff */
[----:B------:R-:W-:Y:S01]  /*0df0*/  IMAD R0, R13, c[0x0][0x2c4], RZ ;  /* 0x0000b1000d007a24 */ /* 0x000fe200078e02ff */
[----:B------:R-:W-:Y:S01]  /*0e00*/  BAR.SYNC.DEFER_BLOCKING 0x0 ;  /* 0x0000000000007b1d */ /* 0x000fe20000010000 */
[----:B------:R-:W-:Y:S01]  /*0e10*/  IMAD.IADD R3, R5, 0x1, R8 ;  /* 0x0000000105037824 */ /* 0x000fe200078e0208 */
[----:B------:R-:W-:-:S02]  /*0e20*/  LEA R19, P0, R4, c[0x0][0x160], 0x1 ;  /* 0x0000580004137a11 */ /* 0x000fc400078008ff */
[----:B------:R-:W-:Y:S02]  /*0e30*/  ISETP.GE.AND P4, PT, R9, R0, PT ;  /* 0x000000000900720c */ /* 0x000fe40003f86270 */
[----:B------:R-:W-:Y:S02]  /*0e40*/  LOP3.LUT R9, R7, R6, RZ, 0x3c, !PT ;  /* 0x0000000607097212 */ /* 0x000fe400078e3cff */
[----:B------:R-:W-:Y:S01]  /*0e50*/  LEA.HI.X R18, R4, c[0x0][0x164], R3, 0x1, P0 ;  /* 0x0000590004127a11 */ /* 0x000fe200000f0c03 */
[----:B------:R-:W1:Y:S01]  /*0e60*/  SHFL.IDX PT, R6, R19, RZ, 0x181f ;  /* 0x00181fff13067589 */ /* 0x000e6200000e0000 */
[C---:B------:R-:W-:Y:S02]  /*0e70*/  IADD3 R4, R10.reuse, 0x40, RZ ;  /* 0x000000400a047810 */ /* 0x040fe40007ffe0ff */
[C---:B------:R-:W-:Y:S01]  /*0e80*/  IADD3 R3, R10.reuse, 0x60, RZ ;  /* 0x000000600a037810 */ /* 0x040fe20007ffe0ff */
[----:B------:R-:W3:Y:S01]  /*0e90*/  SHFL.IDX PT, R7, R18, RZ, 0x181f ;  /* 0x00181fff12077589 */ /* 0x000ee200000e0000 */
[----:B------:R-:W-:-:S02]  /*0ea0*/  ISETP.GE.AND P5, PT, R10, R0, PT ;  /* 0x000000000a00720c */ /* 0x000fc40003fa6270 */
[-C--:B------:R-:W-:Y:S02]  /*0eb0*/  ISETP.GE.AND P6, PT, R4, R0.reuse, PT ;  /* 0x000000000400720c */ /* 0x080fe40003fc6270 */
[----:B------:R-:W-:Y:S02]  /*0ec0*/  LEA.HI R8, R30, R145, RZ, 0x6 ;  /* 0x000000911e087211 */ /* 0x000fe400078f30ff */
[----:B------:R-:W-:Y:S02]  /*0ed0*/  ISETP.GE.AND P0, PT, R3, R0, PT ;  /* 0x000000000300720c */ /* 0x000fe40003f06270 */
[----:B------:R-:W-:Y:S01]  /*0ee0*/  SHF.R.S32.HI R0, RZ, 0x1f, R14 ;  /* 0x0000001fff007819 */ /* 0x000fe2000001140e */
[----:B------:R-:W-:Y:S01]  /*0ef0*/  IMAD.SHL.U32 R8, R8, 0x8, RZ ;  /* 0x0000000808087824 */ /* 0x000fe200078e00ff */
[----:B------:R-:W-:Y:S02]  /*0f00*/  IADD3 R10, R2, 0x80, RZ ;  /* 0x00000080020a7810 */ /* 0x000fe40007ffe0ff */
[----:B------:R-:W-:-:S02]  /*0f10*/  SHF.R.S32.HI R3, RZ, 0x1f, R2 ;  /* 0x0000001fff037819 */ /* 0x000fc40000011402 */
[----:B------:R-:W-:Y:S02]  /*0f20*/  LOP3.LUT R248, R9, 0xfffffe00, R8, 0xf8, !PT ;  /* 0xfffffe0009f87812 */ /* 0x000fe400078ef808 */
[----:B-1----:R-:W-:-:S03]  /*0f30*/  @!P5 LEA R8, P3, R2, R6, 0x1 ;  /* 0x000000060208d211 */ /* 0x002fc600078608ff */
[----:B------:R-:W-:Y:S01]  /*0f40*/  IMAD.SHL.U32 R248, R248, 0x2, RZ ;  /* 0x00000002f8f87824 */ /* 0x000fe200078e00ff */
[--C-:B--2---:R-:W-:Y:S01]  /*0f50*/  @P1 SHF.R.S32.HI R5, RZ, 0x1f, R12.reuse ;  /* 0x0000001fff051819 */ /* 0x104fe2000001140c */
[----:B------:R-:W-:Y:S02]  /*0f60*/  @P1 IMAD.MOV.U32 R4, RZ, RZ, R12 ;  /* 0x000000ffff041224 */ /* 0x000fe400078e000c */
[----:B------:R-:W-:Y:S02]  /*0f70*/  @!P1 IMAD.MOV.U32 R4, RZ, RZ, R40 ;  /* 0x000000ffff049224 */ /* 0x000fe400078e0028 */
[----:B------:R-:W-:Y:S01]  /*0f80*/  @!P1 IMAD.MOV.U32 R5, RZ, RZ, R11 ;  /* 0x000000ffff059224 */ /* 0x000fe200078e000b */
[----:B------:R-:W-:Y:S02]  /*0f90*/  IADD3 R21, P1, R14, R28, RZ ;  /* 0x0000001c0e157210 */ /* 0x000fe40007f3e0ff */
[----:B------:R-:W-:Y:S02]  /*0fa0*/  @!P5 SHF.R.S32.HI R11, RZ, 0x1f, R10 ;  /* 0x0000001fff0bd819 */ /* 0x000fe4000001140a */
[----:B------:R-:W-:-:S02]  /*0fb0*/  LEA.HI.X.SX32 R24, R28, R0, 0x1, P1 ;  /* 0x000000001c187211 */ /* 0x000fc400008f0eff */
[----:B------:R-:W-:Y:S02]  /*0fc0*/  IADD3 R0, R2, 0x40, RZ ;  /* 0x0000004002007810 */ /* 0x000fe40007ffe0ff */
[----:B------:R-:W-:Y:S02]  /*0fd0*/  SEL R26, R4, RZ, !P2 ;  /* 0x000000ff041a7207 */ /* 0x000fe40005000000 */
[----:B------:R-:W-:Y:S01]  /*0fe0*/  @!P5 SHF.R.S32.HI R9, RZ, 0x1f, R0 ;  /* 0x0000001fff09d819 */ /* 0x000fe20000011400 */
[----:B------:R-:W1:Y:S01]  /*0ff0*/  SHFL.IDX PT, R4, R19, 0x1, 0x181f ;  /* 0x00381f0013047f89 */ /* 0x000e6200000e0000 */
[----:B------:R-:W-:Y:S02]  /*1000*/  SEL R25, R5, RZ, !P2 ;  /* 0x000000ff05197207 */ /* 0x000fe40005000000 */
[----:B------:R-:W-:Y:S01]  /*1010*/  ISETP.GE.AND P1, PT, R2, c[0x0][0x198], PT ;  /* 0x0000660002007a0c */ /* 0x000fe20003f26270 */
[----:B------:R-:W2:Y:S01]  /*1020*/  SHFL.IDX PT, R5, R18, 0x1, 0x181f ;  /* 0x00381f0012057f89 */ /* 0x000ea200000e0000 */
[----:B------:R-:W-:-:S02]  /*1030*/  @!P5 LEA.HI R12, R9, R0, RZ, 0x3 ;  /* 0x00000000090cd211 */ /* 0x000fc400078f18ff */
[----:B------:R-:W-:Y:S02]  /*1040*/  ISETP.GE.AND P2, PT, R0, c[0x0][0x198], PT ;  /* 0x0000660000007a0c */ /* 0x000fe40003f46270 */
[----:B------:R-:W-:Y:S02]  /*1050*/  @!P5 LEA.HI R11, R11, R10, RZ, 0x3 ;  /* 0x0000000a0b0bd211 */ /* 0x000fe400078f18ff */
[----:B---3--:R-:W-:Y:S02]  /*1060*/  @!P5 LEA.HI.X R9, R2, R7, R3, 0x1, P3 ;  /* 0x000000070209d211 */ /* 0x008fe400018f0c03 */
[----:B------:R-:W-:Y:S02]  /*1070*/  ISETP.GE.AND P3, PT, R10, c[0x0][0x198], PT ;  /* 0x000066000a007a0c */ /* 0x000fe40003f66270 */
[----:B------:R-:W-:Y:S01]  /*1080*/  @!P5 LOP3.LUT R12, R12, 0xfffffff8, RZ, 0xc0, !PT ;  /* 0xfffffff80c0cd812 */ /* 0x000fe200078ec0ff */
[----:B------:R3:W-:Y:S01]  /*1090*/  @!P5 LDGSTS.E.BYPASS.LTC128B.128 [R248+0x100], [R8.64], !P1 ;  /* 0x0010000008f8dfae */ /* 0x0007e2000c901d44 */
[----:B------:R-:W-:-:S02]  /*10a0*/  @!P5 LOP3.LUT R11, R11, 0xfffffff8, RZ, 0xc0, !PT ;  /* 0xfffffff80b0bd812 */ /* 0x000fc400078ec0ff */
[----:B------:R-:W-:Y:S01]  /*10b0*/  SHF.R.S32.HI R14, RZ, 0x4, R27 ;  /* 0x00000004ff0e7819 */ /* 0x000fe2000001141b */
[----:B------:R-:W-:-:S04]  /*10c0*/  @!P5 IMAD.WIDE R12, R12, 0x2, R6 ;  /* 0x000000020c0cd825 */ /* 0x000fc800078e0206 */
[----:B------:R-:W-:Y:S01]  /*10d0*/  @!P5 IMAD.WIDE R6, R11, 0x2, R6 ;  /* 0x000000020b06d825 */ /* 0x000fe200078e0206 */
[----:B------:R-:W-:Y:S01]  /*10e0*/  LEA.HI R11, R27, R14, RZ, 0x1 ;  /* 0x0000000e1b0b7211 */ /* 0x000fe200078f08ff */
[----:B------:R1:W-:Y:S04]  /*10f0*/  @!P5 LDGSTS.E.BYPASS.LTC128B.128 [R248+0x4100], [R12.64], !P2 ;  /* 0x041000000cf8dfae */ /* 0x0003e8000d101d44 */
[----:B------:R4:W-:Y:S01]  /*1100*/  @!P5 LDGSTS.E.BYPASS.LTC128B.128 [R248+0x8100], [R6.64], !P3 ;  /* 0x0810000006f8dfae */ /* 0x0009e2000d901d44 */
[----:B---3--:R-:W-:Y:S02]  /*1110*/  @!P4 SHF.R.S32.HI R8, RZ, 0x1f, R10 ;  /* 0x0000001fff08c819 */ /* 0x008fe4000001140a */
[----:B------:R-:W-:Y:S02]  /*1120*/  @!P6 SHF.R.S32.HI R9, RZ, 0x1f, R0 ;  /* 0x0000001fff09e819 */ /* 0x000fe40000011400 */
[----:B------:R-:W-:-:S02]  /*1130*/  @!P4 LEA.HI R8, R8, R10, RZ, 0x3 ;  /* 0x0000000a0808c211 */ /* 0x000fc400078f18ff */
[----:B------:R-:W-:Y:S02]  /*1140*/  @!P6 LEA.HI R20, R9, R0, RZ, 0x3 ;  /* 0x000000000914e211 */ /* 0x000fe400078f18ff */
[----:B------:R-:W-:Y:S02]  /*1150*/  @!P4 LOP3.LUT R8, R8, 0xfffffff8, RZ, 0xc0, !PT ;  /* 0xfffffff80808c812 */ /* 0x000fe400078ec0ff */
[----:B-1----:R-:W-:Y:S02]  /*1160*/  @!P4 LEA R12, P5, R2, R4, 0x1 ;  /* 0x00000004020cc211 */ /* 0x002fe400078a08ff */
[----:B----4-:R-:W-:Y:S02]  /*1170*/  LOP3.LUT R6, R11, 0xfffffffe, RZ, 0xc0, !PT ;  /* 0xfffffffe0b067812 */ /* 0x010fe400078ec0ff */
[--C-:B------:R-:W-:Y:S02]  /*1180*/  @!P4 SHF.R.S32.HI R7, RZ, 0x1f, R0.reuse ;  /* 0x0000001fff07c819 */ /* 0x100fe40000011400 */
[----:B------:R-:W-:Y:S01]  /*1190*/  @!P0 SHF.R.S32.HI R11, RZ, 0x1f, R0 ;  /* 0x0000001fff0b8819 */ /* 0x000fe20000011400 */
[----:B------:R-:W-:Y:S01]  /*11a0*/  IMAD.IADD R23, R14, 0x1, -R6 ;  /* 0x000000010e177824 */ /* 0x000fe200078e0a06 */
[-C--:B------:R-:W-:Y:S01]  /*11b0*/  @!P4 LEA.HI R16, R7, R0.reuse, RZ, 0x3 ;  /* 0x000000000710c211 */ /* 0x080fe200078f18ff */
[----:B------:R-:W1:Y:S01]  /*11c0*/  SHFL.IDX PT, R6, R19, 0x2, 0x181f ;  /* 0x00581f0013067f89 */ /* 0x000e6200000e0000 */
[----:B--2---:R-:W-:Y:S01]  /*11d0*/  @!P4 LEA.HI.X R13, R2, R5, R3, 0x1, P5 ;  /* 0x00000005020dc211 */ /* 0x004fe200028f0c03 */
[----:B------:R-:W-:Y:S01]  /*11e0*/  @!P4 IMAD.WIDE R14, R8, 0x2, R4 ;  /* 0x00000002080ec825 */ /* 0x000fe200078e0204 */
[----:B------:R-:W-:Y:S01]  /*11f0*/  @!P4 LOP3.LUT R16, R16, 0xfffffff8, RZ, 0xc0, !PT ;  /* 0xfffffff81010c812 */ /* 0x000fe200078ec0ff */
[----:B------:R-:W2:Y:S01]  /*1200*/  SHFL.IDX PT, R7, R18, 0x2, 0x181f ;  /* 0x00581f0012077f89 */ /* 0x000ea200000e0000 */
[----:B------:R-:W-:Y:S01]  /*1210*/  ISETP.GE.AND P5, PT, R0, c[0x0][0x1d4], PT ;  /* 0x0000750000007a0c */ /* 0x000fe20003fa6270 */
[----:B------:R-:W-:Y:S01]  /*1220*/  IMAD.WIDE.U32 R8, R21, c[0x0][0x1e0], R2 ;  /* 0x0000780015087a25 */ /* 0x000fe200078e0002 */
[----:B------:R-:W-:Y:S01]  /*1230*/  @!P0 LEA.HI R22, R11, R0, RZ, 0x3 ;  /* 0x000000000b168211 */ /* 0x000fe200078f18ff */
[----:B------:R1:W-:Y:S02]  /*1240*/  @!P4 LDGSTS.E.BYPASS.LTC128B.128 [R248+0x1100], [R12.64], !P1 ;  /* 0x011000000cf8cfae */ /* 0x0003e4000c901d44 */
[----:B------:R-:W-:-:S02]  /*1250*/  @!P4 IMAD.WIDE R16, R16, 0x2, R4 ;  /* 0x000000021010c825 */ /* 0x000fc400078e0204 */
[----:B------:R-:W3:Y:S02]  /*1260*/  SHFL.IDX PT, R4, R19, 0x3, 0x181f ;  /* 0x00781f0013047f89 */ /* 0x000ee400000e0000 */
[----:B------:R-:W-:Y:S02]  /*1270*/  IMAD R0, R24, c[0x0][0x1e0], RZ ;  /* 0x0000780018007a24 */ /* 0x000fe400078e02ff */
[----:B------:R4:W5:Y:S02]  /*1280*/  SHFL.IDX PT, R5, R18, 0x3, 0x181f ;  /* 0x00781f0012057f89 */ /* 0x00096400000e0000 */
[----:B------:R-:W-:Y:S01]  /*1290*/  IMAD R11, R21, c[0x0][0x1e4], R0 ;  /* 0x00007900150b7a24 */ /* 0x000fe200078e0200 */
[----:B------:R-:W-:Y:S01]  /*12a0*/  @!P6 SHF.R.S32.HI R0, RZ, 0x1f, R10 ;  /* 0x0000001fff00e819 */ /* 0x000fe2000001140a */
[----:B------:R3:W-:Y:S02]  /*12b0*/  @!P4 LDGSTS.E.BYPASS.LTC128B.128 [R248+0x5100], [R16.64], !P2 ;  /* 0x0510000010f8cfae */ /* 0x0007e4000d101d44 */
[----:B------:R-:W-:Y:S01]  /*12c0*/  IMAD.IADD R9, R9, 0x1, R11 ;  /* 0x0000000109097824 */ /* 0x000fe200078e020b */
[----:B------:R-:W-:Y:S01]  /*12d0*/  @!P6 LEA.HI R0, R0, R10, RZ, 0x3 ;  /* 0x0000000a0000e211 */ /* 0x000fe200078f18ff */
[----:B------:R5:W-:Y:S01]  /*12e0*/  @!P4 LDGSTS.E.BYPASS.LTC128B.128 [R248+0x9100], [R14.64], !P3 ;  /* 0x091000000ef8cfae */ /* 0x000be2000d901d44 */
[----:B------:R-:W-:-:S04]  /*12f0*/  IMAD R11, R34, c[0x0][0x1e8], RZ ;  /* 0x00007a00220b7a24 */ /* 0x000fc800078e02ff */
[----:B------:R-:W-:Y:S01]  /*1300*/  IMAD R11, R31, c[0x0][0x1ec], R11 ;  /* 0x00007b001f0b7a24 */ /* 0x000fe200078e020b */
[----:B-1----:R-:W-:-:S04]  /*1310*/  @!P6 LEA R12, P4, R2, R6, 0x1 ;  /* 0x00000006020ce211 */ /* 0x002fc800078808ff */
[----:B--2---:R-:W-:Y:S02]  /*1320*/  @!P6 LEA.HI.X R13, R2, R7, R3, 0x1, P4 ;  /* 0x00000007020de211 */ /* 0x004fe400020f0c03 */
[----:B----4-:R-:W-:-:S03]  /*1330*/  IADD3 R18, R160, -0x1, RZ ;  /* 0xffffffffa0127810 */ /* 0x010fc60007ffe0ff */
[----:B------:R1:W-:Y:S01]  /*1340*/  @!P6 LDGSTS.E.BYPASS.LTC128B.128 [R248+0x2100], [R12.64], !P1 ;  /* 0x021000000cf8efae */ /* 0x0003e2000c901d44 */
[----:B------:R-:W-:Y:S02]  /*1350*/  SHF.R.S32.HI R19, RZ, 0x1f, R18 ;  /* 0x0000001fff137819 */ /* 0x000fe40000011412 */
[----:B---3--:R-:W-:Y:S01]  /*1360*/  @!P6 LOP3.LUT R16, R20, 0xfffffff8, RZ, 0xc0, !PT ;  /* 0xfffffff81410e812 */ /* 0x008fe200078ec0ff */
[----:B------:R-:W-:Y:S01]  /*1370*/  IMAD.MOV.U32 R20, RZ, RZ, 0x60 ;  /* 0x00000060ff147424 */ /* 0x000fe200078e00ff */
[----:B-----5:R-:W-:-:S03]  /*1380*/  @!P6 LOP3.LUT R14, R0, 0xfffffff8, RZ, 0xc0, !PT ;  /* 0xfffffff8000ee812 */ /* 0x020fc600078ec0ff */
[----:B------:R-:W-:Y:S01]  /*1390*/  @!P6 IMAD.WIDE R16, R16, 0x2, R6 ;  /* 0x000000021010e825 */ /* 0x000fe200078e0206 */
[----:B------:R-:W-:-:S03]  /*13a0*/  @!P0 SHF.R.S32.HI R0, RZ, 0x1f, R10 ;  /* 0x0000001fff008819 */ /* 0x000fc6000001140a */
[----:B------:R-:W-:Y:S01]  /*13b0*/  @!P6 IMAD.WIDE R14, R14, 0x2, R6 ;  /* 0x000000020e0ee825 */ /* 0x000fe200078e0206 */
[----:B------:R-:W-:Y:S01]  /*13c0*/  @!P0 LEA.HI R0, R0, R10, RZ, 0x3 ;  /* 0x0000000a00008211 */ /* 0x000fe200078f18ff */
[----:B------:R2:W-:Y:S02]  /*13d0*/  @!P6 LDGSTS.E.BYPASS.LTC128B.128 [R248+0x6100], [R16.64], !P2 ;  /* 0x0610000010f8efae */ /* 0x0005e4000d101d44 */
[----:B------:R-:W-:Y:S01]  /*13e0*/  IMAD.WIDE.U32 R6, R31, c[0x0][0x1e8], R8 ;  /* 0x00007a001f067a25 */ /* 0x000fe200078e0008 */
[----:B------:R-:W-:Y:S01]  /*13f0*/  @!P0 LEA R8, P4, R2, R4, 0x1 ;  /* 0x0000000402088211 */ /* 0x000fe200078808ff */
[----:B------:R3:W-:Y:S01]  /*1400*/  @!P6 LDGSTS.E.BYPASS.LTC128B.128 [R248+0xa100], [R14.64], !P3 ;  /* 0x0a1000000ef8efae */ /* 0x0007e2000d901d44 */
[----:B------:R-:W-:Y:S01]  /*1410*/  @!P0 LOP3.LUT R0, R0, 0xfffffff8, RZ, 0xc0, !PT ;  /* 0xfffffff800008812 */ /* 0x000fe200078ec0ff */
[----:B------:R-:W-:Y:S01]  /*1420*/  IMAD.IADD R7, R7, 0x1, R11 ;  /* 0x0000000107077824 */ /* 0x000fe200078e020b */
[----:B------:R-:W-:Y:S01]  /*1430*/  @!P0 LOP3.LUT R11, R22, 0xfffffff8, RZ, 0xc0, !PT ;  /* 0xfffffff8160b8812 */ /* 0x000fe200078ec0ff */
[----:B------:R-:W-:Y:S01]  /*1440*/  IMAD R133, R160, -0x60, R20 ;  /* 0xffffffa0a0857824 */ /* 0x000fe200078e0214 */
[----:B------:R-:W-:Y:S01]  /*1450*/  @!P0 LEA.HI.X R9, R2, R5, R3, 0x1, P4 ;  /* 0x0000000502098211 */ /* 0x000fe200020f0c03 */
[----:B------:R-:W-:Y:S01]  /*1460*/  IMAD.WIDE.U32 R146, R20, c[0x0][0x1e0], RZ ;  /* 0x0000780014927a25 */ /* 0x000fe200078e00ff */
[----:B------:R-:W-:-:S02]  /*1470*/  ISETP.GE.AND P4, PT, R10, c[0x0][0x1d4], PT ;  /* 0x000075000a007a0c */ /* 0x000fc40003f86270 */
[----:B------:R-:W-:Y:S01]  /*1480*/  ISETP.GE.AND P6, PT, R2, c[0x0][0x1d4], PT ;  /* 0x0000750002007a0c */ /* 0x000fe20003fc6270 */
[--C-:B------:R-:W-:Y:S01]  /*1490*/  @!P0 IMAD.WIDE R10, R11, 0x2, R4.reuse ;  /* 0x000000020b0a8825 */ /* 0x100fe200078e0204 */
[----:B------:R4:W-:Y:S03]  /*14a0*/  @!P0 LDGSTS.E.BYPASS.LTC128B.128 [R248+0x3100], [R8.64], !P1 ;  /* 0x0310000008f88fae */ /* 0x0009e6000c901d44 */
[----:B------:R-:W-:Y:S01]  /*14b0*/  @!P0 IMAD.WIDE R4, R0, 0x2, R4 ;  /* 0x0000000200048825 */ /* 0x000fe200078e0204 */
[----:B------:R5:W-:Y:S03]  /*14c0*/  @!P0 LDGSTS.E.BYPASS.LTC128B.128 [R248+0x7100], [R10.64], !P2 ;  /* 0x071000000af88fae */ /* 0x000be6000d101d44 */
[----:B------:R-:W-:Y:S01]  /*14d0*/  IMAD R0, R25, c[0x0][0x1f0], RZ ;  /* 0x00007c0019007a24 */ /* 0x000fe200078e02ff */
[----:B------:R3:W-:Y:S01]  /*14e0*/  @!P0 LDGSTS.E.BYPASS.LTC128B.128 [R248+0xb100], [R4.64], !P3 ;  /* 0x0b10000004f88fae */ /* 0x0007e2000d901d44 */
[----:B------:R-:W-:Y:S01]  /*14f0*/  IMAD.WIDE.U32 R40, R26, c[0x0][0x1f0], R6 ;  /* 0x00007c001a287a25 */ /* 0x000fe200078e0006 */
[----:B--2---:R-:W-:-:S03]  /*1500*/  IADD3 R17, R133, R132, -R28 ;  /* 0x0000008485117210 */ /* 0x004fc60007ffe81c */
[----:B------:R-:W-:Y:S01]  /*1510*/  IMAD.MOV.U32 R150, RZ, RZ, R40 ;  /* 0x000000ffff967224 */ /* 0x000fe200078e0028 */
[----:B------:R-:W0:Y:S01]  /*1520*/  LDGDEPBAR ;  /* 0x00000000000079af */ /* 0x000e220000000000 */
[----:B------:R-:W-:Y:S01]  /*1530*/  IMAD.SHL.U32 R7, R36, 0x40, RZ ;  /* 0x0000004024077824 */ /* 0x000fe200078e00ff */
[----:B------:R-:W-:Y:S01]  /*1540*/  ISETP.GE.AND P3, PT, R17, 0x1, PT ;  /* 0x000000011100780c */ /* 0x000fe20003f66270 */
[----:B------:R-:W-:Y:S01]  /*1550*/  IMAD.WIDE.U32 R2, R21, c[0x0][0x208], R2 ;  /* 0x0000820015027a25 */ /* 0x000fe200078e0002 */
[C---:B------:R-:W-:Y:S01]  /*1560*/  ISETP.GE.AND P2, PT, R17.reuse, 0x21, PT ;  /* 0x000000211100780c */ /* 0x040fe20003f46270 */
[----:B------:R2:W-:Y:S01]  /*1570*/  STL.64 [R1+0x20], R40 ;  /* 0x0000202801007387 */ /* 0x0005e20000100a00 */
[----:B------:R-:W-:Y:S01]  /*1580*/  ISETP.GE.AND P1, PT, R17, 0x41, PT ;  /* 0x000000411100780c */ /* 0x000fe20003f26270 */
[----:B------:R-:W-:Y:S01]  /*1590*/  IMAD.SHL.U32 R16, R149, 0x40, RZ ;  /* 0x0000004095107824 */ /* 0x000fe200078e00ff */
[----:B------:R-:W-:Y:S02]  /*15a0*/  LOP3.LUT R7, R7, 0x1c0, RZ, 0xc0, !PT ;  /* 0x000001c007077812 */ /* 0x000fe400078ec0ff */
[----:B----4-:R-:W-:Y:S01]  /*15b0*/  LOP3.LUT R8, R27, 0xfffffff0, RZ, 0xc0, !PT ;  /* 0xfffffff01b087812 */ /* 0x010fe200078ec0ff */
[----:B------:R-:W-:-:S04]  /*15c0*/  IMAD R9, R24, c[0x0][0x208], RZ ;  /* 0x0000820018097a24 */ /* 0x000fc800078e02ff */
[----:B------:R-:W-:Y:S02]  /*15d0*/  IMAD.IADD R8, R145, 0x1, -R8 ;  /* 0x0000000191087824 */ /* 0x000fe400078e0a08 */
[----:B-1----:R-:W-:Y:S01]  /*15e0*/  IMAD R13, R21, c[0x0][0x20c], R9 ;  /* 0x00008300150d7a24 */ /* 0x002fe200078e0209 */
[----:B------:R-:W-:Y:S01]  /*15f0*/  LOP3.LUT R9, R7, 0x8, R29, 0xf8, !PT ;  /* 0x0000000807097812 */ /* 0x000fe200078ef81d */
[----:B---3--:R-:W-:Y:S01]  /*1600*/  IMAD R4, R20, c[0x0][0x1e4], RZ ;  /* 0x0000790014047a24 */ /* 0x008fe200078e02ff */
[----:B------:R-:W-:Y:S01]  /*1610*/  SHF.R.S32.HI R6, RZ, 0x1f, R8 ;  /* 0x0000001fff067819 */ /* 0x000fe20000011408 */
[----:B------:R-:W-:Y:S02]  /*1620*/  IMAD.IADD R3, R3, 0x1, R13 ;  /* 0x0000000103037824 */ /* 0x000fe400078e020d */
[----:B------:R-:W-:Y:S01]  /*1630*/  IMAD.IADD R144, R147, 0x1, R4 ;  /* 0x0000000193907824 */ /* 0x000fe200078e0204 */
[----:B------:R-:W-:Y:S01]  /*1640*/  LEA.HI R15, R6, R8, RZ, 0x3 ;  /* 0x00000008060f7211 */ /* 0x000fe200078f18ff */
[----:B------:R-:W-:-:S02]  /*1650*/  IMAD R4, R26, c[0x0][0x1f4], R0 ;  /* 0x00007d001a047a24 */ /* 0x000fc400078e0200 */
[----:B------:R-:W-:Y:S01]  /*1660*/  IMAD R0, R144, R18, RZ ;  /* 0x0000001290007224 */ /* 0x000fe200078e02ff */
[----:B-----5:R-:W-:Y:S01]  /*1670*/  LOP3.LUT R10, R15, 0xfffffff8, RZ, 0xc0, !PT ;  /* 0xfffffff80f0a7812 */ /* 0x020fe200078ec0ff */
[----:B------:R-:W-:Y:S02]  /*1680*/  IMAD.IADD R151, R41, 0x1, R4 ;  /* 0x0000000129977824 */ /* 0x000fe400078e0204 */
[-C--:B------:R-:W-:Y:S02]  /*1690*/  IMAD R0, R19, R146.reuse, R0 ;  /* 0x0000009213007224 */ /* 0x080fe400078e0200 */
[----:B------:R-:W-:Y:S01]  /*16a0*/  IMAD.WIDE.U32 R4, R18, R146, R150 ;  /* 0x0000009212047225 */ /* 0x000fe200078e0096 */
[----:B------:R-:W-:Y:S03]  /*16b0*/  STL.64 [R1+0x18], R150 ;  /* 0x0000189601007387 */ /* 0x000fe60000100a00 */
[----:B------:R-:W-:Y:S01]  /*16c0*/  IMAD.IADD R0, R5, 0x1, R0 ;  /* 0x0000000105007824 */ /* 0x000fe200078e0200 */
[----:B------:R-:W-:Y:S01]  /*16d0*/  @P3 LEA R6, P0, R4, c[0x0][0x1c8], 0x1 ;  /* 0x0000720004063a11 */ /* 0x000fe200078008ff */
[----:B------:R-:W-:Y:S01]  /*16e0*/  IMAD.IADD R10, R8, 0x1, -R10 ;  /* 0x00000001080a7824 */ /* 0x000fe200078e0a0a */
[----:B------:R-:W-:Y:S01]  /*16f0*/  SHF.R.U32.HI R5, RZ, 0x3, R7 ;  /* 0x00000003ff057819 */ /* 0x000fe20000011607 */
[----:B------:R-:W-:Y:S01]  /*1700*/  IMAD R13, R34, c[0x0][0x210], RZ ;  /* 0x00008400220d7a24 */ /* 0x000fe200078e02ff */
[----:B------:R-:W-:-:S02]  /*1710*/  @P3 LEA.HI.X R7, R4, c[0x0][0x1cc], R0, 0x1, P0 ;  /* 0x0000730004073a11 */ /* 0x000fc400000f0c00 */
[C---:B------:R-:W-:Y:S01]  /*1720*/  @P2 LEA R11, P0, R148.reuse, R4, 0x5 ;  /* 0x00000004940b2211 */ /* 0x040fe200078028ff */
[----:B------:R-:W-:Y:S01]  /*1730*/  IMAD R13, R31, c[0x0][0x214], R13 ;  /* 0x000085001f0d7a24 */ /* 0x000fe200078e020d */
[----:B------:R-:W-:Y:S01]  /*1740*/  LOP3.LUT R14, R9, R5, RZ, 0x3c, !PT ;  /* 0x00000005090e7212 */ /* 0x000fe200078e3cff */
[----:B------:R-:W-:Y:S01]  /*1750*/  IMAD.WIDE.U32 R8, R31, c[0x0][0x210], R2 ;  /* 0x000084001f087a25 */ /* 0x000fe200078e0002 */
[----:B------:R-:W-:Y:S01]  /*1760*/  @P2 LEA.HI.X R5, R148, R0, R149, 0x5, P0 ;  /* 0x0000000094052211 */ /* 0x000fe200000f2c95 */
[----:B------:R1:W-:Y:S01]  /*1770*/  @P3 LDGSTS.E.BYPASS.LTC128B.128 [R248+0xc100], [R6.64], !P6 ;  /* 0x0c10000006f83fae */ /* 0x0003e2000f101d44 */
[----:B------:R-:W-:Y:S01]  /*1780*/  @P1 IADD3 R12, P0, R4, R32, RZ ;  /* 0x00000020040c1210 */ /* 0x000fe20007f1e0ff */
[----:B------:R-:W-:Y:S02]  /*1790*/  IMAD.SHL.U32 R2, R10, 0x40, RZ ;  /* 0x000000400a027824 */ /* 0x000fe400078e00ff */
[----:B------:R1:W-:Y:S01]  /*17a0*/  @P3 LDGSTS.E.BYPASS.LTC128B.128 [R248+0xf100], [R6.64+0x80], !P5 ;  /* 0x0f10008006f83fae */ /* 0x0003e2000e901d44 */
[----:B------:R-:W-:Y:S01]  /*17b0*/  @P1 IADD3.X R16, R0, R33, R16, P0, !PT ;  /* 0x0000002100101210 */ /* 0x000fe200007fe410 */
[----:B------:R-:W-:Y:S01]  /*17c0*/  IMAD.SHL.U32 R3, R23, 0x8, RZ ;  /* 0x0000000817037824 */ /* 0x000fe200078e00ff */
[----:B------:R-:W-:Y:S01]  /*17d0*/  @P2 LEA R4, P0, R11, c[0x0][0x1c8], 0x1 ;  /* 0x000072000b042a11 */ /* 0x000fe200078008ff */
[----:B------:R1:W-:Y:S01]  /*17e0*/  @P3 LDGSTS.E.BYPASS.LTC128B.128 [R248+0x12100], [R6.64+0x100], !P4 ;  /* 0x1210010006f83fae */ /* 0x0003e2000e101d44 */
[----:B------:R-:W-:Y:S01]  /*17f0*/  LOP3.LUT R2, R2, 0x1c0, RZ, 0xc0, !PT ;  /* 0x000001c002027812 */ /* 0x000fe200078ec0ff */
[----:B------:R-:W-:Y:S01]  /*1800*/  IMAD R0, R23, 0x200, R14 ;  /* 0x0000020017007824 */ /* 0x000fe200078e020e */
[----:B------:R-:W-:Y:S01]  /*1810*/  @P2 LEA.HI.X R5, R11, c[0x0][0x1cc], R5, 0x1, P0 ;  /* 0x000073000b052a11 */ /* 0x000fe200000f0c05 */
[----:B------:R-:W-:Y:S01]  /*1820*/  IMAD.MOV.U32 R11, RZ, RZ, 0x6 ;  /* 0x00000006ff0b7424 */ /* 0x000fe200078e00ff */
[----:B------:R-:W-:Y:S01]  /*1830*/  LOP3.LUT P3, RZ, R10, 0x4, RZ, 0xc0, !PT ;  /* 0x000000040aff7812 */ /* 0x000fe2000786c0ff */
[----:B------:R-:W-:Y:S01]  /*1840*/  IMAD.SHL.U32 R135, R0, 0x2, RZ ;  /* 0x0000000200877824 */ /* 0x000fe200078e00ff */
[----:B------:R-:W-:Y:S01]  /*1850*/  SEL R0, RZ, 0xffffffff, P5 ;  /* 0xffffffffff007807 */ /* 0x000fe20002800000 */
[----:B------:R3:W-:Y:S03]  /*1860*/  @P2 LDGSTS.E.BYPASS.LTC128B.128 [R248+0xd100], [R4.64], !P6 ;  /* 0x0d10000004f82fae */ /* 0x0007e6000f101d44 */
[----:B------:R-:W-:Y:S01]  /*1870*/  IADD3 R230, R135, 0xc120, RZ ;  /* 0x0000c12087e67810 */ /* 0x000fe20007ffe0ff */
[----:B------:R3:W-:Y:S01]  /*1880*/  @P2 LDGSTS.E.BYPASS.LTC128B.128 [R248+0x10100], [R4.64+0x80], !P5 ;  /* 0x1010008004f82fae */ /* 0x0007e2000e901d44 */
[----:B------:R-:W-:-:S03]  /*1890*/  IMAD.SHL.U32 R0, R0, 0x2, RZ ;  /* 0x0000000200007824 */ /* 0x000fc600078e00ff */
[----:B------:R3:W-:Y:S01]  /*18a0*/  @P2 LDGSTS.E.BYPASS.LTC128B.128 [R248+0x13100], [R4.64+0x100], !P4 ;  /* 0x1310010004f82fae */ /* 0x0007e2000e101d44 */
[----:B------:R-:W-:Y:S01]  /*18b0*/  LOP3.LUT P2, RZ, R10, 0x2, RZ, 0xc0, !PT ;  /* 0x000000020aff7812 */ /* 0x000fe2000784c0ff */
[----:B-1----:R-:W-:Y:S02]  /*18c0*/  IMAD.IADD R7, R9, 0x1, R13 ;  /* 0x0000000109077824 */ /* 0x002fe400078e020d */
[----:B------:R-:W-:Y:S02]  /*18d0*/  IMAD.MOV.U32 R6, RZ, RZ, R8 ;  /* 0x000000ffff067224 */ /* 0x000fe400078e0008 */
[----:B------:R-:W-:Y:S02]  /*18e0*/  IMAD R9, R20, c[0x0][0x20c], RZ ;  /* 0x0000830014097a24 */ /* 0x000fe400078e02ff */
[----:B--2---:R-:W-:Y:S01]  /*18f0*/  IMAD.WIDE.U32 R40, R26, c[0x0][0x218], R6 ;  /* 0x000086001a287a25 */ /* 0x004fe200078e0006 */
[----:B------:R-:W-:-:S03]  /*1900*/  IADD3 R7, R135, 0xc100, RZ ;  /* 0x0000c10087077810 */ /* 0x000fc60007ffe0ff */
[----:B------:R-:W-:Y:S01]  /*1910*/  IMAD.MOV.U32 R38, RZ, RZ, R40 ;  /* 0x000000ffff267224 */ /* 0x000fe200078e0028 */
[----:B------:R-:W-:Y:S01]  /*1920*/  STL.64 [R1+0x38], R40 ;  /* 0x0000382801007387 */ /* 0x000fe20000100a00 */
[----:B---3--:R-:W-:Y:S02]  /*1930*/  LOP3.LUT R5, R2, 0x8, R3, 0xf8, !PT ;  /* 0x0000000802057812 */ /* 0x008fe400078ef803 */
[----:B------:R-:W-:Y:S02]  /*1940*/  SHF.R.U32.HI R4, RZ, 0x3, R2 ;  /* 0x00000003ff047819 */ /* 0x000fe40000011602 */
[C---:B------:R-:W-:Y:S02]  /*1950*/  @P1 LEA R2, P0, R12.reuse, c[0x0][0x1c8], 0x1 ;  /* 0x000072000c021a11 */ /* 0x040fe400078008ff */
[----:B------:R-:W-:Y:S01]  /*1960*/  LOP3.LUT R5, R5, R4, RZ, 0x3c, !PT ;  /* 0x0000000405057212 */ /* 0x000fe200078e3cff */
[----:B------:R-:W-:Y:S01]  /*1970*/  IMAD.SHL.U32 R4, R15, 0x40, RZ ;  /* 0x000000400f047824 */ /* 0x000fe200078e00ff */
[----:B------:R-:W-:Y:S01]  /*1980*/  @P1 LEA.HI.X R3, R12, c[0x0][0x1cc], R16, 0x1, P0 ;  /* 0x000073000c031a11 */ /* 0x000fe200000f0c10 */
[----:B------:R-:W-:Y:S01]  /*1990*/  IMAD.WIDE.U32 R12, R20, c[0x0][0x208], RZ ;  /* 0x00008200140c7a25 */ /* 0x000fe200078e00ff */
[----:B------:R-:W-:-:S02]  /*19a0*/  LOP3.LUT P0, RZ, R36, 0x2, RZ, 0xc0, !PT ;  /* 0x0000000224ff7812 */ /* 0x000fc4000780c0ff */
[----:B------:R-:W-:Y:S01]  /*19b0*/  LOP3.LUT R4, R5, 0xfffffe00, R4, 0xf8, !PT ;  /* 0xfffffe0005047812 */ /* 0x000fe200078ef804 */
[----:B------:R1:W-:Y:S01]  /*19c0*/  @P1 LDGSTS.E.BYPASS.LTC128B.128 [R248+0xe100], [R2.64], !P6 ;  /* 0x0e10000002f81fae */ /* 0x0003e2000f101d44 */
[----:B------:R-:W-:Y:S02]  /*19d0*/  IMAD.MOV.U32 R5, RZ, RZ, 0x10 ;  /* 0x00000010ff057424 */ /* 0x000fe400078e00ff */
[----:B------:R-:W-:Y:S01]  /*19e0*/  IMAD.IADD R6, R13, 0x1, R9 ;  /* 0x000000010d067824 */ /* 0x000fe200078e0209 */
[----:B------:R1:W-:Y:S02]  /*19f0*/  @P1 LDGSTS.E.BYPASS.LTC128B.128 [R248+0x11100], [R2.64+0x80], !P5 ;  /* 0x1110008002f81fae */ /* 0x0003e4000e901d44 */
[----:B------:R-:W-:Y:S01]  /*1a00*/  SEL R5, R5, 0xfffffff0, !P2 ;  /* 0xfffffff005057807 */ /* 0x000fe20005000000 */
[----:B------:R-:W-:Y:S01]  /*1a10*/  IMAD R6, R6, R18, RZ ;  /* 0x0000001206067224 */ /* 0x000fe200078e02ff */
[----:B------:R1:W-:Y:S02]  /*1a20*/  @P1 LDGSTS.E.BYPASS.LTC128B.128 [R248+0x14100], [R2.64+0x100], !P4 ;  /* 0x1410010002f81fae */ /* 0x0003e4000e101d44 */
[----:B------:R-:W-:Y:S01]  /*1a30*/  @P0 IADD3 R230, R7, -0x20, RZ ;  /* 0xffffffe007e60810 */ /* 0x000fe20007ffe0ff */
[----:B------:R-:W-:Y:S01]  /*1a40*/  IMAD R6, R19, R12, R6 ;  /* 0x0000000c13067224 */ /* 0x000fe200078e0206 */
[----:B------:R-:W0:Y:S01]  /*1a50*/  LDGDEPBAR ;  /* 0x00000000000079af */ /* 0x000e220000000000 */
[----:B------:R-:W-:Y:S01]  /*1a60*/  IMAD.MOV.U32 R7, RZ, RZ, c[0x0][0x208] ;  /* 0x00008200ff077624 */ /* 0x000fe200078e00ff */
[----:B------:R-:W-:-:S02]  /*1a70*/  IADD3 R247, R230, 0x800, RZ ;  /* 0x00000800e6f77810 */ /* 0x000fc40007ffe0ff */
[C---:B------:R-:W-:Y:S01]  /*1a80*/  IADD3 R246, R230.reuse, 0x1000, RZ ;  /* 0x00001000e6f67810 */ /* 0x040fe20007ffe0ff */
[C---:B------:R-:W-:Y:S01]  /*1a90*/  IMAD.SHL.U32 R19, R7.reuse, 0x40, RZ ;  /* 0x0000004007137824 */ /* 0x040fe200078e00ff */
[----:B------:R-:W-:Y:S02]  /*1aa0*/  SHF.L.U64.HI R16, R7, R11, c[0x0][0x20c] ;  /* 0x0000830007107619 */ /* 0x000fe4000001020b */
[C---:B------:R-:W-:Y:S02]  /*1ab0*/  IADD3 R245, R230.reuse, 0x1800, RZ ;  /* 0x00001800e6f57810 */ /* 0x040fe40007ffe0ff */
[C---:B------:R-:W-:Y:S02]  /*1ac0*/  IADD3 R244, R230.reuse, 0x2000, RZ ;  /* 0x00002000e6f47810 */ /* 0x040fe40007ffe0ff */
[C---:B------:R-:W-:Y:S02]  /*1ad0*/  IADD3 R243, R230.reuse, 0x2800, RZ ;  /* 0x00002800e6f37810 */ /* 0x040fe40007ffe0ff */
[----:B------:R-:W-:-:S02]  /*1ae0*/  IADD3 R242, R230, 0x3000, RZ ;  /* 0x00003000e6f27810 */ /* 0x000fc40007ffe0ff */
[C---:B------:R-:W-:Y:S02]  /*1af0*/  IADD3 R241, R230.reuse, 0x3800, RZ ;  /* 0x00003800e6f17810 */ /* 0x040fe40007ffe0ff */
[C---:B------:R-:W-:Y:S02]  /*1b00*/  IADD3 R240, R230.reuse, 0x4000, RZ ;  /* 0x00004000e6f07810 */ /* 0x040fe40007ffe0ff */
[C---:B------:R-:W-:Y:S02]  /*1b10*/  IADD3 R239, R230.reuse, 0x4800, RZ ;  /* 0x00004800e6ef7810 */ /* 0x040fe40007ffe0ff */
[----:B------:R-:W-:Y:S01]  /*1b20*/  IADD3 R238, R230, 0x5000, RZ ;  /* 0x00005000e6ee7810 */ /* 0x000fe20007ffe0ff */
[----:B-1----:R-:W-:Y:S01]  /*1b30*/  IMAD.SHL.U32 R2, R134, 0x20, RZ ;  /* 0x0000002086027824 */ /* 0x002fe200078e00ff */
[----:B------:R-:W-:-:S04]  /*1b40*/  DEPBAR.LE SB0, 0x1 ;  /* 0x000080400000791a */ /* 0x000fc80000000000 */
[----:B------:R-:W-:Y:S01]  /*1b50*/  LOP3.LUT R2, R2, 0x7ffffc00, RZ, 0xc0, !PT ;  /* 0x7ffffc0002027812 */ /* 0x000fe200078ec0ff */
[----:B------:R-:W-:Y:S01]  /*1b60*/  IMAD R3, R25, c[0x0][0x218], RZ ;  /* 0x0000860019037a24 */ /* 0x000fe200078e02ff */
[C---:B------:R-:W-:Y:S02]  /*1b70*/  IADD3 R237, R230.reuse, 0x5800, RZ ;  /* 0x00005800e6ed7810 */ /* 0x040fe40007ffe0ff */
[----:B------:R-:W-:Y:S01]  /*1b80*/  IADD3 R236, R230, 0x6000, RZ ;  /* 0x00006000e6ec7810 */ /* 0x000fe20007ffe0ff */
[----:B------:R-:W-:Y:S01]  /*1b90*/  IMAD.IADD R208, R4, 0x1, R2 ;  /* 0x0000000104d07824 */ /* 0x000fe200078e0202 */
[C---:B------:R-:W-:Y:S01]  /*1ba0*/  IADD3 R235, R230.reuse, 0x6800, RZ ;  /* 0x00006800e6eb7810 */ /* 0x040fe20007ffe0ff */
[----:B------:R-:W-:Y:S01]  /*1bb0*/  IMAD.MOV.U32 R2, RZ, RZ, 0x20 ;  /* 0x00000020ff027424 */ /* 0x000fe200078e00ff */
[----:B------:R-:W-:Y:S01]  /*1bc0*/  IADD3 R234, R230, 0x7000, RZ ;  /* 0x00007000e6ea7810 */ /* 0x000fe20007ffe0ff */
[----:B------:R-:W-:Y:S01]  /*1bd0*/  IMAD R8, R26, c[0x0][0x21c], R3 ;  /* 0x000087001a087a24 */ /* 0x000fe200078e0203 */
[----:B------:R-:W-:Y:S01]  /*1be0*/  BAR.SYNC.DEFER_BLOCKING 0x0 ;  /* 0x0000000000007b1d */ /* 0x000fe20000010000 */
[C---:B------:R-:W-:Y:S01]  /*1bf0*/  LEA R216, R208.reuse, 0x100, 0x1 ;  /* 0x00000100d0d87811 */ /* 0x040fe200078e08ff */
[----:B------:R-:W-:Y:S01]  /*1c00*/  IMAD.SHL.U32 R208, R208, 0x2, RZ ;  /* 0x00000002d0d07824 */ /* 0x000fe200078e00ff */
[----:B------:R-:W-:Y:S01]  /*1c10*/  SEL R2, R2, 0xffffffe0, !P3 ;  /* 0xffffffe002027807 */ /* 0x000fe20005800000 */
[----:B------:R-:W-:Y:S01]  /*1c20*/  IMAD.IADD R39, R41, 0x1, R8 ;  /* 0x0000000129277824 */ /* 0x000fe200078e0208 */
[----:B------:R-:W-:Y:S01]  /*1c30*/  SEL R3, RZ, 0x1, P6 ;  /* 0x00000001ff037807 */ /* 0x000fe20003000000 */
[--C-:B------:R-:W-:Y:S01]  /*1c40*/  IMAD R212, R5, 0x2, R216.reuse ;  /* 0x0000000205d47824 */ /* 0x100fe200078e02d8 */
[----:B------:R-:W-:Y:S01]  /*1c50*/  IADD3 R233, R230, 0x7800, RZ ;  /* 0x00007800e6e97810 */ /* 0x000fe20007ffe0ff */
[----:B------:R-:W-:Y:S01]  /*1c60*/  IMAD R216, R2, 0x2, R216 ;  /* 0x0000000202d87824 */ /* 0x000fe200078e02d8 */
[----:B------:R-:W-:Y:S01]  /*1c70*/  LOP3.LUT R10, R0, 0x2, R3, 0xe2, !PT ;  /* 0x00000002000a7812 */ /* 0x000fe200078ee203 */
[----:B------:R-:W-:Y:S01]  /*1c80*/  IMAD R220, R2, 0x2, R212 ;  /* 0x0000000202dc7824 */ /* 0x000fe200078e02d4 */
[----:B------:R-:W-:Y:S01]  /*1c90*/  SEL R0, RZ, 0x4, P4 ;  /* 0x00000004ff007807 */ /* 0x000fe20002000000 */
[----:B------:R-:W-:Y:S01]  /*1ca0*/  IMAD.WIDE.U32 R8, R18, R12, R38 ;  /* 0x0000000c12087225 */ /* 0x000fe200078e0026 */
[----:B------:R-:W-:Y:S01]  /*1cb0*/  STL.64 [R1+0x30], R38 ;  /* 0x0000302601007387 */ /* 0x000fe20000100a00 */
[----:B------:R-:W-:-:S02]  /*1cc0*/  IADD3 R232, R230, 0x8000, RZ ;  /* 0x00008000e6e87810 */ /* 0x000fc40007ffe0ff */
[----:B------:R-:W-:Y:S01]  /*1cd0*/  IMAD.IADD R3, R9, 0x1, R6 ;  /* 0x0000000109037824 */ /* 0x000fe200078e0206 */
[----:B------:R-:W-:Y:S02]  /*1ce0*/  LEA R6, P0, R8, c[0x0][0x1f8], 0x1 ;  /* 0x00007e0008067a11 */ /* 0x000fe400078008ff */
[----:B------:R-:W-:Y:S02]  /*1cf0*/  LOP3.LUT R0, R10, R0, RZ, 0xfc, !PT ;  /* 0x000000000a007212 */ /* 0x000fe400078efcff */
[----:B------:R-:W-:Y:S02]  /*1d00*/  LEA.HI.X R7, R8, c[0x0][0x1fc], R3, 0x1, P0 ;  /* 0x00007f0008077a11 */ /* 0x000fe400000f0c03 */
[C---:B------:R-:W-:Y:S01]  /*1d10*/  IADD3 R14, P2, P1, R19.reuse, 0x80, R6 ;  /* 0x00000080130e7810 */ /* 0x040fe2000795e006 */
[----:B------:R-:W-:Y:S01]  /*1d20*/  LDSM.16.M88.4 R152, [R208+0x100] ;  /* 0x00010000d098783b */ /* 0x000fe20000000200 */
[----:B------:R-:W-:Y:S02]  /*1d30*/  LOP3.LUT R3, R0, 0x1, RZ, 0xc0, !PT ;  /* 0x0000000100037812 */ /* 0x000fe400078ec0ff */
[----:B------:R-:W-:Y:S01]  /*1d40*/  IADD3 R8, P0, R19, R6, RZ ;  /* 0x0000000613087210 */ /* 0x000fe20007f1e0ff */
[----:B------:R-:W-:Y:S01]  /*1d50*/  LDSM.16.M88.4 R192, [R208+0x4100] ;  /* 0x00410000d0c0783b */ /* 0x000fe20000000200 */
[----:B------:R-:W-:-:S02]  /*1d60*/  IADD3.X R15, R16, RZ, R7, P2, P1 ;  /* 0x000000ff100f7210 */ /* 0x000fc400017e2407 */
[----:B------:R-:W-:Y:S01]  /*1d70*/  IADD3 R12, P2, P1, R19, 0x100, R6 ;  /* 0x00000100130c7810 */ /* 0x000fe2000795e006 */
[----:B------:R-:W-:Y:S01]  /*1d80*/  LDSM.16.M88.4 R156, [R212] ;  /* 0x00000000d49c783b */ /* 0x000fe20000000200 */
[----:B------:R-:W-:Y:S01]  /*1d90*/  ISETP.NE.U32.AND P3, PT, R3, 0x1, PT ;  /* 0x000000010300780c */ /* 0x000fe20003f65070 */
[--C-:B------:R-:W-:Y:S01]  /*1da0*/  IMAD.X R9, R16, 0x1, R7.reuse, P0 ;  /* 0x0000000110097824 */ /* 0x100fe200000e0607 */
[----:B------:R-:W-:Y:S01]  /*1db0*/  IADD3 R10, P0, R8, R19, RZ ;  /* 0x00000013080a7210 */ /* 0x000fe20007f1e0ff */
[----:B------:R-:W-:Y:S01]  /*1dc0*/  LDSM.16.M88.4 R196, [R212+0x4000] ;  /* 0x00400000d4c4783b */ /* 0x000fe20000000200 */
[----:B------:R-:W-:Y:S02]  /*1dd0*/  IADD3.X R13, R16, RZ, R7, P2, P1 ;  /* 0x000000ff100d7210 */ /* 0x000fe400017e2407 */
[----:B------:R-:W-:Y:S01]  /*1de0*/  LOP3.LUT P1, RZ, R0, 0x2, RZ, 0xc0, !PT ;  /* 0x0000000200ff7812 */ /* 0x000fe2000782c0ff */
[----:B------:R-:W-:Y:S01]  /*1df0*/  LDSM.16.M88.4 R184, [R216] ;  /* 0x00000000d8b8783b */ /* 0x000fe20000000200 */
[----:B------:R-:W-:Y:S01]  /*1e00*/  ISETP.LT.OR P2, PT, R17, 0x1, P3 ;  /* 0x000000011100780c */ /* 0x000fe20001f41670 */
[----:B------:R-:W-:Y:S01]  /*1e10*/  IMAD.X R11, R9, 0x1, R16, P0 ;  /* 0x00000001090b7824 */ /* 0x000fe200000e0610 */
[----:B------:R-:W-:Y:S01]  /*1e20*/  ISETP.LT.OR P0, PT, R17, 0x1, !P1 ;  /* 0x000000011100780c */ /* 0x000fe20004f01670 */
[----:B------:R-:W-:Y:S01]  /*1e30*/  LDSM.16.M88.4 R200, [R216+0x4000] ;  /* 0x00400000d8c8783b */ /* 0x000fe20000000200 */
[----:B------:R-:W-:-:S03]  /*1e40*/  IADD3 R231, R230, 0x8800, RZ ;  /* 0x00008800e6e77810 */ /* 0x000fc60007ffe0ff */
[----:B------:R-:W-:Y:S04]  /*1e50*/  LDSM.16.M88.4 R188, [R220] ;  /* 0x00000000dcbc783b */ /* 0x000fe80000000200 */
[----:B------:R-:W-:Y:S04]  /*1e60*/  LDSM.16.M88.4 R204, [R220+0x4000] ;  /* 0x00400000dccc783b */ /* 0x000fe80000000200 */
[----:B------:R-:W-:Y:S04]  /*1e70*/  LDSM.16.M88.4 R208, [R208+0x8100] ;  /* 0x00810000d0d0783b */ /* 0x000fe80000000200 */
[----:B------:R-:W-:Y:S04]  /*1e80*/  LDSM.16.M88.4 R212, [R212+0x8000] ;  /* 0x00800000d4d4783b */ /* 0x000fe80000000200 */
[----:B------:R-:W-:Y:S04]  /*1e90*/  LDSM.16.M88.4 R216, [R216+0x8000] ;  /* 0x00800000d8d8783b */ /* 0x000fe80000000200 */
[----:B------:R-:W-:Y:S04]  /*1ea0*/  LDSM.16.M88.4 R220, [R220+0x8000] ;  /* 0x00800000dcdc783b */ /* 0x000fe80000000200 */
[----:B------:R-:W-:Y:S06]  /*1eb0*/  BAR.SYNC.DEFER_BLOCKING 0x0 ;  /* 0x0000000000007b1d */ /* 0x000fec0000010000 */
[----:B------:R-:W-:-:S04]  /*1ec0*/  DEPBAR.LE SB0, 0x0 ;  /* 0x000080000000791a */ /* 0x000fc80000000000 */
[----:B------:R-:W-:Y:S06]  /*1ed0*/  BAR.SYNC.DEFER_BLOCKING 0x0 ;  /* 0x0000000000007b1d */ /* 0x000fec0000010000 */
[----:B------:R-:W1:Y:S04]  /*1ee0*/  LDSM.16.M88.4 R32, [R135+0xc100] ;  /* 0x00c100008720783b */ /* 0x000e680000000200 */
[----:B------:R-:W-:Y:S04]  /*1ef0*/  LDSM.16.M88.4 R48, [R230] ;  /* 0x00000000e630783b */ /* 0x000fe80000000200 */
[----:B------:R-:W2:Y:S04]  /*1f00*/  LDSM.16.M88.4 R28, [R135+0xc900] ;  /* 0x00c90000871c783b */ /* 0x000ea80000000200 */
[----:B------:R-:W3:Y:S04]  /*1f10*/  LDSM.16.M88.4 R24, [R135+0xd100] ;  /* 0x00d100008718783b */ /* 0x000ee80000000200 */
[----:B------:R-:W4:Y:S04]  /*1f20*/  LDSM.16.M88.4 R56, [R135+0xd900] ;  /* 0x00d900008738783b */ /* 0x000f280000000200 */
[----:B------:R-:W-:Y:S04]  /*1f30*/  LDSM.16.M88.4 R72, [R135+0xe100] ;  /* 0x00e100008748783b */ /* 0x000fe80000000200 */
[----:B------:R-:W-:Y:S04]  /*1f40*/  LDSM.16.M88.4 R76, [R135+0xe900] ;  /* 0x00e90000874c783b */ /* 0x000fe80000000200 */
[----:B------:R-:W5:Y:S04]  /*1f50*/  LDSM.16.M88.4 R68, [R230+0x800] ;  /* 0x00080000e644783b */ /* 0x000f680000000200 */
[----:B------:R-:W4:Y:S04]  /*1f60*/  LDSM.16.M88.4 R64, [R230+0x1000] ;  /* 0x00100000e640783b */ /* 0x000f280000000200 */
[----:B------:R-:W4:Y:S04]  /*1f70*/  LDSM.16.M88.4 R60, [R230+0x1800] ;  /* 0x00180000e63c783b */ /* 0x000f280000000200 */
[----:B------:R-:W4:Y:S01]  /*1f80*/  LDSM.16.M88.4 R88, [R230+0x2000] ;  /* 0x00200000e658783b */ /* 0x000f220000000200 */
[C---:B-1----:R-:W-:Y:S03]  /*1f90*/  HMMA.16816.F32.BF16 R20, R152.reuse, R32, RZ ;  /* 0x000000209814723c */ /* 0x042fe600000418ff */
[----:B------:R-:W1:Y:S04]  /*1fa0*/  LDSM.16.M88.4 R108, [R230+0x2800] ;  /* 0x00280000e66c783b */ /* 0x000e680000000200 */
[----:B------:R-:W-:Y:S01]  /*1fb0*/  @!PT LDS RZ, [RZ] ;  /* 0x00000000fffff984 */ /* 0x000fe20000000800 */
[----:B------:R-:W-:Y:S01]  /*1fc0*/  @!PT LDS RZ, [RZ] ;  /* 0x00000000fffff984 */ /* 0x000fe20000000800 */
[----:B------:R-:W-:Y:S01]  /*1fd0*/  @!PT LDS RZ, [RZ] ;  /* 0x00000000fffff984 */ /* 0x000fe20000000800 */
[----:B------:R1:W-:Y:S01]  /*1fe0*/  LDGSTS.E.BYPASS.LTC128B.128 [R248+0x100], [R6.64], !P2 ;  /* 0x0010000006f87fae */ /* 0x0003e2000d101d44 */
[----:B------:R-:W-:Y:S01]  /*1ff0*/  LOP3.LUT P2, RZ, R0, 0x4, RZ, 0xc0, !PT ;  /* 0x0000000400ff7812 */ /* 0x000fe2000784c0ff */
[----:B------:R-:W-:Y:S01]  /*2000*/  HMMA.16816.F32.BF16 R52, R152, R34, RZ ;  /* 0x000000229834723c */ /* 0x000fe200000418ff */
[----:B------:R-:W-:Y:S01]  /*2010*/  IMAD.MOV.U32 R0, RZ, RZ, 0x40 ;  /* 0x00000040ff007424 */ /* 0x000fe200078e00ff */
[----:B------:R1:W-:Y:S01]  /*2020*/  LDGSTS.E.BYPASS.LTC128B.128 [R248+0x3100], [R6.64+0x80], !P0 ;  /* 0x0310008006f87fae */ /* 0x0003e2000c101d44 */
[----:B------:R-:W-:-:S05]  /*2030*/  ISETP.LT.OR P0, PT, R17, 0x1, !P2 ;  /* 0x000000011100780c */ /* 0x000fca0005701670 */
[C---:B--2---:R-:W-:Y:S08]  /*2040*/  HMMA.16816.F32.BF16 R44, R152.reuse, R28, RZ ;  /* 0x0000001c982c723c */ /* 0x044ff000000418ff */
[----:B------:R2:W-:Y:S01]  /*2050*/  LDGSTS.E.BYPASS.LTC128B.128 [R248+0x6100], [R6.64+0x100], !P0 ;  /* 0x0610010006f87fae */ /* 0x0005e2000c101d44 */
[C---:B------:R-:W-:Y:S01]  /*2060*/  ISETP.LT.OR P0, PT, R17.reuse, 0x21, P3 ;  /* 0x000000211100780c */ /* 0x040fe20001f01670 */
[----:B---3--:R-:W-:Y:S01]  /*2070*/  HMMA.16816.F32.BF16 R32, R152, R24, RZ ;  /* 0x000000189820723c */ /* 0x008fe200000418ff */
[----:B------:R-:W-:-:S07]  /*2080*/  ISETP.LT.OR P3, PT, R17, 0x41, P3 ;  /* 0x000000411100780c */ /* 0x000fce0001f61670 */
[----:B------:R-:W-:Y:S04]  /*2090*/  HMMA.16816.F32.BF16 R112, R156, R48, R20 ;  /* 0x000000309c70723c */ /* 0x000fe80000041814 */
[----:B------:R3:W-:Y:S01]  /*20a0*/  LDGSTS.E.BYPASS.LTC128B.128 [R248+0x1100], [R8.64], !P0 ;  /* 0x0110000008f87fae */ /* 0x0007e2000c101d44 */
[C---:B------:R-:W-:Y:S02]  /*20b0*/  ISETP.LT.OR P0, PT, R17.reuse, 0x21, !P1 ;  /* 0x000000211100780c */ /* 0x040fe40004f01670 */
[C---:B------:R-:W-:Y:S01]  /*20c0*/  ISETP.LT.OR P1, PT, R17.reuse, 0x41, !P1 ;  /* 0x000000411100780c */ /* 0x040fe20004f21670 */
[C---:B----4-:R-:W-:Y:S08]  /*20d0*/  HMMA.16816.F32.BF16 R20, R152.reuse, R58, RZ ;  /* 0x0000003a9814723c */ /* 0x050ff000000418ff */
[----:B------:R-:W-:Y:S02]  /*20e0*/  HMMA.16816.F32.BF16 R40, R152, R30, RZ ;  /* 0x0000001e9828723c */ /* 0x000fe400000418ff */
[----:B------:R4:W-:Y:S01]  /*20f0*/  LDGSTS.E.BYPASS.LTC128B.128 [R248+0x4100], [R14.64], !P0 ;  /* 0x041000000ef87fae */ /* 0x0009e2000c101d44 */
[----:B------:R-:W-:-:S02]  /*2100*/  ISETP.LT.OR P0, PT, R17, 0x21, !P2 ;  /* 0x000000211100780c */ /* 0x000fc40005701670 */
[----:B------:R-:W-:-:S03]  /*2110*/  ISETP.LT.OR P2, PT, R17, 0x41, !P2 ;  /* 0x000000411100780c */ /* 0x000fc60005741670 */
[----:B------:R-:W-:Y:S08]  /*2120*/  HMMA.16816.F32.BF16 R28, R152, R26, RZ ;  /* 0x0000001a981c723c */ /* 0x000ff000000418ff */
[----:B------:R4:W-:Y:S01]  /*2130*/  LDGSTS.E.BYPASS.LTC128B.128 [R248+0x7100], [R12.64], !P0 ;  /* 0x071000000cf87fae */ /* 0x0009e2000c101d44 */
[----:B------:R-:W-:Y:S01]  /*2140*/  LOP3.LUT P0, RZ, R36, 0x4, RZ, 0xc0, !PT ;  /* 0x0000000424ff7812 */ /* 0x000fe2000780c0ff */
[----:B-----5:R-:W-:Y:S02]  /*2150*/  HMMA.16816.F32.BF16 R100, R156, R68, R44 ;  /* 0x000000449c64723c */ /* 0x020fe4000004182c */
[----:B------:R3:W-:Y:S01]  /*2160*/  LDGSTS.E.BYPASS.LTC128B.128 [R248+0x2100], [R10.64], !P3 ;  /* 0x021000000af87fae */ /* 0x0007e2000d901d44 */
[----:B------:R-:W-:-:S02]  /*2170*/  SEL R0, R0, 0xffffffc0, !P0 ;  /* 0xffffffc000007807 */ /* 0x000fc40004000000 */
[----:B------:R-:W-:Y:S01]  /*2180*/  ISETP.GE.AND P0, PT, R132, 0x61, PT ;  /* 0x000000618400780c */ /* 0x000fe20003f06270 */
[----:B------:R3:W-:Y:S02]  /*2190*/  LDGSTS.E.BYPASS.LTC128B.128 [R248+0x5100], [R10.64+0x80], !P1 ;  /* 0x051000800af87fae */ /* 0x0007e4000c901d44 */
[----:B------:R-:W-:Y:S01]  /*21a0*/  IMAD.IADD R229, R135, 0x1, R0 ;  /* 0x0000000187e57824 */ /* 0x000fe200078e0200 */
[----:B------:R-:W-:Y:S01]  /*21b0*/  HMMA.16816.F32.BF16 R92, R156, R64, R32 ;  /* 0x000000409c5c723c */ /* 0x000fe20000041820 */
[----:B------:R3:W-:Y:S01]  /*21c0*/  LDGSTS.E.BYPASS.LTC128B.128 [R248+0x8100], [R10.64+0x100], !P2 ;  /* 0x081001000af87fae */ /* 0x0007e2000d101d44 */
[----:B------:R-:W-:-:S03]  /*21d0*/  IMAD.IADD R226, R0, 0x1, R230 ;  /* 0x0000000100e27824 */ /* 0x000fc600078e02e6 */
[----:B------:R-:W5:Y:S03]  /*21e0*/  LDSM.16.M88.4 R32, [R229+0xc100] ;  /* 0x00c10000e520783b */ /* 0x000f660000000200 */
[----:B------:R-:W-:Y:S01]  /*21f0*/  HMMA.16816.F32.BF16 R24, R152, R56, RZ ;  /* 0x000000389818723c */ /* 0x000fe200000418ff */
[----:B------:R-:W1:Y:S04]  /*2200*/  LDSM.16.M88.4 R44, [R229+0xc900] ;  /* 0x00c90000e52c783b */ /* 0x000e680000000200 */
[----:B------:R-:W1:Y:S03]  /*2210*/  LDSM.16.M88.4 R56, [R229+0xd100] ;  /* 0x00d10000e538783b */ /* 0x000e660000000200 */
[----:B------:R-:W-:Y:S01]  /*2220*/  HMMA.16816.F32.BF16 R80, R156, R62, R20 ;  /* 0x0000003e9c50723c */ /* 0x000fe20000041814 */
[----:B------:R-:W-:Y:S04]  /*2230*/  LDSM.16.M88.4 R36, [R229+0xe900] ;  /* 0x00e90000e524783b */ /* 0x000fe80000000200 */
[----:B------:R-:W-:Y:S03]  /*2240*/  LDSM.16.M88.4 R116, [R226+0x5000] ;  /* 0x00500000e274783b */ /* 0x000fe60000000200 */
[C---:B------:R-:W-:Y:S01]  /*2250*/  HMMA.16816.F32.BF16 R20, R152.reuse, R72, RZ ;  /* 0x000000489814723c */ /* 0x040fe200000418ff */
[----:B------:R-:W-:Y:S04]  /*2260*/  LDSM.16.M88.4 R128, [R230+0x7000] ;  /* 0x00700000e680783b */ /* 0x000fe80000000200 */
[----:B------:R-:W-:Y:S03]  /*2270*/  LDSM.16.M88.4 R120, [R230+0x8800] ;  /* 0x00880000e678783b */ /* 0x000fe60000000200 */
[C---:B------:R-:W-:Y:S01]  /*2280*/  HMMA.16816.F32.BF16 R16, R152.reuse, R74, RZ ;  /* 0x0000004a9810723c */ /* 0x040fe200000418ff */
[----:B------:R-:W-:Y:S04]  /*2290*/  LDSM.16.M88.4 R140, [R229+0x12100] ;  /* 0x01210000e58c783b */ /* 0x000fe80000000200 */
[----:B------:R-:W-:Y:S03]  /*22a0*/  LDSM.16.M88.4 R124, [R229+0x14100] ;  /* 0x01410000e57c783b */ /* 0x000fe60000000200 */
[C---:B----4-:R-:W-:Y:S01]  /*22b0*/  HMMA.16816.F32.BF16 R12, R152.reuse, R76, RZ ;  /* 0x0000004c980c723c */ /* 0x050fe200000418ff */
[----:B------:R-:W-:Y:S04]  /*22c0*/  LDSM.16.M88.4 R136, [R229+0x14900] ;  /* 0x01490000e588783b */ /* 0x000fe80000000200 */
[----:B------:R-:W0:Y:S03]  /*22d0*/  LDGDEPBAR ;  /* 0x00000000000079af */ /* 0x000e260000000000 */
[----:B---3--:R-:W-:Y:S08]  /*22e0*/  HMMA.16816.F32.BF16 R8, R152, R78, RZ ;  /* 0x0000004e9808723c */ /* 0x008ff000000418ff */
[C---:B------:R-:W-:Y:S01]  /*22f0*/  HMMA.16816.F32.BF16 R104, R156.reuse, R50, R52 ;  /* 0x000000329c68723c */ /* 0x040fe20000041834 */
[----:B------:R-:W-:Y:S07]  /*2300*/  LDSM.16.M88.4 R52, [R229+0xe100] ;  /* 0x00e10000e534783b */ /* 0x000fee0000000200 */
[C---:B------:R-:W-:Y:S01]  /*2310*/  HMMA.16816.F32.BF16 R96, R156.reuse, R70, R40 ;  /* 0x000000469c60723c */ /* 0x040fe20000041828 */
[----:B------:R-:W3:Y:S07]  /*2320*/  LDSM.16.M88.4 R68, [R229+0xd900] ;  /* 0x00d90000e544783b */ /* 0x000eee0000000200 */
[C---:B------:R-:W-:Y:S01]  /*2330*/  HMMA.16816.F32.BF16 R84, R156.reuse, R66, R28 ;  /* 0x000000429c54723c */ /* 0x040fe2000004181c */
[----:B------:R-:W4:Y:S07]  /*2340*/  LDSM.16.M88.4 R28, [R226] ;  /* 0x00000000e21c783b */ /* 0x000f2e0000000200 */
[C---:B------:R-:W-:Y:S01]  /*2350*/  HMMA.16816.F32.BF16 R64, R156.reuse, R60, R24 ;  /* 0x0000003c9c40723c */ /* 0x040fe20000041818 */
[----:B------:R-:W2:Y:S07]  /*2360*/  LDSM.16.M88.4 R24, [R226+0x800] ;  /* 0x00080000e218783b */ /* 0x000eae0000000200 */
[C---:B------:R-:W-:Y:S08]  /*2370*/  HMMA.16816.F32.BF16 R72, R156.reuse, R88, R20 ;  /* 0x000000589c48723c */ /* 0x040ff00000041814 */
[C---:B------:R-:W-:Y:S01]  /*2380*/  HMMA.16816.F32.BF16 R60, R156.reuse, R90, R16 ;  /* 0x0000005a9c3c723c */ /* 0x040fe20000041810 */
[----:B------:R-:W-:Y:S07]  /*2390*/  LDSM.16.M88.4 R88, [R226+0x1000] ;  /* 0x00100000e258783b */ /* 0x000fee0000000200 */
[C---:B-1----:R-:W-:Y:S08]  /*23a0*/  HMMA.16816.F32.BF16 R48, R156.reuse, R108, R12 ;  /* 0x0000006c9c30723c */ /* 0x042ff0000004180c */
[----:B------:R-:W-:Y:S01]  /*23b0*/  HMMA.16816.F32.BF16 R40, R156, R110, R8 ;  /* 0x0000006e9c28723c */ /* 0x000fe20000041808 */
[----:B------:R-:W-:Y:S07]  /*23c0*/  LDSM.16.M88.4 R108, [R226+0x4800] ;  /* 0x00480000e26c783b */ /* 0x000fee0000000200 */
[C---:B-----5:R-:W-:Y:S01]  /*23d0*/  HMMA.16816.F32.BF16 R16, R184.reuse, R34, R104 ;  /* 0x00000022b810723c */ /* 0x060fe20000041868 */
[----:B------:R-:W1:Y:S07]  /*23e0*/  LDSM.16.M88.4 R104, [R226+0x1800] ;  /* 0x00180000e268783b */ /* 0x000e6e0000000200 */
[C---:B------:R-:W-:Y:S01]  /*23f0*/  HMMA.16816.F32.BF16 R12, R184.reuse, R44, R100 ;  /* 0x0000002cb80c723c */ /* 0x040fe20000041864 */
[----:B------:R-:W-:Y:S07]  /*2400*/  LDSM.16.M88.4 R100, [R230+0x3800] ;  /* 0x00380000e664783b */ /* 0x000fee0000000200 */
[C---:B------:R-:W-:Y:S01]  /*2410*/  HMMA.16816.F32.BF16 R8, R184.reuse, R46, R96 ;  /* 0x0000002eb808723c */ /* 0x040fe20000041860 */
[----:B------:R-:W-:Y:S07]  /*2420*/  LDSM.16.M88.4 R96, [R226+0x2800] ;  /* 0x00280000e260783b */ /* 0x000fee0000000200 */
[C---:B------:R-:W-:Y:S01]  /*2430*/  HMMA.16816.F32.BF16 R20, R184.reuse, R32, R112 ;  /* 0x00000020b814723c */ /* 0x040fe20000041870 */
[----:B------:R-:W-:Y:S07]  /*2440*/  LDSM.16.M88.4 R112, [R135+0x13900] ;  /* 0x013900008770783b */ /* 0x000fee0000000200 */
[C---:B------:R-:W-:Y:S01]  /*2450*/  HMMA.16816.F32.BF16 R44, R184.reuse, R56, R92 ;  /* 0x00000038b82c723c */ /* 0x040fe2000004185c */
[----:B------:R-:W5:Y:S07]  /*2460*/  LDSM.16.M88.4 R92, [R226+0x2000] ;  /* 0x00200000e25c783b */ /* 0x000f6e0000000200 */
[C---:B---3--:R-:W-:Y:S08]  /*2470*/  HMMA.16816.F32.BF16 R64, R184.reuse, R68, R64 ;  /* 0x00000044b840723c */ /* 0x048ff00000041840 */
[C---:B------:R-:W-:Y:S08]  /*2480*/  HMMA.16816.F32.BF16 R72, R184.reuse, R52, R72 ;  /* 0x00000034b848723c */ /* 0x040ff00000041848 */
[C---:B------:R-:W-:Y:S08]  /*2490*/  HMMA.16816.F32.BF16 R56, R184.reuse, R58, R84 ;  /* 0x0000003ab838723c */ /* 0x040ff00000041854 */
[----:B------:R-:W-:Y:S08]  /*24a0*/  HMMA.16816.F32.BF16 R84, R184, R54, R60 ;  /* 0x00000036b854723c */ /* 0x000ff0000004183c */
[C---:B----4-:R-:W-:Y:S01]  /*24b0*/  HMMA.16816.F32.BF16 R60, R188.reuse, R28, R20 ;  /* 0x0000001cbc3c723c */ /* 0x050fe20000041814 */
[----:B------:R-:W-:Y:S07]  /*24c0*/  LDSM.16.M88.4 R20, [R135+0x10100] ;  /* 0x010100008714783b */ /* 0x000fee0000000200 */
[----:B------:R-:W-:Y:S01]  /*24d0*/  HMMA.16816.F32.BF16 R52, R188, R30, R16 ;  /* 0x0000001ebc34723c */ /* 0x000fe20000041810 */
[----:B------:R-:W3:Y:S07]  /*24e0*/  LDSM.16.M88.4 R28, [R135+0xf100] ;  /* 0x00f10000871c783b */ /* 0x000eee0000000200 */
[----:B------:R-:W-:Y:S08]  /*24f0*/  HMMA.16816.F32.BF16 R80, R184, R70, R80 ;  /* 0x00000046b850723c */ /* 0x000ff00000041850 */
[C---:B--2---:R-:W-:Y:S08]  /*2500*/  HMMA.16816.F32.BF16 R32, R188.reuse, R24, R12 ;  /* 0x00000018bc20723c */ /* 0x044ff0000004180c */
[----:B------:R-:W-:Y:S01]  /*2510*/  HMMA.16816.F32.BF16 R16, R188, R26, R8 ;  /* 0x0000001abc10723c */ /* 0x000fe20000041808 */
[----:B------:R-:W2:Y:S07]  /*2520*/  LDSM.16.M88.4 R24, [R135+0xf900] ;  /* 0x00f900008718783b */ /* 0x000eae0000000200 */
[C---:B------:R-:W-:Y:S08]  /*2530*/  HMMA.16816.F32.BF16 R76, R184.reuse, R36, R48 ;  /* 0x00000024b84c723c */ /* 0x040ff00000041830 */
[----:B------:R-:W-:Y:S01]  /*2540*/  HMMA.16816.F32.BF16 R68, R184, R38, R40 ;  /* 0x00000026b844723c */ /* 0x000fe20000041828 */
[----:B------:R-:W4:Y:S07]  /*2550*/  LDSM.16.M88.4 R40, [R135+0x10900] ;  /* 0x010900008728783b */ /* 0x000f2e0000000200 */
[C---:B-1----:R-:W-:Y:S08]  /*2560*/  HMMA.16816.F32.BF16 R36, R188.reuse, R104, R64 ;  /* 0x00000068bc24723c */ /* 0x042ff00000041840 */
[C---:B-----5:R-:W-:Y:S01]  /*2570*/  HMMA.16816.F32.BF16 R64, R188.reuse, R92, R72 ;  /* 0x0000005cbc40723c */ /* 0x060fe20000041848 */
[----:B------:R-:W1:Y:S07]  /*2580*/  LDSM.16.M88.4 R72, [R135+0x11100] ;  /* 0x011100008748783b */ /* 0x000e6e0000000200 */
[C---:B------:R-:W-:Y:S08]  /*2590*/  HMMA.16816.F32.BF16 R12, R188.reuse, R88, R44 ;  /* 0x00000058bc0c723c */ /* 0x040ff0000004182c */
[C---:B------:R-:W-:Y:S01]  /*25a0*/  HMMA.16816.F32.BF16 R48, R188.reuse, R106, R80 ;  /* 0x0000006abc30723c */ /* 0x040fe20000041850 */
[----:B------:R-:W-:Y:S07]  /*25b0*/  LDSM.16.M88.4 R104, [R230+0x4000] ;  /* 0x00400000e668783b */ /* 0x000fee0000000200 */
[C---:B------:R-:W-:Y:S01]  /*25c0*/  HMMA.16816.F32.BF16 R8, R188.reuse, R90, R56 ;  /* 0x0000005abc08723c */ /* 0x040fe20000041838 */
[----:B------:R-:W-:Y:S07]  /*25d0*/  LDSM.16.M88.4 R88, [R230+0x3000] ;  /* 0x00300000e658783b */ /* 0x000fee0000000200 */
[C---:B------:R-:W-:Y:S01]  /*25e0*/  HMMA.16816.F32.BF16 R80, R188.reuse, R94, R84 ;  /* 0x0000005ebc50723c */ /* 0x040fe20000041854 */
[----:B------:R-:W5:Y:S04]  /*25f0*/  LDSM.16.M88.4 R84, [R135+0x11900] ;  /* 0x011900008754783b */ /* 0x000f680000000200 */
[----:B------:R-:W-:Y:S03]  /*2600*/  LDSM.16.M88.4 R92, [R230+0x5800] ;  /* 0x00580000e65c783b */ /* 0x000fe60000000200 */
[C---:B------:R-:W-:Y:S08]  /*2610*/  HMMA.16816.F32.BF16 R76, R188.reuse, R96, R76 ;  /* 0x00000060bc4c723c */ /* 0x040ff0000004184c */
[----:B------:R-:W-:Y:S01]  /*2620*/  HMMA.16816.F32.BF16 R68, R188, R98, R68 ;  /* 0x00000062bc44723c */ /* 0x000fe20000041844 */
[----:B------:R-:W1:Y:S07]  /*2630*/  LDSM.16.M88.4 R96, [R230+0x4800] ;  /* 0x00480000e660783b */ /* 0x000e6e0000000200 */
[C---:B---3--:R-:W-:Y:S08]  /*2640*/  HMMA.16816.F32.BF16 R60, R192.reuse, R28, R60 ;  /* 0x0000001cc03c723c */ /* 0x048ff0000004183c */
[C---:B------:R-:W-:Y:S01]  /*2650*/  HMMA.16816.F32.BF16 R56, R192.reuse, R30, R52 ;  /* 0x0000001ec038723c */ /* 0x040fe20000041834 */
[----:B------:R-:W3:Y:S07]  /*2660*/  LDSM.16.M88.4 R28, [R230+0x5000] ;  /* 0x00500000e61c783b */ /* 0x000eee0000000200 */
[C---:B--2---:R-:W-:Y:S08]  /*2670*/  HMMA.16816.F32.BF16 R52, R192.reuse, R24, R32 ;  /* 0x00000018c034723c */ /* 0x044ff00000041820 */
[C---:B------:R-:W-:Y:S08]  /*2680*/  HMMA.16816.F32.BF16 R44, R192.reuse, R26, R16 ;  /* 0x0000001ac02c723c */ /* 0x040ff00000041810 */
[C---:B------:R-:W-:Y:S08]  /*2690*/  HMMA.16816.F32.BF16 R32, R192.reuse, R20, R12 ;  /* 0x00000014c020723c */ /* 0x040ff0000004180c */
[C---:B------:R-:W-:Y:S08]  /*26a0*/  HMMA.16816.F32.BF16 R24, R192.reuse, R22, R8 ;  /* 0x00000016c018723c */ /* 0x040ff00000041808 */
[C---:B----4-:R-:W-:Y:S08]  /*26b0*/  HMMA.16816.F32.BF16 R16, R192.reuse, R42, R48 ;  /* 0x0000002ac010723c */ /* 0x050ff00000041830 */
[C---:B-1----:R-:W-:Y:S08]  /*26c0*/  HMMA.16816.F32.BF16 R12, R192.reuse, R72, R64 ;  /* 0x00000048c00c723c */ /* 0x042ff00000041840 */
[C---:B------:R-:W-:Y:S08]  /*26d0*/  HMMA.16816.F32.BF16 R8, R192.reuse, R74, R80 ;  /* 0x0000004ac008723c */ /* 0x040ff00000041850 */
[C---:B-----5:R-:W-:Y:S08]  /*26e0*/  HMMA.16816.F32.BF16 R72, R192.reuse, R84, R76 ;  /* 0x00000054c048723c */ /* 0x060ff0000004184c */
[C---:B------:R-:W-:Y:S08]  /*26f0*/  HMMA.16816.F32.BF16 R20, R192.reuse, R40, R36 ;  /* 0x00000028c014723c */ /* 0x040ff00000041824 */
        /* <DEDUP_REMOVED lines=13> */
[C---:B------:R-:W-:Y:S08]  /*27d0*/  HMMA.16816.F32.BF16 R76, R196.reuse, R90, R56 ;  /* 0x0000005ac44c723c */ /* 0x040ff00000041838 */
        /* <DEDUP_REMOVED lines=14> */
[C---:B------:R-:W-:Y:S01]  /*28c0*/  HMMA.16816.F32.BF16 R64, R200.reuse, R34, R56 ;  /* 0x00000022c840723c */ /* 0x040fe20000041838 */
[----:B------:R-:W-:Y:S07]  /*28d0*/  LDSM.16.M88.4 R32, [R135+0x12100] ;  /* 0x012100008720783b */ /* 0x000fee0000000200 */
[C---:B---3--:R-:W-:Y:S08]  /*28e0*/  HMMA.16816.F32.BF16 R68, R200.reuse, R28, R48 ;  /* 0x0000001cc844723c */ /* 0x048ff00000041830 */
[C---:B------:R-:W-:Y:S01]  /*28f0*/  HMMA.16816.F32.BF16 R60, R200.reuse, R30, R40 ;  /* 0x0000001ec83c723c */ /* 0x040fe20000041828 */
[----:B------:R-:W1:Y:S04]  /*2900*/  LDSM.16.M88.4 R40, [R226+0x5800] ;  /* 0x00580000e228783b */ /* 0x000e680000000200 */
[----:B------:R-:W2:Y:S03]  /*2910*/  LDSM.16.M88.4 R28, [R135+0x12900] ;  /* 0x01290000871c783b */ /* 0x000ea60000000200 */
[C---:B-----5:R-:W-:Y:S08]  /*2920*/  HMMA.16816.F32.BF16 R56, R200.reuse, R24, R36 ;  /* 0x00000018c838723c */ /* 0x060ff00000041824 */
[C---:B------:R-:W-:Y:S08]  /*2930*/  HMMA.16816.F32.BF16 R52, R200.reuse, R26, R16 ;  /* 0x0000001ac834723c */ /* 0x040ff00000041810 */
[C---:B------:R-:W-:Y:S08]  /*2940*/  HMMA.16816.F32.BF16 R44, R200.reuse, R20, R12 ;  /* 0x00000014c82c723c */ /* 0x040ff0000004180c */
[----:B------:R-:W-:Y:S08]  /*2950*/  HMMA.16816.F32.BF16 R36, R200, R22, R8 ;  /* 0x00000016c824723c */ /* 0x000ff00000041808 */
[C---:B------:R-:W-:Y:S08]  /*2960*/  HMMA.16816.F32.BF16 R16, R204.reuse, R92, R80 ;  /* 0x0000005ccc10723c */ /* 0x040ff00000041850 */
[C---:B------:R-:W-:Y:S01]  /*2970*/  HMMA.16816.F32.BF16 R12, R204.reuse, R94, R76 ;  /* 0x0000005ecc0c723c */ /* 0x040fe2000004184c */
[----:B------:R-:W-:Y:S07]  /*2980*/  LDSM.16.M88.4 R92, [R135+0x14900] ;  /* 0x01490000875c783b */ /* 0x000fee0000000200 */
[C---:B------:R-:W-:Y:S08]  /*2990*/  HMMA.16816.F32.BF16 R8, R204.reuse, R104, R72 ;  /* 0x00000068cc08723c */ /* 0x040ff00000041848 */
[C---:B------:R-:W-:Y:S01]  /*29a0*/  HMMA.16816.F32.BF16 R24, R204.reuse, R96, R88 ;  /* 0x00000060cc18723c */ /* 0x040fe20000041858 */
[----:B------:R-:W3:Y:S07]  /*29b0*/  LDSM.16.M88.4 R88, [R135+0x14100] ;  /* 0x014100008758783b */ /* 0x000eee0000000200 */
[C---:B------:R-:W-:Y:S08]  /*29c0*/  HMMA.16816.F32.BF16 R48, R204.reuse, R106, R64 ;  /* 0x0000006acc30723c */ /* 0x040ff00000041840 */
[C---:B------:R-:W-:Y:S08]  /*29d0*/  HMMA.16816.F32.BF16 R68, R204.reuse, R108, R68 ;  /* 0x0000006ccc44723c */ /* 0x040ff00000041844 */
[C---:B------:R-:W-:Y:S01]  /*29e0*/  HMMA.16816.F32.BF16 R20, R204.reuse, R98, R84 ;  /* 0x00000062cc14723c */ /* 0x040fe20000041854 */
[----:B------:R-:W4:Y:S07]  /*29f0*/  LDSM.16.M88.4 R96, [R230+0x6800] ;  /* 0x00680000e660783b */ /* 0x000f2e0000000200 */
        /* <DEDUP_REMOVED lines=10> */
[C---:B------:R-:W-:Y:S08]  /*2aa0*/  HMMA.16816.F32.BF16 R60, R208.reuse, R32, R24 ;  /* 0x00000020d03c723c */ /* 0x040ff00000041818 */
[C---:B------:R-:W-:Y:S01]  /*2ab0*/  HMMA.16816.F32.BF16 R40, R208.reuse, R102, R48 ;  /* 0x00000066d028723c */ /* 0x040fe20000041830 */
[----:B------:R-:W1:Y:S07]  /*2ac0*/  LDSM.16.M88.4 R48, [R230+0x7800] ;  /* 0x00780000e630783b */ /* 0x000e6e0000000200 */
[C---:B------:R-:W-:Y:S01]  /*2ad0*/  HMMA.16816.F32.BF16 R36, R208.reuse, R112, R68 ;  /* 0x00000070d024723c */ /* 0x040fe20000041844 */
[----:B------:R-:W2:Y:S07]  /*2ae0*/  LDSM.16.M88.4 R68, [R230+0x8000] ;  /* 0x00800000e644783b */ /* 0x000eae0000000200 */
[C---:B------:R-:W-:Y:S08]  /*2af0*/  HMMA.16816.F32.BF16 R56, R208.reuse, R34, R20 ;  /* 0x00000022d038723c */ /* 0x040ff00000041814 */
[C---:B---3--:R-:W-:Y:S08]  /*2b00*/  HMMA.16816.F32.BF16 R28, R208.reuse, R88, R80 ;  /* 0x00000058d01c723c */ /* 0x048ff00000041850 */
[C---:B------:R-:W-:Y:S01]  /*2b10*/  HMMA.16816.F32.BF16 R24, R208.reuse, R90, R76 ;  /* 0x0000005ad018723c */ /* 0x040fe2000004184c */
[----:B------:R-:W-:Y:S07]  /*2b20*/  LDSM.16.M88.4 R88, [R226+0x6000] ;  /* 0x00600000e258783b */ /* 0x000fee0000000200 */
[C---:B------:R-:W-:Y:S01]  /*2b30*/  HMMA.16816.F32.BF16 R32, R208.reuse, R114, R84 ;  /* 0x00000072d020723c */ /* 0x040fe20000041854 */
[----:B------:R-:W-:Y:S07]  /*2b40*/  LDSM.16.M88.4 R112, [R229+0x13100] ;  /* 0x01310000e570783b */ /* 0x000fee0000000200 */
[C---:B------:R-:W-:Y:S08]  /*2b50*/  HMMA.16816.F32.BF16 R20, R208.reuse, R92, R72 ;  /* 0x0000005cd014723c */ /* 0x040ff00000041848 */
[----:B------:R-:W-:Y:S08]  /*2b60*/  HMMA.16816.F32.BF16 R16, R208, R94, R64 ;  /* 0x0000005ed010723c */ /* 0x000ff00000041840 */
[C---:B----4-:R-:W-:Y:S08]  /*2b70*/  HMMA.16816.F32.BF16 R104, R212.reuse, R96, R52 ;  /* 0x00000060d468723c */ /* 0x050ff00000041834 */
[C---:B------:R-:W-:Y:S08]  /*2b80*/  HMMA.16816.F32.BF16 R100, R212.reuse, R98, R44 ;  /* 0x00000062d464723c */ /* 0x040ff0000004182c */
[C---:B------:R-:W-:Y:S01]  /*2b90*/  HMMA.16816.F32.BF16 R96, R212.reuse, R128, R8 ;  /* 0x00000080d460723c */ /* 0x040fe20000041808 */
[----:B------:R-:W3:Y:S07]  /*2ba0*/  LDSM.16.M88.4 R8, [R229+0x12900] ;  /* 0x01290000e508783b */ /* 0x000eee0000000200 */
[C---:B-----5:R-:W-:Y:S01]  /*2bb0*/  HMMA.16816.F32.BF16 R12, R212.reuse, R108, R60 ;  /* 0x0000006cd40c723c */ /* 0x060fe2000004183c */
[----:B------:R-:W4:Y:S07]  /*2bc0*/  LDSM.16.M88.4 R60, [R226+0x6800] ;  /* 0x00680000e23c783b */ /* 0x000f2e0000000200 */
[C---:B------:R-:W-:Y:S01]  /*2bd0*/  HMMA.16816.F32.BF16 R108, R212.reuse, R110, R56 ;  /* 0x0000006ed46c723c */ /* 0x040fe20000041838 */
[----:B------:R-:W5:Y:S07]  /*2be0*/  LDSM.16.M88.4 R56, [R226+0x7000] ;  /* 0x00700000e238783b */ /* 0x000f6e0000000200 */
[C---:B------:R-:W-:Y:S01]  /*2bf0*/  HMMA.16816.F32.BF16 R92, R212.reuse, R130, R40 ;  /* 0x00000082d45c723c */ /* 0x040fe20000041828 */
[----:B------:R-:W-:Y:S07]  /*2c00*/  LDSM.16.M88.4 R128, [R226+0x8000] ;  /* 0x00800000e280783b */ /* 0x000fee0000000200 */
[C---:B-1----:R-:W-:Y:S08]  /*2c10*/  HMMA.16816.F32.BF16 R84, R212.reuse, R48, R36 ;  /* 0x00000030d454723c */ /* 0x042ff00000041824 */
[C---:B--2---:R-:W-:Y:S08]  /*2c20*/  HMMA.16816.F32.BF16 R76, R212.reuse, R68, R28 ;  /* 0x00000044d44c723c */ /* 0x044ff0000004181c */
[C---:B------:R-:W-:Y:S08]  /*2c30*/  HMMA.16816.F32.BF16 R72, R212.reuse, R70, R24 ;  /* 0x00000046d448723c */ /* 0x040ff00000041818 */
[C---:B------:R-:W-:Y:S08]  /*2c40*/  HMMA.16816.F32.BF16 R80, R212.reuse, R50, R32 ;  /* 0x00000032d450723c */ /* 0x040ff00000041820 */
[C---:B------:R-:W-:Y:S08]  /*2c50*/  HMMA.16816.F32.BF16 R68, R212.reuse, R120, R20 ;  /* 0x00000078d444723c */ /* 0x040ff00000041814 */
[----:B------:R-:W-:Y:S01]  /*2c60*/  HMMA.16816.F32.BF16 R64, R212, R122, R16 ;  /* 0x0000007ad440723c */ /* 0x000fe20000041810 */
[----:B------:R-:W1:Y:S07]  /*2c70*/  LDSM.16.M88.4 R120, [R226+0x7800] ;  /* 0x00780000e278783b */ /* 0x000e6e0000000200 */
[----:B------:R-:W-:Y:S01]  /*2c80*/  HMMA.16816.F32.BF16 R48, R216, R142, R108 ;  /* 0x0000008ed830723c */ /* 0x000fe2000004186c */
[----:B------:R-:W2:Y:S01]  /*2c90*/  LDSM.16.M88.4 R108, [R226+0x8800] ;  /* 0x00880000e26c783b */ /* 0x000ea20000000200 */
[----:B------:R-:W-:-:S06]  /*2ca0*/  DEPBAR.LE SB0, 0x0 ;  /* 0x000080000000791a */ /* 0x000fcc0000000000 */
[C---:B------:R-:W-:Y:S08]  /*2cb0*/  HMMA.16816.F32.BF16 R52, R216.reuse, R140, R12 ;  /* 0x0000008cd834723c */ /* 0x040ff0000004180c */
[C---:B---3--:R-:W-:Y:S08]  /*2cc0*/  HMMA.16816.F32.BF16 R44, R216.reuse, R8, R104 ;  /* 0x00000008d82c723c */ /* 0x048ff00000041868 */
[C---:B------:R-:W-:Y:S08]  /*2cd0*/  HMMA.16816.F32.BF16 R40, R216.reuse, R10, R100 ;  /* 0x0000000ad828723c */ /* 0x040ff00000041864 */
[C---:B------:R-:W-:Y:S08]  /*2ce0*/  HMMA.16816.F32.BF16 R36, R216.reuse, R112, R96 ;  /* 0x00000070d824723c */ /* 0x040ff00000041860 */
[C---:B------:R-:W-:Y:S08]  /*2cf0*/  HMMA.16816.F32.BF16 R32, R216.reuse, R114, R92 ;  /* 0x00000072d820723c */ /* 0x040ff0000004185c */
[C---:B------:R-:W-:Y:S08]  /*2d00*/  HMMA.16816.F32.BF16 R28, R216.reuse, R116, R84 ;  /* 0x00000074d81c723c */ /* 0x040ff00000041854 */
[C---:B------:R-:W-:Y:S08]  /*2d10*/  HMMA.16816.F32.BF16 R24, R216.reuse, R118, R80 ;  /* 0x00000076d818723c */ /* 0x040ff00000041850 */
[C---:B------:R-:W-:Y:S08]  /*2d20*/  HMMA.16816.F32.BF16 R20, R216.reuse, R124, R76 ;  /* 0x0000007cd814723c */ /* 0x040ff0000004184c */
[C---:B------:R-:W-:Y:S08]  /*2d30*/  HMMA.16816.F32.BF16 R16, R216.reuse, R126, R72 ;  /* 0x0000007ed810723c */ /* 0x040ff00000041848 */
[C---:B------:R-:W-:Y:S08]  /*2d40*/  HMMA.16816.F32.BF16 R12, R216.reuse, R136, R68 ;  /* 0x00000088d80c723c */ /* 0x040ff00000041844 */
[----:B------:R-:W-:Y:S08]  /*2d50*/  HMMA.16816.F32.BF16 R8, R216, R138, R64 ;  /* 0x0000008ad808723c */ /* 0x000ff00000041840 */
[C---:B------:R-:W-:Y:S08]  /*2d60*/  HMMA.16816.F32.BF16 R64, R220.reuse, R88, R52 ;  /* 0x00000058dc40723c */ /* 0x040ff00000041834 */
[C---:B------:R-:W-:Y:S08]  /*2d70*/  HMMA.16816.F32.BF16 R88, R220.reuse, R90, R48 ;  /* 0x0000005adc58723c */ /* 0x040ff00000041830 */
[C---:B----4-:R-:W-:Y:S08]  /*2d80*/  HMMA.16816.F32.BF16 R48, R220.reuse, R60, R44 ;  /* 0x0000003cdc30723c */ /* 0x050ff0000004182c */
[C---:B------:R-:W-:Y:S08]  /*2d90*/  HMMA.16816.F32.BF16 R60, R220.reuse, R62, R40 ;  /* 0x0000003edc3c723c */ /* 0x040ff00000041828 */
[C---:B-----5:R-:W-:Y:S08]  /*2da0*/  HMMA.16816.F32.BF16 R40, R220.reuse, R56, R36 ;  /* 0x00000038dc28723c */ /* 0x060ff00000041824 */
[C---:B------:R-:W-:Y:S08]  /*2db0*/  HMMA.16816.F32.BF16 R56, R220.reuse, R58, R32 ;  /* 0x0000003adc38723c */ /* 0x040ff00000041820 */
[C---:B-1----:R-:W-:Y:S08]  /*2dc0*/  HMMA.16816.F32.BF16 R32, R220.reuse, R120, R28 ;  /* 0x00000078dc20723c */ /* 0x042ff0000004181c */
[C---:B------:R-:W-:Y:S08]  /*2dd0*/  HMMA.16816.F32.BF16 R28, R220.reuse, R122, R24 ;  /* 0x0000007adc1c723c */ /* 0x040ff00000041818 */
[C---:B------:R-:W-:Y:S08]  /*2de0*/  HMMA.16816.F32.BF16 R20, R220.reuse, R128, R20 ;  /* 0x00000080dc14723c */ /* 0x040ff00000041814 */
[C---:B------:R-:W-:Y:S08]  /*2df0*/  HMMA.16816.F32.BF16 R36, R220.reuse, R130, R16 ;  /* 0x00000082dc24723c */ /* 0x040ff00000041810 */
[C---:B--2---:R-:W-:Y:S08]  /*2e00*/  HMMA.16816.F32.BF16 R44, R220.reuse, R108, R12 ;  /* 0x0000006cdc2c723c */ /* 0x044ff0000004180c */
[----:B------:R-:W-:Y:S01]  /*2e10*/  HMMA.16816.F32.BF16 R52, R220, R110, R8 ;  /* 0x0000006edc34723c */ /* 0x000fe20000041808 */
[----:B------:R-:W-:Y:S06]  /*2e20*/  BAR.SYNC.DEFER_BLOCKING 0x0 ;  /* 0x0000000000007b1d */ /* 0x000fec0000010000 */
[----:B------:R-:W-:Y:S05]  /*2e30*/  @!P0 BRA `(.L_x_23) ;  /* 0x000001e000008947 */ /* 0x000fea0003800000 */
[----:B------:R-:W-:Y:S01]  /*2e40*/  IADD3 R0, R160, -0x2, RZ ;  /* 0xfffffffea0007810 */ /* 0x000fe20007ffe0ff */
[----:B------:R-:W-:-:S03]  /*2e50*/  IMAD.SHL.U32 R10, R148, 0x40, RZ ;  /* 0x00000040940a7824 */ /* 0x000fc600078e00ff */
[----:B------:R-:W-:Y:S01]  /*2e60*/  SHF.R.S32.HI R6, RZ, 0x1f, R0 ;  /* 0x0000001fff067819 */ /* 0x000fe20000011400 */
[----:B------:R-:W-:Y:S02]  /*2e70*/  IMAD R3, R144, R0, RZ ;  /* 0x0000000090037224 */ /* 0x000fe400078e02ff */
[----:B------:R-:W-:-:S04]  /*2e80*/  IMAD.WIDE.U32 R8, R0, R146, R150 ;  /* 0x0000009200087225 */ /* 0x000fc800078e0096 */
[----:B------:R-:W-:Y:S01]  /*2e90*/  IMAD R0, R6, R146, R3 ;  /* 0x0000009206007224 */ /* 0x000fe200078e0203 */
[----:B------:R-:W-:Y:S02]  /*2ea0*/  LEA R6, P1, R8, c[0x0][0x1c8], 0x1 ;  /* 0x0000720008067a11 */ /* 0x000fe400078208ff */
[----:B------:R-:W-:Y:S01]  /*2eb0*/  SHF.L.U64.HI R3, R148, 0x6, R149 ;  /* 0x0000000694037819 */ /* 0x000fe20000010295 */
        /* <DEDUP_REMOVED lines=22> */
.L_x_23:
[----:B------:R-:W-:Y:S01]  /*3020*/  LOP3.LUT R0, R134, 0xffffffe0, RZ, 0xc0, !PT ;  /* 0xffffffe086007812 */ /* 0x000fe200078ec0ff */
[----:B-1----:R-:W-:Y:S01]  /*3030*/  IMAD.IADD R6, R132, 0x1, R133 ;  /* 0x0000000184067824 */ /* 0x002fe200078e0285 */
[----:B------:R-:W-:Y:S01]  /*3040*/  STL [R1+0x6c], R186 ;  /* 0x00006cba01007387 */ /* 0x000fe20000100800 */
[----:B------:R-:W-:-:S02]  /*3050*/  IMAD.SHL.U32 R224, R4, 0x2, RZ ;  /* 0x0000000204e07824 */ /* 0x000fc400078e00ff */
[----:B------:R-:W-:Y:S01]  /*3060*/  IMAD.IADD R0, R145, 0x1, -R0 ;  /* 0x0000000191007824 */ /* 0x000fe200078e0a00 */
[----:B------:R-:W-:Y:S01]  /*3070*/  STL [R1+0x68], R185 ;  /* 0x000068b901007387 */ /* 0x000fe20000100800 */
[----:B------:R-:W-:Y:S01]  /*3080*/  IMAD R225, R5, 0x2, R224 ;  /* 0x0000000205e17824 */ /* 0x000fe200078e02e0 */
[C---:B------:R-:W-:Y:S02]  /*3090*/  LEA R228, R2.reuse, R224, 0x1 ;  /* 0x000000e002e47211 */ /* 0x040fe400078e08ff */
[----:B------:R-:W-:Y:S01]  /*30a0*/  SHF.R.S32.HI R3, RZ, 0x1f, R0 ;  /* 0x0000001fff037819 */ /* 0x000fe20000011400 */
[----:B------:R-:W-:Y:S01]  /*30b0*/  STL [R1+0x64], R184 ;  /* 0x000064b801007387 */ /* 0x000fe20000100800 */
[----:B------:R-:W-:Y:S02]  /*30c0*/  IMAD R227, R2, 0x2, R225 ;  /* 0x0000000202e37824 */ /* 0x000fe400078e02e1 */
[----:B------:R-:W-:Y:S01]  /*30d0*/  LEA.HI R3, R3, R0, RZ, 0x2 ;  /* 0x0000000003037211 */ /* 0x000fe200078f10ff */
[----:B------:R-:W-:Y:S03]  /*30e0*/  STL [R1+0x60], R159 ;  /* 0x0000609f01007387 */ /* 0x000fe60000100800 */
[----:B------:R-:W-:Y:S01]  /*30f0*/  LOP3.LUT R3, R3, 0x7ffffffc, RZ, 0xc0, !PT ;  /* 0x7ffffffc03037812 */ /* 0x000fe200078ec0ff */
[----:B------:R-:W-:Y:S03]  /*3100*/  STL [R1+0x5c], R158 ;  /* 0x00005c9e01007387 */ /* 0x000fe60000100800 */
[----:B------:R-:W-:Y:S01]  /*3110*/  IADD3 R0, R0, -R3, RZ ;  /* 0x8000000300007210 */ /* 0x000fe20007ffe0ff */
[----:B------:R-:W-:Y:S04]  /*3120*/  STL [R1+0x58], R157 ;  /* 0x0000589d01007387 */ /* 0x000fe80000100800 */
[----:B------:R-:W-:Y:S01]  /*3130*/  IMAD R0, R0, -0x2, R6 ;  /* 0xfffffffe00007824 */ /* 0x000fe200078e0206 */
[----:B------:R-:W-:Y:S04]  /*3140*/  STL [R1+0x54], R156 ;  /* 0x0000549c01007387 */ /* 0x000fe80000100800 */
[C---:B------:R-:W-:Y:S01]  /*3150*/  ISETP.GT.AND P3, PT, R0.reuse, RZ, PT ;  /* 0x000000ff0000720c */ /* 0x040fe20003f64270 */
[----:B------:R1:W-:Y:S01]  /*3160*/  STL [R1+0x50], R155 ;  /* 0x0000509b01007387 */ /* 0x0003e20000100800 */
[----:B------:R-:W-:-:S02]  /*3170*/  ISETP.GT.AND P1, PT, R0, 0x1, PT ;  /* 0x000000010000780c */ /* 0x000fc40003f24270 */
[----:B------:R-:W-:Y:S01]  /*3180*/  ISETP.GT.AND P2, PT, R0, 0x8, PT ;  /* 0x000000080000780c */ /* 0x000fe20003f44270 */
[----:B------:R2:W-:Y:S01]  /*3190*/  STL [R1+0x4c], R154 ;  /* 0x00004c9a01007387 */ /* 0x0005e20000100800 */
[----:B------:R-:W-:Y:S02]  /*31a0*/  FSEL R7, R64, -INF , P3 ;  /* 0xff80000040077808 */ /* 0x000fe40001800000 */
[----:B------:R-:W-:Y:S01]  /*31b0*/  FSEL R8, R65, -INF , P1 ;  /* 0xff80000041087808 */ /* 0x000fe20000800000 */
[----:B------:R3:W-:Y:S01]  /*31c0*/  STL [R1+0x48], R153 ;  /* 0x0000489901007387 */ /* 0x0007e20000100800 */
[----:B------:R-:W-:Y:S02]  /*31d0*/  FSEL R17, R67, -INF , P1 ;  /* 0xff80000043117808 */ /* 0x000fe40000800000 */
[----:B------:R-:W-:Y:S01]  /*31e0*/  ISETP.GT.AND P1, PT, R0, 0x9, PT ;  /* 0x000000090000780c */ /* 0x000fe20003f24270 */
[----:B------:R-:W-:Y:S01]  /*31f0*/  STL [R1+0x44], R152 ;  /* 0x0000449801007387 */ /* 0x000fe20000100800 */
[----:B------:R-:W-:-:S02]  /*3200*/  FSEL R9, R88, -INF , P2 ;  /* 0xff80000058097808 */ /* 0x000fc40001000000 */
[----:B------:R-:W-:Y:S01]  /*3210*/  FMNMX.FTZ R3, R7, R8, !PT ;  /* 0x0000000807037209 */ /* 0x000fe20007810000 */
[----:B------:R-:W-:Y:S01]  /*3220*/  STL [R1+0x40], R135 ;  /* 0x0000408701007387 */ /* 0x000fe20000100800 */
[----:B------:R-:W-:Y:S02]  /*3230*/  FSEL R16, R66, -INF , P3 ;  /* 0xff80000042107808 */ /* 0x000fe40001800000 */
[----:B------:R-:W-:Y:S01]  /*3240*/  ISETP.GT.AND P3, PT, R0, 0x10, PT ;  /* 0x000000100000780c */ /* 0x000fe20003f64270 */
[----:B------:R-:W-:Y:S01]  /*3250*/  LDSM.16.MT88.4 R64, [R225+0x3100] ;  /* 0x00310000e140783b */ /* 0x000fe20000004200 */
[----:B------:R-:W-:Y:S02]  /*3260*/  FSEL R10, R89, -INF , P1 ;  /* 0xff800000590a7808 */ /* 0x000fe40000800000 */
[----:B------:R-:W-:Y:S01]  /*3270*/  FMNMX.FTZ R3, R9, R3, !PT ;  /* 0x0000000309037209 */ /* 0x000fe20007810000 */
[----:B------:R-:W-:Y:S01]  /*3280*/  LDSM.16.MT88.4 R68, [R227+0x900] ;  /* 0x00090000e344783b */ /* 0x000fe20000004200 */
[----:B------:R-:W-:-:S02]  /*3290*/  FSEL R18, R90, -INF , P2 ;  /* 0xff8000005a127808 */ /* 0x000fc40001000000 */
[----:B------:R-:W-:Y:S01]  /*32a0*/  ISETP.GT.AND P2, PT, R0, 0x11, PT ;  /* 0x000000110000780c */ /* 0x000fe20003f44270 */
[----:B------:R-:W-:Y:S01]  /*32b0*/  LDSM.16.MT88.4 R80, [R228+0x3900] ;  /* 0x00390000e450783b */ /* 0x000fe20000004200 */
[----:B------:R-:W-:Y:S02]  /*32c0*/  FSEL R11, R48, -INF , P3 ;  /* 0xff800000300b7808 */ /* 0x000fe40001800000 */
[----:B------:R-:W-:Y:S01]  /*32d0*/  FMNMX.FTZ R3, R10, R3, !PT ;  /* 0x000000030a037209 */ /* 0x000fe20007810000 */
[----:B------:R-:W-:Y:S01]  /*32e0*/  LDSM.16.MT88.4 R76, [R227+0x3900] ;  /* 0x00390000e34c783b */ /* 0x000fe20000004200 */
[----:B------:R-:W-:Y:S02]  /*32f0*/  FSEL R19, R91, -INF , P1 ;  /* 0xff8000005b137808 */ /* 0x000fe40000800000 */
[----:B------:R-:W-:Y:S01]  /*3300*/  ISETP.GT.AND P1, PT, R0, 0x18, PT ;  /* 0x000000180000780c */ /* 0x000fe20003f24270 */
[----:B------:R-:W0:Y:S01]  /*3310*/  LDGDEPBAR ;  /* 0x00000000000079af */ /* 0x000e220000000000 */
        /* <DEDUP_REMOVED lines=9> */
[----:B------:R-:W-:Y:S02]  /*33b0*/  ISETP.GT.AND P3, PT, R0, 0x20, PT ;  /* 0x000000200000780c */ /* 0x000fe40003f64270 */
        /* <DEDUP_REMOVED lines=10> */
[----:B------:R-:W-:-:S02]  /*3460*/  FSEL R125, R43, -INF , P2 ;  /* 0xff8000002b7d7808 */ /* 0x000fc40001000000 */
[----:B------:R-:W-:Y:S02]  /*3470*/  ISETP.GT.AND P2, PT, R0, 0x29, PT ;  /* 0x000000290000780c */ /* 0x000fe40003f44270 */
[----:B------:R-:W-:Y:S02]  /*3480*/  FSEL R117, R56, -INF , P1 ;  /* 0xff80000038757808 */ /* 0x000fe40000800000 */
[----:B------:R-:W-:Y:S02]  /*3490*/  FMNMX.FTZ R3, R118, R3, !PT ;  /* 0x0000000376037209 */ /* 0x000fe40007810000 */
[----:B------:R-:W-:Y:S02]  /*34a0*/  FSEL R126, R42, -INF , P3 ;  /* 0xff8000002a7e7808 */ /* 0x000fe40001800000 */
[----:B------:R-:W-:Y:S02]  /*34b0*/  FSEL R116, R57, -INF , P2 ;  /* 0xff80000039747808 */ /* 0x000fe40001000000 */
[----:B------:R-:W-:-:S02]  /*34c0*/  ISETP.GT.AND P3, PT, R0, 0x30, PT ;  /* 0x000000300000780c */ /* 0x000fc40003f64270 */
[----:B------:R-:W-:Y:S02]  /*34d0*/  FMNMX.FTZ R3, R117, R3, !PT ;  /* 0x0000000375037209 */ /* 0x000fe40007810000 */
[----:B------:R-:W-:Y:S02]  /*34e0*/  FSEL R127, R59, -INF , P2 ;  /* 0xff8000003b7f7808 */ /* 0x000fe40001000000 */
[----:B------:R-:W-:Y:S02]  /*34f0*/  ISETP.GT.AND P2, PT, R0, 0x31, PT ;  /* 0x000000310000780c */ /* 0x000fe40003f44270 */
[----:B------:R-:W-:Y:S02]  /*3500*/  FSEL R250, R32, -INF , P3 ;  /* 0xff80000020fa7808 */ /* 0x000fe40001800000 */
[----:B------:R-:W-:Y:S02]  /*3510*/  FMNMX.FTZ R6, R16, R17, !PT ;  /* 0x0000001110067209 */ /* 0x000fe40007810000 */
[----:B------:R-:W-:-:S02]  /*3520*/  FMNMX.FTZ R3, R116, R3, !PT ;  /* 0x0000000374037209 */ /* 0x000fc40007810000 */
[----:B------:R-:W-:Y:S02]  /*3530*/  FSEL R124, R58, -INF , P1 ;  /* 0xff8000003a7c7808 */ /* 0x000fe40000800000 */
[----:B------:R-:W-:Y:S01]  /*3540*/  ISETP.GT.AND P1, PT, R0, 0x38, PT ;  /* 0x000000380000780c */ /* 0x000fe20003f24270 */
[----:B------:R-:W-:Y:S01]  /*3550*/  LDSM.16.MT88.4 R56, [R227+0x100] ;  /* 0x00010000e338783b */ /* 0x000fe20000004200 */
[----:B------:R-:W-:Y:S02]  /*3560*/  FSEL R249, R33, -INF , P2 ;  /* 0xff80000021f97808 */ /* 0x000fe40001000000 */
[----:B------:R-:W-:Y:S02]  /*3570*/  FMNMX.FTZ R6, R18, R6, !PT ;  /* 0x0000000612067209 */ /* 0x000fe40007810000 */
[----:B------:R-:W-:Y:S02]  /*3580*/  FMNMX.FTZ R3, R250, R3, !PT ;  /* 0x00000003fa037209 */ /* 0x000fe40007810000 */
[----:B------:R-:W-:-:S02]  /*3590*/  FSEL R252, R35, -INF , P2 ;  /* 0xff80000023fc7808 */ /* 0x000fc40001000000 */
[----:B------:R-:W-:Y:S02]  /*35a0*/  ISETP.GT.AND P2, PT, R0, 0x39, PT ;  /* 0x000000390000780c */ /* 0x000fe40003f44270 */
[----:B------:R-:W-:Y:S02]  /*35b0*/  FSEL R134, R28, -INF , P1 ;  /* 0xff8000001c867808 */ /* 0x000fe40000800000 */
[----:B------:R-:W-:Y:S02]  /*35c0*/  FMNMX.FTZ R6, R19, R6, !PT ;  /* 0x0000000613067209 */ /* 0x000fe40007810000 */
[----:B------:R-:W-:Y:S02]  /*35d0*/  FMNMX.FTZ R3, R249, R3, !PT ;  /* 0x00000003f9037209 */ /* 0x000fe40007810000 */
[----:B------:R-:W-:Y:S02]  /*35e0*/  FSEL R108, R31, -INF , P2 ;  /* 0xff8000001f6c7808 */ /* 0x000fe40001000000 */
[----:B------:R-:W-:-:S02]  /*35f0*/  FSEL R133, R29, -INF , P2 ;  /* 0xff8000001d857808 */ /* 0x000fc40001000000 */
[----:B------:R-:W-:Y:S02]  /*3600*/  ISETP.GT.AND P2, PT, R0, 0x40, PT ;  /* 0x000000400000780c */ /* 0x000fe40003f44270 */
[----:B------:R-:W-:Y:S02]  /*3610*/  FMNMX.FTZ R6, R24, R6, !PT ;  /* 0x0000000618067209 */ /* 0x000fe40007810000 */
[----:B------:R-:W-:Y:S02]  /*3620*/  FMNMX.FTZ R3, R134, R3, !PT ;  /* 0x0000000386037209 */ /* 0x000fe40007810000 */
[----:B------:R-:W-:Y:S02]  /*3630*/  FSEL R251, R30, -INF , P1 ;  /* 0xff8000001efb7808 */ /* 0x000fe40000800000 */
[----:B------:R-:W-:Y:S02]  /*3640*/  ISETP.GT.AND P1, PT, R0, 0x41, PT ;  /* 0x000000410000780c */ /* 0x000fe40003f24270 */
        /* <DEDUP_REMOVED lines=26> */
[----:B------:R-:W-:-:S02]  /*37f0*/  ISETP.GT.AND P2, PT, R0, 0x58, PT ;  /* 0x000000580000780c */ /* 0x000fc40003f44270 */
[----:B-1----:R-:W-:Y:S02]  /*3800*/  FSEL R155, R45, -INF , P3 ;  /* 0xff8000002d9b7808 */ /* 0x002fe40001800000 */
[----:B------:R-:W-:Y:S02]  /*3810*/  FMNMX.FTZ R6, R124, R6, !PT ;  /* 0x000000067c067209 */ /* 0x000fe40007810000 */
[----:B------:R-:W-:Y:S02]  /*3820*/  FMNMX.FTZ R3, R99, R3, !PT ;  /* 0x0000000363037209 */ /* 0x000fe40007810000 */
[----:B------:R-:W-:Y:S02]  /*3830*/  FSEL R87, R46, -INF , P1 ;  /* 0xff8000002e577808 */ /* 0x000fe40000800000 */
[----:B------:R-:W-:Y:S02]  /*3840*/  ISETP.GT.AND P1, PT, R0, 0x59, PT ;  /* 0x000000590000780c */ /* 0x000fe40003f24270 */
[----:B--2---:R-:W-:-:S02]  /*3850*/  FSEL R154, R52, -INF , P2 ;  /* 0xff800000349a7808 */ /* 0x004fc40001000000 */
[----:B------:R-:W-:Y:S02]  /*3860*/  FMNMX.FTZ R0, R127, R6, !PT ;  /* 0x000000067f007209 */ /* 0x000fe40007810000 */
[----:B------:R-:W-:Y:S02]  /*3870*/  FMNMX.FTZ R132, R155, R3, !PT ;  /* 0x000000039b847209 */ /* 0x000fe40007810000 */
[----:B------:R-:W-:Y:S02]  /*3880*/  FSEL R156, R53, -INF , P1 ;  /* 0xff800000359c7808 */ /* 0x000fe40000800000 */
[----:B------:R-:W-:Y:S02]  /*3890*/  FMNMX.FTZ R0, R110, R0, !PT ;  /* 0x000000006e007209 */ /* 0x000fe40007810000 */
[----:B------:R-:W-:Y:S02]  /*38a0*/  FMNMX.FTZ R132, R154, R132, !PT ;  /* 0x000000849a847209 */ /* 0x000fe40007810000 */
[----:B------:R-:W-:-:S02]  /*38b0*/  FMNMX.FTZ R0, R252, R0, !PT ;  /* 0x00000000fc007209 */ /* 0x000fc40007810000 */
[----:B------:R-:W-:Y:S02]  /*38c0*/  FMNMX.FTZ R132, R156, R132, !PT ;  /* 0x000000849c847209 */ /* 0x000fe40007810000 */
[----:B------:R-:W-:Y:S02]  /*38d0*/  FMNMX.FTZ R0, R251, R0, !PT ;  /* 0x00000000fb007209 */ /* 0x000fe40007810000 */
[----:B------:R-:W-:Y:S01]  /*38e0*/  FSEL R105, R47, -INF , P3 ;  /* 0xff8000002f697808 */ /* 0x000fe20001800000 */
[----:B------:R-:W1:Y:S01]  /*38f0*/  SHFL.BFLY PT, R3, R132, 0x2, 0x1f ;  /* 0x0c401f0084037f89 */ /* 0x000e6200000e0000 */
[----:B------:R-:W-:Y:S02]  /*3900*/  FMNMX.FTZ R0, R108, R0, !PT ;  /* 0x000000006c007209 */ /* 0x000fe40007810000 */
[----:B------:R-:W-:Y:S01]  /*3910*/  FSEL R185, R54, -INF , P2 ;  /* 0xff80000036b97808 */ /* 0x000fe20001000000 */
[----:B------:R-:W-:Y:S01]  /*3920*/  LDSM.16.MT88.4 R44, [R228+0x900] ;  /* 0x00090000e42c783b */ /* 0x000fe20000004200 */
[----:B------:R-:W-:-:S02]  /*3930*/  FMNMX.FTZ R0, R97, R0, !PT ;  /* 0x0000000061007209 */ /* 0x000fc40007810000 */
[----:B---3--:R-:W-:Y:S02]  /*3940*/  FSEL R153, R55, -INF , P1 ;  /* 0xff80000037997808 */ /* 0x008fe40000800000 */
        /* <DEDUP_REMOVED lines=16> */
[--C-:B------:R-:W-:Y:S02]  /*3a50*/  FFMA.FTZ R0, R7, c[0x0][0x2d0], -R12.reuse ;  /* 0x0000b40007007a23 */ /* 0x100fe4000001080c */
[----:B------:R-:W1:Y:S02]  /*3a60*/  SHFL.BFLY PT, R6, R3, 0x1, 0x1f ;  /* 0x0c201f0003067f89 */ /* 0x000e6400000e0000 */
[----:B------:R2:W-:Y:S02]  /*3a70*/  MUFU.EX2 R103, R0 ;  /* 0x0000000000677308 */ /* 0x0005e40000000800 */
[----:B--2---:R-:W-:-:S06]  /*3a80*/  FFMA.FTZ R0, R8, c[0x0][0x2d0], -R12 ;  /* 0x0000b40008007a23 */ /* 0x004fcc000001080c */
[----:B------:R2:W3:Y:S01]  /*3a90*/  MUFU.EX2 R107, R0 ;  /* 0x00000000006b7308 */ /* 0x0004e20000000800 */
[----:B-1----:R-:W-:Y:S01]  /*3aa0*/  FMNMX.FTZ R3, R3, R6, !PT ;  /* 0x0000000603037209 */ /* 0x002fe20007810000 */
[----:B------:R-:W-:-:S03]  /*3ab0*/  FFMA.FTZ R6, R14, c[0x0][0x2d0], -R12 ;  /* 0x0000b4000e067a23 */ /* 0x000fc6000001080c */
[----:B------:R-:W-:-:S03]  /*3ac0*/  FSETP.NEU.FTZ.AND P1, PT, R3, -INF , PT ;  /* 0xff8000000300780b */ /* 0x000fc60003f3d000 */
[----:B------:R1:W-:Y:S01]  /*3ad0*/  MUFU.EX2 R158, R6 ;  /* 0x00000006009e7308 */ /* 0x0003e20000000800 */
[----:B--2---:R-:W-:Y:S01]  /*3ae0*/  FFMA.FTZ R0, R9, c[0x0][0x2d0], -R12 ;  /* 0x0000b40009007a23 */ /* 0x004fe2000001080c */
[----:B---3--:R-:W-:-:S06]  /*3af0*/  F2FP.BF16.PACK_AB R8, R107, R103 ;  /* 0x000000676b08723e */ /* 0x008fcc00000010ff */
[----:B------:R2:W-:Y:S01]  /*3b00*/  MUFU.EX2 R184, R0 ;  /* 0x0000000000b87308 */ /* 0x0005e20000000800 */
[----:B-1----:R-:W-:-:S07]  /*3b10*/  FFMA.FTZ R6, R15, c[0x0][0x2d0], -R12 ;  /* 0x0000b4000f067a23 */ /* 0x002fce000001080c */
[----:B------:R-:W-:Y:S01]  /*3b20*/  MUFU.EX2 R157, R6 ;  /* 0x00000006009d7308 */ /* 0x000fe20000000800 */
[----:B--2---:R-:W-:-:S07]  /*3b30*/  FFMA.FTZ R0, R10, c[0x0][0x2d0], -R12 ;  /* 0x0000b4000a007a23 */ /* 0x004fce000001080c */
[----:B------:R1:W2:Y:S02]  /*3b40*/  MUFU.EX2 R104, R0 ;  /* 0x0000000000687308 */ /* 0x0002a40000000800 */
[----:B-1----:R-:W-:Y:S01]  /*3b50*/  FFMA.FTZ R0, R11, c[0x0][0x2d0], -R12 ;  /* 0x0000b4000b007a23 */ /* 0x002fe2000001080c */
[----:B--2---:R-:W-:-:S05]  /*3b60*/  F2FP.BF16.PACK_AB R10, R104, R184 ;  /* 0x000000b8680a723e */ /* 0x004fca00000010ff */
[----:B------:R1:W-:Y:S02]  /*3b70*/  MUFU.EX2 R135, R0 ;  /* 0x0000000000877308 */ /* 0x0003e40000000800 */
[----:B-1----:R-:W-:-:S06]  /*3b80*/  FFMA.FTZ R0, R13, c[0x0][0x2d0], -R12 ;  /* 0x0000b4000d007a23 */ /* 0x002fcc000001080c */
[----:B------:R1:W-:Y:S02]  /*3b90*/  MUFU.EX2 R186, R0 ;  /* 0x0000000000ba7308 */ /* 0x0003e40000000800 */
[----:B-1----:R-:W-:-:S05]  /*3ba0*/  FMUL.FTZ R0, R3, c[0x0][0x2d0] ;  /* 0x0000b40003007a20 */ /* 0x002fca0000410000 */
[----:B------:R-:W-:-:S05]  /*3bb0*/  FSEL R0, R0, RZ, P1 ;  /* 0x000000ff00007208 */ /* 0x000fca0000800000 */
[--C-:B------:R-:W-:Y:S02]  /*3bc0*/  FFMA.FTZ R6, R16, c[0x0][0x2d0], -R0.reuse ;  /* 0x0000b40010067a23 */ /* 0x100fe40000010800 */
[--C-:B------:R-:W-:Y:S02]  /*3bd0*/  FFMA.FTZ R4, R18, c[0x0][0x2d0], -R0.reuse ;  /* 0x0000b40012047a23 */ /* 0x100fe40000010800 */
[----:B------:R1:W-:Y:S01]  /*3be0*/  MUFU.EX2 R15, R6 ;  /* 0x00000006000f7308 */ /* 0x0003e20000000800 */
[----:B------:R-:W-:-:S07]  /*3bf0*/  FFMA.FTZ R2, R27, c[0x0][0x2d0], -R0 ;  /* 0x0000b4001b027a23 */ /* 0x000fce0000010800 */
[----:B------:R2:W-:Y:S01]  /*3c00*/  MUFU.EX2 R13, R4 ;  /* 0x00000004000d7308 */ /* 0x0005e20000000800 */
[----:B-1----:R-:W-:-:S07]  /*3c10*/  FFMA.FTZ R6, R17, c[0x0][0x2d0], -R0 ;  /* 0x0000b40011067a23 */ /* 0x002fce0000010800 */
[----:B------:R-:W-:Y:S01]  /*3c20*/  MUFU.EX2 R94, R2 ;  /* 0x00000002005e7308 */ /* 0x000fe20000000800 */
[----:B--2---:R-:W-:-:S07]  /*3c30*/  FFMA.FTZ R4, R19, c[0x0][0x2d0], -R0 ;  /* 0x0000b40013047a23 */ /* 0x004fce0000010800 */
[----:B------:R-:W1:Y:S01]  /*3c40*/  MUFU.EX2 R14, R6 ;  /* 0x00000006000e7308 */ /* 0x000e620000000800 */
[----:B------:R-:W2:Y:S07]  /*3c50*/  LDSM.16.MT88.4 R16, [R225+0x100] ;  /* 0x00010000e110783b */ /* 0x000eae0000004200 */
[----:B------:R3:W4:Y:S01]  /*3c60*/  MUFU.EX2 R109, R4 ;  /* 0x00000004006d7308 */ /* 0x0007220000000800 */
[----:B-1----:R-:W-:Y:S02]  /*3c70*/  F2FP.BF16.PACK_AB R9, R14, R15 ;  /* 0x0000000f0e09723e */ /* 0x002fe400000010ff */
[----:B------:R-:W-:Y:S01]  /*3c80*/  F2FP.BF16.PACK_AB R6, R157, R158 ;  /* 0x0000009e9d06723e */ /* 0x000fe200000010ff */
[----:B---3--:R-:W-:Y:S01]  /*3c90*/  FFMA.FTZ R4, R24, c[0x0][0x2d0], -R0 ;  /* 0x0000b40018047a23 */ /* 0x008fe20000010800 */
[----:B----4-:R-:W-:-:S03]  /*3ca0*/  F2FP.BF16.PACK_AB R11, R109, R13 ;  /* 0x0000000d6d0b723e */ /* 0x010fc600000010ff */
[----:B------:R1:W-:Y:S04]  /*3cb0*/  MUFU.EX2 R159, R4 ;  /* 0x00000004009f7308 */ /* 0x0003e80000000800 */
[C---:B------:R-:W-:Y:S08]  /*3cc0*/  HMMA.16816.F32.BF16 R40, R8.reuse, R20, RZ ;  /* 0x000000140828723c */ /* 0x040ff000000418ff */
[----:B------:R-:W-:Y:S01]  /*3cd0*/  HMMA.16816.F32.BF16 R36, R8, R22, RZ ;  /* 0x000000160824723c */ /* 0x000fe200000418ff */
[----:B-1----:R-:W-:-:S04]  /*3ce0*/  FFMA.FTZ R4, R25, c[0x0][0x2d0], -R0 ;  /* 0x0000b40019047a23 */ /* 0x002fc80000010800 */
[----:B------:R1:W3:Y:S03]  /*3cf0*/  MUFU.EX2 R93, R4 ;  /* 0x00000004005d7308 */ /* 0x0002e60000000800 */
[C---:B--2---:R-:W-:Y:S08]  /*3d00*/  HMMA.16816.F32.BF16 R28, R8.reuse, R16, RZ ;  /* 0x00000010081c723c */ /* 0x044ff000000418ff */
[----:B------:R-:W-:Y:S01]  /*3d10*/  HMMA.16816.F32.BF16 R20, R8, R32, RZ ;  /* 0x000000200814723c */ /* 0x000fe200000418ff */
[----:B-1----:R-:W-:Y:S01]  /*3d20*/  FFMA.FTZ R4, R26, c[0x0][0x2d0], -R0 ;  /* 0x0000b4001a047a23 */ /* 0x002fe20000010800 */
[----:B---3--:R-:W-:-:S06]  /*3d30*/  F2FP.BF16.PACK_AB R5, R93, R159 ;  /* 0x0000009f5d05723e */ /* 0x008fcc00000010ff */
[C---:B------:R-:W-:Y:S01]  /*3d40*/  HMMA.16816.F32.BF16 R24, R8.reuse, R18, RZ ;  /* 0x000000120818723c */ /* 0x040fe200000418ff */
[----:B------:R1:W2:Y:S07]  /*3d50*/  MUFU.EX2 R100, R4 ;  /* 0x0000000400647308 */ /* 0x0002ae0000000800 */
[C---:B------:R-:W-:Y:S08]  /*3d60*/  HMMA.16816.F32.BF16 R16, R8.reuse, R34, RZ ;  /* 0x000000220810723c */ /* 0x040ff000000418ff */
[----:B------:R-:W-:Y:S01]  /*3d70*/  HMMA.16816.F32.BF16 R32, R8, R58, RZ ;  /* 0x0000003a0820723c */ /* 0x000fe200000418ff */
[----:B-1----:R-:W-:-:S02]  /*3d80*/  F2FP.BF16.PACK_AB R4, R186, R135 ;  /* 0x00000087ba04723e */ /* 0x002fc400000010ff */
[----:B--2---:R-:W-:-:S07]  /*3d90*/  F2FP.BF16.PACK_AB R7, R94, R100 ;  /* 0x000000645e07723e */ /* 0x004fce00000010ff */
[C---:B------:R-:W-:Y:S01]  /*3da0*/  HMMA.16816.F32.BF16 R72, R4.reuse, R52, R40 ;  /* 0x000000340448723c */ /* 0x040fe20000041828 */
[----:B------:R-:W-:Y:S07]  /*3db0*/  LDSM.16.MT88.4 R40, [R224+0x3900] ;  /* 0x00390000e028783b */ /* 0x000fee0000004200 */
[----:B------:R-:W-:Y:S08]  /*3dc0*/  HMMA.16816.F32.BF16 R160, R4, R46, R16 ;  /* 0x0000002e04a0723c */ /* 0x000ff00000041810 */
[----:B------:R-:W-:Y:S01]  /*3dd0*/  HMMA.16816.F32.BF16 R16, R8, R56, RZ ;  /* 0x000000380810723c */ /* 0x000fe200000418ff */
[----:B------:R-:W-:Y:S07]  /*3de0*/  LDSM.16.MT88.4 R56, [R225+0x6100] ;  /* 0x00610000e138783b */ /* 0x000fee0000004200 */
[----:B------:R-:W-:Y:S01]  /*3df0*/  HMMA.16816.F32.BF16 R180, R4, R54, R36 ;  /* 0x0000003604b4723c */ /* 0x000fe20000041824 */
[----:B------:R-:W1:Y:S01]  /*3e00*/  LDSM.16.MT88.4 R36, [R225+0x3900] ;  /* 0x00390000e124783b */ /* 0x000e620000004200 */
[----:B------:R-:W-:Y:S01]  /*3e10*/  IMAD.MOV.U32 R86, RZ, RZ, R72 ;  /* 0x000000ffff567224 */ /* 0x000fe200078e0048 */
[----:B------:R-:W-:Y:S01]  /*3e20*/  MOV R85, R73 ;  /* 0x0000004900557202 */ /* 0x000fe20000000f00 */
[----:B------:R-:W-:Y:S01]  /*3e30*/  IMAD.MOV.U32 R84, RZ, RZ, R74 ;  /* 0x000000ffff547224 */ /* 0x000fe200078e004a */
[----:B------:R-:W2:Y:S01]  /*3e40*/  LDSM.16.MT88.4 R52, [R224+0x6100] ;  /* 0x00610000e034783b */ /* 0x000ea20000004200 */
[----:B------:R-:W-:-:S02]  /*3e50*/  IMAD.MOV.U32 R2, RZ, RZ, R75 ;  /* 0x000000ffff027224 */ /* 0x000fc400078e004b */
[----:B------:R-:W-:Y:S01]  /*3e60*/  HMMA.16816.F32.BF16 R164, R4, R44, R20 ;  /* 0x0000002c04a4723c */ /* 0x000fe20000041814 */
[----:B------:R-:W3:Y:S04]  /*3e70*/  LDSM.16.MT88.4 R44, [R228+0x3100] ;  /* 0x00310000e42c783b */ /* 0x000ee80000004200 */
[----:B------:R-:W-:Y:S03]  /*3e80*/  LDSM.16.MT88.4 R72, [R227+0x6100] ;  /* 0x00610000e348783b */ /* 0x000fe60000004200 */
[----:B------:R-:W-:Y:S08]  /*3e90*/  HMMA.16816.F32.BF16 R20, R8, R64, RZ ;  /* 0x000000400814723c */ /* 0x000ff000000418ff */
[C---:B------:R-:W-:Y:S08]  /*3ea0*/  HMMA.16816.F32.BF16 R176, R4.reuse, R48, R28 ;  /* 0x0000003004b0723c */ /* 0x040ff0000004181c */
[C---:B------:R-:W-:Y:S01]  /*3eb0*/  HMMA.16816.F32.BF16 R172, R4.reuse, R50, R24 ;  /* 0x0000003204ac723c */ /* 0x040fe20000041818 */
[----:B------:R-:W4:Y:S07]  /*3ec0*/  LDSM.16.MT88.4 R48, [R227+0x3100] ;  /* 0x00310000e330783b */ /* 0x000f2e0000004200 */
[----:B------:R-:W-:Y:S08]  /*3ed0*/  HMMA.16816.F32.BF16 R168, R4, R68, R16 ;  /* 0x0000004404a8723c */ /* 0x000ff00000041810 */
[----:B------:R-:W-:Y:S01]  /*3ee0*/  HMMA.16816.F32.BF16 R16, R8, R66, RZ ;  /* 0x000000420810723c */ /* 0x000fe200000418ff */
[----:B------:R-:W3:Y:S07]  /*3ef0*/  LDSM.16.MT88.4 R64, [R228+0x6100] ;  /* 0x00610000e440783b */ /* 0x000eee0000004200 */
[----:B------:R-:W-:Y:S01]  /*3f00*/  HMMA.16816.F32.BF16 R148, R4, R70, R32 ;  /* 0x000000460494723c */ /* 0x000fe20000041820 */
[----:B------:R-:W4:Y:S07]  /*3f10*/  LDSM.16.MT88.4 R68, [R224+0x6900] ;  /* 0x00690000e044783b */ /* 0x000f2e0000004200 */
[C---:B------:R-:W-:Y:S08]  /*3f20*/  HMMA.16816.F32.BF16 R24, R8.reuse, R62, RZ ;  /* 0x0000003e0818723c */ /* 0x040ff000000418ff */
[----:B------:R-:W-:Y:S08]  /*3f30*/  HMMA.16816.F32.BF16 R28, R8, R60, RZ ;  /* 0x0000003c081c723c */ /* 0x000ff000000418ff */
[----:B-1----:R-:W-:Y:S08]  /*3f40*/  HMMA.16816.F32.BF16 R136, R4, R36, R20 ;  /* 0x000000240488723c */ /* 0x002ff00000041814 */
[C---:B--2---:R-:W-:Y:S08]  /*3f50*/  HMMA.16816.F32.BF16 R20, R8.reuse, R52, RZ ;  /* 0x000000340814723c */ /* 0x044ff000000418ff */
[----:B---3--:R-:W-:Y:S08]  /*3f60*/  HMMA.16816.F32.BF16 R32, R8, R46, RZ ;  /* 0x0000002e0820723c */ /* 0x008ff000000418ff */
[----:B------:R-:W-:Y:S08]  /*3f70*/  HMMA.16816.F32.BF16 R140, R4, R42, R24 ;  /* 0x0000002a048c723c */ /* 0x000ff00000041818 */
[----:B----4-:R-:W-:Y:S08]  /*3f80*/  HMMA.16816.F32.BF16 R24, R8, R50, RZ ;  /* 0x000000320818723c */ /* 0x010ff000000418ff */
[C---:B------:R-:W-:Y:S08]  /*3f90*/  HMMA.16816.F32.BF16 R128, R4.reuse, R38, R16 ;  /* 0x000000260480723c */ /* 0x040ff00000041810 */
[----:B------:R-:W-:Y:S08]  /*3fa0*/  HMMA.16816.F32.BF16 R144, R4, R40, R28 ;  /* 0x000000280490723c */ /* 0x000ff0000004181c */
[C---:B------:R-:W-:Y:S08]  /*3fb0*/  HMMA.16816.F32.BF16 R36, R8.reuse, R44, RZ ;  /* 0x0000002c0824723c */ /* 0x040ff000000418ff */
[C---:B------:R-:W-:Y:S08]  /*3fc0*/  HMMA.16816.F32.BF16 R16, R8.reuse, R54, RZ ;  /* 0x000000360810723c */ /* 0x040ff000000418ff */
[C---:B------:R-:W-:Y:S07]  /*3fd0*/  HMMA.16816.F32.BF16 R52, R8.reuse, R64, RZ ;  /* 0x000000400834723c */ /* 0x040fee00000418ff */
[----:B------:R-:W-:Y:S01]  /*3fe0*/  IMAD.MOV.U32 R65, RZ, RZ, R99 ;  /* 0x000000ffff417224 */ /* 0x000fe200078e0063 */
[----:B------:R-:W-:Y:S01]  /*3ff0*/  HMMA.16816.F32.BF16 R44, R8, R72, RZ ;  /* 0x00000048082c723c */ /* 0x000fe200000418ff */
[----:B------:R-:W-:-:S06]  /*4000*/  MOV R64, R103 ;  /* 0x0000006700407202 */ /* 0x000fcc0000000f00 */
[----:B------:R-:W-:Y:S01]  /*4010*/  MOV R73, R98 ;  /* 0x0000006200497202 */ /* 0x000fe20000000f00 */
[----:B------:R-:W-:Y:S01]  /*4020*/  HMMA.16816.F32.BF16 R40, R8, R74, RZ ;  /* 0x0000004a0828723c */ /* 0x000fe200000418ff */
[----:B------:R-:W-:-:S06]  /*4030*/  IMAD.MOV.U32 R72, RZ, RZ, R97 ;  /* 0x000000ffff487224 */ /* 0x000fcc00078e0061 */
[----:B------:R-:W-:Y:S01]  /*4040*/  IMAD.MOV.U32 R75, RZ, RZ, R96 ;  /* 0x000000ffff4b7224 */ /* 0x000fe200078e0060 */
[----:B------:R-:W-:Y:S01]  /*4050*/  HMMA.16816.F32.BF16 R28, R8, R48, RZ ;  /* 0x00000030081c723c */ /* 0x000fe200000418ff */
[----:B------:R-:W-:-:S07]  /*4060*/  MOV R74, R95 ;  /* 0x0000005f004a7202 */ /* 0x000fce0000000f00 */
[----:B------:R-:W-:Y:S01]  /*4070*/  HMMA.16816.F32.BF16 R96, R4, R68, R20 ;  /* 0x000000440460723c */ /* 0x000fe20000041814 */
[----:B------:R-:W1:Y:S07]  /*4080*/  LDSM.16.MT88.4 R20, [R225+0x6900] ;  /* 0x00690000e114783b */ /* 0x000e6e0000004200 */
[C---:B------:R-:W-:Y:S08]  /*4090*/  HMMA.16816.F32.BF16 R60, R8.reuse, R56, RZ ;  /* 0x00000038083c723c */ /* 0x040ff000000418ff */
[----:B------:R-:W-:Y:S07]  /*40a0*/  HMMA.16816.F32.BF16 R48, R8, R66, RZ ;  /* 0x000000420830723c */ /* 0x000fee00000418ff */
[----:B------:R-:W-:Y:S01]  /*40b0*/  IMAD.MOV.U32 R67, RZ, RZ, R102 ;  /* 0x000000ffff437224 */ /* 0x000fe200078e0066 */
[----:B------:R-:W-:Y:S01]  /*40c0*/  HMMA.16816.F32.BF16 R112, R4, R82, R32 ;  /* 0x000000520470723c */ /* 0x000fe20000041820 */
[----:B------:R-:W-:-:S06]  /*40d0*/  IMAD.MOV.U32 R66, RZ, RZ, R101 ;  /* 0x000000ffff427224 */ /* 0x000fcc00078e0065 */
[----:B------:R-:W-:Y:S01]  /*40e0*/  MOV R32, R100 ;  /* 0x0000006400207202 */ /* 0x000fe20000000f00 */
[----:B------:R-:W-:Y:S01]  /*40f0*/  HMMA.16816.F32.BF16 R56, R8, R58, RZ ;  /* 0x0000003a0838723c */ /* 0x000fe200000418ff */
[----:B------:R-:W-:Y:S01]  /*4100*/  MOV R35, R110 ;  /* 0x0000006e00237202 */ /* 0x000fe20000000f00 */
[----:B------:R-:W-:Y:S01]  /*4110*/  IMAD.MOV.U32 R34, RZ, RZ, R109 ;  /* 0x000000ffff227224 */ /* 0x000fe200078e006d */
[----:B------:R-:W2:Y:S01]  /*4120*/  LDSM.16.MT88.4 R8, [R227+0x6900] ;  /* 0x00690000e308783b */ /* 0x000ea20000004200 */
[----:B------:R-:W-:-:S04]  /*4130*/  IMAD.MOV.U32 R33, RZ, RZ, R108 ;  /* 0x000000ffff217224 */ /* 0x000fc800078e006c */
[C---:B------:R-:W-:Y:S07]  /*4140*/  HMMA.16816.F32.BF16 R100, R4.reuse, R78, R24 ;  /* 0x0000004e0464723c */ /* 0x040fee0000041818 */
[----:B------:R-:W-:Y:S01]  /*4150*/  IMAD.MOV.U32 R26, RZ, RZ, R2 ;  /* 0x000000ffff1a7224 */ /* 0x000fe200078e0002 */
[----:B------:R-:W-:Y:S01]  /*4160*/  HMMA.16816.F32.BF16 R120, R4, R80, R36 ;  /* 0x000000500478723c */ /* 0x000fe20000041824 */
[----:B------:R-:W-:Y:S02]  /*4170*/  FFMA.FTZ R2, R119, c[0x0][0x2d0], -R12 ;  /* 0x0000b40077027a23 */ /* 0x000fe4000001080c */
[----:B------:R-:W-:-:S02]  /*4180*/  IMAD.MOV.U32 R79, RZ, RZ, R26 ;  /* 0x000000ffff4f7224 */ /* 0x000fc400078e001a */
[----:B------:R3:W-:Y:S01]  /*4190*/  MUFU.EX2 R37, R2 ;  /* 0x0000000200257308 */ /* 0x0007e20000000800 */
[----:B------:R-:W-:Y:S02]  /*41a0*/  IMAD.MOV.U32 R26, RZ, RZ, R135 ;  /* 0x000000ffff1a7224 */ /* 0x000fe400078e0087 */
[C---:B------:R-:W-:Y:S01]  /*41b0*/  HMMA.16816.F32.BF16 R108, R4.reuse, R76, R28 ;  /* 0x0000004c046c723c */ /* 0x040fe2000004181c */
[----:B------:R-:W-:Y:S02]  /*41c0*/  IMAD.MOV.U32 R36, RZ, RZ, R106 ;  /* 0x000000ffff247224 */ /* 0x000fe400078e006a */
[----:B------:R-:W-:Y:S02]  /*41d0*/  IMAD.MOV.U32 R38, RZ, RZ, R105 ;  /* 0x000000ffff267224 */ /* 0x000fe400078e0069 */
[----:B------:R-:W-:Y:S02]  /*41e0*/  IMAD.MOV.U32 R27, RZ, RZ, R104 ;  /* 0x000000ffff1b7224 */ /* 0x000fe400078e0068 */
[----:B------:R-:W-:Y:S01]  /*41f0*/  IMAD.MOV.U32 R31, RZ, RZ, R94 ;  /* 0x000000ffff1f7224 */ /* 0x000fe200078e005e */
[----:B------:R-:W-:Y:S01]  /*4200*/  MOV R29, R92 ;  /* 0x0000005c001d7202 */ /* 0x000fe20000000f00 */
[----:B------:R-:W-:Y:S01]  /*4210*/  IMAD.MOV.U32 R30, RZ, RZ, R93 ;  /* 0x000000ffff1e7224 */ /* 0x000fe200078e005d */
[----:B------:R-:W-:Y:S01]  /*4220*/  MOV R28, R107 ;  /* 0x0000006b001c7202 */ /* 0x000fe20000000f00 */
[----:B------:R-:W-:Y:S01]  /*4230*/  HMMA.16816.F32.BF16 R92, R4, R70, R16 ;  /* 0x00000046045c723c */ /* 0x000fe20000041810 */
[----:B------:R-:W4:Y:S01]  /*4240*/  LDSM.16.MT88.4 R16, [R228+0x6900] ;  /* 0x00690000e410783b */ /* 0x000f220000004200 */
[----:B---3--:R-:W-:Y:S01]  /*4250*/  FFMA.FTZ R2, R118, c[0x0][0x2d0], -R12 ;  /* 0x0000b40076027a23 */ /* 0x008fe2000001080c */
[----:B------:R-:W-:Y:S01]  /*4260*/  MOV R77, R85 ;  /* 0x00000055004d7202 */ /* 0x000fe20000000f00 */
[----:B------:R-:W-:-:S02]  /*4270*/  IMAD.MOV.U32 R25, RZ, RZ, R84 ;  /* 0x000000ffff197224 */ /* 0x000fc400078e0054 */
[----:B------:R3:W2:Y:S01]  /*4280*/  MUFU.EX2 R24, R2 ;  /* 0x0000000200187308 */ /* 0x0006a20000000800 */
[----:B------:R-:W-:Y:S01]  /*4290*/  IMAD.MOV.U32 R39, RZ, RZ, R87 ;  /* 0x000000ffff277224 */ /* 0x000fe200078e0057 */
[----:B-1----:R-:W-:Y:S01]  /*42a0*/  HMMA.16816.F32.BF16 R104, R4, R20, R60 ;  /* 0x000000140468723c */ /* 0x002fe2000004183c */
[----:B------:R-:W-:Y:S01]  /*42b0*/  IMAD.MOV.U32 R78, RZ, RZ, R25 ;  /* 0x000000ffff4e7224 */ /* 0x000fe200078e0019 */
[----:B------:R-:W-:Y:S01]  /*42c0*/  MOV R25, R28 ;  /* 0x0000001c00197202 */ /* 0x000fe20000000f00 */
[----:B------:R-:W-:Y:S02]  /*42d0*/  IMAD.MOV.U32 R28, RZ, RZ, R153 ;  /* 0x000000ffff1c7224 */ /* 0x000fe400078e0099 */
[----:B------:R-:W-:-:S03]  /*42e0*/  IMAD.MOV.U32 R76, RZ, RZ, R86 ;  /* 0x000000ffff4c7224 */ /* 0x000fc600078e0056 */
[----:B------:R-:W-:Y:S01]  /*42f0*/  HMMA.16816.F32.BF16 R88, R4, R22, R56 ;  /* 0x000000160458723c */ /* 0x000fe20000041838 */
[----:B------:R-:W1:Y:S01]  /*4300*/  LDSM.16.MT88.4 R20, [R224+0x1100] ;  /* 0x00110000e014783b */ /* 0x000e620000004200 */
[----:B---3--:R-:W-:-:S06]  /*4310*/  FFMA.FTZ R2, R117, c[0x0][0x2d0], -R12 ;  /* 0x0000b40075027a23 */ /* 0x008fcc000001080c */
[C---:B--2---:R-:W-:Y:S01]  /*4320*/  HMMA.16816.F32.BF16 R60, R4.reuse, R8, R44 ;  /* 0x00000008043c723c */ /* 0x044fe2000004182c */
[----:B------:R-:W-:Y:S01]  /*4330*/  IMAD.MOV.U32 R117, RZ, RZ, R65 ;  /* 0x000000ffff757224 */ /* 0x000fe200078e0041 */
[----:B------:R2:W-:Y:S06]  /*4340*/  MUFU.EX2 R152, R2 ;  /* 0x0000000200987308 */ /* 0x0005ec0000000800 */
[C---:B------:R-:W-:Y:S01]  /*4350*/  HMMA.16816.F32.BF16 R40, R4.reuse, R10, R40 ;  /* 0x0000000a0428723c */ /* 0x040fe20000041828 */
[----:B------:R-:W-:Y:S07]  /*4360*/  LDSM.16.MT88.4 R8, [R228+0x1100] ;  /* 0x00110000e408783b */ /* 0x000fee0000004200 */
[----:B----4-:R-:W-:Y:S01]  /*4370*/  HMMA.16816.F32.BF16 R84, R4, R16, R52 ;  /* 0x000000100454723c */ /* 0x010fe20000041834 */
[----:B--2---:R-:W-:Y:S01]  /*4380*/  FFMA.FTZ R2, R116, c[0x0][0x2d0], -R12 ;  /* 0x0000b40074027a23 */ /* 0x004fe2000001080c */
[----:B------:R-:W-:-:S03]  /*4390*/  MOV R116, R24 ;  /* 0x0000001800747202 */ /* 0x000fc60000000f00 */
[----:B------:R2:W3:Y:S03]  /*43a0*/  MUFU.EX2 R135, R2 ;  /* 0x0000000200877308 */ /* 0x0004e60000000800 */
[----:B------:R-:W-:Y:S01]  /*43b0*/  HMMA.16816.F32.BF16 R80, R4, R18, R48 ;  /* 0x000000120450723c */ /* 0x000fe20000041830 */
[----:B------:R-:W4:Y:S06]  /*43c0*/  LDSM.16.MT88.4 R16, [R225+0x1100] ;  /* 0x00110000e110783b */ /* 0x000f2c0000004200 */
[----:B------:R-:W-:Y:S01]  /*43d0*/  F2FP.BF16.PACK_AB R4, R116, R37 ;  /* 0x000000257404723e */ /* 0x000fe200000010ff */
        /* <DEDUP_REMOVED lines=11> */
[----:B------:R-:W-:-:S05]  /*4490*/  FFMA.FTZ R2, R250, c[0x0][0x2d0], -R12 ;  /* 0x0000b400fa027a23 */ /* 0x000fca000001080c */
[----:B------:R2:W-:Y:S01]  /*44a0*/  MUFU.EX2 R250, R2 ;  /* 0x0000000200fa7308 */ /* 0x0005e20000000800 */
[C---:B-1----:R-:W-:Y:S08]  /*44b0*/  HMMA.16816.F32.BF16 R76, R4.reuse, R20, R76 ;  /* 0x00000014044c723c */ /* 0x042ff0000004184c */
[----:B------:R-:W-:Y:S01]  /*44c0*/  HMMA.16816.F32.BF16 R68, R4, R22, R180 ;  /* 0x000000160444723c */ /* 0x000fe200000418b4 */
[----:B------:R-:W1:Y:S01]  /*44d0*/  LDSM.16.MT88.4 R20, [R227+0x1100] ;  /* 0x00110000e314783b */ /* 0x000e620000004200 */
[----:B--2---:R-:W-:-:S05]  /*44e0*/  FFMA.FTZ R2, R249, c[0x0][0x2d0], -R12 ;  /* 0x0000b400f9027a23 */ /* 0x004fca000001080c */
[----:B------:R-:W-:Y:S01]  /*44f0*/  MOV R181, R64 ;  /* 0x0000004000b57202 */ /* 0x000fe20000000f00 */
[C---:B----4-:R-:W-:Y:S01]  /*4500*/  HMMA.16816.F32.BF16 R48, R4.reuse, R18, R172 ;  /* 0x000000120430723c */ /* 0x050fe200000418ac */
[----:B------:R-:W-:Y:S01]  /*4510*/  MOV R180, R32 ;  /* 0x0000002000b47202 */ /* 0x000fe20000000f00 */
[----:B------:R2:W-:Y:S05]  /*4520*/  MUFU.EX2 R182, R2 ;  /* 0x0000000200b67308 */ /* 0x0005ea0000000800 */
[----:B------:R-:W-:Y:S01]  /*4530*/  MOV R175, R36 ;  /* 0x0000002400af7202 */ /* 0x000fe20000000f00 */
[----:B------:R-:W-:Y:S01]  /*4540*/  IMAD.MOV.U32 R174, RZ, RZ, R37 ;  /* 0x000000ffffae7224 */ /* 0x000fe200078e0025 */
[----:B------:R-:W-:Y:S01]  /*4550*/  MOV R172, R39 ;  /* 0x0000002700ac7202 */ /* 0x000fe20000000f00 */
[----:B------:R-:W-:Y:S01]  /*4560*/  IMAD.MOV.U32 R173, RZ, RZ, R38 ;  /* 0x000000ffffad7224 */ /* 0x000fe200078e0026 */
[C---:B------:R-:W-:Y:S01]  /*4570*/  HMMA.16816.F32.BF16 R56, R4.reuse, R16, R176 ;  /* 0x000000100438723c */ /* 0x040fe200000418b0 */
[----:B------:R-:W3:Y:S06]  /*4580*/  LDSM.16.MT88.4 R16, [R224+0x4100] ;  /* 0x00410000e010783b */ /* 0x000eec0000004200 */
[----:B------:R-:W-:Y:S01]  /*4590*/  IMAD.MOV.U32 R176, RZ, RZ, R28 ;  /* 0x000000ffffb07224 */ /* 0x000fe200078e001c */
[----:B------:R-:W-:Y:S01]  /*45a0*/  HMMA.16816.F32.BF16 R36, R4, R8, R164 ;  /* 0x000000080424723c */ /* 0x000fe200000418a4 */
[----:B------:R-:W-:Y:S01]  /*45b0*/  MOV R178, R25 ;  /* 0x0000001900b27202 */ /* 0x000fe20000000f00 */
[----:B------:R-:W-:-:S02]  /*45c0*/  IMAD.MOV.U32 R177, RZ, RZ, R26 ;  /* 0x000000ffffb17224 */ /* 0x000fc400078e001a */
[----:B------:R-:W-:Y:S02]  /*45d0*/  IMAD.MOV.U32 R179, RZ, RZ, R34 ;  /* 0x000000ffffb37224 */ /* 0x000fe400078e0022 */
[----:B--2---:R-:W-:Y:S01]  /*45e0*/  FFMA.FTZ R2, R134, c[0x0][0x2d0], -R12 ;  /* 0x0000b40086027a23 */ /* 0x004fe2000001080c */
[----:B------:R-:W-:Y:S01]  /*45f0*/  MOV R164, R31 ;  /* 0x0000001f00a47202 */ /* 0x000fe20000000f00 */
[----:B------:R-:W-:Y:S02]  /*4600*/  IMAD.MOV.U32 R166, RZ, RZ, R29 ;  /* 0x000000ffffa67224 */ /* 0x000fe400078e001d */
[----:B------:R-:W-:Y:S01]  /*4610*/  IMAD.MOV.U32 R165, RZ, RZ, R30 ;  /* 0x000000ffffa57224 */ /* 0x000fe200078e001e */
[----:B------:R2:W-:Y:S01]  /*4620*/  MUFU.EX2 R183, R2 ;  /* 0x0000000200b77308 */ /* 0x0005e20000000800 */
[----:B------:R-:W-:Y:S01]  /*4630*/  HMMA.16816.F32.BF16 R28, R4, R10, R160 ;  /* 0x0000000a041c723c */ /* 0x000fe200000418a0 */
[----:B------:R-:W4:Y:S06]  /*4640*/  LDSM.16.MT88.4 R8, [R225+0x4100] ;  /* 0x00410000e108783b */ /* 0x000f2c0000004200 */
[----:B------:R-:W-:Y:S01]  /*4650*/  IMAD.MOV.U32 R163, RZ, RZ, R74 ;  /* 0x000000ffffa37224 */ /* 0x000fe200078e004a */
[----:B------:R-:W-:Y:S01]  /*4660*/  MOV R161, R72 ;  /* 0x0000004800a17202 */ /* 0x000fe20000000f00 */
[----:B------:R-:W-:-:S02]  /*4670*/  IMAD.MOV.U32 R162, RZ, RZ, R75 ;  /* 0x000000ffffa27224 */ /* 0x000fc400078e004b */
[----:B------:R-:W-:Y:S02]  /*4680*/  IMAD.MOV.U32 R160, RZ, RZ, R73 ;  /* 0x000000ffffa07224 */ /* 0x000fe400078e0049 */
[----:B-1----:R-:W-:Y:S01]  /*4690*/  HMMA.16816.F32.BF16 R72, R4, R20, R168 ;  /* 0x000000140448723c */ /* 0x002fe200000418a8 */
[----:B--2---:R-:W-:-:S04]  /*46a0*/  FFMA.FTZ R2, R133, c[0x0][0x2d0], -R12 ;  /* 0x0000b40085027a23 */ /* 0x004fc8000001080c */
[----:B------:R1:W2:Y:S02]  /*46b0*/  MUFU.EX2 R167, R2 ;  /* 0x0000000200a77308 */ /* 0x0002a40000000800 */
[----:B------:R-:W-:Y:S01]  /*46c0*/  IMAD.MOV.U32 R170, RZ, RZ, R66 ;  /* 0x000000ffffaa7224 */ /* 0x000fe200078e0042 */
[----:B---3--:R-:W-:Y:S01]  /*46d0*/  HMMA.16816.F32.BF16 R52, R4, R16, R144 ;  /* 0x000000100434723c */ /* 0x008fe20000041890 */
[----:B------:R-:W-:Y:S02]  /*46e0*/  IMAD.MOV.U32 R169, RZ, RZ, R67 ;  /* 0x000000ffffa97224 */ /* 0x000fe400078e0043 */
[----:B------:R-:W-:Y:S02]  /*46f0*/  IMAD.MOV.U32 R171, RZ, RZ, R27 ;  /* 0x000000ffffab7224 */ /* 0x000fe400078e001b */
[----:B------:R-:W-:-:S03]  /*4700*/  IMAD.MOV.U32 R168, RZ, RZ, R24 ;  /* 0x000000ffffa87224 */ /* 0x000fc600078e0018 */
[C---:B------:R-:W-:Y:S01]  /*4710*/  HMMA.16816.F32.BF16 R64, R4.reuse, R22, R148 ;  /* 0x000000160440723c */ /* 0x040fe20000041894 */
[----:B------:R-:W3:Y:S06]  /*4720*/  LDSM.16.MT88.4 R20, [R228+0x4100] ;  /* 0x00410000e414783b */ /* 0x000eec0000004200 */
[----:B------:R-:W-:Y:S01]  /*4730*/  MOV R151, R33 ;  /* 0x0000002100977202 */ /* 0x000fe20000000f00 */
[C---:B------:R-:W-:Y:S01]  /*4740*/  HMMA.16816.F32.BF16 R44, R4.reuse, R18, R140 ;  /* 0x00000012042c723c */ /* 0x040fe2000004188c */
[----:B------:R-:W-:Y:S01]  /*4750*/  IMAD.MOV.U32 R150, RZ, RZ, R35 ;  /* 0x000000ffff967224 */ /* 0x000fe200078e0023 */
[----:B------:R-:W2:Y:S03]  /*4760*/  LDSM.16.MT88.4 R16, [R227+0x4100] ;  /* 0x00410000e310783b */ /* 0x000ea60000004200 */
[----:B-1----:R-:W-:Y:S01]  /*4770*/  FFMA.FTZ R2, R150, c[0x0][0x2d0], -R0 ;  /* 0x0000b40096027a23 */ /* 0x002fe20000010800 */
[----:B------:R-:W-:Y:S01]  /*4780*/  MOV R150, R151 ;  /* 0x0000009700967202 */ /* 0x000fe20000000f00 */
[----:B------:R-:W-:Y:S01]  /*4790*/  IMAD.MOV.U32 R151, RZ, RZ, R168 ;  /* 0x000000ffff977224 */ /* 0x000fe200078e00a8 */
[----:B----4-:R-:W-:Y:S01]  /*47a0*/  HMMA.16816.F32.BF16 R32, R4, R8, R136 ;  /* 0x000000080420723c */ /* 0x010fe20000041888 */
[----:B------:R-:W-:Y:S01]  /*47b0*/  IMAD.MOV.U32 R168, RZ, RZ, R169 ;  /* 0x000000ffffa87224 */ /* 0x000fe200078e00a9 */
[----:B------:R-:W-:Y:S01]  /*47c0*/  MOV R169, R170 ;  /* 0x000000aa00a97202 */ /* 0x000fe20000000f00 */
[----:B------:R-:W-:-:S02]  /*47d0*/  IMAD.MOV.U32 R170, RZ, RZ, R171 ;  /* 0x000000ffffaa7224 */ /* 0x000fc400078e00ab */
[----:B------:R-:W-:Y:S01]  /*47e0*/  IMAD.MOV.U32 R171, RZ, RZ, R160 ;  /* 0x000000ffffab7224 */ /* 0x000fe200078e00a0 */
[----:B------:R-:W-:Y:S01]  /*47f0*/  MOV R160, R161 ;  /* 0x000000a100a07202 */ /* 0x000fe20000000f00 */
[----:B------:R-:W-:Y:S01]  /*4800*/  IMAD.MOV.U32 R161, RZ, RZ, R162 ;  /* 0x000000ffffa17224 */ /* 0x000fe200078e00a2 */
        /* <DEDUP_REMOVED lines=8> */
[----:B------:R4:W-:Y:S01]  /*4890*/  MUFU.EX2 R166, R2 ;  /* 0x0000000200a67308 */ /* 0x0009e20000000800 */
[----:B------:R-:W-:-:S02]  /*48a0*/  IMAD.MOV.U32 R141, RZ, RZ, R161 ;  /* 0x000000ffff8d7224 */ /* 0x000fc400078e00a1 */
[----:B------:R-:W-:Y:S01]  /*48b0*/  IMAD.MOV.U32 R142, RZ, RZ, R162 ;  /* 0x000000ffff8e7224 */ /* 0x000fe200078e00a2 */
[----:B------:R-:W-:Y:S01]  /*48c0*/  MOV R162, R172 ;  /* 0x000000ac00a27202 */ /* 0x000fe20000000f00 */
[----:B------:R-:W-:Y:S02]  /*48d0*/  IMAD.MOV.U32 R160, RZ, RZ, R164 ;  /* 0x000000ffffa07224 */ /* 0x000fe400078e00a4 */
[----:B------:R-:W-:Y:S01]  /*48e0*/  IMAD.MOV.U32 R161, RZ, RZ, R165 ;  /* 0x000000ffffa17224 */ /* 0x000fe200078e00a5 */
[----:B------:R-:W-:Y:S01]  /*48f0*/  MOV R165, R175 ;  /* 0x000000af00a57202 */ /* 0x000fe20000000f00 */
[----:B---3--:R-:W-:Y:S01]  /*4900*/  HMMA.16816.F32.BF16 R144, R4, R20, R120 ;  /* 0x000000140490723c */ /* 0x008fe20000041878 */
[----:B------:R-:W-:Y:S02]  /*4910*/  IMAD.MOV.U32 R163, RZ, RZ, R173 ;  /* 0x000000ffffa37224 */ /* 0x000fe400078e00ad */
[----:B------:R-:W-:Y:S01]  /*4920*/  IMAD.MOV.U32 R164, RZ, RZ, R174 ;  /* 0x000000ffffa47224 */ /* 0x000fe200078e00ae */
[----:B------:R-:W-:Y:S01]  /*4930*/  MOV R174, R178 ;  /* 0x000000b200ae7202 */ /* 0x000fe20000000f00 */
[----:B------:R-:W-:-:S02]  /*4940*/  IMAD.MOV.U32 R172, RZ, RZ, R176 ;  /* 0x000000ffffac7224 */ /* 0x000fc400078e00b0 */
[----:B----4-:R-:W-:Y:S01]  /*4950*/  FFMA.FTZ R2, R252, c[0x0][0x2d0], -R0 ;  /* 0x0000b400fc027a23 */ /* 0x010fe20000010800 */
[C---:B------:R-:W-:Y:S01]  /*4960*/  HMMA.16816.F32.BF16 R124, R4.reuse, R22, R112 ;  /* 0x00000016047c723c */ /* 0x040fe20000041870 */
[----:B------:R-:W3:Y:S01]  /*4970*/  LDSM.16.MT88.4 R20, [R225+0x7100] ;  /* 0x00710000e114783b */ /* 0x000ee20000004200 */
[----:B--2---:R-:W-:Y:S01]  /*4980*/  MOV R252, R167 ;  /* 0x000000a700fc7202 */ /* 0x004fe20000000f00 */
[----:B------:R2:W4:Y:S01]  /*4990*/  MUFU.EX2 R249, R2 ;  /* 0x0000000200f97308 */ /* 0x0005220000000800 */
[----:B------:R-:W-:Y:S02]  /*49a0*/  IMAD.MOV.U32 R173, RZ, RZ, R177 ;  /* 0x000000ffffad7224 */ /* 0x000fe400078e00b1 */
[----:B------:R-:W-:Y:S02]  /*49b0*/  IMAD.MOV.U32 R175, RZ, RZ, R179 ;  /* 0x000000ffffaf7224 */ /* 0x000fe400078e00b3 */
[----:B------:R-:W-:Y:S01]  /*49c0*/  HMMA.16816.F32.BF16 R112, R4, R16, R108 ;  /* 0x000000100470723c */ /* 0x000fe2000004186c */
[----:B------:R-:W-:Y:S01]  /*49d0*/  IMAD.MOV.U32 R134, RZ, RZ, R151 ;  /* 0x000000ffff867224 */ /* 0x000fe200078e0097 */
[----:B------:R-:W-:Y:S01]  /*49e0*/  MOV R151, R169 ;  /* 0x000000a900977202 */ /* 0x000fe20000000f00 */
[----:B------:R-:W-:-:S02]  /*49f0*/  IMAD.MOV.U32 R130, RZ, RZ, R170 ;  /* 0x000000ffff827224 */ /* 0x000fc400078e00aa */
[----:B------:R-:W-:Y:S02]  /*4a00*/  IMAD.MOV.U32 R131, RZ, RZ, R171 ;  /* 0x000000ffff837224 */ /* 0x000fe400078e00ab */
[----:B------:R-:W-:Y:S01]  /*4a10*/  IMAD.MOV.U32 R133, RZ, RZ, R175 ;  /* 0x000000ffff857224 */ /* 0x000fe200078e00af */
[----:B------:R-:W-:Y:S01]  /*4a20*/  HMMA.16816.F32.BF16 R108, R4, R18, R100 ;  /* 0x00000012046c723c */ /* 0x000fe20000041864 */
[----:B------:R-:W4:Y:S01]  /*4a30*/  LDSM.16.MT88.4 R16, [R228+0x7100] ;  /* 0x00710000e410783b */ /* 0x000f220000004200 */
[----:B--2---:R-:W-:-:S04]  /*4a40*/  FFMA.FTZ R2, R251, c[0x0][0x2d0], -R0 ;  /* 0x0000b400fb027a23 */ /* 0x004fc80000010800 */
[----:B------:R2:W-:Y:S02]  /*4a50*/  MUFU.EX2 R167, R2 ;  /* 0x0000000200a77308 */ /* 0x0005e40000000800 */
[C---:B-1----:R-:W-:Y:S08]  /*4a60*/  HMMA.16816.F32.BF16 R96, R4.reuse, R8, R96 ;  /* 0x000000080460723c */ /* 0x042ff00000041860 */
[----:B------:R-:W-:Y:S01]  /*4a70*/  HMMA.16816.F32.BF16 R92, R4, R10, R92 ;  /* 0x0000000a045c723c */ /* 0x000fe2000004185c */
[----:B------:R-:W1:Y:S01]  /*4a80*/  LDSM.16.MT88.4 R8, [R227+0x7100] ;  /* 0x00710000e308783b */ /* 0x000e620000004200 */
[----:B--2---:R-:W-:-:S06]  /*4a90*/  FFMA.FTZ R2, R150, c[0x0][0x2d0], -R0 ;  /* 0x0000b40096027a23 */ /* 0x004fcc0000010800 */
[C---:B---3--:R-:W-:Y:S01]  /*4aa0*/  HMMA.16816.F32.BF16 R136, R4.reuse, R20, R104 ;  /* 0x000000140488723c */ /* 0x048fe20000041868 */
[----:B------:R-:W-:Y:S01]  /*4ab0*/  IMAD.MOV.U32 R150, RZ, RZ, R168 ;  /* 0x000000ffff967224 */ /* 0x000fe200078e00a8 */
[----:B------:R-:W2:Y:S06]  /*4ac0*/  MUFU.EX2 R251, R2 ;  /* 0x0000000200fb7308 */ /* 0x000eac0000000800 */
[C---:B------:R-:W-:Y:S01]  /*4ad0*/  HMMA.16816.F32.BF16 R120, R4.reuse, R22, R88 ;  /* 0x000000160478723c */ /* 0x040fe20000041858 */
[----:B------:R-:W3:Y:S07]  /*4ae0*/  LDSM.16.MT88.4 R20, [R224+0x1900] ;  /* 0x00190000e014783b */ /* 0x000eee0000004200 */
[C---:B----4-:R-:W-:Y:S08]  /*4af0*/  HMMA.16816.F32.BF16 R104, R4.reuse, R16, R84 ;  /* 0x000000100468723c */ /* 0x050ff00000041854 */
[C---:B------:R-:W-:Y:S01]  /*4b00*/  HMMA.16816.F32.BF16 R100, R4.reuse, R18, R80 ;  /* 0x000000120464723c */ /* 0x040fe20000041850 */
[----:B------:R-:W4:Y:S07]  /*4b10*/  LDSM.16.MT88.4 R16, [R225+0x1900] ;  /* 0x00190000e110783b */ /* 0x000f2e0000004200 */
[C---:B-1----:R-:W-:Y:S08]  /*4b20*/  HMMA.16816.F32.BF16 R88, R4.reuse, R8, R60 ;  /* 0x000000080458723c */ /* 0x042ff0000004183c */
[----:B------:R-:W-:Y:S01]  /*4b30*/  HMMA.16816.F32.BF16 R84, R4, R10, R40 ;  /* 0x0000000a0454723c */ /* 0x000fe20000041828 */
[----:B------:R-:W1:Y:S06]  /*4b40*/  LDSM.16.MT88.4 R8, [R228+0x1900] ;  /* 0x00190000e408783b */ /* 0x000e6c0000004200 */
[----:B------:R-:W-:Y:S01]  /*4b50*/  F2FP.BF16.PACK_AB R4, R182, R250 ;  /* 0x000000fab604723e */ /* 0x000fe200000010ff */
[----:B------:R-:W-:Y:S01]  /*4b60*/  IMAD.MOV.U32 R42, RZ, RZ, R160 ;  /* 0x000000ffff2a7224 */ /* 0x000fe200078e00a0 */
[----:B------:R-:W-:Y:S01]  /*4b70*/  F2FP.BF16.PACK_AB R6, R252, R183 ;  /* 0x000000b7fc06723e */ /* 0x000fe200000010ff */
[----:B------:R-:W-:Y:S01]  /*4b80*/  IMAD.MOV.U32 R41, RZ, RZ, R161 ;  /* 0x000000ffff297224 */ /* 0x000fe200078e00a1 */
[----:B------:R-:W-:Y:S01]  /*4b90*/  F2FP.BF16.PACK_AB R5, R249, R166 ;  /* 0x000000a6f905723e */ /* 0x000fe200000010ff */
[----:B------:R-:W-:Y:S01]  /*4ba0*/  IMAD.MOV.U32 R160, RZ, RZ, R180 ;  /* 0x000000ffffa07224 */ /* 0x000fe200078e00b4 */
[----:B--2---:R-:W-:-:S02]  /*4bb0*/  F2FP.BF16.PACK_AB R7, R251, R167 ;  /* 0x000000a7fb07723e */ /* 0x004fc400000010ff */
[----:B------:R-:W-:Y:S02]  /*4bc0*/  MOV R43, R143 ;  /* 0x0000008f002b7202 */ /* 0x000fe40000000f00 */
[----:B------:R-:W-:-:S03]  /*4bd0*/  MOV R161, R181 ;  /* 0x000000b500a17202 */ /* 0x000fc60000000f00 */
[C---:B---3--:R-:W-:Y:S08]  /*4be0*/  HMMA.16816.F32.BF16 R60, R4.reuse, R20, R76 ;  /* 0x00000014043c723c */ /* 0x048ff0000004184c */
[C---:B------:R-:W-:Y:S07]  /*4bf0*/  HMMA.16816.F32.BF16 R176, R4.reuse, R22, R68 ;  /* 0x0000001604b0723c */ /* 0x040fee0000041844 */
[----:B------:R-:W-:Y:S01]  /*4c00*/  MOV R70, R140 ;  /* 0x0000008c00467202 */ /* 0x000fe20000000f00 */
[----:B------:R-:W-:Y:S01]  /*4c10*/  IMAD.MOV.U32 R69, RZ, RZ, R141 ;  /* 0x000000ffff457224 */ /* 0x000fe200078e008d */
[----:B----4-:R-:W-:Y:S01]  /*4c20*/  HMMA.16816.F32.BF16 R168, R4, R16, R56 ;  /* 0x0000001004a8723c */ /* 0x010fe20000041838 */
[----:B------:R-:W-:-:S02]  /*4c30*/  IMAD.MOV.U32 R68, RZ, RZ, R142 ;  /* 0x000000ffff447224 */ /* 0x000fc400078e008e */
[----:B------:R-:W-:-:S04]  /*4c40*/  IMAD.MOV.U32 R71, RZ, RZ, R131 ;  /* 0x000000ffff477224 */ /* 0x000fc800078e0083 */
[----:B------:R-:W-:Y:S01]  /*4c50*/  IMAD.MOV.U32 R21, RZ, RZ, R61 ;  /* 0x000000ffff157224 */ /* 0x000fe200078e003d */
[C---:B-1----:R-:W-:Y:S01]  /*4c60*/  HMMA.16816.F32.BF16 R140, R4.reuse, R8, R36 ;  /* 0x00000008048c723c */ /* 0x042fe20000041824 */
[----:B------:R-:W-:Y:S01]  /*4c70*/  IMAD.MOV.U32 R20, RZ, RZ, R60 ;  /* 0x000000ffff147224 */ /* 0x000fe200078e003c */
[----:B------:R-:W-:Y:S01]  /*4c80*/  MOV R57, R150 ;  /* 0x0000009600397202 */ /* 0x000fe20000000f00 */
[----:B------:R-:W-:Y:S01]  /*4c90*/  IMAD.MOV.U32 R56, RZ, RZ, R151 ;  /* 0x000000ffff387224 */ /* 0x000fe200078e0097 */
[----:B------:R-:W-:Y:S01]  /*4ca0*/  MOV R2, R63 ;  /* 0x0000003f00027202 */ /* 0x000fe20000000f00 */
[----:B------:R-:W-:Y:S02]  /*4cb0*/  IMAD.MOV.U32 R40, RZ, RZ, R62 ;  /* 0x000000ffff287224 */ /* 0x000fe400078e003e */
[----:B------:R-:W-:Y:S01]  /*4cc0*/  MOV R36, R21 ;  /* 0x0000001500247202 */ /* 0x000fe20000000f00 */
[----:B------:R-:W-:Y:S01]  /*4cd0*/  IMAD.MOV.U32 R37, RZ, RZ, R20 ;  /* 0x000000ffff257224 */ /* 0x000fe200078e0014 */
[C---:B------:R-:W-:Y:S01]  /*4ce0*/  HMMA.16816.F32.BF16 R148, R4.reuse, R18, R48 ;  /* 0x000000120494723c */ /* 0x040fe20000041830 */
[----:B------:R-:W1:Y:S01]  /*4cf0*/  LDSM.16.MT88.4 R20, [R227+0x1900] ;  /* 0x00190000e314783b */ /* 0x000e620000004200 */
[----:B------:R-:W-:Y:S01]  /*4d00*/  IMAD.MOV.U32 R38, RZ, RZ, R118 ;  /* 0x000000ffff267224 */ /* 0x000fe200078e0076 */
[----:B------:R-:W-:Y:S01]  /*4d10*/  MOV R39, R119 ;  /* 0x0000007700277202 */ /* 0x000fe20000000f00 */
[----:B------:R-:W-:Y:S01]  /*4d20*/  IMAD.MOV.U32 R58, RZ, RZ, R40 ;  /* 0x000000ffff3a7224 */ /* 0x000fe200078e0028 */
[----:B------:R-:W2:Y:S01]  /*4d30*/  LDSM.16.MT88.4 R16, [R224+0x4900] ;  /* 0x00490000e010783b */ /* 0x000ea20000004200 */
[----:B------:R-:W-:Y:S01]  /*4d40*/  MOV R59, R2 ;  /* 0x00000002003b7202 */ /* 0x000fe20000000f00 */
[----:B------:R-:W-:Y:S01]  /*4d50*/  IMAD.MOV.U32 R48, RZ, RZ, R164 ;  /* 0x000000ffff307224 */ /* 0x000fe200078e00a4 */
[----:B------:R-:W-:Y:S01]  /*4d60*/  MOV R40, R162 ;  /* 0x000000a200287202 */ /* 0x000fe20000000f00 */
[----:B------:R-:W-:Y:S01]  /*4d70*/  IMAD.MOV.U32 R164, RZ, RZ, R116 ;  /* 0x000000ffffa47224 */ /* 0x000fe200078e0074 */
[----:B------:R-:W-:Y:S01]  /*4d80*/  MOV R2, R165 ;  /* 0x000000a500027202 */ /* 0x000fe20000000f00 */
[----:B------:R-:W-:Y:S01]  /*4d90*/  IMAD.MOV.U32 R49, RZ, RZ, R117 ;  /* 0x000000ffff317224 */ /* 0x000fe200078e0075 */
[----:B------:R-:W-:Y:S01]  /*4da0*/  MOV R165, R174 ;  /* 0x000000ae00a57202 */ /* 0x000fe20000000f00 */
[----:B------:R-:W-:Y:S01]  /*4db0*/  HMMA.16816.F32.BF16 R116, R4, R10, R28 ;  /* 0x0000000a0474723c */ /* 0x000fe2000004181c */
[----:B------:R-:W3:Y:S01]  /*4dc0*/  LDSM.16.MT88.4 R8, [R225+0x4900] ;  /* 0x00490000e108783b */ /* 0x000ee20000004200 */
[----:B------:R-:W-:-:S02]  /*4dd0*/  IMAD.MOV.U32 R50, RZ, RZ, R163 ;  /* 0x000000ffff327224 */ /* 0x000fc400078e00a3 */
[----:B------:R-:W-:Y:S02]  /*4de0*/  IMAD.MOV.U32 R162, RZ, RZ, R172 ;  /* 0x000000ffffa27224 */ /* 0x000fe400078e00ac */
[----:B------:R-:W-:Y:S02]  /*4df0*/  IMAD.MOV.U32 R163, RZ, RZ, R173 ;  /* 0x000000ffffa37224 */ /* 0x000fe400078e00ad */
[----:B------:R-:W-:Y:S02]  /*4e00*/  IMAD.MOV.U32 R30, RZ, RZ, R182 ;  /* 0x000000ffff1e7224 */ /* 0x000fe400078e00b6 */
[----:B------:R-:W-:Y:S02]  /*4e10*/  IMAD.MOV.U32 R31, RZ, RZ, R183 ;  /* 0x000000ffff1f7224 */ /* 0x000fe400078e00b7 */
[----:B------:R-:W-:Y:S02]  /*4e20*/  IMAD.MOV.U32 R51, RZ, RZ, R130 ;  /* 0x000000ffff337224 */ /* 0x000fe400078e0082 */
[----:B------:R-:W-:-:S02]  /*4e30*/  IMAD.MOV.U32 R29, RZ, RZ, R50 ;  /* 0x000000ffff1d7224 */ /* 0x000fc400078e0032 */
[----:B------:R-:W-:Y:S02]  /*4e40*/  IMAD.MOV.U32 R28, RZ, RZ, R49 ;  /* 0x000000ffff1c7224 */ /* 0x000fe400078e0031 */
[----:B------:R-:W-:Y:S01]  /*4e50*/  FFMA.FTZ R2, R2, c[0x0][0x2d0], -R12 ;  /* 0x0000b40002027a23 */ /* 0x000fe2000001080c */
[C---:B-1----:R-:W-:Y:S07]  /*4e60*/  HMMA.16816.F32.BF16 R180, R4.reuse, R20, R72 ;  /* 0x0000001404b4723c */ /* 0x042fee0000041848 */
[----:B------:R-:W-:Y:S01]  /*4e70*/  MOV R72, R37 ;  /* 0x0000002500487202 */ /* 0x000fe20000000f00 */
[C---:B------:R-:W-:Y:S01]  /*4e80*/  HMMA.16816.F32.BF16 R172, R4.reuse, R22, R64 ;  /* 0x0000001604ac723c */ /* 0x040fe20000041840 */
[----:B------:R-:W1:Y:S01]  /*4e90*/  LDSM.16.MT88.4 R20, [R228+0x4900] ;  /* 0x00490000e414783b */ /* 0x000e620000004200 */
[----:B------:R-:W-:Y:S01]  /*4ea0*/  MOV R37, R68 ;  /* 0x0000004400257202 */ /* 0x000fe20000000f00 */
[----:B------:R-:W-:Y:S01]  /*4eb0*/  IMAD.MOV.U32 R73, RZ, RZ, R38 ;  /* 0x000000ffff497224 */ /* 0x000fe200078e0026 */
[----:B------:R-:W-:Y:S01]  /*4ec0*/  MOV R75, R48 ;  /* 0x00000030004b7202 */ /* 0x000fe20000000f00 */
[----:B------:R-:W-:Y:S01]  /*4ed0*/  IMAD.MOV.U32 R74, RZ, RZ, R39 ;  /* 0x000000ffff4a7224 */ /* 0x000fe200078e0027 */
[----:B------:R-:W-:Y:S01]  /*4ee0*/  MOV R39, R57 ;  /* 0x0000003900277202 */ /* 0x000fe20000000f00 */
[----:B------:R-:W-:Y:S01]  /*4ef0*/  IMAD.MOV.U32 R67, RZ, RZ, R36 ;  /* 0x000000ffff437224 */ /* 0x000fe200078e0024 */
[----:B--2---:R-:W-:Y:S01]  /*4f00*/  HMMA.16816.F32.BF16 R128, R4, R16, R52 ;  /* 0x000000100480723c */ /* 0x004fe20000041834 */
[----:B------:R-:W-:Y:S01]  /*4f10*/  MOV R36, R71 ;  /* 0x0000004700247202 */ /* 0x000fe20000000f00 */
[----:B------:R-:W-:-:S06]  /*4f20*/  IMAD.MOV.U32 R38, RZ, RZ, R56 ;  /* 0x000000ffff267224 */ /* 0x000fcc00078e0038 */
[C---:B------:R-:W-:Y:S01]  /*4f30*/  HMMA.16816.F32.BF16 R80, R4.reuse, R18, R44 ;  /* 0x000000120450723c */ /* 0x040fe2000004182c */
[----:B------:R-:W2:Y:S07]  /*4f40*/  LDSM.16.MT88.4 R16, [R227+0x4900] ;  /* 0x00490000e310783b */ /* 0x000eae0000004200 */
[C---:B---3--:R-:W-:Y:S08]  /*4f50*/  HMMA.16816.F32.BF16 R60, R4.reuse, R8, R32 ;  /* 0x00000008043c723c */ /* 0x048ff00000041820 */
[C---:B------:R-:W-:Y:S01]  /*4f60*/  HMMA.16816.F32.BF16 R32, R4.reuse, R10, R24 ;  /* 0x0000000a0420723c */ /* 0x040fe20000041818 */
[----:B------:R-:W3:Y:S07]  /*4f70*/  LDSM.16.MT88.4 R8, [R224+0x7900] ;  /* 0x00790000e008783b */ /* 0x000eee0000004200 */
[----:B-1----:R-:W-:Y:S07]  /*4f80*/  HMMA.16816.F32.BF16 R76, R4, R20, R144 ;  /* 0x00000014044c723c */ /* 0x002fee0000041890 */
[----:B------:R-:W-:Y:S01]  /*4f90*/  MOV R145, R30 ;  /* 0x0000001e00917202 */ /* 0x000fe20000000f00 */
[----:B------:R-:W-:Y:S01]  /*4fa0*/  IMAD.MOV.U32 R144, RZ, RZ, R31 ;  /* 0x000000ffff907224 */ /* 0x000fe200078e001f */
[----:B------:R-:W-:Y:S01]  /*4fb0*/  MOV R147, R29 ;  /* 0x0000001d00937202 */ /* 0x000fe20000000f00 */
[----:B------:R-:W-:-:S02]  /*4fc0*/  IMAD.MOV.U32 R30, RZ, RZ, R69 ;  /* 0x000000ffff1e7224 */ /* 0x000fc400078e0045 */
[----:B------:R-:W-:Y:S02]  /*4fd0*/  IMAD.MOV.U32 R31, RZ, RZ, R70 ;  /* 0x000000ffff1f7224 */ /* 0x000fe400078e0046 */
[----:B------:R-:W-:Y:S01]  /*4fe0*/  HMMA.16816.F32.BF16 R68, R4, R22, R124 ;  /* 0x000000160444723c */ /* 0x000fe2000004187c */
[----:B------:R-:W1:Y:S01]  /*4ff0*/  LDSM.16.MT88.4 R20, [R225+0x7900] ;  /* 0x00790000e114783b */ /* 0x000e620000004200 */
[----:B------:R-:W-:-:S05]  /*5000*/  IMAD.MOV.U32 R146, RZ, RZ, R40 ;  /* 0x000000ffff927224 */ /* 0x000fca00078e0028 */
[----:B------:R-:W-:Y:S01]  /*5010*/  IMAD.MOV.U32 R127, RZ, RZ, R51 ;  /* 0x000000ffff7f7224 */ /* 0x000fe200078e0033 */
[----:B------:R-:W-:Y:S01]  /*5020*/  MOV R124, R42 ;  /* 0x0000002a007c7202 */ /* 0x000fe20000000f00 */
[----:B------:R-:W-:Y:S01]  /*5030*/  IMAD.MOV.U32 R125, RZ, RZ, R58 ;  /* 0x000000ffff7d7224 */ /* 0x000fe200078e003a */
[----:B--2---:R-:W-:Y:S01]  /*5040*/  HMMA.16816.F32.BF16 R48, R4, R18, R108 ;  /* 0x000000120430723c */ /* 0x004fe2000004186c */
[----:B------:R-:W-:-:S06]  /*5050*/  IMAD.MOV.U32 R126, RZ, RZ, R59 ;  /* 0x000000ffff7e7224 */ /* 0x000fcc00078e003b */
[----:B------:R-:W-:Y:S01]  /*5060*/  IMAD.MOV.U32 R109, RZ, RZ, R41 ;  /* 0x000000ffff6d7224 */ /* 0x000fe200078e0029 */
[----:B------:R-:W-:Y:S01]  /*5070*/  HMMA.16816.F32.BF16 R56, R4, R16, R112 ;  /* 0x000000100438723c */ /* 0x000fe20000041870 */
[----:B------:R-:W-:Y:S01]  /*5080*/  IMAD.MOV.U32 R108, RZ, RZ, R28 ;  /* 0x000000ffff6c7224 */ /* 0x000fe200078e001c */
[----:B------:R-:W2:Y:S01]  /*5090*/  LDSM.16.MT88.4 R16, [R228+0x7900] ;  /* 0x00790000e410783b */ /* 0x000ea20000004200 */
[----:B------:R-:W-:Y:S01]  /*50a0*/  IMAD.MOV.U32 R110, RZ, RZ, R72 ;  /* 0x000000ffff6e7224 */ /* 0x000fe200078e0048 */
[----:B------:R-:W-:-:S03]  /*50b0*/  MOV R111, R67 ;  /* 0x00000043006f7202 */ /* 0x000fc60000000f00 */
[----:B------:R-:W-:Y:S01]  /*50c0*/  IMAD.MOV.U32 R113, RZ, RZ, R43 ;  /* 0x000000ffff717224 */ /* 0x000fe200078e002b */
[----:B------:R-:W-:Y:S01]  /*50d0*/  MOV R115, R74 ;  /* 0x0000004a00737202 */ /* 0x000fe20000000f00 */
[----:B---3--:R-:W-:Y:S01]  /*50e0*/  HMMA.16816.F32.BF16 R40, R4, R8, R96 ;  /* 0x000000080428723c */ /* 0x008fe20000041860 */
[----:B------:R-:W-:Y:S02]  /*50f0*/  IMAD.MOV.U32 R112, RZ, RZ, R73 ;  /* 0x000000ffff707224 */ /* 0x000fe400078e0049 */
[----:B------:R-:W-:-:S04]  /*5100*/  IMAD.MOV.U32 R114, RZ, RZ, R75 ;  /* 0x000000ffff727224 */ /* 0x000fc800078e004b */
[----:B------:R-:W-:Y:S01]  /*5110*/  IMAD.MOV.U32 R96, RZ, RZ, R30 ;  /* 0x000000ffff607224 */ /* 0x000fe200078e001e */
[----:B------:R-:W-:Y:S01]  /*5120*/  MOV R97, R31 ;  /* 0x0000001f00617202 */ /* 0x000fe20000000f00 */
[----:B------:R-:W-:Y:S01]  /*5130*/  IMAD.MOV.U32 R98, RZ, RZ, R36 ;  /* 0x000000ffff627224 */ /* 0x000fe200078e0024 */
[C---:B------:R-:W-:Y:S01]  /*5140*/  HMMA.16816.F32.BF16 R28, R4.reuse, R10, R92 ;  /* 0x0000000a041c723c */ /* 0x040fe2000004185c */
[----:B------:R-:W-:Y:S01]  /*5150*/  MOV R99, R37 ;  /* 0x0000002500637202 */ /* 0x000fe20000000f00 */
[----:B------:R-:W3:Y:S05]  /*5160*/  LDSM.16.MT88.4 R8, [R227+0x7900] ;  /* 0x00790000e308783b */ /* 0x000eea0000004200 */
[----:B------:R-:W-:Y:S01]  /*5170*/  MOV R95, R39 ;  /* 0x00000027005f7202 */ /* 0x000fe20000000f00 */
[----:B------:R-:W-:Y:S01]  /*5180*/  IMAD.MOV.U32 R94, RZ, RZ, R38 ;  /* 0x000000ffff5e7224 */ /* 0x000fe200078e0026 */
[C---:B-1----:R-:W-:Y:S02]  /*5190*/  HMMA.16816.F32.BF16 R72, R4.reuse, R20, R136 ;  /* 0x000000140448723c */ /* 0x042fe40000041888 */
[----:B------:R-:W-:Y:S01]  /*51a0*/  MOV R93, R95 ;  /* 0x0000005f005d7202 */ /* 0x000fe20000000f00 */
[----:B------:R-:W-:Y:S01]  /*51b0*/  IMAD.MOV.U32 R92, RZ, RZ, R94 ;  /* 0x000000ffff5c7224 */ /* 0x000fe200078e005e */
[----:B------:R-:W-:Y:S01]  /*51c0*/  MOV R95, R97 ;  /* 0x00000061005f7202 */ /* 0x000fe20000000f00 */
[----:B------:R-:W-:Y:S01]  /*51d0*/  IMAD.MOV.U32 R94, RZ, RZ, R96 ;  /* 0x000000ffff5e7224 */ /* 0x000fe200078e0060 */
[----:B------:R-:W-:Y:S01]  /*51e0*/  MOV R97, R99 ;  /* 0x0000006300617202 */ /* 0x000fe20000000f00 */
[----:B------:R-:W-:Y:S01]  /*51f0*/  IMAD.MOV.U32 R99, RZ, RZ, R108 ;  /* 0x000000ffff637224 */ /* 0x000fe200078e006c */
[----:B------:R-:W-:Y:S01]  /*5200*/  HMMA.16816.F32.BF16 R64, R4, R22, R120 ;  /* 0x000000160440723c */ /* 0x000fe20000041878 */
[----:B------:R-:W-:-:S02]  /*5210*/  IMAD.MOV.U32 R108, RZ, RZ, R110 ;  /* 0x000000ffff6c7224 */ /* 0x000fc400078e006e */
[----:B------:R-:W-:Y:S01]  /*5220*/  IMAD.MOV.U32 R110, RZ, RZ, R125 ;  /* 0x000000ffff6e7224 */ /* 0x000fe200078e007d */
[----:B------:R-:W-:Y:S01]  /*5230*/  MOV R139, R93 ;  /* 0x0000005d008b7202 */ /* 0x000fe20000000f00 */
[----:B------:R-:W-:Y:S01]  /*5240*/  IMAD.MOV.U32 R125, RZ, RZ, R127 ;  /* 0x000000ffff7d7224 */ /* 0x000fe200078e007f */
[----:B------:R-:W-:Y:S01]  /*5250*/  MOV R127, R144 ;  /* 0x00000090007f7202 */ /* 0x000fe20000000f00 */
[----:B------:R-:W-:Y:S01]  /*5260*/  IMAD.MOV.U32 R96, RZ, RZ, R98 ;  /* 0x000000ffff607224 */ /* 0x000fe200078e0062 */
[----:B------:R-:W-:Y:S01]  /*5270*/  MOV R144, R134 ;  /* 0x0000008600907202 */ /* 0x000fe20000000f00 */
[----:B--2---:R-:W-:Y:S01]  /*5280*/  HMMA.16816.F32.BF16 R52, R4, R16, R104 ;  /* 0x000000100434723c */ /* 0x004fe20000041868 */
[----:B------:R-:W-:Y:S01]  /*5290*/  MOV R93, R95 ;  /* 0x0000005f005d7202 */ /* 0x000fe20000000f00 */
[----:B------:R1:W-:Y:S01]  /*52a0*/  MUFU.EX2 R134, R2 ;  /* 0x0000000200867308 */ /* 0x0003e20000000800 */
[----:B------:R-:W-:Y:S02]  /*52b0*/  MOV R95, R97 ;  /* 0x00000061005f7202 */ /* 0x000fe40000000f00 */
[----:B------:R-:W-:-:S02]  /*52c0*/  MOV R97, R108 ;  /* 0x0000006c00617202 */ /* 0x000fc40000000f00 */
[----:B------:R-:W-:Y:S01]  /*52d0*/  MOV R108, R110 ;  /* 0x0000006e006c7202 */ /* 0x000fe20000000f00 */
[C---:B------:R-:W-:Y:S01]  /*52e0*/  HMMA.16816.F32.BF16 R44, R4.reuse, R18, R100 ;  /* 0x00000012042c723c */ /* 0x040fe20000041864 */
[----:B------:R-:W-:Y:S01]  /*52f0*/  MOV R110, R125 ;  /* 0x0000007d006e7202 */ /* 0x000fe20000000f00 */
[----:B------:R-:W-:Y:S01]  /*5300*/  IMAD.MOV.U32 R125, RZ, RZ, R144 ;  /* 0x000000ffff7d7224 */ /* 0x000fe200078e0090 */
[----:B------:R-:W-:Y:S01]  /*5310*/  MOV R98, R109 ;  /* 0x0000006d00627202 */ /* 0x000fe20000000f00 */
[----:B------:R-:W-:Y:S01]  /*5320*/  IMAD.MOV.U32 R144, RZ, RZ, R162 ;  /* 0x000000ffff907224 */ /* 0x000fe200078e00a2 */
[----:B------:R-:W-:Y:S01]  /*5330*/  MOV R109, R111 ;  /* 0x0000006f006d7202 */ /* 0x000fe20000000f00 */
[----:B------:R-:W-:Y:S01]  /*5340*/  LDSM.16.MT88.4 R16, [R225+0x2100] ;  /* 0x00210000e110783b */ /* 0x000fe20000004200 */
[----:B------:R-:W-:Y:S01]  /*5350*/  MOV R111, R126 ;  /* 0x0000007e006f7202 */ /* 0x000fe20000000f00 */
[----:B------:R-:W-:Y:S01]  /*5360*/  IMAD.MOV.U32 R126, RZ, RZ, R145 ;  /* 0x000000ffff7e7224 */ /* 0x000fe200078e0091 */
[----:B---3--:R-:W-:Y:S01]  /*5370*/  HMMA.16816.F32.BF16 R36, R4, R8, R88 ;  /* 0x000000080424723c */ /* 0x008fe20000041858 */
[----:B-1----:R-:W-:-:S02]  /*5380*/  FFMA.FTZ R2, R92, c[0x0][0x2d0], -R12 ;  /* 0x0000b4005c027a23 */ /* 0x002fc4000001080c */
[----:B------:R-:W-:Y:S02]  /*5390*/  IMAD.MOV.U32 R92, RZ, RZ, R94 ;  /* 0x000000ffff5c7224 */ /* 0x000fe400078e005e */
[----:B------:R1:W2:Y:S01]  /*53a0*/  MUFU.EX2 R162, R2 ;  /* 0x0000000200a27308 */ /* 0x0002a20000000800 */
[----:B------:R-:W-:Y:S02]  /*53b0*/  IMAD.MOV.U32 R94, RZ, RZ, R96 ;  /* 0x000000ffff5e7224 */ /* 0x000fe400078e0060 */
[----:B------:R-:W-:Y:S01]  /*53c0*/  IMAD.MOV.U32 R138, RZ, RZ, R92 ;  /* 0x000000ffff8a7224 */ /* 0x000fe200078e005c */
[----:B------:R-:W-:Y:S01]  /*53d0*/  HMMA.16816.F32.BF16 R24, R4, R10, R84 ;  /* 0x0000000a0418723c */ /* 0x000fe20000041854 */
[----:B------:R-:W-:Y:S01]  /*53e0*/  IMAD.MOV.U32 R92, RZ, RZ, R94 ;  /* 0x000000ffff5c7224 */ /* 0x000fe200078e005e */
[----:B------:R-:W-:Y:S01]  /*53f0*/  LDSM.16.MT88.4 R8, [R228+0x2100] ;  /* 0x00210000e408783b */ /* 0x000fe20000004200 */
[----:B------:R-:W-:Y:S02]  /*5400*/  IMAD.MOV.U32 R145, RZ, RZ, R186 ;  /* 0x000000ffff917224 */ /* 0x000fe400078e00ba */
[----:B-1----:R-:W-:Y:S01]  /*5410*/  FFMA.FTZ R2, R139, c[0x0][0x2d0], -R12 ;  /* 0x0000b4008b027a23 */ /* 0x002fe2000001080c */
[----:B------:R-:W-:Y:S01]  /*5420*/  MOV R139, R93 ;  /* 0x0000005d008b7202 */ /* 0x000fe20000000f00 */
[----:B------:R-:W-:Y:S01]  /*5430*/  IMAD.MOV.U32 R96, RZ, RZ, R98 ;  /* 0x000000ffff607224 */ /* 0x000fe200078e0062 */
[----:B------:R-:W-:Y:S01]  /*5440*/  MOV R93, R95 ;  /* 0x0000005f005d7202 */ /* 0x000fe20000000f00 */
[----:B------:R1:W5:Y:S01]  /*5450*/  LDL.LU R186, [R1+0x6c] ;  /* 0x00006c0001ba7983 */ /* 0x0003620000300800 */
[----:B------:R-:W-:Y:S01]  /*5460*/  MOV R95, R97 ;  /* 0x00000061005f7202 */ /* 0x000fe20000000f00 */
[----:B------:R-:W-:Y:S01]  /*5470*/  IMAD.MOV.U32 R98, RZ, RZ, R109 ;  /* 0x000000ffff627224 */ /* 0x000fe200078e006d */
[----:B------:R-:W-:-:S02]  /*5480*/  MOV R97, R108 ;  /* 0x0000006c00617202 */ /* 0x000fc40000000f00 */
[----:B------:R-:W-:Y:S01]  /*5490*/  MOV R137, R139 ;  /* 0x0000008b00897202 */ /* 0x000fe20000000f00 */
[----:B------:R-:W-:Y:S01]  /*54a0*/  IMAD.MOV.U32 R94, RZ, RZ, R96 ;  /* 0x000000ffff5e7224 */ /* 0x000fe200078e0060 */
[----:B------:R-:W-:Y:S01]  /*54b0*/  MOV R108, R110 ;  /* 0x0000006e006c7202 */ /* 0x000fe20000000f00 */
[----:B------:R-:W-:Y:S01]  /*54c0*/  IMAD.MOV.U32 R109, RZ, RZ, R111 ;  /* 0x000000ffff6d7224 */ /* 0x000fe200078e006f */
[----:B------:R-:W-:Y:S02]  /*54d0*/  MOV R110, R144 ;  /* 0x00000090006e7202 */ /* 0x000fe40000000f00 */
[----:B------:R-:W-:Y:S02]  /*54e0*/  MOV R139, R93 ;  /* 0x0000005d008b7202 */ /* 0x000fe40000000f00 */
[----:B------:R-:W-:Y:S02]  /*54f0*/  MOV R144, R163 ;  /* 0x000000a300907202 */ /* 0x000fe40000000f00 */
[----:B------:R-:W-:Y:S01]  /*5500*/  MOV R93, R95 ;  /* 0x0000005f005d7202 */ /* 0x000fe20000000f00 */
[----:B------:R3:W-:Y:S01]  /*5510*/  MUFU.EX2 R163, R2 ;  /* 0x0000000200a37308 */ /* 0x0007e20000000800 */
[----:B------:R-:W-:-:S02]  /*5520*/  MOV R95, R97 ;  /* 0x00000061005f7202 */ /* 0x000fc40000000f00 */
[----:B------:R-:W-:Y:S02]  /*5530*/  MOV R97, R108 ;  /* 0x0000006c00617202 */ /* 0x000fe40000000f00 */
[----:B------:R-:W-:Y:S02]  /*5540*/  MOV R108, R110 ;  /* 0x0000006e006c7202 */ /* 0x000fe40000000f00 */
[----:B------:R-:W-:Y:S02]  /*5550*/  MOV R110, R144 ;  /* 0x00000090006e7202 */ /* 0x000fe40000000f00 */
[----:B------:R-:W-:Y:S02]  /*5560*/  MOV R144, R165 ;  /* 0x000000a500907202 */ /* 0x000fe40000000f00 */
[----:B------:R-:W-:Y:S01]  /*5570*/  MOV R111, R145 ;  /* 0x00000091006f7202 */ /* 0x000fe20000000f00 */
[----:B------:R-:W-:Y:S01]  /*5580*/  IMAD.MOV.U32 R96, RZ, RZ, R98 ;  /* 0x000000ffff607224 */ /* 0x000fe200078e0062 */
[----:B------:R-:W-:Y:S01]  /*5590*/  MOV R145, R185 ;  /* 0x000000b900917202 */ /* 0x000fe20000000f00 */
[----:B---3--:R-:W-:Y:S01]  /*55a0*/  FFMA.FTZ R2, R138, c[0x0][0x2d0], -R12 ;  /* 0x0000b4008a027a23 */ /* 0x008fe2000001080c */
[----:B--2---:R-:W-:Y:S01]  /*55b0*/  F2FP.BF16.PACK_AB R4, R162, R134 ;  /* 0x00000086a204723e */ /* 0x004fe200000010ff */
[----:B------:R-:W-:Y:S01]  /*55c0*/  IMAD.MOV.U32 R138, RZ, RZ, R92 ;  /* 0x000000ffff8a7224 */ /* 0x000fe200078e005c */
[----:B------:R1:W5:Y:S01]  /*55d0*/  LDL.LU R185, [R1+0x68] ;  /* 0x0000680001b97983 */ /* 0x0003620000300800 */
[----:B------:R2:W3:Y:S01]  /*55e0*/  MUFU.EX2 R165, R2 ;  /* 0x0000000200a57308 */ /* 0x0004e20000000800 */
[----:B------:R-:W-:-:S02]  /*55f0*/  IMAD.MOV.U32 R98, RZ, RZ, R109 ;  /* 0x000000ffff627224 */ /* 0x000fc400078e006d */
[----:B------:R-:W-:Y:S01]  /*5600*/  MOV R136, R138 ;  /* 0x0000008a00887202 */ /* 0x000fe20000000f00 */
[----:B------:R-:W-:Y:S02]  /*5610*/  IMAD.MOV.U32 R92, RZ, RZ, R94 ;  /* 0x000000ffff5c7224 */ /* 0x000fe400078e005e */
[----:B------:R-:W-:Y:S02]  /*5620*/  IMAD.MOV.U32 R109, RZ, RZ, R111 ;  /* 0x000000ffff6d7224 */ /* 0x000fe400078e006f */
[----:B------:R-:W-:Y:S02]  /*5630*/  IMAD.MOV.U32 R111, RZ, RZ, R145 ;  /* 0x000000ffff6f7224 */ /* 0x000fe400078e0091 */
[----:B--2---:R-:W-:Y:S02]  /*5640*/  FFMA.FTZ R2, R137, c[0x0][0x2d0], -R0 ;  /* 0x0000b40089027a23 */ /* 0x004fe40000010800 */
[----:B------:R-:W-:Y:S02]  /*5650*/  IMAD.MOV.U32 R137, RZ, RZ, R139 ;  /* 0x000000ffff897224 */ /* 0x000fe400078e008b */
        /* <DEDUP_REMOVED lines=10> */
[----:B------:R-:W-:Y:S01]  /*5700*/  IMAD.MOV.U32 R93, RZ, RZ, R95 ;  /* 0x000000ffff5d7224 */ /* 0x000fe200078e005f */
[----:B------:R2:W-:Y:S01]  /*5710*/  MUFU.EX2 R133, R2 ;  /* 0x0000000200857308 */ /* 0x0005e20000000800 */
[----:B------:R-:W-:Y:S02]  /*5720*/  IMAD.MOV.U32 R95, RZ, RZ, R97 ;  /* 0x000000ffff5f7224 */ /* 0x000fe400078e0061 */
[----:B------:R-:W-:-:S02]  /*5730*/  IMAD.MOV.U32 R97, RZ, RZ, R108 ;  /* 0x000000ffff617224 */ /* 0x000fc400078e006c */
[----:B------:R-:W-:Y:S02]  /*5740*/  IMAD.MOV.U32 R108, RZ, RZ, R110 ;  /* 0x000000ffff6c7224 */ /* 0x000fe400078e006e */
[----:B------:R-:W-:Y:S02]  /*5750*/  IMAD.MOV.U32 R110, RZ, RZ, R144 ;  /* 0x000000ffff6e7224 */ /* 0x000fe400078e0090 */
[----:B------:R-:W-:Y:S01]  /*5760*/  IMAD.MOV.U32 R144, RZ, RZ, R160 ;  /* 0x000000ffff907224 */ /* 0x000fe200078e00a0 */
[----:B------:R-:W-:Y:S01]  /*5770*/  MOV R138, R92 ;  /* 0x0000005c008a7202 */ /* 0x000fe20000000f00 */
[----:B------:R-:W-:Y:S02]  /*5780*/  IMAD.MOV.U32 R94, RZ, RZ, R96 ;  /* 0x000000ffff5e7224 */ /* 0x000fe400078e0060 */
[----:B------:R-:W-:Y:S02]  /*5790*/  IMAD.MOV.U32 R145, RZ, RZ, R184 ;  /* 0x000000ffff917224 */ /* 0x000fe400078e00b8 */
[----:B--2---:R-:W-:Y:S01]  /*57a0*/  FFMA.FTZ R2, R136, c[0x0][0x2d0], -R0 ;  /* 0x0000b40088027a23 */ /* 0x004fe20000010800 */
[----:B------:R-:W-:Y:S01]  /*57b0*/  MOV R123, R93 ;  /* 0x0000005d007b7202 */ /* 0x000fe20000000f00 */
[----:B------:R-:W-:Y:S01]  /*57c0*/  IMAD.MOV.U32 R96, RZ, RZ, R98 ;  /* 0x000000ffff607224 */ /* 0x000fe200078e0062 */
[----:B------:R-:W-:Y:S01]  /*57d0*/  MOV R92, R94 ;  /* 0x0000005e005c7202 */ /* 0x000fe20000000f00 */
[----:B------:R2:W4:Y:S01]  /*57e0*/  MUFU.EX2 R160, R2 ;  /* 0x0000000200a07308 */ /* 0x0005220000000800 */
[----:B------:R-:W-:Y:S01]  /*57f0*/  MOV R136, R138 ;  /* 0x0000008a00887202 */ /* 0x000fe20000000f00 */
[----:B------:R1:W5:Y:S01]  /*5800*/  LDL.LU R184, [R1+0x64] ;  /* 0x0000640001b87983 */ /* 0x0003620000300800 */
[----:B------:R-:W-:Y:S01]  /*5810*/  MOV R93, R95 ;  /* 0x0000005f005d7202 */ /* 0x000fe20000000f00 */
[----:B------:R-:W-:Y:S01]  /*5820*/  IMAD.MOV.U32 R98, RZ, RZ, R109 ;  /* 0x000000ffff627224 */ /* 0x000fe200078e006d */
[----:B------:R-:W-:Y:S01]  /*5830*/  MOV R95, R97 ;  /* 0x00000061005f7202 */ /* 0x000fe20000000f00 */
[----:B------:R-:W-:Y:S01]  /*5840*/  IMAD.MOV.U32 R122, RZ, RZ, R136 ;  /* 0x000000ffff7a7224 */ /* 0x000fe200078e0088 */
[----:B------:R-:W-:Y:S01]  /*5850*/  MOV R97, R108 ;  /* 0x0000006c00617202 */ /* 0x000fe20000000f00 */
[----:B------:R-:W-:-:S02]  /*5860*/  IMAD.MOV.U32 R109, RZ, RZ, R111 ;  /* 0x000000ffff6d7224 */ /* 0x000fc400078e006f */
[----:B--2---:R-:W-:Y:S02]  /*5870*/  FFMA.FTZ R2, R21, c[0x0][0x2d0], -R0 ;  /* 0x0000b40015027a23 */ /* 0x004fe40000010800 */
[----:B------:R-:W2:Y:S01]  /*5880*/  LDSM.16.MT88.4 R20, [R224+0x2100] ;  /* 0x00210000e014783b */ /* 0x000ea20000004200 */
[----:B------:R-:W-:Y:S01]  /*5890*/  MOV R108, R110 ;  /* 0x0000006e006c7202 */ /* 0x000fe20000000f00 */
[----:B------:R-:W-:Y:S01]  /*58a0*/  IMAD.MOV.U32 R111, RZ, RZ, R145 ;  /* 0x000000ffff6f7224 */ /* 0x000fe200078e0091 */
[----:B------:R-:W-:Y:S01]  /*58b0*/  MOV R110, R144 ;  /* 0x00000090006e7202 */ /* 0x000fe20000000f00 */
[----:B------:R-:W-:Y:S01]  /*58c0*/  IMAD.MOV.U32 R145, RZ, RZ, R159 ;  /* 0x000000ffff917224 */ /* 0x000fe200078e009f */
[----:B------:R-:W-:Y:S01]  /*58d0*/  MOV R144, R161 ;  /* 0x000000a100907202 */ /* 0x000fe20000000f00 */
[----:B------:R1:W5:Y:S01]  /*58e0*/  LDL.LU R159, [R1+0x60] ;  /* 0x00006000019f7983 */ /* 0x0003620000300800 */
[----:B------:R3:W-:Y:S01]  /*58f0*/  MUFU.EX2 R161, R2 ;  /* 0x0000000200a17308 */ /* 0x0007e20000000800 */
[----:B------:R-:W-:-:S02]  /*5900*/  MOV R94, R96 ;  /* 0x00000060005e7202 */ /* 0x000fc40000000f00 */
[----:B------:R-:W-:Y:S02]  /*5910*/  MOV R96, R98 ;  /* 0x0000006200607202 */ /* 0x000fe40000000f00 */
[----:B------:R-:W-:Y:S02]  /*5920*/  MOV R98, R109 ;  /* 0x0000006d00627202 */ /* 0x000fe40000000f00 */
[----:B------:R-:W-:Y:S02]  /*5930*/  MOV R138, R92 ;  /* 0x0000005c008a7202 */ /* 0x000fe40000000f00 */
[----:B------:R-:W-:Y:S02]  /*5940*/  MOV R109, R111 ;  /* 0x0000006f006d7202 */ /* 0x000fe40000000f00 */
[----:B------:R-:W-:Y:S01]  /*5950*/  MOV R111, R145 ;  /* 0x00000091006f7202 */ /* 0x000fe20000000f00 */
[----:B---3--:R-:W-:Y:S01]  /*5960*/  FFMA.FTZ R2, R122, c[0x0][0x2d0], -R0 ;  /* 0x0000b4007a027a23 */ /* 0x008fe20000010800 */
[----:B------:R-:W-:Y:S01]  /*5970*/  MOV R122, R95 ;  /* 0x0000005f007a7202 */ /* 0x000fe20000000f00 */
[----:B------:R-:W-:Y:S01]  /*5980*/  IMAD.MOV.U32 R95, RZ, RZ, R164 ;  /* 0x000000ffff5f7224 */ /* 0x000fe200078e00a4 */
[----:B------:R-:W-:Y:S01]  /*5990*/  MOV R92, R94 ;  /* 0x0000005e005c7202 */ /* 0x000fe20000000f00 */
[----:B------:R-:W3:Y:S01]  /*59a0*/  MUFU.EX2 R164, R2 ;  /* 0x0000000200a47308 */ /* 0x000ee20000000800 */
[----:B------:R-:W-:-:S02]  /*59b0*/  MOV R94, R96 ;  /* 0x00000060005e7202 */ /* 0x000fc40000000f00 */
[----:B------:R-:W-:Y:S02]  /*59c0*/  MOV R96, R98 ;  /* 0x0000006200607202 */ /* 0x000fe40000000f00 */
[----:B------:R-:W-:Y:S01]  /*59d0*/  MOV R136, R137 ;  /* 0x0000008900887202 */ /* 0x000fe20000000f00 */
[----:B------:R-:W-:Y:S01]  /*59e0*/  IMAD.MOV.U32 R137, RZ, RZ, R138 ;  /* 0x000000ffff897224 */ /* 0x000fe200078e008a */
[----:B------:R-:W-:Y:S02]  /*59f0*/  MOV R98, R109 ;  /* 0x0000006d00627202 */ /* 0x000fe40000000f00 */
[----:B------:R-:W-:Y:S02]  /*5a00*/  MOV R109, R111 ;  /* 0x0000006f006d7202 */ /* 0x000fe40000000f00 */
[----:B------:R-:W-:Y:S01]  /*5a10*/  MOV R138, R139 ;  /* 0x0000008b008a7202 */ /* 0x000fe20000000f00 */
[----:B------:R-:W-:Y:S01]  /*5a20*/  IMAD.MOV.U32 R139, RZ, RZ, R92 ;  /* 0x000000ffff8b7224 */ /* 0x000fe200078e005c */
[----:B------:R-:W-:Y:S01]  /*5a30*/  F2FP.BF16.PACK_AB R6, R165, R163 ;  /* 0x000000a3a506723e */ /* 0x000fe200000010ff */
[----:B------:R-:W-:Y:S01]  /*5a40*/  IMAD.MOV.U32 R92, RZ, RZ, R94 ;  /* 0x000000ffff5c7224 */ /* 0x000fe200078e005e */
[----:B----4-:R-:W-:Y:S01]  /*5a50*/  F2FP.BF16.PACK_AB R5, R160, R133 ;  /* 0x00000085a005723e */ /* 0x010fe200000010ff */
[----:B------:R-:W-:Y:S01]  /*5a60*/  IMAD.MOV.U32 R94, RZ, RZ, R96 ;  /* 0x000000ffff5e7224 */ /* 0x000fe200078e0060 */
[----:B---3--:R-:W-:Y:S01]  /*5a70*/  F2FP.BF16.PACK_AB R7, R164, R161 ;  /* 0x000000a1a407723e */ /* 0x008fe200000010ff */
        /* <DEDUP_REMOVED lines=13> */
[C---:B--2---:R-:W-:Y:S01]  /*5b50*/  HMMA.16816.F32.BF16 R136, R4.reuse, R20, R136 ;  /* 0x000000140488723c */ /* 0x044fe20000041888 */
        /* <DEDUP_REMOVED lines=12> */
[----:B------:R1:W5:Y:S01]  /*5c20*/  LDL.LU R158, [R1+0x5c] ;  /* 0x00005c00019e7983 */ /* 0x0003620000300800 */
[----:B------:R-:W-:-:S06]  /*5c30*/  MOV R111, R145 ;  /* 0x00000091006f7202 */ /* 0x000fcc0000000f00 */
[----:B------:R-:W-:Y:S01]  /*5c40*/  HMMA.16816.F32.BF16 R88, R4, R16, R168 ;  /* 0x000000100458723c */ /* 0x000fe200000418a8 */
[----:B------:R-:W-:Y:S01]  /*5c50*/  IMAD.MOV.U32 R177, RZ, RZ, R2 ;  /* 0x000000ffffb17224 */ /* 0x000fe200078e0002 */
[----:B------:R-:W-:Y:S01]  /*5c60*/  MOV R2, R100 ;  /* 0x0000006400027202 */ /* 0x000fe20000000f00 */
[----:B------:R-:W-:Y:S01]  /*5c70*/  IMAD.MOV.U32 R179, RZ, RZ, R103 ;  /* 0x000000ffffb37224 */ /* 0x000fe200078e0067 */
[----:B------:R-:W-:-:S04]  /*5c80*/  MOV R178, R102 ;  /* 0x0000006600b27202 */ /* 0x000fc80000000f00 */
[C---:B------:R-:W-:Y:S01]  /*5c90*/  HMMA.16816.F32.BF16 R96, R4.reuse, R8, R140 ;  /* 0x000000080460723c */ /* 0x040fe2000004188c */
[----:B------:R-:W-:Y:S01]  /*5ca0*/  IMAD.MOV.U32 R168, RZ, RZ, R101 ;  /* 0x000000ffffa87224 */ /* 0x000fe200078e0065 */
[----:B------:R-:W-:Y:S02]  /*5cb0*/  MOV R120, R92 ;  /* 0x0000005c00787202 */ /* 0x000fe40000000f00 */
[----:B------:R-:W-:Y:S01]  /*5cc0*/  MOV R106, R112 ;  /* 0x00000070006a7202 */ /* 0x000fe20000000f00 */
[----:B------:R-:W-:Y:S01]  /*5cd0*/  IMAD.MOV.U32 R176, RZ, RZ, R107 ;  /* 0x000000ffffb07224 */ /* 0x000fe200078e006b */
[----:B------:R-:W-:Y:S01]  /*5ce0*/  MOV R145, R157 ;  /* 0x0000009d00917202 */ /* 0x000fe20000000f00 */
[----:B------:R-:W-:Y:S01]  /*5cf0*/  IMAD.MOV.U32 R141, RZ, RZ, R20 ;  /* 0x000000ffff8d7224 */ /* 0x000fe200078e0014 */
[----:B------:R-:W-:Y:S01]  /*5d00*/  MOV R140, R21 ;  /* 0x00000015008c7202 */ /* 0x000fe20000000f00 */
[C---:B------:R-:W-:Y:S01]  /*5d10*/  HMMA.16816.F32.BF16 R100, R4.reuse, R10, R116 ;  /* 0x0000000a0464723c */ /* 0x040fe20000041874 */
[----:B------:R-:W2:Y:S04]  /*5d20*/  LDSM.16.MT88.4 R20, [R227+0x2100] ;  /* 0x00210000e314783b */ /* 0x000ea80000004200 */
[----:B------:R-:W3:Y:S03]  /*5d30*/  LDSM.16.MT88.4 R8, [R225+0x5100] ;  /* 0x00510000e108783b */ /* 0x000ee60000004200 */
[----:B------:R-:W-:Y:S01]  /*5d40*/  HMMA.16816.F32.BF16 R92, R4, R18, R148 ;  /* 0x00000012045c723c */ /* 0x000fe20000041894 */
[----:B------:R-:W4:Y:S01]  /*5d50*/  LDSM.16.MT88.4 R16, [R224+0x5100] ;  /* 0x00510000e010783b */ /* 0x000f220000004200 */
        /* <DEDUP_REMOVED lines=8> */
[----:B------:R1:W5:Y:S01]  /*5de0*/  LDL.LU R157, [R1+0x58] ;  /* 0x00005800019d7983 */ /* 0x0003620000300800 */
[----:B------:R-:W-:Y:S02]  /*5df0*/  IMAD.MOV.U32 R145, RZ, RZ, R156 ;  /* 0x000000ffff917224 */ /* 0x000fe400078e009c */
[----:B------:R-:W-:Y:S01]  /*5e00*/  FFMA.FTZ R2, R2, c[0x0][0x2d0], -R12 ;  /* 0x0000b40002027a23 */ /* 0x000fe2000001080c */
[----:B------:R1:W5:Y:S01]  /*5e10*/  LDL.LU R156, [R1+0x54] ;  /* 0x00005400019c7983 */ /* 0x0003620000300800 */
[----:B------:R-:W-:-:S03]  /*5e20*/  IMAD.MOV.U32 R142, RZ, RZ, R177 ;  /* 0x000000ffff8e7224 */ /* 0x000fc600078e00b1 */
[----:B------:R1:W5:Y:S04]  /*5e30*/  LDL.LU R155, [R1+0x50] ;  /* 0x00005000019b7983 */ /* 0x0003680000300800 */
[----:B------:R1:W5:Y:S04]  /*5e40*/  LDL.LU R154, [R1+0x4c] ;  /* 0x00004c00019a7983 */ /* 0x0003680000300800 */
[----:B------:R1:W5:Y:S04]  /*5e50*/  LDL.LU R153, [R1+0x48] ;  /* 0x0000480001997983 */ /* 0x0003680000300800 */
[----:B------:R1:W5:Y:S01]  /*5e60*/  LDL.LU R152, [R1+0x44] ;  /* 0x0000440001987983 */ /* 0x0003620000300800 */
[C---:B--2---:R-:W-:Y:S03]  /*5e70*/  HMMA.16816.F32.BF16 R104, R4.reuse, R20, R180 ;  /* 0x000000140468723c */ /* 0x044fe600000418b4 */
[----:B------:R1:W5:Y:S04]  /*5e80*/  LDL.LU R135, [R1+0x40] ;  /* 0x0000400001877983 */ /* 0x0003680000300800 */
[----:B------:R-:W-:Y:S01]  /*5e90*/  MOV R180, R124 ;  /* 0x0000007c00b47202 */ /* 0x000fe20000000f00 */
[----:B------:R-:W-:Y:S01]  /*5ea0*/  IMAD.MOV.U32 R181, RZ, RZ, R125 ;  /* 0x000000ffffb57224 */ /* 0x000fe200078e007d */
[----:B------:R-:W-:Y:S01]  /*5eb0*/  MOV R182, R126 ;  /* 0x0000007e00b67202 */ /* 0x000fe20000000f00 */
[----:B------:R-:W-:Y:S01]  /*5ec0*/  IMAD.MOV.U32 R183, RZ, RZ, R127 ;  /* 0x000000ffffb77224 */ /* 0x000fe200078e007f */
[C---:B------:R-:W-:Y:S01]  /*5ed0*/  HMMA.16816.F32.BF16 R172, R4.reuse, R22, R172 ;  /* 0x0000001604ac723c */ /* 0x040fe200000418ac */
[----:B------:R-:W2:Y:S07]  /*5ee0*/  LDSM.16.MT88.4 R20, [R228+0x5100] ;  /* 0x00510000e414783b */ /* 0x000eae0000004200 */
[C---:B---3--:R-:W-:Y:S07]  /*5ef0*/  HMMA.16816.F32.BF16 R124, R4.reuse, R8, R60 ;  /* 0x00000008047c723c */ /* 0x048fee000004183c */
[----:B------:R-:W-:Y:S01]  /*5f00*/  MOV R60, R120 ;  /* 0x00000078003c7202 */ /* 0x000fe20000000f00 */
[----:B------:R-:W-:Y:S01]  /*5f10*/  IMAD.MOV.U32 R61, RZ, RZ, R121 ;  /* 0x000000ffff3d7224 */ /* 0x000fe200078e0079 */
[----:B----4-:R-:W-:Y:S01]  /*5f20*/  HMMA.16816.F32.BF16 R148, R4, R16, R128 ;  /* 0x000000100494723c */ /* 0x010fe20000041880 */
[----:B------:R-:W-:Y:S01]  /*5f30*/  IMAD.MOV.U32 R62, RZ, RZ, R123 ;  /* 0x000000ffff3e7224 */ /* 0x000fe200078e007b */
[----:B------:R-:W-:-:S05]  /*5f40*/  MOV R63, R176 ;  /* 0x000000b0003f7202 */ /* 0x000fca0000000f00 */
[----:B------:R-:W-:Y:S01]  /*5f50*/  MOV R131, R108 ;  /* 0x0000006c00837202 */ /* 0x000fe20000000f00 */
[C---:B------:R-:W-:Y:S01]  /*5f60*/  HMMA.16816.F32.BF16 R120, R4.reuse, R10, R32 ;  /* 0x0000000a0478723c */ /* 0x040fe20000041820 */
[----:B------:R-:W3:Y:S01]  /*5f70*/  LDSM.16.MT88.4 R8, [R224+0x8100] ;  /* 0x00810000e008783b */ /* 0x000ee20000004200 */
[----:B------:R-:W-:Y:S01]  /*5f80*/  IMAD.MOV.U32 R130, RZ, RZ, R109 ;  /* 0x000000ffff827224 */ /* 0x000fe200078e006d */
[----:B------:R-:W-:Y:S01]  /*5f90*/  MOV R129, R110 ;  /* 0x0000006e00817202 */ /* 0x000fe20000000f00 */
[----:B------:R-:W-:Y:S01]  /*5fa0*/  IMAD.MOV.U32 R128, RZ, RZ, R111 ;  /* 0x000000ffff807224 */ /* 0x000fe200078e006f */
[----:B------:R-:W-:Y:S01]  /*5fb0*/  MOV R111, R144 ;  /* 0x00000090006f7202 */ /* 0x000fe20000000f00 */
[----:B------:R-:W-:Y:S01]  /*5fc0*/  IMAD.MOV.U32 R108, RZ, RZ, R145 ;  /* 0x000000ffff6c7224 */ /* 0x000fe200078e0091 */
[----:B------:R-:W-:Y:S01]  /*5fd0*/  MOV R109, R146 ;  /* 0x00000092006d7202 */ /* 0x000fe20000000f00 */
[----:B------:R-:W-:Y:S02]  /*5fe0*/  IMAD.MOV.U32 R110, RZ, RZ, R147 ;  /* 0x000000ffff6e7224 */ /* 0x000fe400078e0093 */
[C---:B------:R-:W-:Y:S01]  /*5ff0*/  HMMA.16816.F32.BF16 R144, R4.reuse, R18, R80 ;  /* 0x000000120490723c */ /* 0x040fe20000041850 */
[----:B------:R-:W4:Y:S06]  /*6000*/  LDSM.16.MT88.4 R16, [R227+0x5100] ;  /* 0x00510000e310783b */ /* 0x000f2c0000004200 */
[----:B------:R-:W-:Y:S01]  /*6010*/  MOV R83, R168 ;  /* 0x000000a800537202 */ /* 0x000fe20000000f00 */
[----:B--2---:R-:W-:Y:S01]  /*6020*/  HMMA.16816.F32.BF16 R116, R4, R20, R76 ;  /* 0x000000140474723c */ /* 0x004fe2000004184c */
[----:B------:R-:W-:Y:S01]  /*6030*/  IMAD.MOV.U32 R82, RZ, RZ, R169 ;  /* 0x000000ffff527224 */ /* 0x000fe200078e00a9 */
[----:B------:R-:W-:Y:S01]  /*6040*/  MOV R81, R170 ;  /* 0x000000aa00517202 */ /* 0x000fe20000000f00 */
[----:B------:R-:W-:-:S04]  /*6050*/  IMAD.MOV.U32 R80, RZ, RZ, R171 ;  /* 0x000000ffff507224 */ /* 0x000fc800078e00ab */
[----:B------:R-:W-:Y:S01]  /*6060*/  MOV R76, R108 ;  /* 0x0000006c004c7202 */ /* 0x000fe20000000f00 */
[----:B------:R-:W-:Y:S01]  /*6070*/  IMAD.MOV.U32 R77, RZ, RZ, R109 ;  /* 0x000000ffff4d7224 */ /* 0x000fe200078e006d */
[----:B------:R-:W-:Y:S01]  /*6080*/  MOV R78, R110 ;  /* 0x0000006e004e7202 */ /* 0x000fe20000000f00 */
[----:B------:R-:W-:Y:S02]  /*6090*/  IMAD.MOV.U32 R79, RZ, RZ, R111 ;  /* 0x000000ffff4f7224 */ /* 0x000fe400078e006f */
[C---:B------:R-:W-:Y:S01]  /*60a0*/  HMMA.16816.F32.BF16 R108, R4.reuse, R22, R68 ;  /* 0x00000016046c723c */ /* 0x040fe20000041844 */
[----:B------:R-:W2:Y:S06]  /*60b0*/  LDSM.16.MT88.4 R20, [R225+0x8100] ;  /* 0x00810000e114783b */ /* 0x000eac0000004200 */
[----:B------:R-:W-:Y:S01]  /*60c0*/  MOV R70, R178 ;  /* 0x000000b200467202 */ /* 0x000fe20000000f00 */
[----:B------:R-:W-:Y:S01]  /*60d0*/  IMAD.MOV.U32 R71, RZ, RZ, R179 ;  /* 0x000000ffff477224 */ /* 0x000fe200078e00b3 */
[C---:B---3--:R-:W-:Y:S08]  /*60e0*/  HMMA.16816.F32.BF16 R40, R4.reuse, R8, R40 ;  /* 0x000000080428723c */ /* 0x048ff00000041828 */
[C---:B------:R-:W-:Y:S01]  /*60f0*/  HMMA.16816.F32.BF16 R28, R4.reuse, R10, R28 ;  /* 0x0000000a041c723c */ /* 0x040fe2000004181c */
[----:B------:R-:W3:Y:S07]  /*6100*/  LDSM.16.MT88.4 R8, [R227+0x8100] ;  /* 0x00810000e308783b */ /* 0x000eee0000004200 */
[C---:B----4-:R-:W-:Y:S01]  /*6110*/  HMMA.16816.F32.BF16 R32, R4.reuse, R16, R56 ;  /* 0x000000100420723c */ /* 0x050fe20000041838 */
[----:B------:R-:W-:Y:S07]  /*6120*/  LDSM.16.MT88.4 R56, [R225+0x2900] ;  /* 0x00290000e138783b */ /* 0x000fee0000004200 */
[C---:B------:R-:W-:Y:S01]  /*6130*/  HMMA.16816.F32.BF16 R48, R4.reuse, R18, R48 ;  /* 0x000000120430723c */ /* 0x040fe20000041830 */
[----:B------:R-:W4:Y:S07]  /*6140*/  LDSM.16.MT88.4 R16, [R228+0x8100] ;  /* 0x00810000e410783b */ /* 0x000f2e0000004200 */
[C---:B--2---:R-:W-:Y:S01]  /*6150*/  HMMA.16816.F32.BF16 R168, R4.reuse, R20, R72 ;  /* 0x0000001404a8723c */ /* 0x044fe20000041848 */
[----:B------:R-:W-:Y:S07]  /*6160*/  LDSM.16.MT88.4 R72, [R227+0x2900] ;  /* 0x00290000e348783b */ /* 0x000fee0000004200 */
[C---:B------:R-:W-:Y:S01]  /*6170*/  HMMA.16816.F32.BF16 R20, R4.reuse, R22, R64 ;  /* 0x000000160414723c */ /* 0x040fe20000041840 */
[----:B------:R-:W-:Y:S07]  /*6180*/  LDSM.16.MT88.4 R64, [R228+0x2900] ;  /* 0x00290000e440783b */ /* 0x000fee0000004200 */
[C---:B---3--:R-:W-:Y:S01]  /*6190*/  HMMA.16816.F32.BF16 R24, R4.reuse, R10, R24 ;  /* 0x0000000a0418723c */ /* 0x048fe20000041818 */
[----:B------:R2:W-:Y:S07]  /*61a0*/  MUFU.EX2 R11, R2 ;  /* 0x00000002000b7308 */ /* 0x0005ee0000000800 */
[C---:B------:R-:W-:Y:S08]  /*61b0*/  HMMA.16816.F32.BF16 R36, R4.reuse, R8, R36 ;  /* 0x000000080424723c */ /* 0x040ff00000041824 */
[----:B----4-:R-:W-:Y:S01]  /*61c0*/  HMMA.16816.F32.BF16 R176, R4, R16, R52 ;  /* 0x0000001004b0723c */ /* 0x010fe20000041834 */
[----:B--2---:R-:W-:-:S04]  /*61d0*/  FFMA.FTZ R2, R70, c[0x0][0x2d0], -R12 ;  /* 0x0000b40046027a23 */ /* 0x004fc8000001080c */
[----:B------:R2:W3:Y:S03]  /*61e0*/  MUFU.EX2 R10, R2 ;  /* 0x00000002000a7308 */ /* 0x0004e60000000800 */
[----:B------:R-:W-:Y:S01]  /*61f0*/  HMMA.16816.F32.BF16 R44, R4, R18, R44 ;  /* 0x00000012042c723c */ /* 0x000fe2000004182c */
[----:B--2---:R-:W-:-:S04]  /*6200*/  FFMA.FTZ R2, R71, c[0x0][0x2d0], -R12 ;  /* 0x0000b40047027a23 */ /* 0x004fc8000001080c */
[----:B------:R2:W-:Y:S02]  /*6210*/  MUFU.EX2 R9, R2 ;  /* 0x0000000200097308 */ /* 0x0005e40000000800 */
[----:B--2---:R-:W-:-:S06]  /*6220*/  FFMA.FTZ R2, R76, c[0x0][0x2d0], -R12 ;  /* 0x0000b4004c027a23 */ /* 0x004fcc000001080c */
[----:B------:R2:W-:Y:S02]  /*6230*/  MUFU.EX2 R8, R2 ;  /* 0x0000000200087308 */ /* 0x0005e40000000800 */
[----:B--2---:R-:W-:Y:S02]  /*6240*/  FFMA.FTZ R2, R77, c[0x0][0x2d0], -R0 ;  /* 0x0000b4004d027a23 */ /* 0x004fe40000010800 */
[----:B------:R-:W-:-:S04]  /*6250*/  IMAD.MOV.U32 R77, RZ, RZ, R60 ;  /* 0x000000ffff4d7224 */ /* 0x000fc800078e003c */
[----:B------:R2:W-:Y:S01]  /*6260*/  MUFU.EX2 R7, R2 ;  /* 0x0000000200077308 */ /* 0x0005e20000000800 */
[----:B------:R-:W-:Y:S01]  /*6270*/  IMAD.MOV.U32 R60, RZ, RZ, R63 ;  /* 0x000000ffff3c7224 */ /* 0x000fe200078e003f */
[----:B------:R-:W-:Y:S01]  /*6280*/  MOV R63, R82 ;  /* 0x00000052003f7202 */ /* 0x000fe20000000f00 */
[----:B------:R-:W-:-:S04]  /*6290*/  IMAD.MOV.U32 R82, RZ, RZ, R142 ;  /* 0x000000ffff527224 */ /* 0x000fc800078e008e */
[----:B------:R-:W-:Y:S02]  /*62a0*/  IMAD.MOV.U32 R19, RZ, RZ, R63 ;  /* 0x000000ffff137224 */ /* 0x000fe400078e003f */
[----:B--2---:R-:W-:Y:S01]  /*62b0*/  FFMA.FTZ R2, R78, c[0x0][0x2d0], -R0 ;  /* 0x0000b4004e027a23 */ /* 0x004fe20000010800 */
[----:B------:R-:W-:Y:S02]  /*62c0*/  MOV R78, R79 ;  /* 0x0000004f004e7202 */ /* 0x000fe40000000f00 */
[----:B------:R-:W-:Y:S01]  /*62d0*/  MOV R79, R61 ;  /* 0x0000003d004f7202 */ /* 0x000fe20000000f00 */
[----:B------:R2:W4:Y:S01]  /*62e0*/  MUFU.EX2 R6, R2 ;  /* 0x0000000200067308 */ /* 0x0005220000000800 */
[----:B------:R-:W-:Y:S01]  /*62f0*/  MOV R61, R80 ;  /* 0x00000050003d7202 */ /* 0x000fe20000000f00 */
[----:B------:R-:W-:Y:S01]  /*6300*/  IMAD.MOV.U32 R80, RZ, RZ, R83 ;  /* 0x000000ffff507224 */ /* 0x000fe200078e0053 */
[----:B------:R-:W-:-:S03]  /*6310*/  MOV R83, R141 ;  /* 0x0000008d00537202 */ /* 0x000fc60000000f00 */
[----:B------:R-:W-:Y:S01]  /*6320*/  IMAD.MOV.U32 R17, RZ, RZ, R61 ;  /* 0x000000ffff117224 */ /* 0x000fe200078e003d */
[----:B------:R-:W-:Y:S01]  /*6330*/  MOV R18, R80 ;  /* 0x0000005000127202 */ /* 0x000fe20000000f00 */
[--C-:B--2---:R-:W-:Y:S02]  /*6340*/  FFMA.FTZ R2, R62, c[0x0][0x2d0], -R0.reuse ;  /* 0x0000b4003e027a23 */ /* 0x104fe40000010800 */
[----:B------:R-:W-:Y:S01]  /*6350*/  IMAD.MOV.U32 R62, RZ, RZ, R81 ;  /* 0x000000ffff3e7224 */ /* 0x000fe200078e0051 */
[----:B------:R-:W-:Y:S01]  /*6360*/  MOV R81, R143 ;  /* 0x0000008f00517202 */ /* 0x000fe20000000f00 */
[----:B------:R-:W-:Y:S01]  /*6370*/  FFMA.FTZ R0, R140, c[0x0][0x2d0], -R0 ;  /* 0x0000b4008c007a23 */ /* 0x000fe20000010800 */
[----:B------:R2:W-:Y:S01]  /*6380*/  MUFU.EX2 R5, R2 ;  /* 0x0000000200057308 */ /* 0x0005e20000000800 */
[----:B------:R-:W1:Y:S01]  /*6390*/  LDSM.16.MT88.4 R140, [R224+0x2900] ;  /* 0x00290000e08c783b */ /* 0x000e620000004200 */
[----:B------:R-:W-:-:S06]  /*63a0*/  MOV R16, R62 ;  /* 0x0000003e00107202 */ /* 0x000fcc0000000f00 */
[----:B------:R4:W4:Y:S01]  /*63b0*/  MUFU.EX2 R4, R0 ;  /* 0x0000000000047308 */ /* 0x0009220000000800 */
[----:B--2---:R-:W-:Y:S01]  /*63c0*/  FADD.FTZ R2, R15, R14 ;  /* 0x0000000e0f027221 */ /* 0x004fe20000010000 */
[----:B------:R-:W-:Y:S01]  /*63d0*/  MOV R15, R129 ;  /* 0x00000081000f7202 */ /* 0x000fe20000000f00 */
[----:B------:R-:W-:Y:S01]  /*63e0*/  IMAD.MOV.U32 R14, RZ, RZ, R128 ;  /* 0x000000ffff0e7224 */ /* 0x000fe200078e0080 */
[----:B---3--:R-:W-:Y:S01]  /*63f0*/  F2FP.BF16.PACK_AB R128, R10, R11 ;  /* 0x0000000b0a80723e */ /* 0x008fe200000010ff */
[----:B------:R-:W-:Y:S01]  /*6400*/  FADD.FTZ R2, R13, R2 ;  /* 0x000000020d027221 */ /* 0x000fe20000010000 */
[----:B----4-:R-:W-:Y:S01]  /*6410*/  F2FP.BF16.PACK_AB R129, R6, R7 ;  /* 0x000000070681723e */ /* 0x010fe200000010ff */
[----:B------:R-:W-:Y:S01]  /*6420*/  IMAD.MOV.U32 R13, RZ, RZ, R130 ;  /* 0x000000ffff0d7224 */ /* 0x000fe200078e0082 */
[----:B------:R-:W-:Y:S01]  /*6430*/  F2FP.BF16.PACK_AB R130, R8, R9 ;  /* 0x000000090882723e */ /* 0x000fe200000010ff */
[----:B------:R-:W-:-:S04]  /*6440*/  FADD.FTZ R0, R78, R77 ;  /* 0x0000004d4e007221 */ /* 0x000fc80000010000 */
[----:B------:R-:W-:-:S04]  /*6450*/  FADD.FTZ R0, R79, R0 ;  /* 0x000000004f007221 */ /* 0x000fc80000010000 */
[----:B------:R-:W-:Y:S01]  /*6460*/  FADD.FTZ R12, R60, R0 ;  /* 0x000000003c0c7221 */ /* 0x000fe20000010000 */
[----:B------:R-:W-:Y:S02]  /*6470*/  MOV R0, R131 ;  /* 0x0000008300007202 */ /* 0x000fe40000000f00 */
[----:B------:R-:W-:-:S03]  /*6480*/  F2FP.BF16.PACK_AB R131, R4, R5 ;  /* 0x000000050483723e */ /* 0x000fc600000010ff */
[----:B------:R-:W-:-:S04]  /*6490*/  FADD.FTZ R0, R0, R2 ;  /* 0x0000000200007221 */ /* 0x000fc80000010000 */
[C---:B-1----:R-:W-:Y:S08]  /*64a0*/  HMMA.16816.F32.BF16 R136, R128.reuse, R140, R136 ;  /* 0x0000008c8088723c */ /* 0x042ff00000041888 */
[C---:B------:R-:W-:Y:S07]  /*64b0*/  HMMA.16816.F32.BF16 R140, R128.reuse, R142, R84 ;  /* 0x0000008e808c723c */ /* 0x040fee0000041854 */
[----:B------:R-:W-:Y:S01]  /*64c0*/  IMAD.MOV.U32 R85, RZ, RZ, R81 ;  /* 0x000000ffff557224 */ /* 0x000fe200078e0051 */
[----:B------:R-:W-:Y:S01]  /*64d0*/  MOV R86, R82 ;  /* 0x0000005200567202 */ /* 0x000fe20000000f00 */
[----:B------:R-:W-:Y:S01]  /*64e0*/  IMAD.MOV.U32 R87, RZ, RZ, R83 ;  /* 0x000000ffff577224 */ /* 0x000fe200078e0053 */
[C---:B------:R-:W-:Y:S01]  /*64f0*/  HMMA.16816.F32.BF16 R68, R128.reuse, R72, R104 ;  /* 0x000000488044723c */ /* 0x040fe20000041868 */
[----:B------:R-:W1:Y:S04]  /*6500*/  LDSM.16.MT88.4 R80, [R224+0x5900] ;  /* 0x00590000e050783b */ /* 0x000e680000004200 */
[----:B------:R-:W-:Y:S03]  /*6510*/  LDSM.16.MT88.4 R104, [R227+0x5900] ;  /* 0x00590000e368783b */ /* 0x000fe60000004200 */
[C---:B------:R-:W-:Y:S07]  /*6520*/  HMMA.16816.F32.BF16 R72, R128.reuse, R74, R172 ;  /* 0x0000004a8048723c */ /* 0x040fee00000418ac */
[----:B------:R-:W-:Y:S01]  /*6530*/  MOV R172, R112 ;  /* 0x0000007000ac7202 */ /* 0x000fe20000000f00 */
[----:B------:R-:W-:Y:S01]  /*6540*/  IMAD.MOV.U32 R173, RZ, RZ, R113 ;  /* 0x000000ffffad7224 */ /* 0x000fe200078e0071 */
[----:B------:R-:W-:Y:S01]  /*6550*/  MOV R174, R114 ;  /* 0x0000007200ae7202 */ /* 0x000fe20000000f00 */
[----:B------:R-:W-:Y:S01]  /*6560*/  IMAD.MOV.U32 R175, RZ, RZ, R115 ;  /* 0x000000ffffaf7224 */ /* 0x000fe200078e0073 */
[C---:B------:R-:W-:Y:S01]  /*6570*/  HMMA.16816.F32.BF16 R52, R128.reuse, R56, R88 ;  /* 0x000000388034723c */ /* 0x040fe20000041858 */
[----:B------:R-:W2:Y:S04]  /*6580*/  LDSM.16.MT88.4 R88, [R225+0x5900] ;  /* 0x00590000e158783b */ /* 0x000ea80000004200 */
[----:B------:R-:W-:Y:S03]  /*6590*/  LDSM.16.MT88.4 R112, [R224+0x8900] ;  /* 0x00890000e070783b */ /* 0x000fe60000004200 */
[C---:B------:R-:W-:Y:S01]  /*65a0*/  HMMA.16816.F32.BF16 R60, R128.reuse, R64, R96 ;  /* 0x00000040803c723c */ /* 0x040fe20000041860 */
[----:B------:R-:W3:Y:S07]  /*65b0*/  LDSM.16.MT88.4 R96, [R228+0x5900] ;  /* 0x00590000e460783b */ /* 0x000eee0000004200 */
[C---:B------:R-:W-:Y:S08]  /*65c0*/  HMMA.16816.F32.BF16 R56, R128.reuse, R58, R92 ;  /* 0x0000003a8038723c */ /* 0x040ff0000004185c */
[C---:B-1----:R-:W-:Y:S07]  /*65d0*/  HMMA.16816.F32.BF16 R76, R128.reuse, R80, R148 ;  /* 0x00000050804c723c */ /* 0x042fee0000041894 */
[----:B------:R-:W-:Y:S01]  /*65e0*/  MOV R149, R85 ;  /* 0x0000005500957202 */ /* 0x000fe20000000f00 */
[----:B------:R-:W-:Y:S01]  /*65f0*/  IMAD.MOV.U32 R150, RZ, RZ, R86 ;  /* 0x000000ffff967224 */ /* 0x000fe200078e0056 */
[----:B------:R-:W-:Y:S01]  /*6600*/  MOV R151, R87 ;  /* 0x0000005700977202 */ /* 0x000fe20000000f00 */
[----:B------:R-:W-:Y:S02]  /*6610*/  HMMA.16816.F32.BF16 R64, R128, R66, R100 ;  /* 0x000000428040723c */ /* 0x000fe40000041864 */
[----:B------:R-:W-:-:S02]  /*6620*/  FADD.FTZ R2, R149, R12 ;  /* 0x0000000c95027221 */ /* 0x000fc40000010000 */
[----:B------:R-:W-:Y:S02]  /*6630*/  FADD.FTZ R0, R150, R0 ;  /* 0x0000000096007221 */ /* 0x000fe40000010000 */
[----:B------:R-:W-:Y:S02]  /*6640*/  FADD.FTZ R2, R151, R2 ;  /* 0x0000000297027221 */ /* 0x000fe40000010000 */
[----:B------:R-:W-:Y:S01]  /*6650*/  FADD.FTZ R0, R172, R0 ;  /* 0x00000000ac007221 */ /* 0x000fe20000010000 */
[----:B--2---:R-:W-:Y:S01]  /*6660*/  HMMA.16816.F32.BF16 R84, R128, R88, R124 ;  /* 0x000000588054723c */ /* 0x004fe2000004187c */
[----:B------:R-:W-:Y:S01]  /*6670*/  FADD.FTZ R2, R13, R2 ;  /* 0x000000020d027221 */ /* 0x000fe20000010000 */
[----:B------:R-:W-:Y:S01]  /*6680*/  LDSM.16.MT88.4 R124, [R228+0x8900] ;  /* 0x00890000e47c783b */ /* 0x000fe20000004200 */
[----:B------:R-:W-:Y:S02]  /*6690*/  FADD.FTZ R0, R15, R0 ;  /* 0x000000000f007221 */ /* 0x000fe40000010000 */
[----:B------:R-:W-:-:S02]  /*66a0*/  FADD.FTZ R2, R14, R2 ;  /* 0x000000020e027221 */ /* 0x000fc40000010000 */
[----:B------:R-:W-:Y:S01]  /*66b0*/  FADD.FTZ R0, R173, R0 ;  /* 0x00000000ad007221 */ /* 0x000fe20000010000 */
[----:B------:R-:W1:Y:S01]  /*66c0*/  LDSM.16.MT88.4 R12, [R227+0x8900] ;  /* 0x00890000e30c783b */ /* 0x000e620000004200 */
[----:B------:R-:W-:Y:S01]  /*66d0*/  FADD.FTZ R2, R174, R2 ;  /* 0x00000002ae027221 */ /* 0x000fe20000010000 */
[C---:B------:R-:W-:Y:S01]  /*66e0*/  HMMA.16816.F32.BF16 R88, R128.reuse, R90, R120 ;  /* 0x0000005a8058723c */ /* 0x040fe20000041878 */
[----:B------:R-:W-:Y:S01]  /*66f0*/  FADD.FTZ R0, R175, R0 ;  /* 0x00000000af007221 */ /* 0x000fe20000010000 */
[----:B------:R-:W2:Y:S01]  /*6700*/  LDSM.16.MT88.4 R120, [R225+0x8900] ;  /* 0x00890000e178783b */ /* 0x000ea20000004200 */
[----:B------:R-:W-:Y:S02]  /*6710*/  FADD.FTZ R2, R18, R2 ;  /* 0x0000000212027221 */ /* 0x000fe40000010000 */
[----:B------:R-:W-:Y:S02]  /*6720*/  FADD.FTZ R0, R19, R0 ;  /* 0x0000000013007221 */ /* 0x000fe40000010000 */
[----:B------:R-:W-:Y:S01]  /*6730*/  FADD.FTZ R2, R16, R2 ;  /* 0x0000000210027221 */ /* 0x000fe20000010000 */
[----:B---3--:R-:W-:Y:S01]  /*6740*/  HMMA.16816.F32.BF16 R92, R128, R96, R116 ;  /* 0x00000060805c723c */ /* 0x008fe20000041874 */
[----:B------:R-:W-:-:S02]  /*6750*/  FADD.FTZ R0, R17, R0 ;  /* 0x0000000011007221 */ /* 0x000fc40000010000 */
[----:B------:R-:W-:Y:S02]  /*6760*/  FADD.FTZ R2, R180, R2 ;  /* 0x00000002b4027221 */ /* 0x000fe40000010000 */
[----:B------:R-:W-:Y:S02]  /*6770*/  FADD.FTZ R0, R181, R0 ;  /* 0x00000000b5007221 */ /* 0x000fe40000010000 */
[----:B------:R-:W-:Y:S01]  /*6780*/  FADD.FTZ R2, R250, R2 ;  /* 0x00000002fa027221 */ /* 0x000fe20000010000 */
[----:B------:R-:W-:Y:S01]  /*6790*/  HMMA.16816.F32.BF16 R80, R128, R82, R144 ;  /* 0x000000528050723c */ /* 0x000fe20000041890 */
[----:B------:R-:W-:Y:S02]  /*67a0*/  FADD.FTZ R0, R166, R0 ;  /* 0x00000000a6007221 */ /* 0x000fe40000010000 */
[----:B------:R-:W-:Y:S02]  /*67b0*/  FADD.FTZ R2, R182, R2 ;  /* 0x00000002b6027221 */ /* 0x000fe40000010000 */
[----:B------:R-:W-:-:S02]  /*67c0*/  FADD.FTZ R0, R249, R0 ;  /* 0x00000000f9007221 */ /* 0x000fc40000010000 */
[----:B------:R-:W-:Y:S01]  /*67d0*/  FADD.FTZ R2, R183, R2 ;  /* 0x00000002b7027221 */ /* 0x000fe20000010000 */
[C---:B------:R-:W-:Y:S01]  /*67e0*/  HMMA.16816.F32.BF16 R96, R128.reuse, R98, R108 ;  /* 0x000000628060723c */ /* 0x040fe2000004186c */
[----:B------:R-:W-:Y:S02]  /*67f0*/  FADD.FTZ R0, R167, R0 ;  /* 0x00000000a7007221 */ /* 0x000fe40000010000 */
[----:B------:R-:W-:Y:S02]  /*6800*/  FADD.FTZ R2, R252, R2 ;  /* 0x00000002fc027221 */ /* 0x000fe40000010000 */
[----:B------:R-:W-:Y:S02]  /*6810*/  FADD.FTZ R0, R251, R0 ;  /* 0x00000000fb007221 */ /* 0x000fe40000010000 */
[----:B------:R-:W-:Y:S01]  /*6820*/  FADD.FTZ R2, R134, R2 ;  /* 0x0000000286027221 */ /* 0x000fe20000010000 */
[----:B------:R-:W-:Y:S01]  /*6830*/  HMMA.16816.F32.BF16 R100, R128, R104, R32 ;  /* 0x000000688064723c */ /* 0x000fe20000041820 */
[----:B------:R-:W-:-:S02]  /*6840*/  FADD.FTZ R0, R133, R0 ;  /* 0x0000000085007221 */ /* 0x000fc40000010000 */
[----:B------:R-:W-:Y:S02]  /*6850*/  FADD.FTZ R2, R162, R2 ;  /* 0x00000002a2027221 */ /* 0x000fe40000010000 */
[----:B------:R-:W-:-:S03]  /*6860*/  FADD.FTZ R0, R160, R0 ;  /* 0x00000000a0007221 */ /* 0x000fc60000010000 */
[C---:B-1----:R-:W-:Y:S07]  /*6870*/  HMMA.16816.F32.BF16 R148, R128.reuse, R12, R36 ;  /* 0x0000000c8094723c */ /* 0x042fee0000041824 */
[----:B------:R-:W-:Y:S01]  /*6880*/  FADD.FTZ R12, R163, R2 ;  /* 0x00000002a30c7221 */ /* 0x000fe20000010000 */
[----:B------:R-:W-:Y:S01]  /*6890*/  HMMA.16816.F32.BF16 R108, R128, R112, R40 ;  /* 0x00000070806c723c */ /* 0x000fe20000041828 */
[----:B------:R-:W-:Y:S02]  /*68a0*/  FADD.FTZ R2, R161, R0 ;  /* 0x00000000a1027221 */ /* 0x000fe40000010000 */
[----:B------:R-:W-:-:S02]  /*68b0*/  FADD.FTZ R0, R165, R12 ;  /* 0x0000000ca5007221 */ /* 0x000fc40000010000 */
[----:B------:R-:W-:Y:S02]  /*68c0*/  FADD.FTZ R2, R164, R2 ;  /* 0x00000002a4027221 */ /* 0x000fe40000010000 */
[----:B------:R-:W-:Y:S01]  /*68d0*/  FADD.FTZ R11, R11, R0 ;  /* 0x000000000b0b7221 */ /* 0x000fe20000010000 */
[C---:B--2---:R-:W-:Y:S01]  /*68e0*/  HMMA.16816.F32.BF16 R116, R128.reuse, R120, R168 ;  /* 0x000000788074723c */ /* 0x044fe200000418a8 */
        /* <DEDUP_REMOVED lines=8> */
[C---:B------:R-:W-:Y:S02]  /*6970*/  HMMA.16816.F32.BF16 R104, R128.reuse, R106, R48 ;  /* 0x0000006a8068723c */ /* 0x040fe40000041830 */
[----:B------:R1:W-:Y:S04]  /*6980*/  STL [R1+0x4], R0 ;  /* 0x0000040001007387 */ /* 0x0003e80000100800 */
[----:B------:R1:W-:Y:S02]  /*6990*/  STL [R1], R2 ;  /* 0x0000000201007387 */ /* 0x0003e40000100800 */
[C---:B------:R-:W-:Y:S08]  /*69a0*/  HMMA.16816.F32.BF16 R112, R128.reuse, R114, R28 ;  /* 0x000000728070723c */ /* 0x040ff0000004181c */
[C---:B------:R-:W-:Y:S08]  /*69b0*/  HMMA.16816.F32.BF16 R120, R128.reuse, R122, R20 ;  /* 0x0000007a8078723c */ /* 0x040ff00000041814 */
[C---:B------:R-:W-:Y:S08]  /*69c0*/  HMMA.16816.F32.BF16 R124, R128.reuse, R126, R44 ;  /* 0x0000007e807c723c */ /* 0x040ff0000004182c */
[----:B------:R-:W-:Y:S01]  /*69d0*/  HMMA.16816.F32.BF16 R128, R128, R14, R24 ;  /* 0x0000000e8080723c */ /* 0x000fe20000041818 */
[----:B------:R-:W-:Y:S07]  /*69e0*/  @!P0 BRA `(.L_x_24) ;  /* 0x000036e000008947 */ /* 0x000fee0003800000 */
[----:B-1----:R-:W2:Y:S01]  /*69f0*/  LDL.LU R252, [R1+0x28] ;  /* 0x0000280001fc7983 */ /* 0x002ea20000300800 */
[----:B------:R-:W-:-:S02]  /*6a00*/  IMAD.MOV.U32 R134, RZ, RZ, R3 ;  /* 0x000000ffff867224 */ /* 0x000fc400078e0003 */
[----:B------:R-:W-:Y:S01]  /*6a10*/  IMAD.MOV.U32 R133, RZ, RZ, R132 ;  /* 0x000000ffff857224 */ /* 0x000fe200078e0084 */
[----:B------:R-:W3:Y:S04]  /*6a20*/  LDL.LU.64 R180, [R1+0x30] ;  /* 0x0000300001b47983 */ /* 0x000ee80000300a00 */
[----:B------:R-:W4:Y:S01]  /*6a30*/  LDL.LU.64 R182, [R1+0x38] ;  /* 0x0000380001b67983 */ /* 0x000f220000300a00 */
[----:B--2---:R-:W-:Y:S02]  /*6a40*/  IADD3 R249, R252, -0x2, RZ ;  /* 0xfffffffefcf97810 */ /* 0x004fe40007ffe0ff */
[----:B---3--:R-:W-:Y:S02]  /*6a50*/  MOV R3, R181 ;  /* 0x000000b500037202 */ /* 0x008fe40000000f00 */
[----:B----4-:R-:W-:-:S05]  /*6a60*/  MOV R2, R182 ;  /* 0x000000b600027202 */ /* 0x010fca0000000f00 */
[----:B------:R1:W-:Y:S02]  /*6a70*/  STL.64 [R1+0x10], R2 ;  /* 0x0000100201007387 */ /* 0x0003e40000100a00 */
.L_x_25:
[----:B------:R-:W2:Y:S01]  /*6a80*/  LDL.64 R20, [R1+0x10] ;  /* 0x0000100001147983 */ /* 0x000ea20000100a00 */
[----:B------:R-:W-:Y:S04]  /*6a90*/  DEPBAR.LE SB0, 0x0 ;  /* 0x000080000000791a */ /* 0x000fe80000000000 */
[----:B-1----:R-:W-:Y:S01]  /*6aa0*/  SHF.R.S32.HI R0, RZ, 0x1f, R249 ;  /* 0x0000001fff007819 */ /* 0x002fe200000114f9 */
[----:B------:R-:W-:Y:S01]  /*6ab0*/  BAR.SYNC.DEFER_BLOCKING 0x0 ;  /* 0x0000000000007b1d */ /* 0x000fe20000010000 */
[C---:B-1----:R-:W-:Y:S01]  /*6ac0*/  IMAD.WIDE.U32 R2, R249.reuse, c[0x0][0x208], RZ ;  /* 0x00008200f9027a25 */ /* 0x042fe200078e00ff */
[----:B------:R-:W-:Y:S02]  /*6ad0*/  MOV R44, c[0x0][0x208] ;  /* 0x00008200002c7a02 */ /* 0x000fe40000000f00 */
[----:B------:R-:W-:Y:S01]  /*6ae0*/  MOV R132, 0x6 ;  /* 0x0000000600847802 */ /* 0x000fe20000000f00 */
[----:B------:R-:W-:Y:S01]  /*6af0*/  IMAD R0, R0, c[0x0][0x208], RZ ;  /* 0x0000820000007a24 */ /* 0x000fe200078e02ff */
[----:B------:R-:W-:Y:S02]  /*6b00*/  SHF.L.U32 R44, R44, 0x6, RZ ;  /* 0x000000062c2c7819 */ /* 0x000fe400000006ff */
[----:B------:R-:W-:Y:S01]  /*6b10*/  MOV R37, c[0x0][0x208] ;  /* 0x0000820000257a02 */ /* 0x000fe20000000f00 */
[----:B------:R-:W-:Y:S01]  /*6b20*/  IMAD R0, R249, c[0x0][0x20c], R0 ;  /* 0x00008300f9007a24 */ /* 0x000fe200078e0200 */
[----:B------:R-:W-:Y:S02]  /*6b30*/  MOV R252, c[0x0][0x1e4] ;  /* 0x0000790000fc7a02 */ /* 0x000fe40000000f00 */
[----:B------:R-:W-:Y:S02]  /*6b40*/  SHF.L.U64.HI R37, R37, R132, c[0x0][0x20c] ;  /* 0x0000830025257619 */ /* 0x000fe40000010284 */
        /* <DEDUP_REMOVED lines=41> */
[----:B--2---:R-:W-:Y:S04]  /*6de0*/  IADD3 R2, P2, R2, R44, RZ ;  /* 0x0000002c02027210 */ /* 0x004fe80007f5e0ff */
[----:B------:R-:W-:Y:S02]  /*6df0*/  IADD3.X R3, R3, R37, RZ, P2, !PT ;  /* 0x0000002503037210 */ /* 0x000fe400017fe4ff */
[----:B------:R-:W-:Y:S03]  /*6e00*/  IADD3 R44, P0, R44, R2, RZ ;  /* 0x000000022c2c7210 */ /* 0x000fe60007f1e0ff */
[----:B------:R4:W-:Y:S01]  /*6e10*/  LDGSTS.E.BYPASS.LTC128B.128 [R248+0x1100], [R2.64], !P6 ;  /* 0x0110000002f87fae */ /* 0x0009e2000f101d44 */
[----:B------:R-:W-:Y:S02]  /*6e20*/  IADD3.X R45, R37, R3, RZ, P0, !PT ;  /* 0x00000003252d7210 */ /* 0x000fe400007fe4ff */
[C---:B----4-:R-:W-:Y:S01]  /*6e30*/  HMMA.16816.F32.BF16 R36, R152.reuse, R40, RZ ;  /* 0x000000289824723c */ /* 0x050fe200000418ff */
[C---:B------:R-:W-:Y:S02]  /*6e40*/  ISETP.GT.AND P0, PT, R249.reuse, RZ, PT ;  /* 0x000000fff900720c */ /* 0x040fe40003f04270 */
[----:B------:R-:W-:Y:S02]  /*6e50*/  IADD3 R249, R249, -0x1, RZ ;  /* 0xfffffffff9f97810 */ /* 0x000fe40007ffe0ff */
[----:B------:R4:W-:Y:S03]  /*6e60*/  LDGSTS.E.BYPASS.LTC128B.128 [R248+0x4100], [R2.64+0x80], !P5 ;  /* 0x0410008002f87fae */ /* 0x0009e6000e901d44 */
[C---:B------:R-:W-:Y:S05]  /*6e70*/  HMMA.16816.F32.BF16 R40, R152.reuse, R42, RZ ;  /* 0x0000002a9828723c */ /* 0x040fea00000418ff */
        /* <DEDUP_REMOVED lines=805> */
.L_x_24:
[----:B-1----:R-:W2:Y:S04]  /*a0d0*/  LDL.LU R2, [R1] ;  /* 0x0000000001027983 */ /* 0x002ea80000300800 */
[----:B------:R-:W3:Y:S01]  /*a0e0*/  LDL.LU R4, [R1+0x4] ;  /* 0x0000040001047983 */ /* 0x000ee20000300800 */
[----:B------:R-:W-:-:S02]  /*a0f0*/  MOV R41, 0xff800000 ;  /* 0xff80000000297802 */ /* 0x000fc40000000f00 */
[----:B------:R-:W-:Y:S02]  /*a100*/  MOV R42, 0xff800000 ;  /* 0xff800000002a7802 */ /* 0x000fe40000000f00 */
[----:B------:R-:W-:Y:S01]  /*a110*/  PLOP3.LUT P3, PT, PT, PT, PT, 0x8, 0x0 ;  /* 0x000000000000781c */ /* 0x000fe20003f6e170 */
[----:B--2---:R-:W1:Y:S04]  /*a120*/  SHFL.BFLY PT, R6, R2, 0x2, 0x1f ;  /* 0x0c401f0002067f89 */ /* 0x004e6800000e0000 */
[----:B---3--:R-:W2:Y:S01]  /*a130*/  SHFL.BFLY PT, R0, R4, 0x2, 0x1f ;  /* 0x0c401f0004007f89 */ /* 0x008ea200000e0000 */
[----:B-1----:R-:W-:Y:S02]  /*a140*/  FADD.FTZ R6, R6, R2 ;  /* 0x0000000206067221 */ /* 0x002fe40000010000 */
[----:B--2---:R-:W-:-:S03]  /*a150*/  FADD.FTZ R0, R0, R4 ;  /* 0x0000000400007221 */ /* 0x004fc60000010000 */
[----:B------:R-:W1:Y:S04]  /*a160*/  SHFL.BFLY PT, R2, R6, 0x1, 0x1f ;  /* 0x0c201f0006027f89 */ /* 0x000e6800000e0000 */
[----:B------:R-:W2:Y:S01]  /*a170*/  SHFL.BFLY PT, R7, R0, 0x1, 0x1f ;  /* 0x0c201f0000077f89 */ /* 0x000ea200000e0000 */
[----:B-1----:R-:W-:Y:S01]  /*a180*/  FADD.FTZ R6, R6, R2 ;  /* 0x0000000206067221 */ /* 0x002fe20000010000 */
[----:B------:R-:W-:Y:S01]  /*a190*/  MOV R2, RZ ;  /* 0x000000ff00027202 */ /* 0x000fe20000000f00 */
[----:B--2---:R-:W-:-:S03]  /*a1a0*/  FADD.FTZ R7, R7, R0 ;  /* 0x0000000007077221 */ /* 0x004fc60000010000 */
[----:B------:R-:W-:Y:S02]  /*a1b0*/  FSETP.NE.FTZ.AND P1, PT, R6, RZ, PT ;  /* 0x000000ff0600720b */ /* 0x000fe40003f35000 */
[----:B------:R-:W-:Y:S02]  /*a1c0*/  MOV R0, RZ ;  /* 0x000000ff00007202 */ /* 0x000fe40000000f00 */
[----:B------:R-:W-:-:S09]  /*a1d0*/  FSETP.NE.FTZ.AND P0, PT, R7, RZ, PT ;  /* 0x000000ff0700720b */ /* 0x000fd20003f15000 */
[----:B------:R-:W1:Y:S01]  /*a1e0*/  @P1 MUFU.RCP R2, R6 ;  /* 0x0000000600021308 */ /* 0x000e620000001000 */
[----:B------:R-:W-:-:S05]  /*a1f0*/  @P1 MOV R4, 0x3f317218 ;  /* 0x3f31721800041802 */ /* 0x000fca0000000f00 */
[----:B------:R-:W-:Y:S02]  /*a200*/  @P1 FMUL.FTZ R5, R4, c[0x0][0x2d0] ;  /* 0x0000b40004051a20 */ /* 0x000fe40000410000 */
[----:B------:R-:W-:Y:S08]  /*a210*/  @P0 MUFU.RCP R0, R7 ;  /* 0x0000000700000308 */ /* 0x000ff00000001000 */
[----:B------:R-:W2:Y:S01]  /*a220*/  @P1 MUFU.LG2 R6, R6 ;  /* 0x0000000600061308 */ /* 0x000ea20000000c00 */
[----:B-1----:R-:W-:-:S02]  /*a230*/  FMUL.FTZ R136, R2, R136 ;  /* 0x0000008802887220 */ /* 0x002fc40000410000 */
[C---:B------:R-:W-:Y:S02]  /*a240*/  FMUL.FTZ R8, R2.reuse, R137 ;  /* 0x0000008902087220 */ /* 0x040fe40000410000 */
[C---:B------:R-:W-:Y:S02]  /*a250*/  FMUL.FTZ R140, R2.reuse, R140 ;  /* 0x0000008c028c7220 */ /* 0x040fe40000410000 */
[C---:B------:R-:W-:Y:S01]  /*a260*/  FMUL.FTZ R141, R2.reuse, R141 ;  /* 0x0000008d028d7220 */ /* 0x040fe20000410000 */
[----:B------:R-:W1:Y:S01]  /*a270*/  @P0 MUFU.LG2 R7, R7 ;  /* 0x0000000700070308 */ /* 0x000e620000000c00 */
        /* <DEDUP_REMOVED lines=43> */
[----:B------:R-:W-:Y:S01]  /*a530*/  FMUL.FTZ R129, R2, R129 ;  /* 0x0000008102817220 */ /* 0x000fe20000410000 */
[----:B------:R-:W-:Y:S01]  /*a540*/  @P0 MOV R2, 0x3f317218 ;  /* 0x3f31721800020802 */ /* 0x000fe20000000f00 */
[----:B--2---:R-:W-:-:S02]  /*a550*/  @P1 FMUL.FTZ R6, R6, 0.69314718246459960938 ;  /* 0x3f31721806061820 */ /* 0x004fc40000410000 */
[----:B-1----:R-:W-:Y:S02]  /*a560*/  @P0 FMUL.FTZ R4, R7, 0.69314718246459960938 ;  /* 0x3f31721807040820 */ /* 0x002fe40000410000 */
[----:B------:R-:W-:Y:S02]  /*a570*/  @P0 FMUL.FTZ R2, R2, c[0x0][0x2d0] ;  /* 0x0000b40002020a20 */ /* 0x000fe40000410000 */
        /* <DEDUP_REMOVED lines=47> */
[----:B------:R-:W-:Y:S02]  /*a870*/  FMUL.FTZ R131, R0, R131 ;  /* 0x0000008300837220 */ /* 0x000fe40000410000 */
[----:B------:R-:W-:Y:S02]  /*a880*/  @P1 FFMA.FTZ R41, R5, R132, R6 ;  /* 0x0000008405291223 */ /* 0x000fe40000010006 */
[----:B------:R-:W-:Y:S02]  /*a890*/  @P0 FFMA.FTZ R42, R2, R3, R4 ;  /* 0x00000003022a0223 */ /* 0x000fe40000010004 */
.L_x_22:
[----:B-1----:R-:W-:Y:S05]  /*a8a0*/  @P3 BRA `(.L_x_26) ;  /* 0x000016b000003947 */ /* 0x002fea0003800000 */
[----:B------:R-:W2:Y:S01]  /*a8b0*/  LDL R45, [R1+0x8] ;  /* 0x00000800012d7983 */ /* 0x000ea20000100800 */
[----:B------:R-:W-:Y:S02]  /*a8c0*/  F2FP.BF16.PACK_AB R8, R8, R136 ;  /* 0x000000880808723e */ /* 0x000fe400000010ff */
[----:B------:R-:W-:Y:S01]  /*a8d0*/  F2FP.BF16.PACK_AB R5, R139, R138 ;  /* 0x0000008a8b05723e */ /* 0x000fe200000010ff */
[----:B------:R-:W1:Y:S01]  /*a8e0*/  S2R R44, SR_TID.X ;  /* 0x00000000002c7919 */ /* 0x000e620000002100 */
[----:B------:R-:W-:-:S02]  /*a8f0*/  F2FP.BF16.PACK_AB R6, R141, R140 ;  /* 0x0000008c8d06723e */ /* 0x000fc400000010ff */
[----:B------:R-:W-:Y:S02]  /*a900*/  F2FP.BF16.PACK_AB R142, R143, R142 ;  /* 0x0000008e8f8e723e */ /* 0x000fe400000010ff */
[----:B------:R-:W-:Y:S02]  /*a910*/  F2FP.BF16.PACK_AB R38, R38, R52 ;  /* 0x000000342626723e */ /* 0x000fe400000010ff */
[----:B------:R-:W-:Y:S02]  /*a920*/  F2FP.BF16.PACK_AB R54, R55, R54 ;  /* 0x000000363736723e */ /* 0x000fe400000010ff */
[----:B------:R-:W-:Y:S02]  /*a930*/  F2FP.BF16.PACK_AB R7, R57, R56 ;  /* 0x000000383907723e */ /* 0x000fe400000010ff */
[----:B------:R-:W-:Y:S02]  /*a940*/  F2FP.BF16.PACK_AB R58, R59, R58 ;  /* 0x0000003a3b3a723e */ /* 0x000fe400000010ff */
[----:B------:R-:W-:-:S02]  /*a950*/  F2FP.BF16.PACK_AB R37, R37, R60 ;  /* 0x0000003c2525723e */ /* 0x000fc400000010ff */
[----:B------:R-:W-:Y:S02]  /*a960*/  F2FP.BF16.PACK_AB R62, R63, R62 ;  /* 0x0000003e3f3e723e */ /* 0x000fe400000010ff */
[----:B------:R-:W-:Y:S02]  /*a970*/  F2FP.BF16.PACK_AB R36, R36, R64 ;  /* 0x000000402424723e */ /* 0x000fe400000010ff */
[----:B------:R-:W-:Y:S02]  /*a980*/  F2FP.BF16.PACK_AB R66, R67, R66 ;  /* 0x000000424342723e */ /* 0x000fe400000010ff */
[----:B------:R-:W-:Y:S02]  /*a990*/  F2FP.BF16.PACK_AB R35, R35, R68 ;  /* 0x000000442323723e */ /* 0x000fe400000010ff */
[----:B------:R-:W-:Y:S02]  /*a9a0*/  F2FP.BF16.PACK_AB R70, R71, R70 ;  /* 0x000000464746723e */ /* 0x000fe400000010ff */
[----:B-1----:R-:W-:-:S02]  /*a9b0*/  SHF.R.S32.HI R43, RZ, 0x1f, R44 ;  /* 0x0000001fff2b7819 */ /* 0x002fc4000001142c */
[----:B------:R-:W-:Y:S02]  /*a9c0*/  F2FP.BF16.PACK_AB R34, R34, R72 ;  /* 0x000000482222723e */ /* 0x000fe400000010ff */
[CC--:B------:R-:W-:Y:S02]  /*a9d0*/  LEA.HI R2, R43.reuse, R44.reuse, RZ, 0x2 ;  /* 0x0000002c2b027211 */ /* 0x0c0fe400078f10ff */
[----:B------:R-:W-:Y:S02]  /*a9e0*/  LEA.HI R40, R43, R44, RZ, 0x5 ;  /* 0x0000002c2b287211 */ /* 0x000fe400078f28ff */
[--C-:B------:R-:W-:Y:S02]  /*a9f0*/  SHF.R.S32.HI R4, RZ, 0x2, R2.reuse ;  /* 0x00000002ff047819 */ /* 0x100fe40000011402 */
[----:B------:R-:W-:Y:S02]  /*aa00*/  SHF.R.S32.HI R0, RZ, 0x1f, R2 ;  /* 0x0000001fff007819 */ /* 0x000fe40000011402 */
[----:B------:R-:W-:-:S02]  /*aa10*/  SHF.R.S32.HI R39, RZ, 0x5, R40 ;  /* 0x00000005ff277819 */ /* 0x000fc40000011428 */
[----:B------:R-:W-:Y:S02]  /*aa20*/  LEA.HI R0, R0, R4, RZ, 0x3 ;  /* 0x0000000400007211 */ /* 0x000fe400078f18ff */
[----:B------:R-:W-:Y:S02]  /*aa30*/  F2FP.BF16.PACK_AB R74, R75, R74 ;  /* 0x0000004a4b4a723e */ /* 0x000fe400000010ff */
[----:B------:R-:W-:Y:S02]  /*aa40*/  LOP3.LUT R0, R0, 0xfffffff8, RZ, 0xc0, !PT ;  /* 0xfffffff800007812 */ /* 0x000fe400078ec0ff */
[----:B------:R-:W-:Y:S02]  /*aa50*/  F2FP.BF16.PACK_AB R33, R33, R76 ;  /* 0x0000004c2121723e */ /* 0x000fe400000010ff */
[----:B------:R-:W-:Y:S01]  /*aa60*/  F2FP.BF16.PACK_AB R78, R79, R78 ;  /* 0x0000004e4f4e723e */ /* 0x000fe200000010ff */
[----:B------:R-:W-:Y:S01]  /*aa70*/  IMAD.IADD R4, R4, 0x1, -R0 ;  /* 0x0000000104047824 */ /* 0x000fe200078e0a00 */
[----:B------:R-:W-:-:S02]  /*aa80*/  LOP3.LUT R0, R2, 0xfffffffc, RZ, 0xc0, !PT ;  /* 0xfffffffc02007812 */ /* 0x000fc400078ec0ff */
[----:B------:R-:W-:Y:S01]  /*aa90*/  F2FP.BF16.PACK_AB R32, R32, R80 ;  /* 0x000000502020723e */ /* 0x000fe200000010ff */
[C---:B------:R-:W-:Y:S01]  /*aaa0*/  IMAD.SHL.U32 R2, R4.reuse, 0x40, RZ ;  /* 0x0000004004027824 */ /* 0x040fe200078e00ff */
[----:B------:R-:W-:Y:S01]  /*aab0*/  LOP3.LUT R3, R4, 0x1, RZ, 0xc0, !PT ;  /* 0x0000000104037812 */ /* 0x000fe200078ec0ff */
[----:B------:R-:W-:Y:S01]  /*aac0*/  IMAD.IADD R26, R44, 0x1, -R0 ;  /* 0x000000012c1a7824 */ /* 0x000fe200078e0a00 */
[----:B------:R-:W-:Y:S02]  /*aad0*/  F2FP.BF16.PACK_AB R82, R83, R82 ;  /* 0x000000525352723e */ /* 0x000fe400000010ff */
[----:B------:R-:W-:Y:S01]  /*aae0*/  LOP3.LUT R0, R2, 0x1c0, RZ, 0xc0, !PT ;  /* 0x000001c002007812 */ /* 0x000fe200078ec0ff */
[----:B------:R-:W-:Y:S01]  /*aaf0*/  IMAD R2, R39, 0x200, R26 ;  /* 0x0000020027027824 */ /* 0x000fe200078e021a */
[----:B------:R-:W-:Y:S02]  /*ab00*/  ISETP.NE.U32.AND P0, PT, R3, 0x1, PT ;  /* 0x000000010300780c */ /* 0x000fe40003f05070 */
[----:B------:R-:W-:-:S02]  /*ab10*/  LEA.HI R0, R0, R0, RZ, 0x1d ;  /* 0x0000000000007211 */ /* 0x000fc400078fe8ff */
[----:B------:R-:W-:Y:S01]  /*ab20*/  R2P PR, R4, 0x6 ;  /* 0x0000000604007804 */ /* 0x000fe20000000000 */
[----:B------:R-:W-:Y:S01]  /*ab30*/  IMAD.MOV.U32 R4, RZ, RZ, 0x20 ;  /* 0x00000020ff047424 */ /* 0x000fe200078e00ff */
[----:B------:R-:W-:Y:S01]  /*ab40*/  F2FP.BF16.PACK_AB R31, R31, R84 ;  /* 0x000000541f1f723e */ /* 0x000fe200000010ff */
[----:B------:R-:W-:Y:S01]  /*ab50*/  IMAD.U32 R0, R2, 0x2, R0 ;  /* 0x0000000202007824 */ /* 0x000fe200078e0000 */
[----:B------:R-:W-:Y:S02]  /*ab60*/  F2FP.BF16.PACK_AB R86, R87, R86 ;  /* 0x000000565756723e */ /* 0x000fe400000010ff */
[----:B------:R-:W-:Y:S01]  /*ab70*/  SEL R4, R4, 0xffffffe0, !P1 ;  /* 0xffffffe004047807 */ /* 0x000fe20004800000 */
[----:B------:R-:W-:Y:S01]  /*ab80*/  IMAD.SHL.U32 R0, R0, 0x2, RZ ;  /* 0x0000000200007824 */ /* 0x000fe200078e00ff */
[----:B------:R-:W-:Y:S01]  /*ab90*/  BAR.SYNC.DEFER_BLOCKING 0x1, 0x100 ;  /* 0x0044000000007b1d */ /* 0x000fe20000010000 */
[----:B------:R-:W-:Y:S02]  /*aba0*/  F2FP.BF16.PACK_AB R30, R30, R88 ;  /* 0x000000581e1e723e */ /* 0x000fe400000010ff */
[----:B------:R-:W-:-:S02]  /*abb0*/  F2FP.BF16.PACK_AB R90, R91, R90 ;  /* 0x0000005a5b5a723e */ /* 0x000fc400000010ff */
[C---:B------:R-:W-:Y:S02]  /*abc0*/  IADD3 R3, R0.reuse, 0x80, RZ ;  /* 0x0000008000037810 */ /* 0x040fe40007ffe0ff */
[C---:B------:R-:W-:Y:S02]  /*abd0*/  IADD3 R2, R0.reuse, 0x70, RZ ;  /* 0x0000007000027810 */ /* 0x040fe40007ffe0ff */
[----:B------:R-:W-:Y:S01]  /*abe0*/  @P0 IADD3 R2, R3, 0x10, RZ ;  /* 0x0000001003020810 */ /* 0x000fe20007ffe0ff */
[----:B------:R-:W-:Y:S01]  /*abf0*/  IMAD.IADD R3, R0, 0x1, R4 ;  /* 0x0000000100037824 */ /* 0x000fe200078e0204 */
[----:B------:R-:W-:Y:S02]  /*ac00*/  F2FP.BF16.PACK_AB R29, R29, R92 ;  /* 0x0000005c1d1d723e */ /* 0x000fe400000010ff */
[----:B------:R-:W-:Y:S02]  /*ac10*/  F2FP.BF16.PACK_AB R94, R95, R94 ;  /* 0x0000005e5f5e723e */ /* 0x000fe400000010ff */
[----:B------:R-:W-:-:S02]  /*ac20*/  F2FP.BF16.PACK_AB R28, R28, R96 ;  /* 0x000000601c1c723e */ /* 0x000fc400000010ff */
[----:B------:R-:W-:Y:S02]  /*ac30*/  F2FP.BF16.PACK_AB R98, R99, R98 ;  /* 0x000000626362723e */ /* 0x000fe400000010ff */
[----:B------:R-:W-:Y:S02]  /*ac40*/  F2FP.BF16.PACK_AB R27, R27, R100 ;  /* 0x000000641b1b723e */ /* 0x000fe400000010ff */
[----:B------:R-:W-:Y:S02]  /*ac50*/  F2FP.BF16.PACK_AB R102, R103, R102 ;  /* 0x000000666766723e */ /* 0x000fe400000010ff */
[----:B------:R-:W-:Y:S01]  /*ac60*/  F2FP.BF16.PACK_AB R25, R25, R104 ;  /* 0x000000681919723e */ /* 0x000fe200000010ff */
[----:B------:R1:W-:Y:S01]  /*ac70*/  STS [R0+0x80], R8 ;  /* 0x0000800800007388 */ /* 0x0003e20000000800 */
[----:B------:R-:W-:Y:S02]  /*ac80*/  F2FP.BF16.PACK_AB R107, R107, R106 ;  /* 0x0000006a6b6b723e */ /* 0x000fe400000010ff */
[----:B------:R-:W-:Y:S01]  /*ac90*/  F2FP.BF16.PACK_AB R24, R24, R108 ;  /* 0x0000006c1818723e */ /* 0x000fe200000010ff */
[----:B------:R-:W-:Y:S01]  /*aca0*/  STS [R0+0x480], R5 ;  /* 0x0004800500007388 */ /* 0x000fe20000000800 */
[----:B------:R-:W-:-:S02]  /*acb0*/  F2FP.BF16.PACK_AB R23, R23, R110 ;  /* 0x0000006e1717723e */ /* 0x000fc400000010ff */
[----:B------:R-:W-:Y:S01]  /*acc0*/  F2FP.BF16.PACK_AB R22, R22, R112 ;  /* 0x000000701616723e */ /* 0x000fe200000010ff */
[----:B------:R3:W-:Y:S01]  /*acd0*/  STS [R2], R6 ;  /* 0x0000000602007388 */ /* 0x0007e20000000800 */
[----:B------:R-:W-:Y:S02]  /*ace0*/  F2FP.BF16.PACK_AB R21, R21, R114 ;  /* 0x000000721515723e */ /* 0x000fe400000010ff */
[----:B------:R-:W-:Y:S01]  /*acf0*/  F2FP.BF16.PACK_AB R20, R20, R116 ;  /* 0x000000741414723e */ /* 0x000fe200000010ff */
[----:B------:R-:W-:Y:S01]  /*ad00*/  STS [R2+0x400], R142 ;  /* 0x0004008e02007388 */ /* 0x000fe20000000800 */
[----:B------:R-:W-:Y:S02]  /*ad10*/  F2FP.BF16.PACK_AB R19, R19, R118 ;  /* 0x000000761313723e */ /* 0x000fe400000010ff */
[----:B------:R-:W-:Y:S01]  /*ad20*/  F2FP.BF16.PACK_AB R18, R18, R120 ;  /* 0x000000781212723e */ /* 0x000fe200000010ff */
[----:B------:R-:W-:Y:S01]  /*ad30*/  STS [R3+0x80], R38 ;  /* 0x0000802603007388 */ /* 0x000fe20000000800 */
[----:B------:R-:W-:-:S02]  /*ad40*/  F2FP.BF16.PACK_AB R17, R17, R122 ;  /* 0x0000007a1111723e */ /* 0x000fc400000010ff */
[----:B------:R-:W-:Y:S01]  /*ad50*/  F2FP.BF16.PACK_AB R16, R16, R144 ;  /* 0x000000901010723e */ /* 0x000fe200000010ff */
[----:B------:R-:W-:Y:S01]  /*ad60*/  STS [R3+0x480], R54 ;  /* 0x0004803603007388 */ /* 0x000fe20000000800 */
[----:B------:R-:W-:Y:S02]  /*ad70*/  F2FP.BF16.PACK_AB R13, R147, R146 ;  /* 0x00000092930d723e */ /* 0x000fe400000010ff */
[----:B------:R-:W-:Y:S01]  /*ad80*/  F2FP.BF16.PACK_AB R12, R12, R124 ;  /* 0x0000007c0c0c723e */ /* 0x000fe200000010ff */
[----:B-1----:R-:W-:Y:S01]  /*ad90*/  IMAD.MOV.U32 R8, RZ, RZ, 0x40 ;  /* 0x00000040ff087424 */ /* 0x002fe200078e00ff */
[----:B------:R-:W-:Y:S02]  /*ada0*/  F2FP.BF16.PACK_AB R11, R11, R126 ;  /* 0x0000007e0b0b723e */ /* 0x000fe400000010ff */
[----:B------:R-:W-:Y:S02]  /*adb0*/  F2FP.BF16.PACK_AB R9, R9, R148 ;  /* 0x000000940909723e */ /* 0x000fe400000010ff */
[----:B------:R-:W-:-:S02]  /*adc0*/  F2FP.BF16.PACK_AB R15, R15, R150 ;  /* 0x000000960f0f723e */ /* 0x000fc400000010ff */
[----:B------:R-:W-:Y:S02]  /*add0*/  F2FP.BF16.PACK_AB R14, R129, R128 ;  /* 0x00000080810e723e */ /* 0x000fe400000010ff */
[----:B---3--:R-:W-:Y:S01]  /*ade0*/  SEL R6, R8, 0xffffffc0, !P2 ;  /* 0xffffffc008067807 */ /* 0x008fe20005000000 */
[----:B------:R-:W-:Y:S01]  /*adf0*/  IMAD.IADD R8, R4, 0x1, R2 ;  /* 0x0000000104087824 */ /* 0x000fe200078e0202 */
[----:B------:R-:W-:Y:S02]  /*ae00*/  F2FP.BF16.PACK_AB R10, R131, R130 ;  /* 0x00000082830a723e */ /* 0x000fe400000010ff */
[----:B------:R-:W-:Y:S01]  /*ae10*/  ISETP.NE.U32.AND P0, PT, RZ, c[0x0][0x500], PT ;  /* 0x00014000ff007a0c */ /* 0x000fe20003f05070 */
[----:B------:R-:W-:Y:S01]  /*ae20*/  IMAD.IADD R5, R0, 0x1, R6 ;  /* 0x0000000100057824 */ /* 0x000fe200078e0206 */
[----:B------:R1:W-:Y:S01]  /*ae30*/  STS [R8], R7 ;  /* 0x0000000708007388 */ /* 0x0003e20000000800 */
[----:B------:R-:W-:Y:S01]  /*ae40*/  IMAD.IADD R4, R6, 0x1, R3 ;  /* 0x0000000106047824 */ /* 0x000fe200078e0203 */
[----:B------:R-:W-:-:S02]  /*ae50*/  ISETP.NE.AND.EX P0, PT, RZ, c[0x0][0x504], PT, P0 ;  /* 0x00014100ff007a0c */ /* 0x000fc40003f05300 */
[----:B------:R-:W-:Y:S01]  /*ae60*/  STS [R8+0x400], R58 ;  /* 0x0004003a08007388 */ /* 0x000fe20000000800 */
[----:B------:R-:W-:-:S03]  /*ae70*/  ISETP.NE.U32.AND P1, PT, RZ, c[0x0][0x508], PT ;  /* 0x00014200ff007a0c */ /* 0x000fc60003f25070 */
[----:B------:R-:W-:Y:S01]  /*ae80*/  STS [R5+0x80], R37 ;  /* 0x0000802505007388 */ /* 0x000fe20000000800 */
[----:B------:R-:W-:-:S03]  /*ae90*/  ISETP.NE.AND.EX P1, PT, RZ, c[0x0][0x50c], PT, P1 ;  /* 0x00014300ff007a0c */ /* 0x000fc60003f25310 */
[----:B------:R-:W-:Y:S01]  /*aea0*/  STS [R5+0x480], R62 ;  /* 0x0004803e05007388 */ /* 0x000fe20000000800 */
[----:B-1----:R-:W-:Y:S02]  /*aeb0*/  IMAD.IADD R7, R6, 0x1, R2 ;  /* 0x0000000106077824 */ /* 0x002fe400078e0202 */
[----:B------:R-:W-:-:S03]  /*aec0*/  IMAD.IADD R6, R8, 0x1, R6 ;  /* 0x0000000108067824 */ /* 0x000fc600078e0206 */
[----:B------:R-:W-:Y:S04]  /*aed0*/  STS [R7], R36 ;  /* 0x0000002407007388 */ /* 0x000fe80000000800 */
[----:B------:R-:W-:Y:S04]  /*aee0*/  STS [R7+0x400], R66 ;  /* 0x0004004207007388 */ /* 0x000fe80000000800 */
[----:B------:R-:W-:Y:S04]  /*aef0*/  STS [R4+0x80], R35 ;  /* 0x0000802304007388 */ /* 0x000fe80000000800 */
[----:B------:R-:W-:Y:S04]  /*af00*/  STS [R4+0x480], R70 ;  /* 0x0004804604007388 */ /* 0x000fe80000000800 */
[----:B------:R-:W-:Y:S04]  /*af10*/  STS [R6], R34 ;  /* 0x0000002206007388 */ /* 0x000fe80000000800 */
        /* <DEDUP_REMOVED lines=20> */
[----:B------:R1:W-:Y:S04]  /*b060*/  STS [R2+0x8400], R21 ;  /* 0x0084001502007388 */ /* 0x0003e80000000800 */
[----:B------:R-:W-:Y:S04]  /*b070*/  STS [R3+0x8080], R20 ;  /* 0x0080801403007388 */ /* 0x000fe80000000800 */
[----:B------:R-:W-:Y:S04]  /*b080*/  STS [R3+0x8480], R19 ;  /* 0x0084801303007388 */ /* 0x000fe80000000800 */
[----:B------:R-:W-:Y:S04]  /*b090*/  STS [R8+0x8000], R18 ;  /* 0x0080001208007388 */ /* 0x000fe80000000800 */
[----:B------:R-:W-:Y:S04]  /*b0a0*/  STS [R8+0x8400], R17 ;  /* 0x0084001108007388 */ /* 0x000fe80000000800 */
[----:B------:R-:W-:Y:S04]  /*b0b0*/  STS [R5+0x8080], R16 ;  /* 0x0080801005007388 */ /* 0x000fe80000000800 */
[----:B------:R-:W-:Y:S01]  /*b0c0*/  STS [R5+0x8480], R13 ;  /* 0x0084800d05007388 */ /* 0x000fe20000000800 */
[----:B-1----:R-:W-:-:S03]  /*b0d0*/  IMAD.MOV.U32 R2, RZ, RZ, 0x4 ;  /* 0x00000004ff027424 */ /* 0x002fc600078e00ff */
[----:B------:R-:W-:Y:S04]  /*b0e0*/  STS [R7+0x8000], R12 ;  /* 0x0080000c07007388 */ /* 0x000fe80000000800 */
[----:B------:R-:W-:Y:S04]  /*b0f0*/  STS [R7+0x8400], R11 ;  /* 0x0084000b07007388 */ /* 0x000fe80000000800 */
[----:B------:R2:W-:Y:S04]  /*b100*/  STS [R4+0x8080], R9 ;  /* 0x0080800904007388 */ /* 0x0005e80000000800 */
[----:B------:R1:W-:Y:S04]  /*b110*/  STS [R4+0x8480], R15 ;  /* 0x0084800f04007388 */ /* 0x0003e80000000800 */
[----:B------:R1:W-:Y:S04]  /*b120*/  STS [R6+0x8000], R14 ;  /* 0x0080000e06007388 */ /* 0x0003e80000000800 */
[----:B------:R1:W-:Y:S01]  /*b130*/  STS [R6+0x8400], R10 ;  /* 0x0084000a06007388 */ /* 0x0003e20000000800 */
[----:B--2---:R-:W-:-:S03]  /*b140*/  IMAD.WIDE R8, R45, R2, c[0x0][0x500] ;  /* 0x000140002d087625 */ /* 0x004fc600078e0202 */
[----:B------:R-:W-:Y:S06]  /*b150*/  BAR.SYNC.DEFER_BLOCKING 0x1, 0x100 ;  /* 0x0044000000007b1d */ /* 0x000fec0000010000 */
[----:B------:R-:W2:Y:S01]  /*b160*/  @P0 LDG.E R0, [R8.64] ;  /* 0x0000000408000981 */ /* 0x000ea2000c1e1900 */
[----:B------:R-:W-:Y:S02]  /*b170*/  IMAD.MOV.U32 R24, RZ, RZ, c[0x0][0x388] ;  /* 0x0000e200ff187624 */ /* 0x000fe400078e00ff */
[----:B------:R-:W-:-:S05]  /*b180*/  @P1 IMAD.WIDE R2, R45, R2, c[0x0][0x508] ;  /* 0x000142002d021625 */ /* 0x000fca00078e0202 */
[----:B------:R3:W5:Y:S02]  /*b190*/  @P1 LDG.E R24, [R2.64] ;  /* 0x0000000402181981 */ /* 0x000764000c1e1900 */
[----:B---3--:R-:W-:Y:S02]  /*b1a0*/  CS2R R2, SRZ ;  /* 0x0000000000027805 */ /* 0x008fe4000001ff00 */
[--C-:B--2---:R-:W-:Y:S01]  /*b1b0*/  @P0 SHF.R.S32.HI R3, RZ, 0x1f, R0.reuse ;  /* 0x0000001fff030819 */ /* 0x104fe20000011400 */
[----:B------:R-:W-:Y:S01]  /*b1c0*/  @P0 IMAD.MOV.U32 R2, RZ, RZ, R0 ;  /* 0x000000ffff020224 */ /* 0x000fe200078e0000 */
[----:B------:R-:W-:Y:S05]  /*b1d0*/  @P1 BRA `(.L_x_27) ;  /* 0x0000004000001947 */ /* 0x000fea0003800000 */
[----:B-1----:R-:W-:Y:S05]  /*b1e0*/  @!P0 BRA `(.L_x_27) ;  /* 0x0000003000008947 */ /* 0x002fea0003800000 */
[----:B------:R-:W2:Y:S04]  /*b1f0*/  LDG.E R4, [R8.64] ;  /* 0x0000000408047981 */ /* 0x000ea8000c1e1900 */
[----:B------:R-:W2:Y:S02]  /*b200*/  LDG.E R0, [R8.64+0x4] ;  /* 0x0000040408007981 */ /* 0x000ea4000c1e1900 */
[----:B--2--5:R-:W-:-:S02]  /*b210*/  IADD3 R24, -R4, R0, RZ ;  /* 0x0000000004187210 */ /* 0x024fc40007ffe1ff */
.L_x_27:
[----:B-1----:R-:W-:Y:S01]  /*b220*/  LOP3.LUT R0, R40, 0xffffffe0, RZ, 0xc0, !PT ;  /* 0xffffffe028007812 */ /* 0x002fe200078ec0ff */
[----:B------:R-:W1:Y:S01]  /*b230*/  S2R R20, SR_CTAID.X ;  /* 0x0000000000147919 */ /* 0x000e620000002500 */
[----:B------:R-:W-:Y:S01]  /*b240*/  SHF.R.S32.HI R4, RZ, 0x1f, R39 ;  /* 0x0000001fff047819 */ /* 0x000fe20000011427 */
[----:B------:R-:W-:Y:S01]  /*b250*/  IMAD.MOV.U32 R7, RZ, RZ, c[0x0][0x4e8] ;  /* 0x00013a00ff077624 */ /* 0x000fe200078e00ff */
[----:B------:R-:W-:Y:S01]  /*b260*/  LEA.HI R16, R43, R44, RZ, 0x3 ;  /* 0x0000002c2b107211 */ /* 0x000fe200078f18ff */
[----:B------:R-:W-:Y:S01]  /*b270*/  IMAD.IADD R0, R44, 0x1, -R0 ;  /* 0x000000012c007824 */ /* 0x000fe200078e0a00 */
[----:B------:R-:W2:Y:S01]  /*b280*/  S2R R11, SR_CTAID.Y ;  /* 0x00000000000b7919 */ /* 0x000ea20000002600 */
[----:B------:R-:W-:Y:S01]  /*b290*/  LEA.HI R4, R4, R39, RZ, 0x3 ;  /* 0x0000002704047211 */ /* 0x000fe200078f18ff */
[----:B-----5:R-:W-:Y:S01]  /*b2a0*/  IMAD R24, R24, c[0x0][0x4e8], RZ ;  /* 0x00013a0018187a24 */ /* 0x020fe200078e02ff */
[----:B------:R-:W-:Y:S01]  /*b2b0*/  ISETP.NE.AND P1, PT, R7, 0x1, PT ;  /* 0x000000010700780c */ /* 0x000fe20003f25270 */
[----:B------:R-:W-:Y:S01]  /*b2c0*/  BSSY B0, `(.L_x_28) ;  /* 0x0000081000007945 */ /* 0x000fe20003800000 */
[----:B------:R-:W-:-:S02]  /*b2d0*/  SHF.R.S32.HI R6, RZ, 0x1f, R0 ;  /* 0x0000001fff067819 */ /* 0x000fc40000011400 */
[----:B------:R-:W-:Y:S02]  /*b2e0*/  LOP3.LUT R5, R4, 0xffffff8, RZ, 0xc0, !PT ;  /* 0x0ffffff804057812 */ /* 0x000fe400078ec0ff */
[----:B------:R-:W-:Y:S02]  /*b2f0*/  LEA.HI R4, R26, R26, RZ, 0x1 ;  /* 0x0000001a1a047211 */ /* 0x000fe400078f08ff */
[----:B------:R-:W-:Y:S02]  /*b300*/  LEA.HI R6, R6, R0, RZ, 0x2 ;  /* 0x0000000006067211 */ /* 0x000fe400078f10ff */
[----:B------:R-:W-:Y:S02]  /*b310*/  IADD3 R7, R39, -R5, RZ ;  /* 0x8000000527077210 */ /* 0x000fe40007ffe0ff */
[----:B------:R-:W-:Y:S02]  /*b320*/  LOP3.LUT R4, R4, 0x1ffffffe, RZ, 0xc0, !PT ;  /* 0x1ffffffe04047812 */ /* 0x000fe400078ec0ff */
[----:B------:R-:W-:Y:S01]  /*b330*/  SHF.R.S32.HI R5, RZ, 0x2, R6 ;  /* 0x00000002ff057819 */ /* 0x000fe20000011406 */
[----:B------:R-:W-:Y:S01]  /*b340*/  IMAD R6, R3, c[0x0][0x3a0], RZ ;  /* 0x0000e80003067a24 */ /* 0x000fe200078e02ff */
[----:B------:R-:W-:Y:S01]  /*b350*/  LOP3.LUT P2, RZ, R0, 0x3, RZ, 0xc0, !PT ;  /* 0x0000000300ff7812 */ /* 0x000fe2000784c0ff */
[----:B------:R-:W-:Y:S01]  /*b360*/  IMAD.IADD R0, R26, 0x1, -R4 ;  /* 0x000000011a007824 */ /* 0x000fe200078e0a04 */
[----:B------:R-:W-:Y:S01]  /*b370*/  LOP3.LUT R4, R16, 0xfffffff8, RZ, 0xc0, !PT ;  /* 0xfffffff810047812 */ /* 0x000fe200078ec0ff */
[----:B------:R-:W-:Y:S01]  /*b380*/  IMAD R17, R7, 0x10, R5 ;  /* 0x0000001007117824 */ /* 0x000fe200078e0205 */
[----:B------:R-:W-:Y:S01]  /*b390*/  SEL R14, R45, RZ, !P0 ;  /* 0x000000ff2d0e7207 */ /* 0x000fe20004000000 */
[----:B------:R-:W-:Y:S01]  /*b3a0*/  IMAD R6, R2, c[0x0][0x3a4], R6 ;  /* 0x0000e90002067a24 */ /* 0x000fe200078e0206 */
[----:B------:R-:W-:Y:S01]  /*b3b0*/  IADD3 R15, -R4, R44, RZ ;  /* 0x0000002c040f7210 */ /* 0x000fe20007ffe1ff */
[----:B------:R-:W-:Y:S01]  /*b3c0*/  IMAD R0, R0, 0x8, R17 ;  /* 0x0000000800007824 */ /* 0x000fe200078e0211 */
[----:B--2---:R-:W-:Y:S01]  /*b3d0*/  SHF.R.S32.HI R10, RZ, 0x1f, R11 ;  /* 0x0000001fff0a7819 */ /* 0x004fe2000001140b */
[----:B------:R-:W-:Y:S01]  /*b3e0*/  IMAD.WIDE.U32 R4, R2, c[0x0][0x3a0], RZ ;  /* 0x0000e80002047a25 */ /* 0x000fe200078e00ff */
[----:B------:R-:W-:-:S02]  /*b3f0*/  SHF.R.S32.HI R16, RZ, 0x3, R16 ;  /* 0x00000003ff107819 */ /* 0x000fc40000011410 */
[----:B------:R-:W-:Y:S01]  /*b400*/  LEA.HI R19, R43, R44, RZ, 0x6 ;  /* 0x0000002c2b137211 */ /* 0x000fe200078f30ff */
[----:B-1----:R-:W-:Y:S01]  /*b410*/  IMAD R7, R20, 0x80, R0 ;  /* 0x0000008014077824 */ /* 0x002fe200078e0200 */
[----:B------:R-:W-:Y:S01]  /*b420*/  LEA R13, R15, R16, 0x5 ;  /* 0x000000100f0d7211 */ /* 0x000fe200078e28ff */
[----:B------:R-:W-:Y:S01]  /*b430*/  IMAD.WIDE.U32 R8, R11, c[0x0][0x490], R2 ;  /* 0x000124000b087a25 */ /* 0x000fe200078e0002 */
[----:B------:R-:W-:-:S03]  /*b440*/  IADD3 R3, R5, R6, RZ ;  /* 0x0000000605037210 */ /* 0x000fc60007ffe0ff */
[----:B------:R-:W-:-:S04]  /*b450*/  @P1 IMAD.HI.U32 R6, R7, c[0x0][0x4ec], RZ ;  /* 0x00013b0007061a27 */ /* 0x000fc800078e00ff */
[C---:B------:R-:W-:Y:S02]  /*b460*/  IMAD R5, R10.reuse, c[0x0][0x490], RZ ;  /* 0x000124000a057a24 */ /* 0x040fe400078e02ff */
[----:B------:R-:W-:Y:S01]  /*b470*/  IMAD.MOV.U32 R0, RZ, RZ, R7 ;  /* 0x000000ffff007224 */ /* 0x000fe200078e0007 */
[----:B------:R-:W-:Y:S01]  /*b480*/  @P1 SHF.R.U32.HI R0, RZ, c[0x0][0x4f0], R6 ;  /* 0x00013c00ff001a19 */ /* 0x000fe20000011606 */
[----:B------:R-:W-:Y:S02]  /*b490*/  IMAD R5, R11, c[0x0][0x494], R5 ;  /* 0x000125000b057a24 */ /* 0x000fe400078e0205 */
[----:B------:R-:W-:Y:S01]  /*b4a0*/  IMAD.MOV.U32 R2, RZ, RZ, R4 ;  /* 0x000000ffff027224 */ /* 0x000fe200078e0004 */
[----:B------:R-:W-:Y:S01]  /*b4b0*/  SHF.R.S32.HI R4, RZ, 0x1f, R45 ;  /* 0x0000001fff047819 */ /* 0x000fe2000001142d */
[----:B------:R-:W-:Y:S01]  /*b4c0*/  IMAD R10, R10, c[0x0][0x3e8], RZ ;  /* 0x0000fa000a0a7a24 */ /* 0x000fe200078e02ff */
[----:B------:R-:W-:Y:S01]  /*b4d0*/  IADD3 R5, R9, R5, RZ ;  /* 0x0000000509057210 */ /* 0x000fe20007ffe0ff */
[----:B------:R-:W-:Y:S01]  /*b4e0*/  IMAD.MOV R6, RZ, RZ, -R0 ;  /* 0x000000ffff067224 */ /* 0x000fe200078e0a00 */
[----:B------:R-:W-:Y:S01]  /*b4f0*/  SEL R12, R4, RZ, !P0 ;  /* 0x000000ff040c7207 */ /* 0x000fe20004000000 */
[----:B------:R-:W-:Y:S01]  /*b500*/  IMAD.MOV.U32 R4, RZ, RZ, R8 ;  /* 0x000000ffff047224 */ /* 0x000fe200078e0008 */
[----:B------:R-:W-:Y:S01]  /*b510*/  SHF.R.S32.HI R9, RZ, 0x1f, R0 ;  /* 0x0000001fff097819 */ /* 0x000fe20000011400 */
[----:B------:R-:W-:-:S02]  /*b520*/  IMAD R10, R11, c[0x0][0x3ec], R10 ;  /* 0x0000fb000b0a7a24 */ /* 0x000fc400078e020a */
[----:B------:R-:W-:-:S04]  /*b530*/  IMAD.WIDE.U32 R2, R11, c[0x0][0x3e8], R2 ;  /* 0x0000fa000b027a25 */ /* 0x000fc800078e0002 */
[----:B------:R-:W-:Y:S01]  /*b540*/  IMAD R8, R6, c[0x0][0x4e8], R7 ;  /* 0x00013a0006087a24 */ /* 0x000fe200078e0207 */
[----:B------:R-:W-:Y:S01]  /*b550*/  IADD3 R3, R3, R10, RZ ;  /* 0x0000000a03037210 */ /* 0x000fe20007ffe0ff */
[----:B------:R-:W-:Y:S02]  /*b560*/  IMAD R6, R12, c[0x0][0x498], RZ ;  /* 0x000126000c067a24 */ /* 0x000fe400078e02ff */
[----:B------:R-:W-:Y:S01]  /*b570*/  IMAD.WIDE.U32 R4, R14, c[0x0][0x498], R4 ;  /* 0x000126000e047a25 */ /* 0x000fe200078e0004 */
[----:B------:R-:W-:-:S03]  /*b580*/  SHF.R.S32.HI R10, RZ, 0x1f, R8 ;  /* 0x0000001fff0a7819 */ /* 0x000fc60000011408 */
[----:B------:R-:W-:Y:S01]  /*b590*/  IMAD R6, R14, c[0x0][0x49c], R6 ;  /* 0x000127000e067a24 */ /* 0x000fe200078e0206 */
[----:B------:R-:W-:Y:S01]  /*b5a0*/  IADD3 R4, P0, R0, R4, RZ ;  /* 0x0000000400047210 */ /* 0x000fe20007f1e0ff */
[----:B------:R-:W-:Y:S02]  /*b5b0*/  IMAD R10, R10, c[0x0][0x488], RZ ;  /* 0x000122000a0a7a24 */ /* 0x000fe400078e02ff */
[----:B------:R-:W-:Y:S01]  /*b5c0*/  IMAD R13, R20, 0x80, R13 ;  /* 0x00000080140d7824 */ /* 0x000fe200078e020d */
[----:B------:R-:W-:Y:S01]  /*b5d0*/  IADD3.X R5, R9, R5, R6, P0, !PT ;  /* 0x0000000509057210 */ /* 0x000fe200007fe406 */
[----:B------:R-:W-:Y:S02]  /*b5e0*/  IMAD.SHL.U32 R18, R16, 0x40, RZ ;  /* 0x0000004010127824 */ /* 0x000fe400078e00ff */
[C---:B------:R-:W-:Y:S02]  /*b5f0*/  IMAD R10, R8.reuse, c[0x0][0x48c], R10 ;  /* 0x00012300080a7a24 */ /* 0x040fe400078e020a */
[----:B------:R-:W-:Y:S01]  /*b600*/  IMAD.WIDE.U32 R4, R8, c[0x0][0x488], R4 ;  /* 0x0001220008047a25 */ /* 0x000fe200078e0004 */
[----:B------:R-:W-:-:S03]  /*b610*/  LOP3.LUT R0, R18, 0x1c0, RZ, 0xc0, !PT ;  /* 0x000001c012007812 */ /* 0x000fc600078ec0ff */
[----:B------:R-:W-:Y:S01]  /*b620*/  @P1 IMAD.HI.U32 R11, R13, c[0x0][0x4ec], RZ ;  /* 0x00013b000d0b1a27 */ /* 0x000fe200078e00ff */
[----:B------:R-:W-:Y:S02]  /*b630*/  LEA R9, P0, R4, c[0x0][0x450], 0x2 ;  /* 0x0001140004097a11 */ /* 0x000fe400078010ff */
[----:B------:R-:W-:Y:S01]  /*b640*/  IADD3 R10, R5, R10, RZ ;  /* 0x0000000a050a7210 */ /* 0x000fe20007ffe0ff */
[----:B------:R-:W-:Y:S02]  /*b650*/  IMAD.SHL.U32 R6, R15, 0x8, RZ ;  /* 0x000000080f067824 */ /* 0x000fe400078e00ff */
[----:B------:R-:W-:Y:S01]  /*b660*/  IMAD R8, R12, c[0x0][0x3f0], RZ ;  /* 0x0000fc000c087a24 */ /* 0x000fe200078e02ff */
[----:B------:R-:W-:Y:S01]  /*b670*/  LEA.HI.X R4, R4, c[0x0][0x454], R10, 0x2, P0 ;  /* 0x0001150004047a11 */ /* 0x000fe200000f140a */
[----:B------:R-:W-:Y:S01]  /*b680*/  IMAD.MOV.U32 R7, RZ, RZ, R13 ;  /* 0x000000ffff077224 */ /* 0x000fe200078e000d */
[----:B------:R-:W-:Y:S01]  /*b690*/  @P1 SHF.R.U32.HI R7, RZ, c[0x0][0x4f0], R11 ;  /* 0x00013c00ff071a19 */ /* 0x000fe2000001160b */
[C---:B------:R-:W-:Y:S01]  /*b6a0*/  IMAD R8, R14.reuse, c[0x0][0x3f4], R8 ;  /* 0x0000fd000e087a24 */ /* 0x040fe200078e0208 */
[----:B------:R-:W-:Y:S01]  /*b6b0*/  SHF.R.U32.HI R11, RZ, 0x3, R0 ;  /* 0x00000003ff0b7819 */ /* 0x000fe20000011600 */
[----:B------:R-:W-:Y:S01]  /*b6c0*/  IMAD.WIDE.U32 R2, R14, c[0x0][0x3f0], R2 ;  /* 0x0000fc000e027a25 */ /* 0x000fe200078e0002 */
[----:B------:R-:W-:Y:S01]  /*b6d0*/  LOP3.LUT R0, R0, 0x38, R6, 0xf8, !PT ;  /* 0x0000003800007812 */ /* 0x000fe200078ef806 */
[----:B------:R-:W-:Y:S01]  /*b6e0*/  SHFL.IDX PT, R10, R9, RZ, 0x1c1f ;  /* 0x001c1fff090a7589 */ /* 0x000fe200000e0000 */
[--C-:B------:R-:W-:Y:S01]  /*b6f0*/  SHF.R.S32.HI R5, RZ, 0x1f, R7.reuse ;  /* 0x0000001fff057819 */ /* 0x100fe20000011407 */
[----:B------:R-:W-:Y:S01]  /*b700*/  IMAD.IADD R3, R3, 0x1, R8 ;  /* 0x0000000103037824 */ /* 0x000fe200078e0208 */
[----:B------:R-:W-:Y:S01]  /*b710*/  LOP3.LUT R14, R0, R11, RZ, 0x3c, !PT ;  /* 0x0000000b000e7212 */ /* 0x000fe200078e3cff */
[----:B------:R-:W-:Y:S01]  /*b720*/  IMAD.MOV R0, RZ, RZ, -R7 ;  /* 0x000000ffff007224 */ /* 0x000fe200078e0a07 */
[----:B------:R-:W1:Y:S01]  /*b730*/  SHFL.IDX PT, R11, R4, RZ, 0x1c1f ;  /* 0x001c1fff040b7589 */ /* 0x000e6200000e0000 */
[----:B------:R-:W-:-:S02]  /*b740*/  IMAD R5, R5, c[0x0][0x3e0], RZ ;  /* 0x0000f80005057a24 */ /* 0x000fc400078e02ff */
[C---:B------:R-:W-:Y:S01]  /*b750*/  IMAD.WIDE.U32 R2, R7.reuse, c[0x0][0x3e0], R2 ;  /* 0x0000f80007027a25 */ /* 0x040fe200078e0002 */
[----:B------:R-:W-:Y:S03]  /*b760*/  SHFL.IDX PT, R8, R9, 0x1, 0x1c1f ;  /* 0x003c1f0009087f89 */ /* 0x000fe600000e0000 */
[----:B------:R-:W-:Y:S01]  /*b770*/  IMAD R12, R7, c[0x0][0x3e4], R5 ;  /* 0x0000f900070c7a24 */ /* 0x000fe200078e0205 */
[----:B------:R2:W3:Y:S01]  /*b780*/  SHFL.IDX PT, R9, R4, 0x1, 0x1c1f ;  /* 0x003c1f0004097f89 */ /* 0x0004e200000e0000 */
[----:B------:R-:W-:Y:S02]  /*b790*/  IMAD.SHL.U32 R5, R19, 0x8, RZ ;  /* 0x0000000813057824 */ /* 0x000fe400078e00ff */
[----:B------:R-:W-:-:S03]  /*b7a0*/  IMAD.IADD R3, R3, 0x1, R12 ;  /* 0x0000000103037824 */ /* 0x000fc600078e020c */
[----:B------:R-:W-:Y:S01]  /*b7b0*/  LOP3.LUT R7, R14, 0x7ffffe00, R5, 0xf8, !PT ;  /* 0x7ffffe000e077812 */ /* 0x000fe200078ef805 */
[----:B--2---:R-:W-:Y:S01]  /*b7c0*/  IMAD R4, R0, c[0x0][0x4e8], R13 ;  /* 0x00013a0000047a24 */ /* 0x004fe200078e020d */
[----:B------:R-:W-:-:S03]  /*b7d0*/  LEA R0, R20, R17, 0x7 ;  /* 0x0000001114007211 */ /* 0x000fc600078e38ff */
[----:B------:R-:W-:Y:S01]  /*b7e0*/  IMAD.WIDE.U32 R2, R4, c[0x0][0x3d8], R2 ;  /* 0x0000f60004027a25 */ /* 0x000fe200078e0002 */
[C---:B------:R-:W-:Y:S02]  /*b7f0*/  IADD3 R13, R0.reuse, 0x8, RZ ;  /* 0x00000008000d7810 */ /* 0x040fe40007ffe0ff */
[-C--:B------:R-:W-:Y:S02]  /*b800*/  ISETP.GE.OR P0, PT, R0, R24.reuse, P2 ;  /* 0x000000180000720c */ /* 0x080fe40001706670 */
[----:B------:R-:W-:Y:S02]  /*b810*/  SHF.R.S32.HI R0, RZ, 0x1f, R4 ;  /* 0x0000001fff007819 */ /* 0x000fe40000011404 */
[----:B------:R-:W-:-:S03]  /*b820*/  ISETP.GE.OR P2, PT, R13, R24, P2 ;  /* 0x000000180d00720c */ /* 0x000fc60001746670 */
[----:B------:R-:W-:-:S04]  /*b830*/  IMAD R0, R0, c[0x0][0x3d8], RZ ;  /* 0x0000f60000007a24 */ /* 0x000fc800078e02ff */
[----:B------:R-:W-:Y:S01]  /*b840*/  IMAD R5, R4, c[0x0][0x3dc], R0 ;  /* 0x0000f70004057a24 */ /* 0x000fe200078e0200 */
[----:B------:R-:W-:Y:S01]  /*b850*/  SHF.L.U32 R0, R7, 0x1, RZ ;  /* 0x0000000107007819 */ /* 0x000fe200000006ff */
[----:B-1----:R1:W-:Y:S01]  /*b860*/  @!P0 ST.E [R10.64], R41 ;  /* 0x000000290a008985 */ /* 0x0023e2000c101904 */
[----:B------:R-:W-:Y:S01]  /*b870*/  LEA R25, P0, R2, c[0x0][0x380], 0x1 ;  /* 0x0000e00002197a11 */ /* 0x000fe200078008ff */
[----:B------:R-:W-:Y:S02]  /*b880*/  IMAD.IADD R3, R3, 0x1, R5 ;  /* 0x0000000103037824 */ /* 0x000fe400078e0205 */
[----:B---3--:R2:W-:Y:S04]  /*b890*/  @!P2 ST.E [R8.64], R42 ;  /* 0x0000002a0800a985 */ /* 0x0085e8000c101904 */
[----:B------:R2:W3:Y:S04]  /*b8a0*/  LDS.128 R36, [R0+0x1080] ;  /* 0x0010800000247984 */ /* 0x0004e80000000c00 */
[----:B------:R2:W4:Y:S04]  /*b8b0*/  LDS.128 R48, [R0+0x2080] ;  /* 0x0020800000307984 */ /* 0x0005280000000c00 */
[----:B------:R2:W2:Y:S04]  /*b8c0*/  LDS.128 R56, [R0+0x3080] ;  /* 0x0030800000387984 */ /* 0x0004a80000000c00 */
[----:B------:R2:W2:Y:S04]  /*b8d0*/  LDS.128 R32, [R0+0x5080] ;  /* 0x0050800000207984 */ /* 0x0004a80000000c00 */
[----:B------:R2:W2:Y:S01]  /*b8e0*/  LDS.128 R44, [R0+0x6080] ;  /* 0x00608000002c7984 */ /* 0x0004a20000000c00 */
[----:B-1----:R-:W-:-:S03]  /*b8f0*/  LEA R10, R20, R16, 0x7 ;  /* 0x00000010140a7211 */ /* 0x002fc600078e38ff */
[----:B------:R1:W1:Y:S01]  /*b900*/  LDS.128 R52, [R0+0x7080] ;  /* 0x0070800000347984 */ /* 0x0002620000000c00 */
[----:B------:R-:W-:Y:S02]  /*b910*/  LEA.HI.X R11, R2, c[0x0][0x384], R3, 0x1, P0 ;  /* 0x0000e100020b7a11 */ /* 0x000fe400000f0c03 */
[----:B------:R-:W-:Y:S01]  /*b920*/  ISETP.GE.AND P0, PT, R10, R24, PT ;  /* 0x000000180a00720c */ /* 0x000fe20003f06270 */
[----:B------:R1:W1:Y:S04]  /*b930*/  LDS.128 R28, [R0+0x9080] ;  /* 0x00908000001c7984 */ /* 0x0002680000000c00 */
[----:B------:R1:W1:Y:S04]  /*b940*/  LDS.128 R40, [R0+0xa080] ;  /* 0x00a0800000287984 */ /* 0x0002680000000c00 */
[----:B------:R1:W1:Y:S04]  /*b950*/  LDS.128 R60, [R0+0xb080] ;  /* 0x00b08000003c7984 */ /* 0x0002680000000c00 */
[----:B------:R1:W1:Y:S04]  /*b960*/  SHFL.IDX PT, R2, R25, RZ, 0x181f ;  /* 0x00181fff19027589 */ /* 0x00026800000e0000 */
[----:B------:R1:W1:Y:S01]  /*b970*/  SHFL.IDX PT, R3, R11, RZ, 0x181f ;  /* 0x00181fff0b037589 */ /* 0x00026200000e0000 */
[----:B------:R-:W-:Y:S05]  /*b980*/  @P0 BRA `(.L_x_29) ;  /* 0x0000014000000947 */ /* 0x000fea0003800000 */
[----:B---3--:R-:W3:Y:S01]  /*b990*/  LDS.128 R20, [R0+0x80] ;  /* 0x0000800000147984 */ /* 0x008ee20000000c00 */
[----:B------:R-:W-:-:S02]  /*b9a0*/  IADD3 R5, R6, 0x40, RZ ;  /* 0x0000004006057810 */ /* 0x000fc40007ffe0ff */
[C---:B------:R-:W-:Y:S01]  /*b9b0*/  IADD3 R7, R6.reuse, 0x80, RZ ;  /* 0x0000008006077810 */ /* 0x040fe20007ffe0ff */
[----:B------:R-:W5:Y:S01]  /*b9c0*/  LDS.128 R16, [R0+0x4080] ;  /* 0x0040800000107984 */ /* 0x000f620000000c00 */
[----:B------:R-:W-:Y:S02]  /*b9d0*/  ISETP.GE.AND P1, PT, R5, c[0x0][0x3c8], PT ;  /* 0x0000f20005007a0c */ /* 0x000fe40003f26270 */
[----:B------:R-:W-:Y:S01]  /*b9e0*/  ISETP.GE.AND P0, PT, R7, c[0x0][0x3c8], PT ;  /* 0x0000f20007007a0c */ /* 0x000fe20003f06270 */
[----:B------:R4:W2:Y:S01]  /*b9f0*/  LDS.128 R12, [R0+0x8080] ;  /* 0x00808000000c7984 */ /* 0x0008a20000000c00 */
[----:B------:R-:W-:-:S09]  /*ba00*/  ISETP.GE.AND P2, PT, R6, c[0x0][0x3c8], PT ;  /* 0x0000f20006007a0c */ /* 0x000fd20003f46270 */
[----:B------:R-:W-:-:S04]  /*ba10*/  @!P1 SHF.R.S32.HI R4, RZ, 0x1f, R5 ;  /* 0x0000001fff049819 */ /* 0x000fc80000011405 */
[----:B------:R-:W-:Y:S01]  /*ba20*/  @!P1 LEA.HI R4, R4, R5, RZ, 0x3 ;  /* 0x0000000504049211 */ /* 0x000fe200078f18ff */
[----:B-12---:R-:W-:-:S03]  /*ba30*/  @!P2 IMAD.WIDE R8, R6, 0x2, R2 ;  /* 0x000000020608a825 */ /* 0x006fc600078e0202 */
[----:B------:R-:W-:Y:S02]  /*ba40*/  @!P1 LOP3.LUT R4, R4, 0xfffffff8, RZ, 0xc0, !PT ;  /* 0xfffffff804049812 */ /* 0x000fe400078ec0ff */
[----:B----4-:R-:W-:-:S03]  /*ba50*/  @!P0 SHF.R.S32.HI R0, RZ, 0x1f, R7 ;  /* 0x0000001fff008819 */ /* 0x010fc60000011407 */
[----:B------:R-:W-:Y:S01]  /*ba60*/  @!P1 IMAD.WIDE R4, R4, 0x2, R2 ;  /* 0x0000000204049825 */ /* 0x000fe200078e0202 */
[----:B------:R-:W-:-:S04]  /*ba70*/  @!P0 LEA.HI R0, R0, R7, RZ, 0x3 ;  /* 0x0000000700008211 */ /* 0x000fc800078f18ff */
[----:B------:R-:W-:Y:S01]  /*ba80*/  @!P0 LOP3.LUT R0, R0, 0xfffffff8, RZ, 0xc0, !PT ;  /* 0xfffffff800008812 */ /* 0x000fe200078ec0ff */
[----:B---3--:R1:W-:Y:S04]  /*ba90*/  @!P2 ST.E.128 [R8.64], R20 ;  /* 0x000000140800a985 */ /* 0x0083e8000c101d04 */
[----:B------:R-:W-:Y:S01]  /*baa0*/  @!P0 IMAD.WIDE R2, R0, 0x2, R2 ;  /* 0x0000000200028825 */ /* 0x000fe200078e0202 */
[----:B-----5:R1:W-:Y:S04]  /*bab0*/  @!P1 ST.E.128 [R4.64], R16 ;  /* 0x0000001004009985 */ /* 0x0203e8000c101d04 */
[----:B------:R1:W-:Y:S02]  /*bac0*/  @!P0 ST.E.128 [R2.64], R12 ;  /* 0x0000000c02008985 */ /* 0x0003e4000c101d04 */
.L_x_29:
[----:B---3--:R-:W-:Y:S05]  /*bad0*/  BSYNC B0 ;  /* 0x0000000000007941 */ /* 0x008fea0003800000 */
.L_x_28:
[----:B-12---:R-:W-:Y:S01]  /*bae0*/  IADD3 R0, R10, 0x20, RZ ;  /* 0x000000200a007810 */ /* 0x006fe20007ffe0ff */
[----:B------:R1:W2:Y:S01]  /*baf0*/  SHFL.IDX PT, R3, R11, 0x1, 0x181f ;  /* 0x00381f000b037f89 */ /* 0x0002a200000e0000 */
[----:B------:R-:W-:Y:S02]  /*bb00*/  BSSY B0, `(.L_x_30) ;  /* 0x0000015000007945 */ /* 0x000fe40003800000 */
[----:B------:R-:W-:Y:S01]  /*bb10*/  ISETP.GE.AND P0, PT, R0, R24, PT ;  /* 0x000000180000720c */ /* 0x000fe20003f06270 */
[----:B------:R1:W3:-:S12]  /*bb20*/  SHFL.IDX PT, R2, R25, 0x1, 0x181f ;  /* 0x00381f0019027f89 */ /* 0x0002d800000e0000 */
[----:B------:R-:W-:Y:S05]  /*bb30*/  @P0 BRA `(.L_x_31) ;  /* 0x0000011000000947 */ /* 0x000fea0003800000 */
[C---:B------:R-:W-:Y:S02]  /*bb40*/  IADD3 R5, R6.reuse, 0x40, RZ ;  /* 0x0000004006057810 */ /* 0x040fe40007ffe0ff */
[C---:B------:R-:W-:Y:S02]  /*bb50*/  IADD3 R7, R6.reuse, 0x80, RZ ;  /* 0x0000008006077810 */ /* 0x040fe40007ffe0ff */
[----:B------:R-:W-:Y:S02]  /*bb60*/  ISETP.GE.AND P1, PT, R5, c[0x0][0x3c8], PT ;  /* 0x0000f20005007a0c */ /* 0x000fe40003f26270 */
[----:B------:R-:W-:Y:S02]  /*bb70*/  ISETP.GE.AND P0, PT, R7, c[0x0][0x3c8], PT ;  /* 0x0000f20007007a0c */ /* 0x000fe40003f06270 */
[----:B------:R-:W-:-:S09]  /*bb80*/  ISETP.GE.AND P2, PT, R6, c[0x0][0x3c8], PT ;  /* 0x0000f20006007a0c */ /* 0x000fd20003f46270 */
[----:B------:R-:W-:Y:S02]  /*bb90*/  @!P1 SHF.R.S32.HI R4, RZ, 0x1f, R5 ;  /* 0x0000001fff049819 */ /* 0x000fe40000011405 */
[----:B------:R-:W-:Y:S02]  /*bba0*/  @!P0 SHF.R.S32.HI R0, RZ, 0x1f, R7 ;  /* 0x0000001fff008819 */ /* 0x000fe40000011407 */
[----:B------:R-:W-:Y:S01]  /*bbb0*/  @!P1 LEA.HI R4, R4, R5, RZ, 0x3 ;  /* 0x0000000504049211 */ /* 0x000fe200078f18ff */
[--C-:B--23--:R-:W-:Y:S01]  /*bbc0*/  @!P2 IMAD.WIDE R8, R6, 0x2, R2.reuse ;  /* 0x000000020608a825 */ /* 0x10cfe200078e0202 */
        /* <DEDUP_REMOVED lines=8> */
.L_x_31:
[----:B------:R-:W-:Y:S05]  /*bc50*/  BSYNC B0 ;  /* 0x0000000000007941 */ /* 0x000fea0003800000 */
.L_x_30:
[----:B------:R-:W-:Y:S01]  /*bc60*/  IADD3 R0, R10, 0x40, RZ ;  /* 0x000000400a007810 */ /* 0x000fe20007ffe0ff */
[----:B--2---:R2:W1:Y:S01]  /*bc70*/  SHFL.IDX PT, R3, R11, 0x2, 0x181f ;  /* 0x00581f000b037f89 */ /* 0x00446200000e0000 */
[----:B------:R-:W-:Y:S02]  /*bc80*/  BSSY B0, `(.L_x_32) ;  /* 0x0000015000007945 */ /* 0x000fe40003800000 */
[----:B------:R-:W-:Y:S01]  /*bc90*/  ISETP.GE.AND P0, PT, R0, R24, PT ;  /* 0x000000180000720c */ /* 0x000fe20003f06270 */
[----:B---3--:R2:W3:-:S12]  /*bca0*/  SHFL.IDX PT, R2, R25, 0x2, 0x181f ;  /* 0x00581f0019027f89 */ /* 0x0084d800000e0000 */
        /* <DEDUP_REMOVED lines=9> */
[--C-:B-1-3--:R-:W-:Y:S01]  /*bd40*/  @!P2 IMAD.WIDE R8, R6, 0x2, R2.reuse ;  /* 0x000000020608a825 */ /* 0x10afe200078e0202 */
[----:B------:R-:W-:Y:S02]  /*bd50*/  @!P0 LEA.HI R0, R0, R7, RZ, 0x3 ;  /* 0x0000000700008211 */ /* 0x000fe400078f18ff */
[----:B------:R-:W-:Y:S02]  /*bd60*/  @!P1 LOP3.LUT R4, R4, 0xfffffff8, RZ, 0xc0, !PT ;  /* 0xfffffff804049812 */ /* 0x000fe400078ec0ff */
[----:B------:R-:W-:Y:S01]  /*bd70*/  @!P0 LOP3.LUT R0, R0, 0xfffffff8, RZ, 0xc0, !PT ;  /* 0xfffffff800008812 */ /* 0x000fe200078ec0ff */
[----:B----4-:R1:W-:Y:S02]  /*bd80*/  @!P2 ST.E.128 [R8.64], R48 ;  /* 0x000000300800a985 */ /* 0x0103e4000c101d04 */
[----:B------:R-:W-:-:S04]  /*bd90*/  @!P1 IMAD.WIDE R4, R4, 0x2, R2 ;  /* 0x0000000204049825 */ /* 0x000fc800078e0202 */
[----:B------:R-:W-:Y:S01]  /*bda0*/  @!P0 IMAD.WIDE R2, R0, 0x2, R2 ;  /* 0x0000000200028825 */ /* 0x000fe200078e0202 */
[----:B------:R1:W-:Y:S04]  /*bdb0*/  @!P1 ST.E.128 [R4.64], R44 ;  /* 0x0000002c04009985 */ /* 0x0003e8000c101d04 */
[----:B------:R1:W-:Y:S02]  /*bdc0*/  @!P0 ST.E.128 [R2.64], R40 ;  /* 0x0000002802008985 */ /* 0x0003e4000c101d04 */
.L_x_33:
[----:B------:R-:W-:Y:S05]  /*bdd0*/  BSYNC B0 ;  /* 0x0000000000007941 */ /* 0x000fea0003800000 */
.L_x_32:
[----:B------:R-:W-:Y:S01]  /*bde0*/  IADD3 R0, R10, 0x60, RZ ;  /* 0x000000600a007810 */ /* 0x000fe20007ffe0ff */
[----:B-1----:R1:W2:Y:S03]  /*bdf0*/  SHFL.IDX PT, R3, R11, 0x3, 0x181f ;  /* 0x00781f000b037f89 */ /* 0x0022a600000e0000 */
[----:B------:R-:W-:Y:S01]  /*be00*/  ISETP.GE.AND P0, PT, R0, R24, PT ;  /* 0x000000180000720c */ /* 0x000fe20003f06270 */
[----:B---3--:R1:W3:-:S12]  /*be10*/  SHFL.IDX PT, R2, R25, 0x3, 0x181f ;  /* 0x00781f0019027f89 */ /* 0x0082d800000e0000 */
[----:B------:R-:W-:Y:S05]  /*be20*/  @P0 EXIT ;  /* 0x000000000000094d */ /* 0x000fea0003800000 */
[C---:B------:R-:W-:Y:S02]  /*be30*/  IADD3 R4, R6.reuse, 0x40, RZ ;  /* 0x0000004006047810 */ /* 0x040fe40007ffe0ff */
[----:B------:R-:W-:Y:S02]  /*be40*/  ISETP.GE.AND P1, PT, R6, c[0x0][0x3c8], PT ;  /* 0x0000f20006007a0c */ /* 0x000fe40003f26270 */
[----:B------:R-:W-:-:S11]  /*be50*/  ISETP.GE.AND P0, PT, R4, c[0x0][0x3c8], PT ;  /* 0x0000f20004007a0c */ /* 0x000fd60003f06270 */
[----:B--23--:R-:W-:Y:S02]  /*be60*/  @!P1 IMAD.WIDE R8, R6, 0x2, R2 ;  /* 0x0000000206089825 */ /* 0x00cfe400078e0202 */
[----:B------:R-:W-:-:S03]  /*be70*/  @!P0 SHF.R.S32.HI R0, RZ, 0x1f, R4 ;  /* 0x0000001fff008819 */ /* 0x000fc60000011404 */
[----:B------:R2:W-:Y:S01]  /*be80*/  @!P1 ST.E.128 [R8.64], R56 ;  /* 0x0000003808009985 */ /* 0x0005e2000c101d04 */
[----:B------:R-:W-:-:S04]  /*be90*/  @!P0 LEA.HI R0, R0, R4, RZ, 0x3 ;  /* 0x0000000400008211 */ /* 0x000fc800078f18ff */
[----:B------:R-:W-:-:S05]  /*bea0*/  @!P0 LOP3.LUT R0, R0, 0xfffffff8, RZ, 0xc0, !PT ;  /* 0xfffffff800008812 */ /* 0x000fca00078ec0ff */
[----:B------:R-:W-:Y:S01]  /*beb0*/  @!P0 IMAD.WIDE R4, R0, 0x2, R2 ;  /* 0x0000000200048825 */ /* 0x000fe200078e0202 */
[----:B------:R-:W-:-:S04]  /*bec0*/  IADD3 R0, R6, 0x80, RZ ;  /* 0x0000008006007810 */ /* 0x000fc80007ffe0ff */
[----:B------:R2:W-:Y:S01]  /*bed0*/  @!P0 ST.E.128 [R4.64], R52 ;  /* 0x0000003404008985 */ /* 0x0005e2000c101d04 */
[----:B------:R-:W-:-:S13]  /*bee0*/  ISETP.GE.AND P0, PT, R0, c[0x0][0x3c8], PT ;  /* 0x0000f20000007a0c */ /* 0x000fda0003f06270 */
[----:B------:R-:W-:Y:S05]  /*bef0*/  @P0 EXIT ;  /* 0x000000000000094d */ /* 0x000fea0003800000 */
[----:B--2---:R-:W-:-:S04]  /*bf00*/  SHF.R.S32.HI R4, RZ, 0x1f, R0 ;  /* 0x0000001fff047819 */ /* 0x004fc80000011400 */
[----:B------:R-:W-:-:S04]  /*bf10*/  LEA.HI R0, R4, R0, RZ, 0x3 ;  /* 0x0000000004007211 */ /* 0x000fc800078f18ff */
[----:B------:R-:W-:-:S05]  /*bf20*/  LOP3.LUT R0, R0, 0xfffffff8, RZ, 0xc0, !PT ;  /* 0xfffffff800007812 */ /* 0x000fca00078ec0ff */
[----:B------:R-:W-:-:S05]  /*bf30*/  IMAD.WIDE R2, R0, 0x2, R2 ;  /* 0x0000000200027825 */ /* 0x000fca00078e0202 */
[----:B------:R-:W-:Y:S01]  /*bf40*/  ST.E.128 [R2.64], R60 ;  /* 0x0000003c02007985 */ /* 0x000fe2000c101d04 */
[----:B------:R-:W-:Y:S05]  /*bf50*/  EXIT ;  /* 0x000000000000794d */ /* 0x000fea0003800000 */
.L_x_26:
[----:B------:R-:W2:Y:S01]  /*bf60*/  LDL R8, [R1+0x8] ;  /* 0x0000080001087983 */ /* 0x000ea20000100800 */
[----:B------:R-:W-:Y:S01]  /*bf70*/  ISETP.NE.U32.AND P0, PT, RZ, c[0x0][0x508], PT ;  /* 0x00014200ff007a0c */ /* 0x000fe20003f05070 */
[----:B------:R-:W-:Y:S01]  /*bf80*/  IMAD.MOV.U32 R2, RZ, RZ, 0x4 ;  /* 0x00000004ff027424 */ /* 0x000fe200078e00ff */
[----:B------:R-:W-:Y:S02]  /*bf90*/  ISETP.NE.U32.AND P1, PT, RZ, c[0x0][0x500], PT ;  /* 0x00014000ff007a0c */ /* 0x000fe40003f25070 */
[----:B------:R-:W-:Y:S02]  /*bfa0*/  ISETP.NE.AND.EX P0, PT, RZ, c[0x0][0x50c], PT, P0 ;  /* 0x00014300ff007a0c */ /* 0x000fe40003f05300 */
[----:B------:R-:W-:Y:S01]  /*bfb0*/  ISETP.NE.AND.EX P1, PT, RZ, c[0x0][0x504], PT, P1 ;  /* 0x00014100ff007a0c */ /* 0x000fe20003f25310 */
[----:B------:R-:W-:Y:S02]  /*bfc0*/  IMAD.MOV.U32 R13, RZ, RZ, c[0x0][0x388] ;  /* 0x0000e200ff0d7624 */ /* 0x000fe400078e00ff */
[----:B--2---:R-:W-:-:S08]  /*bfd0*/  IMAD.WIDE R6, R8, R2, c[0x0][0x500] ;  /* 0x0001400008067625 */ /* 0x004fd000078e0202 */
[----:B------:R-:W-:Y:S02]  /*bfe0*/  @P0 IMAD.WIDE R2, R8, R2, c[0x0][0x508] ;  /* 0x0001420008020625 */ /* 0x000fe400078e0202 */
[----:B------:R-:W2:Y:S04]  /*bff0*/  @P1 LDG.E R0, [R6.64] ;  /* 0x0000000406001981 */ /* 0x000ea8000c1e1900 */
[----:B------:R1:W5:Y:S01]  /*c000*/  @P0 LDG.E R13, [R2.64] ;  /* 0x00000004020d0981 */ /* 0x000362000c1e1900 */
[----:B------:R-:W-:Y:S02]  /*c010*/  CS2R R4, SRZ ;  /* 0x0000000000047805 */ /* 0x000fe4000001ff00 */
[--C-:B--2---:R-:W-:Y:S01]  /*c020*/  @P1 SHF.R.S32.HI R5, RZ, 0x1f, R0.reuse ;  /* 0x0000001fff051819 */ /* 0x104fe20000011400 */
[----:B------:R-:W-:Y:S01]  /*c030*/  @P1 IMAD.MOV.U32 R4, RZ, RZ, R0 ;  /* 0x000000ffff041224 */ /* 0x000fe200078e0000 */
[----:B------:R-:W-:Y:S05]  /*c040*/  @P0 BRA `(.L_x_34) ;  /* 0x0000004000000947 */ /* 0x000fea0003800000 */
[----:B-1----:R-:W-:Y:S05]  /*c050*/  @!P1 BRA `(.L_x_34) ;  /* 0x0000003000009947 */ /* 0x002fea0003800000 */
[----:B------:R1:W2:Y:S04]  /*c060*/  LDG.E R0, [R6.64] ;  /* 0x0000000406007981 */ /* 0x0002a8000c1e1900 */
[----:B-1----:R-:W2:Y:S02]  /*c070*/  LDG.E R6, [R6.64+0x4] ;  /* 0x0000040406067981 */ /* 0x002ea4000c1e1900 */
[----:B--2--5:R-:W-:-:S02]  /*c080*/  IADD3 R13, -R0, R6, RZ ;  /* 0x00000006000d7210 */ /* 0x024fc40007ffe1ff */
.L_x_34:
[----:B-1----:R-:W1:Y:S01]  /*c090*/  S2R R11, SR_TID.X ;  /* 0x00000000000b7919 */ /* 0x002e620000002100 */
[----:B------:R-:W-:Y:S01]  /*c0a0*/  SHF.R.S32.HI R0, RZ, 0x1f, R8 ;  /* 0x0000001fff007819 */ /* 0x000fe20000011408 */
[----:B------:R-:W-:Y:S01]  /*c0b0*/  BSSY B0, `(.L_x_35) ;  /* 0x0000028000007945 */ /* 0x000fe20003800000 */
[----:B------:R-:W-:-:S02]  /*c0c0*/  SEL R10, R8, RZ, !P1 ;  /* 0x000000ff080a7207 */ /* 0x000fc40004800000 */
[----:B------:R-:W-:Y:S02]  /*c0d0*/  SEL R12, R0, RZ, !P1 ;  /* 0x000000ff000c7207 */ /* 0x000fe40004800000 */
[----:B-1----:R-:W-:-:S13]  /*c0e0*/  ISETP.GE.AND P0, PT, R11, 0x80, PT ;  /* 0x000000800b00780c */ /* 0x002fda0003f06270 */
[----:B------:R-:W-:Y:S05]  /*c0f0*/  @P0 BRA `(.L_x_36) ;  /* 0x0000023000000947 */ /* 0x000fea0003800000 */
[----:B------:R-:W1:Y:S01]  /*c100*/  S2R R9, SR_CTAID.X ;  /* 0x0000000000097919 */ /* 0x000e620000002500 */
[----:B-----5:R-:W-:Y:S01]  /*c110*/  IMAD R0, R13, c[0x0][0x4e8], RZ ;  /* 0x00013a000d007a24 */ /* 0x020fe200078e02ff */
[----:B-1----:R-:W-:-:S04]  /*c120*/  LEA R9, R9, R11, 0x7 ;  /* 0x0000000b09097211 */ /* 0x002fc800078e38ff */
[----:B------:R-:W-:-:S13]  /*c130*/  ISETP.GE.AND P0, PT, R9, R0, PT ;  /* 0x000000000900720c */ /* 0x000fda0003f06270 */
[----:B------:R-:W-:Y:S05]  /*c140*/  @P0 BRA `(.L_x_36) ;  /* 0x000001e000000947 */ /* 0x000fea0003800000 */
[----:B------:R-:W1:Y:S01]  /*c150*/  S2R R8, SR_CTAID.Y ;  /* 0x0000000000087919 */ /* 0x000e620000002600 */
[----:B------:R-:W-:Y:S01]  /*c160*/  MOV R0, c[0x0][0x4e8] ;  /* 0x00013a0000007a02 */ /* 0x000fe20000000f00 */
[----:B------:R-:W-:Y:S01]  /*c170*/  IMAD.MOV.U32 R3, RZ, RZ, R5 ;  /* 0x000000ffff037224 */ /* 0x000fe200078e0005 */
[----:B------:R-:W-:Y:S02]  /*c180*/  MOV R2, R4 ;  /* 0x0000000400027202 */ /* 0x000fe40000000f00 */
[----:B------:R-:W-:-:S13]  /*c190*/  ISETP.NE.AND P0, PT, R0, 0x1, PT ;  /* 0x000000010000780c */ /* 0x000fda0003f05270 */
[----:B------:R-:W-:Y:S01]  /*c1a0*/  @P0 IMAD.HI.U32 R7, R9, c[0x0][0x4ec], RZ ;  /* 0x00013b0009070a27 */ /* 0x000fe200078e00ff */
[----:B-1----:R-:W-:-:S03]  /*c1b0*/  SHF.R.S32.HI R0, RZ, 0x1f, R8 ;  /* 0x0000001fff007819 */ /* 0x002fc60000011408 */
[----:B------:R-:W-:-:S04]  /*c1c0*/  IMAD.WIDE.U32 R2, R8, c[0x0][0x490], R2 ;  /* 0x0001240008027a25 */ /* 0x000fc800078e0002 */
[----:B------:R-:W-:Y:S02]  /*c1d0*/  IMAD R6, R0, c[0x0][0x490], RZ ;  /* 0x0001240000067a24 */ /* 0x000fe400078e02ff */
[----:B------:R-:W-:Y:S01]  /*c1e0*/  IMAD.MOV.U32 R0, RZ, RZ, R9 ;  /* 0x000000ffff007224 */ /* 0x000fe200078e0009 */
[----:B------:R-:W-:Y:S01]  /*c1f0*/  @P0 SHF.R.U32.HI R0, RZ, c[0x0][0x4f0], R7 ;  /* 0x00013c00ff000a19 */ /* 0x000fe20000011607 */
[----:B------:R-:W-:Y:S02]  /*c200*/  IMAD R6, R8, c[0x0][0x494], R6 ;  /* 0x0001250008067a24 */ /* 0x000fe400078e0206 */
[----:B------:R-:W-:Y:S01]  /*c210*/  IMAD R8, R12, c[0x0][0x498], RZ ;  /* 0x000126000c087a24 */ /* 0x000fe200078e02ff */
[----:B------:R-:W-:Y:S01]  /*c220*/  IADD3 R7, -R0, RZ, RZ ;  /* 0x000000ff00077210 */ /* 0x000fe20007ffe1ff */
[----:B------:R-:W-:Y:S02]  /*c230*/  IMAD.IADD R3, R6, 0x1, R3 ;  /* 0x0000000106037824 */ /* 0x000fe400078e0203 */
[----:B------:R-:W-:-:S02]  /*c240*/  IMAD R8, R10, c[0x0][0x49c], R8 ;  /* 0x000127000a087a24 */ /* 0x000fc400078e0208 */
[----:B------:R-:W-:Y:S01]  /*c250*/  IMAD R6, R7, c[0x0][0x4e8], R9 ;  /* 0x00013a0007067a24 */ /* 0x000fe200078e0209 */
[----:B------:R-:W-:Y:S01]  /*c260*/  SHF.R.S32.HI R9, RZ, 0x1f, R0 ;  /* 0x0000001fff097819 */ /* 0x000fe20000011400 */
[----:B------:R-:W-:-:S03]  /*c270*/  IMAD.WIDE.U32 R2, R10, c[0x0][0x498], R2 ;  /* 0x000126000a027a25 */ /* 0x000fc600078e0002 */
[----:B------:R-:W-:Y:S02]  /*c280*/  SHF.R.S32.HI R7, RZ, 0x1f, R6 ;  /* 0x0000001fff077819 */ /* 0x000fe40000011406 */
[----:B------:R-:W-:-:S03]  /*c290*/  IADD3 R2, P0, R0, R2, RZ ;  /* 0x0000000200027210 */ /* 0x000fc60007f1e0ff */
[----:B------:R-:W-:Y:S01]  /*c2a0*/  IMAD R0, R7, c[0x0][0x488], RZ ;  /* 0x0001220007007a24 */ /* 0x000fe200078e02ff */
[----:B------:R-:W-:-:S03]  /*c2b0*/  IADD3.X R3, R9, R3, R8, P0, !PT ;  /* 0x0000000309037210 */ /* 0x000fc600007fe408 */
[C---:B------:R-:W-:Y:S02]  /*c2c0*/  IMAD R0, R6.reuse, c[0x0][0x48c], R0 ;  /* 0x0001230006007a24 */ /* 0x040fe400078e0200 */
[----:B------:R-:W-:-:S05]  /*c2d0*/  IMAD.WIDE.U32 R2, R6, c[0x0][0x488], R2 ;  /* 0x0001220006027a25 */ /* 0x000fca00078e0002 */
[----:B------:R-:W-:Y:S02]  /*c2e0*/  IADD3 R0, R3, R0, RZ ;  /* 0x0000000003007210 */ /* 0x000fe40007ffe0ff */
[----:B------:R-:W-:-:S04]  /*c2f0*/  LEA R6, P0, R2, c[0x0][0x450], 0x2 ;  /* 0x0001140002067a11 */ /* 0x000fc800078010ff */
[----:B------:R-:W-:Y:S02]  /*c300*/  LEA.HI.X R7, R2, c[0x0][0x454], R0, 0x2, P0 ;  /* 0x0001150002077a11 */ /* 0x000fe400000f1400 */
[----:B------:R-:W-:-:S05]  /*c310*/  MOV R0, 0xff800000 ;  /* 0xff80000000007802 */ /* 0x000fca0000000f00 */
[----:B------:R1:W-:Y:S02]  /*c320*/  STG.E [R6.64], R0 ;  /* 0x0000000006007986 */ /* 0x0003e4000c101904 */
.L_x_36:
[----:B------:R-:W-:Y:S05]  /*c330*/  BSYNC B0 ;  /* 0x0000000000007941 */ /* 0x000fea0003800000 */
.L_x_35:
[----:B-1----:R-:W1:Y:S01]  /*c340*/  S2R R6, SR_CTAID.Y ;  /* 0x0000000000067919 */ /* 0x002e620000002600 */
[----:B------:R-:W-:Y:S01]  /*c350*/  IMAD R0, R5, c[0x0][0x3a0], RZ ;  /* 0x0000e80005007a24 */ /* 0x000fe200078e02ff */
[----:B------:R-:W-:Y:S01]  /*c360*/  SHF.R.S32.HI R5, RZ, 0x1f, R11 ;  /* 0x0000001fff057819 */ /* 0x000fe2000001140b */
[C---:B------:R-:W-:Y:S01]  /*c370*/  IMAD.WIDE.U32 R2, R4.reuse, c[0x0][0x3a0], RZ ;  /* 0x0000e80004027a25 */ /* 0x040fe200078e00ff */
[----:B------:R-:W2:Y:S01]  /*c380*/  S2R R9, SR_CTAID.X ;  /* 0x0000000000097919 */ /* 0x000ea20000002500 */
[----:B------:R-:W-:Y:S01]  /*c390*/  MOV R8, c[0x0][0x4e8] ;  /* 0x00013a0000087a02 */ /* 0x000fe20000000f00 */
[----:B------:R-:W-:Y:S01]  /*c3a0*/  BSSY B0, `(.L_x_37) ;  /* 0x000003c000007945 */ /* 0x000fe20003800000 */
[----:B------:R-:W-:Y:S01]  /*c3b0*/  LEA.HI R5, R5, R11, RZ, 0x3 ;  /* 0x0000000b05057211 */ /* 0x000fe200078f18ff */
[----:B------:R-:W-:Y:S01]  /*c3c0*/  IMAD R0, R4, c[0x0][0x3a4], R0 ;  /* 0x0000e90004007a24 */ /* 0x000fe200078e0200 */
[----:B------:R-:W-:Y:S01]  /*c3d0*/  ISETP.NE.AND P0, PT, R8, 0x1, PT ;  /* 0x000000010800780c */ /* 0x000fe20003f05270 */
[----:B-----5:R-:W-:Y:S01]  /*c3e0*/  IMAD R13, R13, c[0x0][0x4e8], RZ ;  /* 0x00013a000d0d7a24 */ /* 0x020fe200078e02ff */
[----:B------:R-:W-:-:S02]  /*c3f0*/  LOP3.LUT R4, R5, 0xfffffff8, RZ, 0xc0, !PT ;  /* 0xfffffff805047812 */ /* 0x000fc400078ec0ff */
[----:B------:R-:W-:-:S03]  /*c400*/  IADD3 R3, R3, R0, RZ ;  /* 0x0000000003037210 */ /* 0x000fc60007ffe0ff */
[----:B------:R-:W-:Y:S01]  /*c410*/  IMAD.IADD R8, R11, 0x1, -R4 ;  /* 0x000000010b087824 */ /* 0x000fe200078e0a04 */
[----:B------:R-:W-:-:S04]  /*c420*/  SHF.R.S32.HI R11, RZ, 0x3, R5 ;  /* 0x00000003ff0b7819 */ /* 0x000fc80000011405 */
[-C--:B------:R-:W-:Y:S02]  /*c430*/  LEA R4, R8, R11.reuse, 0x5 ;  /* 0x0000000b08047211 */ /* 0x080fe400078e28ff */
[----:B-1----:R-:W-:Y:S01]  /*c440*/  SHF.R.S32.HI R7, RZ, 0x1f, R6 ;  /* 0x0000001fff077819 */ /* 0x002fe20000011406 */
[----:B------:R-:W-:Y:S01]  /*c450*/  IMAD.WIDE.U32 R2, R6, c[0x0][0x3e8], R2 ;  /* 0x0000fa0006027a25 */ /* 0x000fe200078e0002 */
[----:B--2---:R-:W-:-:S03]  /*c460*/  LEA R11, R9, R11, 0x7 ;  /* 0x0000000b090b7211 */ /* 0x004fc600078e38ff */
[----:B------:R-:W-:Y:S02]  /*c470*/  IMAD R0, R7, c[0x0][0x3e8], RZ ;  /* 0x0000fa0007007a24 */ /* 0x000fe400078e02ff */
[----:B------:R-:W-:Y:S02]  /*c480*/  IMAD R4, R9, 0x80, R4 ;  /* 0x0000008009047824 */ /* 0x000fe400078e0204 */
[----:B------:R-:W-:Y:S02]  /*c490*/  IMAD R0, R6, c[0x0][0x3ec], R0 ;  /* 0x0000fb0006007a24 */ /* 0x000fe400078e0200 */
[----:B------:R-:W-:-:S03]  /*c4a0*/  @P0 IMAD.HI.U32 R5, R4, c[0x0][0x4ec], RZ ;  /* 0x00013b0004050a27 */ /* 0x000fc600078e00ff */
[----:B------:R-:W-:Y:S01]  /*c4b0*/  IADD3 R3, R0, R3, RZ ;  /* 0x0000000300037210 */ /* 0x000fe20007ffe0ff */
[----:B------:R-:W-:Y:S01]  /*c4c0*/  IMAD R6, R12, c[0x0][0x3f0], RZ ;  /* 0x0000fc000c067a24 */ /* 0x000fe200078e02ff */
[----:B------:R-:W-:Y:S02]  /*c4d0*/  MOV R0, R4 ;  /* 0x0000000400007202 */ /* 0x000fe40000000f00 */
[----:B------:R-:W-:Y:S01]  /*c4e0*/  @P0 SHF.R.U32.HI R0, RZ, c[0x0][0x4f0], R5 ;  /* 0x00013c00ff000a19 */ /* 0x000fe20000011605 */
[C---:B------:R-:W-:Y:S02]  /*c4f0*/  IMAD R7, R10.reuse, c[0x0][0x3f4], R6 ;  /* 0x0000fd000a077a24 */ /* 0x040fe400078e0206 */
[----:B------:R-:W-:Y:S01]  /*c500*/  IMAD.WIDE.U32 R2, R10, c[0x0][0x3f0], R2 ;  /* 0x0000fc000a027a25 */ /* 0x000fe200078e0002 */
[----:B------:R-:W-:-:S03]  /*c510*/  SHF.R.S32.HI R6, RZ, 0x1f, R0 ;  /* 0x0000001fff067819 */ /* 0x000fc60000011400 */
[----:B------:R-:W-:Y:S01]  /*c520*/  IMAD.MOV R5, RZ, RZ, -R0 ;  /* 0x000000ffff057224 */ /* 0x000fe200078e0a00 */
[----:B------:R-:W-:Y:S01]  /*c530*/  IADD3 R3, R3, R7, RZ ;  /* 0x0000000703037210 */ /* 0x000fe20007ffe0ff */
[----:B------:R-:W-:Y:S02]  /*c540*/  IMAD R6, R6, c[0x0][0x3e0], RZ ;  /* 0x0000f80006067a24 */ /* 0x000fe400078e02ff */
[----:B------:R-:W-:Y:S02]  /*c550*/  IMAD R5, R5, c[0x0][0x4e8], R4 ;  /* 0x00013a0005057a24 */ /* 0x000fe400078e0204 */
[----:B------:R-:W-:-:S03]  /*c560*/  IMAD.WIDE.U32 R2, R0, c[0x0][0x3e0], R2 ;  /* 0x0000f80000027a25 */ /* 0x000fc600078e0002 */
[----:B------:R-:W-:Y:S01]  /*c570*/  SHF.R.S32.HI R4, RZ, 0x1f, R5 ;  /* 0x0000001fff047819 */ /* 0x000fe20000011405 */
[----:B------:R-:W-:-:S05]  /*c580*/  IMAD R0, R0, c[0x0][0x3e4], R6 ;  /* 0x0000f90000007a24 */ /* 0x000fca00078e0206 */
[----:B------:R-:W-:Y:S01]  /*c590*/  IADD3 R3, R3, R0, RZ ;  /* 0x0000000003037210 */ /* 0x000fe20007ffe0ff */
[----:B------:R-:W-:-:S04]  /*c5a0*/  IMAD R0, R4, c[0x0][0x3d8], RZ ;  /* 0x0000f60004007a24 */ /* 0x000fc800078e02ff */
[C---:B------:R-:W-:Y:S02]  /*c5b0*/  IMAD R0, R5.reuse, c[0x0][0x3dc], R0 ;  /* 0x0000f70005007a24 */ /* 0x040fe400078e0200 */
[----:B------:R-:W-:-:S04]  /*c5c0*/  IMAD.WIDE.U32 R2, R5, c[0x0][0x3d8], R2 ;  /* 0x0000f60005027a25 */ /* 0x000fc800078e0002 */
[----:B------:R-:W-:Y:S01]  /*c5d0*/  IMAD.IADD R0, R3, 0x1, R0 ;  /* 0x0000000103007824 */ /* 0x000fe200078e0200 */
[----:B------:R-:W-:-:S04]  /*c5e0*/  LEA R14, P0, R2, c[0x0][0x380], 0x1 ;  /* 0x0000e000020e7a11 */ /* 0x000fc800078008ff */
[----:B------:R-:W-:Y:S02]  /*c5f0*/  LEA.HI.X R12, R2, c[0x0][0x384], R0, 0x1, P0 ;  /* 0x0000e100020c7a11 */ /* 0x000fe400000f0c00 */
[----:B------:R-:W-:Y:S01]  /*c600*/  ISETP.GE.AND P0, PT, R11, R13, PT ;  /* 0x0000000d0b00720c */ /* 0x000fe20003f06270 */
[----:B------:R1:W2:Y:S01]  /*c610*/  SHFL.IDX PT, R2, R14, RZ, 0x181f ;  /* 0x00181fff0e027589 */ /* 0x0002a200000e0000 */
[----:B------:R-:W-:-:S03]  /*c620*/  SHF.L.U32 R0, R8, 0x3, RZ ;  /* 0x0000000308007819 */ /* 0x000fc600000006ff */
[----:B------:R1:W3:Y:S01]  /*c630*/  SHFL.IDX PT, R3, R12, RZ, 0x181f ;  /* 0x00181fff0c037589 */ /* 0x0002e200000e0000 */
[C---:B------:R-:W-:Y:S02]  /*c640*/  IADD3 R9, R0.reuse, 0x40, RZ ;  /* 0x0000004000097810 */ /* 0x040fe40007ffe0ff */
[----:B------:R-:W-:-:S05]  /*c650*/  IADD3 R10, R0, 0x80, RZ ;  /* 0x00000080000a7810 */ /* 0x000fca0007ffe0ff */
[----:B------:R-:W-:Y:S05]  /*c660*/  @P0 BRA `(.L_x_38) ;  /* 0x000000f000000947 */ /* 0x000fea0003800000 */
        /* <DEDUP_REMOVED lines=10> */
[----:B------:R2:W-:Y:S02]  /*c710*/  @!P2 ST.E.128 [R6.64], RZ ;  /* 0x000000ff0600a985 */ /* 0x0005e4000c101d04 */
[----:B------:R-:W-:-:S04]  /*c720*/  @!P1 IMAD.WIDE R4, R5, 0x2, R2 ;  /* 0x0000000205049825 */ /* 0x000fc800078e0202 */
[----:B------:R-:W-:Y:S01]  /*c730*/  @!P0 IMAD.WIDE R2, R8, 0x2, R2 ;  /* 0x0000000208028825 */ /* 0x000fe200078e0202 */
[----:B------:R2:W-:Y:S04]  /*c740*/  @!P1 ST.E.128 [R4.64], RZ ;  /* 0x000000ff04009985 */ /* 0x0005e8000c101d04 */
[----:B------:R2:W-:Y:S02]  /*c750*/  @!P0 ST.E.128 [R2.64], RZ ;  /* 0x000000ff02008985 */ /* 0x0005e4000c101d04 */
.L_x_38:
[----:B------:R-:W-:Y:S05]  /*c760*/  BSYNC B0 ;  /* 0x0000000000007941 */ /* 0x000fea0003800000 */
.L_x_37:
[----:B--2---:R-:W-:Y:S01]  /*c770*/  IADD3 R4, R11, 0x20, RZ ;  /* 0x000000200b047810 */ /* 0x004fe20007ffe0ff */
[----:B---3--:R2:W3:Y:S01]  /*c780*/  SHFL.IDX PT, R3, R12, 0x1, 0x181f ;  /* 0x00381f000c037f89 */ /* 0x0084e200000e0000 */
[----:B------:R-:W-:Y:S02]  /*c790*/  BSSY B0, `(.L_x_39) ;  /* 0x0000013000007945 */ /* 0x000fe40003800000 */
[----:B------:R-:W-:Y:S01]  /*c7a0*/  ISETP.GE.AND P0, PT, R4, R13, PT ;  /* 0x0000000d0400720c */ /* 0x000fe20003f06270 */
[----:B------:R2:W4:-:S12]  /*c7b0*/  SHFL.IDX PT, R2, R14, 0x1, 0x181f ;  /* 0x00381f000e027f89 */ /* 0x00051800000e0000 */
[----:B------:R-:W-:Y:S05]  /*c7c0*/  @P0 BRA `(.L_x_40) ;  /* 0x000000f000000947 */ /* 0x000fea0003800000 */
[----:B------:R-:W-:Y:S02]  /*c7d0*/  ISETP.GE.AND P1, PT, R9, c[0x0][0x3c8], PT ;  /* 0x0000f20009007a0c */ /* 0x000fe40003f26270 */
        /* <DEDUP_REMOVED lines=14> */
.L_x_40:
[----:B------:R-:W-:Y:S05]  /*c8c0*/  BSYNC B0 ;  /* 0x0000000000007941 */ /* 0x000fea0003800000 */
.L_x_39:
[----:B---3--:R-:W-:Y:S01]  /*c8d0*/  IADD3 R4, R11, 0x40, RZ ;  /* 0x000000400b047810 */ /* 0x008fe20007ffe0ff */
[----:B------:R3:W1:Y:S01]  /*c8e0*/  SHFL.IDX PT, R3, R12, 0x2, 0x181f ;  /* 0x00581f000c037f89 */ /* 0x00066200000e0000 */
[----:B------:R-:W-:Y:S02]  /*c8f0*/  BSSY B0, `(.L_x_41) ;  /* 0x0000013000007945 */ /* 0x000fe40003800000 */
[----:B------:R-:W-:Y:S01]  /*c900*/  ISETP.GE.AND P0, PT, R4, R13, PT ;  /* 0x0000000d0400720c */ /* 0x000fe20003f06270 */
[----:B----4-:R3:W4:-:S12]  /*c910*/  SHFL.IDX PT, R2, R14, 0x2, 0x181f ;  /* 0x00581f000e027f89 */ /* 0x01071800000e0000 */
[----:B------:R-:W-:Y:S05]  /*c920*/  @P0 BRA `(.L_x_42) ;  /* 0x000000f000000947 */ /* 0x000fea0003800000 */
[----:B------:R-:W-:Y:S02]  /*c930*/  ISETP.GE.AND P1, PT, R9, c[0x0][0x3c8], PT ;  /* 0x0000f20009007a0c */ /* 0x000fe40003f26270 */
        /* <DEDUP_REMOVED lines=14> */
.L_x_42:
[----:B------:R-:W-:Y:S05]  /*ca20*/  BSYNC B0 ;  /* 0x0000000000007941 */ /* 0x000fea0003800000 */
.L_x_41:
[----:B-1----:R-:W-:Y:S01]  /*ca30*/  IADD3 R4, R11, 0x60, RZ ;  /* 0x000000600b047810 */ /* 0x002fe20007ffe0ff */
[----:B------:R1:W2:Y:S03]  /*ca40*/  SHFL.IDX PT, R3, R12, 0x3, 0x181f ;  /* 0x00781f000c037f89 */ /* 0x0002a600000e0000 */
[----:B------:R-:W-:Y:S01]  /*ca50*/  ISETP.GE.AND P0, PT, R4, R13, PT ;  /* 0x0000000d0400720c */ /* 0x000fe20003f06270 */
[----:B----4-:R1:W4:-:S12]  /*ca60*/  SHFL.IDX PT, R2, R14, 0x3, 0x181f ;  /* 0x00781f000e027f89 */ /* 0x01031800000e0000 */
[----:B------:R-:W-:Y:S05]  /*ca70*/  @P0 EXIT ;  /* 0x000000000000094d */ /* 0x000fea0003800000 */
[----:B------:R-:W-:Y:S02]  /*ca80*/  ISETP.GE.AND P0, PT, R9, c[0x0][0x3c8], PT ;  /* 0x0000f20009007a0c */ /* 0x000fe40003f06270 */
[----:B------:R-:W-:-:S11]  /*ca90*/  ISETP.GE.AND P1, PT, R0, c[0x0][0x3c8], PT ;  /* 0x0000f20000007a0c */ /* 0x000fd60003f26270 */
[----:B------:R-:W-:Y:S02]  /*caa0*/  @!P0 SHF.R.S32.HI R4, RZ, 0x1f, R9 ;  /* 0x0000001fff048819 */ /* 0x000fe40000011409 */
[----:B--2-4-:R-:W-:Y:S02]  /*cab0*/  @!P1 IMAD.WIDE R6, R0, 0x2, R2 ;  /* 0x0000000200069825 */ /* 0x014fe400078e0202 */
[----:B------:R-:W-:-:S03]  /*cac0*/  @!P0 LEA.HI R4, R4, R9, RZ, 0x3 ;  /* 0x0000000904048211 */ /* 0x000fc600078f18ff */
[----:B------:R2:W-:Y:S01]  /*cad0*/  @!P1 ST.E.128 [R6.64], RZ ;  /* 0x000000ff06009985 */ /* 0x0005e2000c101d04 */
[----:B------:R-:W-:-:S05]  /*cae0*/  @!P0 LOP3.LUT R4, R4, 0xfffffff8, RZ, 0xc0, !PT ;  /* 0xfffffff804048812 */ /* 0x000fca00078ec0ff */
[----:B------:R-:W-:-:S05]  /*caf0*/  @!P0 IMAD.WIDE R4, R4, 0x2, R2 ;  /* 0x0000000204048825 */ /* 0x000fca00078e0202 */
[----:B------:R2:W-:Y:S01]  /*cb00*/  @!P0 ST.E.128 [R4.64], RZ ;  /* 0x000000ff04008985 */ /* 0x0005e2000c101d04 */
[----:B------:R-:W-:-:S13]  /*cb10*/  ISETP.GE.AND P0, PT, R10, c[0x0][0x3c8], PT ;  /* 0x0000f2000a007a0c */ /* 0x000fda0003f06270 */
[----:B------:R-:W-:Y:S05]  /*cb20*/  @P0 EXIT ;  /* 0x000000000000094d */ /* 0x000fea0003800000 */
[----:B------:R-:W-:-:S04]  /*cb30*/  SHF.R.S32.HI R0, RZ, 0x1f, R10 ;  /* 0x0000001fff007819 */ /* 0x000fc8000001140a */
[----:B------:R-:W-:-:S04]  /*cb40*/  LEA.HI R0, R0, R10, RZ, 0x3 ;  /* 0x0000000a00007211 */ /* 0x000fc800078f18ff */
[----:B------:R-:W-:-:S05]  /*cb50*/  LOP3.LUT R0, R0, 0xfffffff8, RZ, 0xc0, !PT ;  /* 0xfffffff800007812 */ /* 0x000fca00078ec0ff */
[----:B------:R-:W-:-:S05]  /*cb60*/  IMAD.WIDE R2, R0, 0x2, R2 ;  /* 0x0000000200027825 */ /* 0x000fca00078e0202 */
[----:B------:R-:W-:Y:S01]  /*cb70*/  ST.E.128 [R2.64], RZ ;  /* 0x000000ff02007985 */ /* 0x000fe2000c101d04 */
[----:B------:R-:W-:Y:S05]  /*cb80*/  EXIT ;  /* 0x000000000000794d */ /* 0x000fea0003800000 */
.L_x_43:
        /* <DEDUP_REMOVED lines=15> */
.L_x_1284:


//--------------------- .text._ZN7cutlass13device_kernelIN5flash19enable_sm80_to_sm89INS1_16FlashAttnFwdSm80INS1_25CollectiveMainloopFwdSm80ILi8ELi1ELb0EN4cute5tupleIJNS5_1CILi128EEENS7_ILi64EEENS7_ILi192EEEEEELi192ENS_10bfloat16_tEfNS_4arch4Sm80ELb0ELb0ELb0ELb1ELb0ELb1ELb1ELb0EEENS1_21CollectiveEpilogueFwdINS6_IJS8_SA_S9_EEENS6_IJNS7_ILi1EEESI_SI_EEESC_SE_Li256ELb1ELb1ELb0ELb0EEENS1_19SingleTileSchedulerILb1ELb0ELb1ELi128EEEEEEEEEvNT_6ParamsE --------------------------
	.section	.text._ZN7cutlass13device_kernelIN5flash19enable_sm80_to_sm89INS1_16FlashAttnFwdSm80INS1_25CollectiveMainloopFwdSm80ILi8ELi1ELb0EN4cute5tupleIJNS5_1CILi128EEENS7_ILi64EEENS7_ILi192EEEEEELi192ENS_10bfloat16_tEfNS_4arch4Sm80ELb0ELb0ELb0ELb1ELb0ELb1ELb1ELb0EEENS1_21CollectiveEpilogueFwdINS6_IJS8_SA_S9_EEENS6_IJNS7_ILi1EEESI_SI_EEESC_SE_Li256ELb1ELb1ELb0ELb0EEENS1_19SingleTileSchedulerILb1ELb0ELb1ELi128EEEEEEEEEvNT_6ParamsE,"ax",@progbits
	.sectioninfo	@"SHI_REGISTERS=242"
	.align	128
.text._ZN7cutlass13device_kernelIN5flash19enable_sm80_to_sm89INS1_16FlashAttnFwdSm80INS1_25CollectiveMainloopFwdSm80ILi8ELi1ELb0EN4cute5tupleIJNS5_1CILi128EEENS7_ILi64EEENS7_ILi192EEEEEELi192ENS_10bfloat16_tEfNS_4arch4Sm80ELb0ELb0ELb0ELb1ELb0ELb1ELb1ELb0EEENS1_21CollectiveEpilogueFwdINS6_IJS8_SA_S9_EEENS6_IJNS7_ILi1EEESI_SI_EEESC_SE_Li256ELb1ELb1ELb0ELb0EEENS1_19SingleTileSchedulerILb1ELb0ELb1ELi128EEEEEEEEEvNT_6ParamsE:
        .type           _ZN7cutlass13device_kernelIN5flash19enable_sm80_to_sm89INS1_16FlashAttnFwdSm80INS1_25CollectiveMainloopFwdSm80ILi8ELi1ELb0EN4cute5tupleIJNS5_1CILi128EEENS7_ILi64EEENS7_ILi192EEEEEELi192ENS_10bfloat16_tEfNS_4arch4Sm80ELb0ELb0ELb0ELb1ELb0ELb1ELb1ELb0EEENS1_21CollectiveEpilogueFwdINS6_IJS8_SA_S9_EEENS6_IJNS7_ILi1EEESI_SI_EEESC_SE_Li256ELb1ELb1ELb0ELb0EEENS1_19SingleTileSchedulerILb1ELb0ELb1ELi128EEEEEEEEEvNT_6ParamsE,@function
        .size           _ZN7cutlass13device_kernelIN5flash19enable_sm80_to_sm89INS1_16FlashAttnFwdSm80INS1_25CollectiveMainloopFwdSm80ILi8ELi1ELb0EN4cute5tupleIJNS5_1CILi128EEENS7_ILi64EEENS7_ILi192EEEEEELi192ENS_10bfloat16_tEfNS_4arch4Sm80ELb0ELb0ELb0ELb1ELb0ELb1ELb1ELb0EEENS1_21CollectiveEpilogueFwdINS6_IJS8_SA_S9_EEENS6_IJNS7_ILi1EEESI_SI_EEESC_SE_Li256ELb1ELb1ELb0ELb0EEENS1_19SingleTileSchedulerILb1ELb0ELb1ELi128EEEEEEEEEvNT_6ParamsE,(.L_x_1285 - _ZN7cutlass13device_kernelIN5flash19enable_sm80_to_sm89INS1_16FlashAttnFwdSm80INS1_25CollectiveMainloopFwdSm80ILi8ELi1ELb0EN4cute5tupleIJNS5_1CILi128EEENS7_ILi64EEENS7_ILi192EEEEEELi192ENS_10bfloat16_tEfNS_4arch4Sm80ELb0ELb0ELb0ELb1ELb0ELb1ELb1ELb0EEENS1_21CollectiveEpilogueFwdINS6_IJS8_SA_S9_EEENS6_IJNS7_ILi1EEESI_SI_EEESC_SE_Li256ELb1ELb1ELb0ELb0EEENS1_19SingleTileSchedulerILb1ELb0ELb1ELi128EEEEEEEEEvNT_6ParamsE)
        .other          _ZN7cutlass13device_kernelIN5flash19enable_sm80_to_sm89INS1_16FlashAttnFwdSm80INS1_25CollectiveMainloopFwdSm80ILi8ELi1ELb0EN4cute5tupleIJNS5_1CILi128EEENS7_ILi64EEENS7_ILi192EEEEEELi192ENS_10bfloat16_tEfNS_4arch4Sm80ELb0ELb0ELb0ELb1ELb0ELb1ELb1ELb0EEENS1_21CollectiveEpilogueFwdINS6_IJS8_SA_S9_EEENS6_IJNS7_ILi1EEESI_SI_EEESC_SE_Li256ELb1ELb1ELb0ELb0EEENS1_19SingleTileSchedulerILb1ELb0ELb1ELi128EEEEEEEEEvNT_6ParamsE,@"STO_CUDA_ENTRY STV_DEFAULT"
_ZN7cutlass13device_kernelIN5flash19enable_sm80_to_sm89INS1_16FlashAttnFwdSm80INS1_25CollectiveMainloopFwdSm80ILi8ELi1ELb0EN4cute5tupleIJNS5_1CILi128EEENS7_ILi64EEENS7_ILi192EEEEEELi192ENS_10bfloat16_tEfNS_4arch4Sm80ELb0ELb0ELb0ELb1ELb0ELb1ELb1ELb0EEENS1_21CollectiveEpilogueFwdINS6_IJS8_SA_S9_EEENS6_IJNS7_ILi1EEESI_SI_EEESC_SE_Li256ELb1ELb1ELb0ELb0EEENS1_19SingleTileSchedulerILb1ELb0ELb1ELi128EEEEEEEEEvNT_6ParamsE:
[----:B------:R-:W-:Y:S02]  /*0000*/  MOV R1, c[0x0][0x28] ;  /* 0x00000a0000017a02 */ /* 0x000fe40000000f00 */
[----:B------:R-:W1:Y:S01]  /*0010*/  S2R R84, SR_TID.X ;  /* 0x0000000000547919 */ /* 0x000e620000002100 */
[----:B------:R-:W-:Y:S01]  /*0020*/  MOV R5, 0x4 ;  /* 0x0000000400057802 */ /* 0x000fe20000000f00 */
[----:B------:R-:W-:Y:S02]  /*0030*/  ULDC.64 UR6, c[0x0][0x118] ;  /* 0x0000460000067ab9 */ /* 0x000fe40000000a00 */
        /* <DEDUP_REMOVED lines=12> */
.L_x_45:
        /* <DEDUP_REMOVED lines=8> */
.L_x_47:
[----:B------:R-:W-:-:S05]  /*0180*/  MOV R3, c[0x0][0x54c] ;  /* 0x0001530000037a02 */ /* 0x000fca0000000f00 */
.L_x_46:
[----:B-----5:R-:W-:Y:S01]  /*0190*/  IMAD R3, R3, c[0x0][0x548], RZ ;  /* 0x0001520003037a24 */ /* 0x020fe200078e02ff */
[----:B------:R-:W-:-:S04]  /*01a0*/  SHF.L.U32 R0, R85, 0x7, RZ ;  /* 0x0000000755007819 */ /* 0x000fc800000006ff */
[----:B------:R-:W-:-:S04]  /*01b0*/  ISETP.GE.AND P0, PT, R0, R3, PT ;  /* 0x000000030000720c */ /* 0x000fc80003f06270 */
[----:B------:R-:W-:Y:S01]  /*01c0*/  SEL R200, R200, 0xffffffff, !P0 ;  /* 0xffffffffc8c87807 */ /* 0x000fe20004000000 */
[----:B------:R-:W-:Y:S05]  /*01d0*/  BRA `(.L_x_48) ;  /* 0x0000012000007947 */ /* 0x000fea0003800000 */
.L_x_44:
[----:B---3--:R-:W-:-:S04]  /*01e0*/  ISETP.NE.U32.AND P0, PT, RZ, c[0x0][0x568], PT ;  /* 0x00015a00ff007a0c */ /* 0x008fc80003f05070 */
[----:B------:R-:W-:-:S13]  /*01f0*/  ISETP.NE.AND.EX P0, PT, RZ, c[0x0][0x56c], PT, P0 ;  /* 0x00015b00ff007a0c */ /* 0x000fda0003f05300 */
[----:B------:R-:W-:Y:S05]  /*0200*/  @!P0 BRA `(.L_x_49) ;  /* 0x0000002000008947 */ /* 0x000fea0003800000 */
[----:B------:R1:W5:Y:S01]  /*0210*/  LDG.E R3, [R2.64] ;  /* 0x0000000602037981 */ /* 0x000362000c1e1900 */
[----:B------:R-:W-:Y:S05]  /*0220*/  BRA `(.L_x_50) ;  /* 0x0000009000007947 */ /* 0x000fea0003800000 */
.L_x_49:
        /* <DEDUP_REMOVED lines=8> */
.L_x_51:
[----:B------:R-:W-:-:S05]  /*02b0*/  MOV R3, c[0x0][0x54c] ;  /* 0x0001530000037a02 */ /* 0x000fca0000000f00 */
.L_x_50:
[----:B-----5:R-:W-:Y:S01]  /*02c0*/  IMAD R3, R3, c[0x0][0x548], RZ ;  /* 0x0001520003037a24 */ /* 0x020fe200078e02ff */
[----:B------:R-:W-:-:S04]  /*02d0*/  SHF.L.U32 R0, R85, 0x7, RZ ;  /* 0x0000000755007819 */ /* 0x000fc800000006ff */
[----:B------:R-:W-:-:S04]  /*02e0*/  ISETP.GE.AND P0, PT, R0, R3, PT ;  /* 0x000000030000720c */ /* 0x000fc80003f06270 */
[----:B------:R-:W-:-:S04]  /*02f0*/  SEL R200, R200, 0xffffffff, !P0 ;  /* 0xffffffffc8c87807 */ /* 0x000fc80004000000 */
.L_x_48:
[----:B------:R-:W-:-:S13]  /*0300*/  ISETP.GE.AND P0, PT, R200, RZ, PT ;  /* 0x000000ffc800720c */ /* 0x000fda0003f06270 */
        /* <DEDUP_REMOVED lines=8> */
[----:B------:R-:W-:Y:S01]  /*0390*/  IMAD.MOV.U32 R104, RZ, RZ, RZ ;  /* 0x000000ffff687224 */ /* 0x000fe200078e00ff */
[----:B------:R-:W-:Y:S01]  /*03a0*/  ISETP.NE.U32.AND P1, PT, RZ, c[0x0][0x348], PT ;  /* 0x0000d200ff007a0c */ /* 0x000fe20003f25070 */
[----:B------:R-:W-:Y:S01]  /*03b0*/  IMAD.WIDE R10, R200, R5, c[0x0][0x348] ;  /* 0x0000d200c80a7625 */ /* 0x000fe200078e0205 */
[----:B------:R-:W-:-:S02]  /*03c0*/  ISETP.NE.U32.AND P6, PT, RZ, c[0x0][0x350], PT ;  /* 0x0000d400ff007a0c */ /* 0x000fc40003fc5070 */
[----:B------:R-:W-:Y:S01]  /*03d0*/  ISETP.NE.U32.AND P3, PT, RZ, c[0x0][0x358], PT ;  /* 0x0000d600ff007a0c */ /* 0x000fe20003f65070 */
[CC--:B------:R-:W-:Y:S01]  /*03e0*/  IMAD.WIDE R8, R200.reuse, R5.reuse, c[0x0][0x350] ;  /* 0x0000d400c8087625 */ /* 0x0c0fe200078e0205 */
[----:B------:R-:W-:Y:S02]  /*03f0*/  ISETP.NE.AND.EX P1, PT, RZ, c[0x0][0x34c], PT, P1 ;  /* 0x0000d300ff007a0c */ /* 0x000fe40003f25310 */
[----:B------:R-:W-:Y:S01]  /*0400*/  ISETP.NE.AND.EX P6, PT, RZ, c[0x0][0x354], PT, P6 ;  /* 0x0000d500ff007a0c */ /* 0x000fe20003fc5360 */
[----:B------:R-:W-:Y:S01]  /*0410*/  @P2 IMAD.WIDE R14, R200, R5, c[0x0][0x370] ;  /* 0x0000dc00c80e2625 */ /* 0x000fe200078e0205 */
[----:B------:R-:W-:-:S03]  /*0420*/  ISETP.NE.AND.EX P3, PT, RZ, c[0x0][0x35c], PT, P3 ;  /* 0x0000d700ff007a0c */ /* 0x000fc60003f65330 */
[CC--:B------:R-:W-:Y:S01]  /*0430*/  @P0 IMAD.WIDE R12, R200.reuse, R5.reuse, c[0x0][0x360] ;  /* 0x0000d800c80c0625 */ /* 0x0c0fe200078e0205 */
[----:B------:R2:W5:Y:S03]  /*0440*/  @P2 LDG.E R147, [R14.64] ;  /* 0x000000060e932981 */ /* 0x000566000c1e1900 */
[----:B------:R-:W-:Y:S01]  /*0450*/  IMAD.WIDE R6, R200, R5, c[0x0][0x358] ;  /* 0x0000d600c8067625 */ /* 0x000fe200078e0205 */
[----:B------:R2:W5:Y:S04]  /*0460*/  @P0 LDG.E R88, [R12.64] ;  /* 0x000000060c580981 */ /* 0x000568000c1e1900 */
[----:B------:R2:W5:Y:S04]  /*0470*/  @P1 LDG.E R148, [R10.64] ;  /* 0x000000060a941981 */ /* 0x000568000c1e1900 */
[----:B------:R2:W5:Y:S04]  /*0480*/  @P6 LDG.E R146, [R8.64] ;  /* 0x0000000608926981 */ /* 0x000568000c1e1900 */
[----:B------:R2:W5:Y:S04]  /*0490*/  @P3 LDG.E R104, [R6.64] ;  /* 0x0000000606683981 */ /* 0x000568000c1e1900 */
[----:B------:R-:W3:Y:S01]  /*04a0*/  S2R R199, SR_CTAID.Y ;  /* 0x0000000000c77919 */ /* 0x000ee20000002600 */
[----:B-1----:R-:W-:-:S02]  /*04b0*/  IMAD.MOV.U32 R2, RZ, RZ, c[0x0][0x1d0] ;  /* 0x00007400ff027624 */ /* 0x002fc400078e00ff */
[----:B------:R-:W-:Y:S01]  /*04c0*/  IMAD.MOV.U32 R150, RZ, RZ, c[0x0][0x228] ;  /* 0x00008a00ff967624 */ /* 0x000fe200078e00ff */
[----:B---3--:R-:W-:Y:S01]  /*04d0*/  SHF.R.S32.HI R87, RZ, 0x1f, R199 ;  /* 0x0000001fff577819 */ /* 0x008fe200000114c7 */
[----:B------:R-:W-:Y:S05]  /*04e0*/  @P0 BRA `(.L_x_52) ;  /* 0x0000004000000947 */ /* 0x000fea0003800000 */
[----:B--2---:R-:W-:Y:S05]  /*04f0*/  @!P1 BRA `(.L_x_52) ;  /* 0x0000003000009947 */ /* 0x004fea0003800000 */
[----:B-----5:R-:W2:Y:S04]  /*0500*/  LDG.E R88, [R10.64] ;  /* 0x000000060a587981 */ /* 0x020ea8000c1e1900 */
[----:B------:R-:W2:Y:S02]  /*0510*/  LDG.E R3, [R10.64+0x4] ;  /* 0x000004060a037981 */ /* 0x000ea4000c1e1900 */
[----:B--2---:R-:W-:Y:S02]  /*0520*/  IADD3 R88, -R88, R3, RZ ;  /* 0x0000000358587210 */ /* 0x004fe40007ffe1ff */
.L_x_52:
[----:B--2---:R-:W-:-:S04]  /*0530*/  ISETP.NE.U32.AND P0, PT, RZ, c[0x0][0x368], PT ;  /* 0x0000da00ff007a0c */ /* 0x004fc80003f05070 */
[----:B------:R-:W-:-:S13]  /*0540*/  ISETP.NE.AND.EX P0, PT, RZ, c[0x0][0x36c], PT, P0 ;  /* 0x0000db00ff007a0c */ /* 0x000fda0003f05300 */
[----:B------:R-:W-:Y:S05]  /*0550*/  @!P0 BRA `(.L_x_53) ;  /* 0x0000003000008947 */ /* 0x000fea0003800000 */
[----:B------:R-:W-:-:S06]  /*0560*/  IMAD.WIDE R2, R200, R5, c[0x0][0x368] ;  /* 0x0000da00c8027625 */ /* 0x000fcc00078e0205 */
[----:B------:R1:W5:Y:S01]  /*0570*/  LDG.E R2, [R2.64] ;  /* 0x0000000602027981 */ /* 0x000362000c1e1900 */
[----:B------:R-:W-:Y:S05]  /*0580*/  BRA `(.L_x_54) ;  /* 0x0000004000007947 */ /* 0x000fea0003800000 */
.L_x_53:
[----:B------:R-:W-:Y:S05]  /*0590*/  @!P6 BRA `(.L_x_54) ;  /* 0x000000300000e947 */ /* 0x000fea0003800000 */
[----:B------:R-:W2:Y:S04]  /*05a0*/  LDG.E R2, [R8.64] ;  /* 0x0000000608027981 */ /* 0x000ea8000c1e1900 */
[----:B------:R-:W2:Y:S02]  /*05b0*/  LDG.E R3, [R8.64+0x4] ;  /* 0x0000040608037981 */ /* 0x000ea4000c1e1900 */
[----:B--2---:R-:W-:Y:S02]  /*05c0*/  IADD3 R2, -R2, R3, RZ ;  /* 0x0000000302027210 */ /* 0x004fe40007ffe1ff */
.L_x_54:
[----:B------:R-:W2:Y:S04]  /*05d0*/  @P3 LDG.E R0, [R6.64] ;  /* 0x0000000606003981 */ /* 0x000ea8000c1e1900 */
[----:B------:R-:W2:Y:S01]  /*05e0*/  @P3 LDG.E R9, [R6.64+0x4] ;  /* 0x0000040606093981 */ /* 0x000ea2000c1e1900 */
[----:B-1---5:R-:W-:Y:S01]  /*05f0*/  IMAD.IADD R3, R2, 0x1, -R147 ;  /* 0x0000000102037824 */ /* 0x022fe200078e0a93 */
[----:B------:R-:W-:Y:S01]  /*0600*/  ISETP.NE.U32.AND P0, PT, RZ, c[0x0][0x378], PT ;  /* 0x0000de00ff007a0c */ /* 0x000fe20003f05070 */
[----:B------:R-:W-:-:S03]  /*0610*/  IMAD.MOV.U32 R86, RZ, RZ, R2 ;  /* 0x000000ffff567224 */ /* 0x000fc600078e0002 */
[----:B------:R-:W-:-:S13]  /*0620*/  ISETP.NE.AND.EX P0, PT, RZ, c[0x0][0x37c], PT, P0 ;  /* 0x0000df00ff007a0c */ /* 0x000fda0003f05300 */
[----:B------:R-:W-:-:S05]  /*0630*/  @P0 IMAD.WIDE R10, R200, R5, c[0x0][0x378] ;  /* 0x0000de00c80a0625 */ /* 0x000fca00078e0205 */
[----:B------:R1:W5:Y:S01]  /*0640*/  @P0 LDG.E R86, [R10.64] ;  /* 0x000000060a560981 */ /* 0x000362000c1e1900 */
[----:B--2---:R-:W-:-:S04]  /*0650*/  @P3 IMAD.IADD R150, R9, 0x1, -R0 ;  /* 0x0000000109963824 */ /* 0x004fc800078e0a00 */
[----:B------:R-:W-:-:S05]  /*0660*/  IMAD.IADD R83, R3, 0x1, R150 ;  /* 0x0000000103537824 */ /* 0x000fca00078e0296 */
[----:B------:R-:W-:-:S04]  /*0670*/  IADD3 R0, R83, 0x3f, RZ ;  /* 0x0000003f53007810 */ /* 0x000fc80007ffe0ff */
[----:B------:R-:W-:-:S04]  /*0680*/  SHF.R.S32.HI R133, RZ, 0x1f, R0 ;  /* 0x0000001fff857819 */ /* 0x000fc80000011400 */
[----:B------:R-:W-:Y:S01]  /*0690*/  LEA.HI R133, R133, R0, RZ, 0x6 ;  /* 0x0000000085857211 */ /* 0x000fe200078f30ff */
[----:B------:R-:W-:-:S03]  /*06a0*/  IMAD.MOV R0, RZ, RZ, -R3 ;  /* 0x000000ffff007224 */ /* 0x000fc600078e0a03 */
[----:B------:R-:W-:Y:S02]  /*06b0*/  LOP3.LUT R4, R133, 0xffffffc0, RZ, 0xc0, !PT ;  /* 0xffffffc085047812 */ /* 0x000fe400078ec0ff */
[----:B------:R-:W-:-:S03]  /*06c0*/  IMNMX R0, RZ, R0, !PT ;  /* 0x00000000ff007217 */ /* 0x000fc60007800200 */
[----:B------:R-:W-:Y:S01]  /*06d0*/  IMAD.IADD R3, R4, 0x1, -R3 ;  /* 0x0000000104037824 */ /* 0x000fe200078e0a03 */
[----:B------:R-:W-:-:S04]  /*06e0*/  SHF.R.U32.HI R106, RZ, 0x6, R0 ;  /* 0x00000006ff6a7819 */ /* 0x000fc80000011600 */
[----:B------:R-:W-:-:S04]  /*06f0*/  IMNMX R3, R3, R150, PT ;  /* 0x0000009603037217 */ /* 0x000fc80003800200 */
[----:B------:R-:W-:-:S13]  /*0700*/  ISETP.GT.AND P0, PT, R3, R0, PT ;  /* 0x000000000300720c */ /* 0x000fda0003f04270 */
[----:B------:R-:W-:Y:S01]  /*0710*/  @P0 IADD3 R7, R3, 0x3f, RZ ;  /* 0x0000003f03070810 */ /* 0x000fe20007ffe0ff */
[----:B------:R-:W-:-:S03]  /*0720*/  IMAD.MOV.U32 R3, RZ, RZ, R106 ;  /* 0x000000ffff037224 */ /* 0x000fc600078e006a */
[----:B------:R-:W-:-:S04]  /*0730*/  @P0 SHF.R.S32.HI R0, RZ, 0x1f, R7 ;  /* 0x0000001fff000819 */ /* 0x000fc80000011407 */
[----:B------:R-:W-:-:S04]  /*0740*/  @P0 LEA.HI R0, R0, R7, RZ, 0x6 ;  /* 0x0000000700000211 */ /* 0x000fc800078f30ff */
[----:B------:R-:W-:-:S04]  /*0750*/  @P0 SHF.R.S32.HI R3, RZ, 0x6, R0 ;  /* 0x00000006ff030819 */ /* 0x000fc80000011400 */
[----:B------:R-:W-:-:S13]  /*0760*/  ISETP.GT.AND P0, PT, R3, R106, PT ;  /* 0x0000006a0300720c */ /* 0x000fda0003f04270 */
[----:B------:R-:W-:Y:S05]  /*0770*/  @!P0 BRA `(.L_x_55) ;  /* 0x0000529000008947 */ /* 0x000fea0003800000 */
[----:B-1----:R-:W-:-:S04]  /*0780*/  ISETP.NE.U32.AND P2, PT, RZ, c[0x0][0x340], PT ;  /* 0x0000d000ff007a0c */ /* 0x002fc80003f45070 */
[----:B------:R-:W-:-:S13]  /*0790*/  ISETP.NE.AND.EX P2, PT, RZ, c[0x0][0x344], PT, P2 ;  /* 0x0000d100ff007a0c */ /* 0x000fda0003f45320 */
[----:B------:R-:W-:-:S06]  /*07a0*/  @P2 IMAD.WIDE R12, R200, R5, c[0x0][0x340] ;  /* 0x0000d000c80c2625 */ /* 0x000fcc00078e0205 */
[----:B------:R-:W2:Y:S01]  /*07b0*/  @P2 LDG.E R12, [R12.64] ;  /* 0x000000060c0c2981 */ /* 0x000ea2000c1e1900 */
[----:B------:R-:W-:Y:S01]  /*07c0*/  SHF.R.S32.HI R5, RZ, 0x1f, R84 ;  /* 0x0000001fff057819 */ /* 0x000fe20000011454 */
[----:B------:R-:W-:Y:S01]  /*07d0*/  IMAD.IADD R2, R146, 0x1, R2 ;  /* 0x0000000192027824 */ /* 0x000fe200078e0202 */
[----:B------:R-:W-:Y:S01]  /*07e0*/  SHF.R.S32.HI R0, RZ, 0x1f, R104 ;  /* 0x0000001fff007819 */ /* 0x000fe20000011468 */
[----:B------:R-:W-:Y:S01]  /*07f0*/  IMAD R164, R87, c[0x0][0x240], RZ ;  /* 0x0000900057a47a24 */ /* 0x000fe200078e02ff */
[----:B------:R-:W-:Y:S01]  /*0800*/  LEA.HI R17, R5, R84, RZ, 0x3 ;  /* 0x0000005405117211 */ /* 0x000fe200078f18ff */
[----:B------:R-:W-:Y:S01]  /*0810*/  IMAD.MOV.U32 R118, RZ, RZ, c[0x0][0x238] ;  /* 0x00008e00ff767624 */ /* 0x000fe200078e00ff */
[----:B------:R-:W-:Y:S01]  /*0820*/  IADD3 R141, R3, -0x1, RZ ;  /* 0xffffffff038d7810 */ /* 0x000fe20007ffe0ff */
[----:B------:R-:W-:Y:S01]  /*0830*/  IMAD R164, R199, c[0x0][0x244], R164 ;  /* 0x00009100c7a47a24 */ /* 0x000fe200078e02a4 */
[----:B------:R-:W-:Y:S01]  /*0840*/  LOP3.LUT R7, R17, 0x1ffffff8, RZ, 0xc0, !PT ;  /* 0x1ffffff811077812 */ /* 0x000fe200078ec0ff */
[----:B------:R-:W-:Y:S01]  /*0850*/  IMAD.MOV.U32 R113, RZ, RZ, 0x6 ;  /* 0x00000006ff717424 */ /* 0x000fe200078e00ff */
[----:B------:R-:W-:Y:S01]  /*0860*/  SHF.R.S32.HI R17, RZ, 0x3, R17 ;  /* 0x00000003ff117819 */ /* 0x000fe20000011411 */
[----:B------:R-:W-:Y:S01]  /*0870*/  IMAD.MOV.U32 R107, RZ, RZ, c[0x0][0x27c] ;  /* 0x00009f00ff6b7624 */ /* 0x000fe200078e00ff */
[----:B------:R-:W-:Y:S01]  /*0880*/  SEL R162, R200, RZ, !P3 ;  /* 0x000000ffc8a27207 */ /* 0x000fe20005800000 */
[----:B------:R-:W-:Y:S01]  /*0890*/  IMAD.IADD R30, R84, 0x1, -R7 ;  /* 0x00000001541e7824 */ /* 0x000fe200078e0a07 */
[----:B------:R-:W-:Y:S01]  /*08a0*/  IADD3 R104, P0, R17, R104, RZ ;  /* 0x0000006811687210 */ /* 0x000fe20007f1e0ff */
[----:B------:R-:W-:Y:S01]  /*08b0*/  IMAD.IADD R102, R150, 0x1, -R17 ;  /* 0x0000000196667824 */ /* 0x000fe200078e0a11 */
[----:B------:R-:W-:Y:S01]  /*08c0*/  LEA.HI R6, R5, R84, RZ, 0x2 ;  /* 0x0000005405067211 */ /* 0x000fe200078f10ff */
[----:B------:R-:W-:Y:S01]  /*08d0*/  IMAD.SHL.U32 R30, R30, 0x8, RZ ;  /* 0x000000081e1e7824 */ /* 0x000fe200078e00ff */
[C---:B------:R-:W-:Y:S01]  /*08e0*/  LEA.HI.X.SX32 R103, R17.reuse, R0, 0x1, P0 ;  /* 0x0000000011677211 */ /* 0x040fe200000f0eff */
[----:B------:R-:W-:Y:S01]  /*08f0*/  IMAD.SHL.U32 R17, R17, 0x40, RZ ;  /* 0x0000004011117824 */ /* 0x000fe200078e00ff */
[C---:B------:R-:W-:Y:S01]  /*0900*/  SHF.L.U64.HI R108, R118.reuse, R113, c[0x0][0x23c] ;  /* 0x00008f00766c7619 */ /* 0x040fe20000010271 */
[----:B------:R-:W-:Y:S01]  /*0910*/  IMAD R0, R141, -0x40, R102 ;  /* 0xffffffc08d007824 */ /* 0x000fe200078e0266 */
[----:B------:R-:W-:Y:S01]  /*0920*/  SHF.R.S32.HI R31, RZ, 0x1f, R30 ;  /* 0x0000001fff1f7819 */ /* 0x000fe2000001141e */
[----:B------:R-:W-:Y:S01]  /*0930*/  IMAD R3, R103, c[0x0][0x238], RZ ;  /* 0x00008e0067037a24 */ /* 0x000fe200078e02ff */
[----:B------:R-:W-:Y:S01]  /*0940*/  LOP3.LUT R17, R17, 0x1c0, RZ, 0xc0, !PT ;  /* 0x000001c011117812 */ /* 0x000fe200078ec0ff */
[----:B------:R-:W-:Y:S01]  /*0950*/  IMAD.SHL.U32 R109, R118, 0x40, RZ ;  /* 0x00000040766d7824 */ /* 0x000fe200078e00ff */
[----:B------:R-:W-:Y:S01]  /*0960*/  ISETP.GE.AND P1, PT, R0, 0x1, PT ;  /* 0x000000010000780c */ /* 0x000fe20003f26270 */
[C---:B------:R-:W-:Y:S01]  /*0970*/  IMAD R8, R104.reuse, c[0x0][0x23c], R3 ;  /* 0x00008f0068087a24 */ /* 0x040fe200078e0203 */
[----:B------:R-:W-:Y:S01]  /*0980*/  SHF.R.S32.HI R3, RZ, 0x1f, R2 ;  /* 0x0000001fff037819 */ /* 0x000fe20000011402 */
[----:B------:R-:W-:Y:S01]  /*0990*/  IMAD.WIDE.U32 R10, R104, c[0x0][0x238], R30 ;  /* 0x00008e00680a7a25 */ /* 0x000fe200078e001e */
[----:B------:R-:W-:Y:S01]  /*09a0*/  ISETP.GT.AND P0, PT, R0, 0x20, PT ;  /* 0x000000200000780c */ /* 0x000fe20003f04270 */
[----:B------:R-:W-:Y:S01]  /*09b0*/  ULDC.U8 UR4, c[0x0][0x298] ;  /* 0x0000a60000047ab9 */ /* 0x000fe20000000000 */
[----:B------:R-:W-:Y:S01]  /*09c0*/  LOP3.LUT R0, R17, 0x38, R30, 0xf8, !PT ;  /* 0x0000003811007812 */ /* 0x000fe200078ef81e */
[----:B------:R-:W-:Y:S01]  /*09d0*/  IMAD.IADD R9, R11, 0x1, R8 ;  /* 0x000000010b097824 */ /* 0x000fe200078e0208 */
[----:B------:R-:W-:Y:S01]  /*09e0*/  SHF.R.U32.HI R17, RZ, 0x3, R17 ;  /* 0x00000003ff117819 */ /* 0x000fe20000011611 */
[----:B------:R-:W-:Y:S01]  /*09f0*/  IMAD R11, R3, c[0x0][0x1e0], RZ ;  /* 0x00007800030b7a24 */ /* 0x000fe200078e02ff */
[----:B------:R-:W-:Y:S01]  /*0a00*/  SHF.R.S32.HI R7, RZ, 0x1f, R141 ;  /* 0x0000001fff077819 */ /* 0x000fe2000001148d */
[----:B------:R-:W-:Y:S01]  /*0a10*/  IMAD.MOV.U32 R8, RZ, RZ, R10 ;  /* 0x000000ffff087224 */ /* 0x000fe200078e000a */
[----:B------:R-:W-:Y:S01]  /*0a20*/  LOP3.LUT R17, R0, R17, RZ, 0x3c, !PT ;  /* 0x0000001100117212 */ /* 0x000fe200078e3cff */
[----:B------:R-:W-:Y:S01]  /*0a30*/  IMAD R32, R2, c[0x0][0x1e4], R11 ;  /* 0x0000790002207a24 */ /* 0x000fe200078e020b */
[----:B------:R-:W-:Y:S01]  /*0a40*/  SHF.R.S32.HI R11, RZ, 0x1f, R200 ;  /* 0x0000001fff0b7819 */ /* 0x000fe200000114c8 */
[----:B------:R-:W-:Y:S01]  /*0a50*/  IMAD.WIDE.U32 R8, R199, c[0x0][0x240], R8 ;  /* 0x00009000c7087a25 */ /* 0x000fe200078e0008 */
[----:B------:R-:W-:-:S02]  /*0a60*/  IADD3 R0, R30, 0x80, RZ ;  /* 0x000000801e007810 */ /* 0x000fc40007ffe0ff */
[----:B------:R-:W-:Y:S01]  /*0a70*/  SEL R101, R11, RZ, !P3 ;  /* 0x000000ff0b657207 */ /* 0x000fe20005800000 */
[----:B------:R-:W-:Y:S01]  /*0a80*/  IMAD.IADD R165, R9, 0x1, R164 ;  /* 0x0000000109a57824 */ /* 0x000fe200078e02a4 */
[----:B------:R-:W-:Y:S01]  /*0a90*/  LOP3.LUT R9, R6, 0xfffffffc, RZ, 0xc0, !PT ;  /* 0xfffffffc06097812 */ /* 0x000fe200078ec0ff */
[----:B------:R-:W-:Y:S01]  /*0aa0*/  IMAD.MOV.U32 R164, RZ, RZ, R8 ;  /* 0x000000ffffa47224 */ /* 0x000fe200078e0008 */
[----:B------:R-:W-:Y:S01]  /*0ab0*/  ISETP.GE.AND P3, PT, R0, c[0x0][0x1d4], PT ;  /* 0x0000750000007a0c */ /* 0x000fe20003f66270 */
[----:B------:R-:W-:Y:S01]  /*0ac0*/  IMAD R171, R101, c[0x0][0x248], RZ ;  /* 0x0000920065ab7a24 */ /* 0x000fe200078e02ff */
[----:B------:R-:W-:Y:S01]  /*0ad0*/  SHF.R.S32.HI R145, RZ, 0x2, R6 ;  /* 0x00000002ff917819 */ /* 0x000fe20000011406 */
[----:B------:R-:W-:Y:S01]  /*0ae0*/  IMAD.WIDE.U32 R164, R162, c[0x0][0x248], R164 ;  /* 0x00009200a2a47a25 */ /* 0x000fe200078e00a4 */
[----:B------:R-:W-:Y:S02]  /*0af0*/  SHF.R.S32.HI R6, RZ, 0x1f, R6 ;  /* 0x0000001fff067819 */ /* 0x000fe40000011406 */
[----:B------:R-:W-:Y:S01]  /*0b00*/  ISETP.GE.AND P5, PT, R30, c[0x0][0x1d4], PT ;  /* 0x000075001e007a0c */ /* 0x000fe20003fa6270 */
[----:B------:R-:W-:Y:S01]  /*0b10*/  IMAD R171, R162, c[0x0][0x24c], R171 ;  /* 0x00009300a2ab7a24 */ /* 0x000fe200078e02ab */
[----:B------:R-:W-:Y:S01]  /*0b20*/  LEA.HI R6, R6, R145, RZ, 0x3 ;  /* 0x0000009106067211 */ /* 0x000fe200078f18ff */
[----:B------:R-:W-:Y:S01]  /*0b30*/  IMAD R4, R108, R141, RZ ;  /* 0x0000008d6c047224 */ /* 0x000fe200078e02ff */
[-C--:B------:R-:W-:Y:S01]  /*0b40*/  LEA.HI R140, R5, R84.reuse, RZ, 0x6 ;  /* 0x00000054058c7211 */ /* 0x080fe200078f30ff */
[----:B------:R-:W-:Y:S01]  /*0b50*/  IMAD.IADD R171, R165, 0x1, R171 ;  /* 0x00000001a5ab7824 */ /* 0x000fe200078e02ab */
[----:B------:R-:W-:Y:S01]  /*0b60*/  LOP3.LUT R6, R6, 0xfffffff8, RZ, 0xc0, !PT ;  /* 0xfffffff806067812 */ /* 0x000fe200078ec0ff */
[----:B------:R-:W-:Y:S01]  /*0b70*/  IMAD.IADD R18, R84, 0x1, -R9 ;  /* 0x0000000154127824 */ /* 0x000fe200078e0a09 */
[----:B------:R-:W-:Y:S01]  /*0b80*/  LEA.HI R5, R5, R84, RZ, 0x5 ;  /* 0x0000005405057211 */ /* 0x000fe200078f28ff */
[----:B------:R-:W-:-:S02]  /*0b90*/  IMAD.MOV.U32 R170, RZ, RZ, R164 ;  /* 0x000000ffffaa7224 */ /* 0x000fc400078e00a4 */
[----:B------:R-:W-:Y:S01]  /*0ba0*/  IMAD R7, R7, R109, R4 ;  /* 0x0000006d07077224 */ /* 0x000fe200078e0204 */
[----:B------:R-:W-:Y:S01]  /*0bb0*/  IADD3 R4, R30, 0x40, RZ ;  /* 0x000000401e047810 */ /* 0x000fe20007ffe0ff */
[----:B------:R-:W-:-:S03]  /*0bc0*/  IMAD.WIDE.U32 R14, R2, c[0x0][0x1e0], RZ ;  /* 0x00007800020e7a25 */ /* 0x000fc600078e00ff */
[----:B------:R-:W-:Y:S01]  /*0bd0*/  ISETP.GE.AND P4, PT, R4, c[0x0][0x1d4], PT ;  /* 0x0000750004007a0c */ /* 0x000fe20003f86270 */
[----:B------:R-:W-:-:S04]  /*0be0*/  IMAD.WIDE.U32 R26, R141, R109, R170 ;  /* 0x0000006d8d1a7225 */ /* 0x000fc800078e00aa */
[----:B------:R-:W-:Y:S02]  /*0bf0*/  IMAD.SHL.U32 R16, R18, 0x4, RZ ;  /* 0x0000000412107824 */ /* 0x000fe400078e00ff */
[----:B------:R-:W-:Y:S02]  /*0c00*/  IMAD.IADD R33, R15, 0x1, R32 ;  /* 0x000000010f217824 */ /* 0x000fe400078e0220 */
[----:B------:R-:W-:Y:S01]  /*0c10*/  IMAD.IADD R22, R27, 0x1, R7 ;  /* 0x000000011b167824 */ /* 0x000fe200078e0207 */
[----:B------:R-:W-:Y:S01]  /*0c20*/  IADD3 R15, R16, 0x20, RZ ;  /* 0x00000020100f7810 */ /* 0x000fe20007ffe0ff */
[----:B------:R-:W-:Y:S02]  /*0c30*/  IMAD.SHL.U32 R20, R107, 0x2, RZ ;  /* 0x000000026b147824 */ /* 0x000fe400078e00ff */
[----:B------:R-:W-:Y:S02]  /*0c40*/  IMAD.SHL.U32 R18, R18, 0x8, RZ ;  /* 0x0000000812127824 */ /* 0x000fe400078e00ff */
[----:B------:R-:W-:Y:S01]  /*0c50*/  IMAD.MOV.U32 R32, RZ, RZ, R14 ;  /* 0x000000ffff207224 */ /* 0x000fe200078e000e */
[----:B------:R-:W-:Y:S01]  /*0c60*/  IADD3 R14, R16, 0x40, RZ ;  /* 0x00000040100e7810 */ /* 0x000fe20007ffe0ff */
[----:B------:R-:W-:Y:S01]  /*0c70*/  IMAD.IADD R119, R145, 0x1, -R6 ;  /* 0x0000000191777824 */ /* 0x000fe200078e0a06 */
[----:B------:R-:W-:Y:S01]  /*0c80*/  SHF.R.S32.HI R19, RZ, 0x1f, R18 ;  /* 0x0000001fff137819 */ /* 0x000fe20000011412 */
[----:B------:R-:W-:Y:S01]  /*0c90*/  IMAD.WIDE.U32 R30, R199, c[0x0][0x260], R30 ;  /* 0x00009800c71e7a25 */ /* 0x000fe200078e001e */
[----:B------:R-:W-:-:S02]  /*0ca0*/  IADD3 R144, R18, 0x60, RZ ;  /* 0x0000006012907810 */ /* 0x000fc40007ffe0ff */
[C---:B------:R-:W-:Y:S01]  /*0cb0*/  IADD3 R143, R18.reuse, 0x80, RZ ;  /* 0x00000080128f7810 */ /* 0x040fe20007ffe0ff */
[----:B------:R-:W-:Y:S01]  /*0cc0*/  IMAD R101, R101, c[0x0][0x268], RZ ;  /* 0x00009a0065657a24 */ /* 0x000fe200078e02ff */
[----:B------:R-:W-:Y:S01]  /*0cd0*/  IADD3 R142, R18, 0xa0, RZ ;  /* 0x000000a0128e7810 */ /* 0x000fe20007ffe0ff */
[----:B------:R-:W-:Y:S02]  /*0ce0*/  IMAD.SHL.U32 R140, R140, 0x8, RZ ;  /* 0x000000088c8c7824 */ /* 0x000fe400078e00ff */
[----:B------:R-:W-:Y:S02]  /*0cf0*/  IMAD R101, R162, c[0x0][0x26c], R101 ;  /* 0x00009b00a2657a24 */ /* 0x000fe400078e0265 */
[----:B------:R-:W-:Y:S01]  /*0d00*/  IMAD.SHL.U32 R5, R5, 0x10, RZ ;  /* 0x0000001005057824 */ /* 0x000fe200078e00ff */
[----:B------:R-:W-:Y:S01]  /*0d10*/  LOP3.LUT R140, R17, 0xfffffe00, R140, 0xf8, !PT ;  /* 0xfffffe00118c7812 */ /* 0x000fe200078ef88c */
[----:B------:R-:W-:Y:S01]  /*0d20*/  IMAD.MOV.U32 R117, RZ, RZ, 0x5 ;  /* 0x00000005ff757424 */ /* 0x000fe200078e00ff */
[----:B------:R-:W-:Y:S01]  /*0d30*/  SHF.R.S32.HI R17, RZ, 0x1f, R16 ;  /* 0x0000001fff117819 */ /* 0x000fe20000011410 */
[----:B------:R-:W-:Y:S01]  /*0d40*/  IMAD R166, R87, c[0x0][0x1e8], RZ ;  /* 0x00007a0057a67a24 */ /* 0x000fe200078e02ff */
[----:B------:R-:W-:Y:S01]  /*0d50*/  LOP3.LUT R5, R5, 0xfffffe00, RZ, 0xc0, !PT ;  /* 0xfffffe0005057812 */ /* 0x000fe200078ec0ff */
[----:B------:R-:W-:Y:S01]  /*0d60*/  IMAD.SHL.U32 R140, R140, 0x2, RZ ;  /* 0x000000028c8c7824 */ /* 0x000fe200078e00ff */
[C---:B------:R-:W-:Y:S01]  /*0d70*/  SHF.L.U64.HI R117, R118.reuse, R117, c[0x0][0x23c] ;  /* 0x00008f0076757619 */ /* 0x040fe20000010275 */
[----:B------:R-:W-:-:S02]  /*0d80*/  IMAD.SHL.U32 R118, R118, 0x20, RZ ;  /* 0x0000002076767824 */ /* 0x000fc400078e00ff */
[C---:B------:R-:W-:Y:S02]  /*0d90*/  IMAD R166, R199.reuse, c[0x0][0x1ec], R166 ;  /* 0x00007b00c7a67a24 */ /* 0x040fe400078e02a6 */
[----:B------:R-:W-:-:S04]  /*0da0*/  IMAD.WIDE.U32 R32, R199, c[0x0][0x1e8], R32 ;  /* 0x00007a00c7207a25 */ /* 0x000fc800078e0020 */
[----:B------:R-:W-:Y:S02]  /*0db0*/  IMAD.IADD R167, R33, 0x1, R166 ;  /* 0x0000000121a77824 */ /* 0x000fe400078e02a6 */
[----:B------:R-:W-:Y:S02]  /*0dc0*/  IMAD.MOV.U32 R166, RZ, RZ, R32 ;  /* 0x000000ffffa67224 */ /* 0x000fe400078e0020 */
[----:B------:R-:W-:-:S04]  /*0dd0*/  IMAD.WIDE.U32 R158, R145, c[0x0][0x280], R16 ;  /* 0x0000a000919e7a25 */ /* 0x000fc800078e0010 */
[----:B------:R-:W-:-:S04]  /*0de0*/  IMAD.WIDE.U32 R156, R145, c[0x0][0x290], R16 ;  /* 0x0000a400919c7a25 */ /* 0x000fc800078e0010 */
[----:B------:R-:W-:-:S04]  /*0df0*/  IMAD.WIDE.U32 R34, R145, c[0x0][0x280], R18 ;  /* 0x0000a00091227a25 */ /* 0x000fc800078e0012 */
[----:B------:R-:W-:-:S04]  /*0e00*/  IMAD.WIDE.U32 R32, R145, c[0x0][0x290], R18 ;  /* 0x0000a40091207a25 */ /* 0x000fc800078e0012 */
[----:B------:R-:W-:-:S04]  /*0e10*/  IMAD.WIDE.U32 R168, R145, c[0x0][0x1e0], RZ ;  /* 0x0000780091a87a25 */ /* 0x000fc800078e00ff */
[----:B------:R-:W-:Y:S02]  /*0e20*/  IMAD.MOV.U32 R112, RZ, RZ, c[0x0][0x1e0] ;  /* 0x00007800ff707624 */ /* 0x000fe400078e00ff */
[----:B------:R-:W-:Y:S02]  /*0e30*/  IMAD.MOV.U32 R114, RZ, RZ, c[0x0][0x280] ;  /* 0x0000a000ff727624 */ /* 0x000fe400078e00ff */
[----:B------:R-:W-:Y:S01]  /*0e40*/  IMAD.MOV.U32 R116, RZ, RZ, c[0x0][0x290] ;  /* 0x0000a400ff747624 */ /* 0x000fe200078e00ff */
[CC--:B------:R-:W-:Y:S01]  /*0e50*/  SHF.L.U64.HI R110, R112.reuse, R113.reuse, c[0x0][0x1e4] ;  /* 0x00007900706e7619 */ /* 0x0c0fe20000010271 */
[----:B------:R-:W-:Y:S01]  /*0e60*/  IMAD.SHL.U32 R112, R112, 0x40, RZ ;  /* 0x0000004070707824 */ /* 0x000fe200078e00ff */
[CC--:B------:R-:W-:Y:S01]  /*0e70*/  SHF.L.U64.HI R111, R114.reuse, R113.reuse, c[0x0][0x284] ;  /* 0x0000a100726f7619 */ /* 0x0c0fe20000010271 */
[----:B------:R-:W-:Y:S01]  /*0e80*/  IMAD.SHL.U32 R114, R114, 0x40, RZ ;  /* 0x0000004072727824 */ /* 0x000fe200078e00ff */
[C---:B------:R-:W-:Y:S01]  /*0e90*/  SHF.L.U64.HI R113, R116.reuse, R113, c[0x0][0x294] ;  /* 0x0000a50074717619 */ /* 0x040fe20000010271 */
[----:B------:R-:W-:Y:S01]  /*0ea0*/  IMAD.SHL.U32 R116, R116, 0x40, RZ ;  /* 0x0000004074747824 */ /* 0x000fe200078e00ff */
[----:B--2---:R-:W-:Y:S01]  /*0eb0*/  @P2 SHF.R.S32.HI R13, RZ, 0x1f, R12 ;  /* 0x0000001fff0d2819 */ /* 0x004fe2000001140c */
[----:B------:R-:W-:-:S02]  /*0ec0*/  @!P2 IMAD.MOV.U32 R12, RZ, RZ, R200 ;  /* 0x000000ffff0ca224 */ /* 0x000fc400078e00c8 */
[----:B------:R-:W-:Y:S01]  /*0ed0*/  @!P2 IMAD.MOV.U32 R13, RZ, RZ, R11 ;  /* 0x000000ffff0da224 */ /* 0x000fe200078e000b */
[----:B------:R-:W-:Y:S02]  /*0ee0*/  ISETP.GE.AND P2, PT, R107, 0x1, PT ;  /* 0x000000016b00780c */ /* 0x000fe40003f46270 */
[----:B------:R-:W-:Y:S02]  /*0ef0*/  IADD3 R11, -R20, c[0x0][0x1d4], RZ ;  /* 0x00007500140b7a10 */ /* 0x000fe40007ffe1ff */
[----:B------:R-:W-:Y:S02]  /*0f00*/  P2R R0, PR, RZ, 0x4 ;  /* 0x00000004ff007803 */ /* 0x000fe40000000000 */
[----:B------:R-:W-:Y:S02]  /*0f10*/  @P1 LEA R28, P2, R26, c[0x0][0x220], 0x1 ;  /* 0x000088001a1c1a11 */ /* 0x000fe400078408ff */
[----:B------:R-:W-:Y:S01]  /*0f20*/  SEL R4, R13, RZ, !P6 ;  /* 0x000000ff0d047207 */ /* 0x000fe20007000000 */
[----:B------:R-:W-:Y:S01]  /*0f30*/  IMAD.IADD R13, R16, 0x1, R15 ;  /* 0x00000001100d7824 */ /* 0x000fe200078e020f */
[----:B------:R-:W-:-:S02]  /*0f40*/  @P1 LEA.HI.X R29, R26, c[0x0][0x224], R22, 0x1, P2 ;  /* 0x000089001a1d1a11 */ /* 0x000fc400010f0c16 */
[----:B------:R-:W-:Y:S01]  /*0f50*/  ISETP.GE.AND P2, PT, R18, c[0x0][0x27c], PT ;  /* 0x00009f0012007a0c */ /* 0x000fe20003f46270 */
[----:B------:R-:W-:Y:S01]  /*0f60*/  IMAD R105, R4, c[0x0][0x1f0], RZ ;  /* 0x00007c0004697a24 */ /* 0x000fe200078e02ff */
[----:B------:R-:W-:Y:S01]  /*0f70*/  SEL R160, R12, RZ, !P6 ;  /* 0x000000ff0ca07207 */ /* 0x000fe20007000000 */
[----:B------:R-:W-:Y:S01]  /*0f80*/  IMAD.IADD R12, R16, 0x1, R14 ;  /* 0x00000001100c7824 */ /* 0x000fe200078e020e */
[----:B------:R-:W-:Y:S01]  /*0f90*/  SEL R9, RZ, c[0x0][0x27c], !P2 ;  /* 0x00009f00ff097a07 */ /* 0x000fe20005000000 */
[----:B------:R-:W-:Y:S01]  /*0fa0*/  @!PT LDS RZ, [RZ] ;  /* 0x00000000fffff984 */ /* 0x000fe20000000800 */
[----:B------:R-:W-:Y:S01]  /*0fb0*/  @!PT LDS RZ, [RZ] ;  /* 0x00000000fffff984 */ /* 0x000fe20000000800 */
[----:B------:R-:W-:Y:S01]  /*0fc0*/  @!PT LDS RZ, [RZ] ;  /* 0x00000000fffff984 */ /* 0x000fe20000000800 */
[----:B------:R1:W-:Y:S01]  /*0fd0*/  @P1 LDGSTS.E.BYPASS.LTC128B.128 [R140+0x6100], [R28.64], !P5 ;  /* 0x061000001c8c1fae */ /* 0x0003e2000e901d46 */
[-C--:B------:R-:W-:Y:S01]  /*0fe0*/  SEL R7, R20, R11.reuse, !P2 ;  /* 0x0000000b14077207 */ /* 0x080fe20005000000 */
[----:B------:R-:W-:Y:S01]  /*0ff0*/  IMAD R97, R4, c[0x0][0x218], RZ ;  /* 0x0000860004617a24 */ /* 0x000fe200078e02ff */
[----:B------:R-:W-:Y:S01]  /*1000*/  ISETP.GE.AND P2, PT, R13, c[0x0][0x27c], PT ;  /* 0x00009f000d007a0c */ /* 0x000fe20003f46270 */
[----:B------:R-:W-:Y:S01]  /*1010*/  IMAD.IADD R24, R18, 0x1, R9 ;  /* 0x0000000112187824 */ /* 0x000fe200078e0209 */
[----:B------:R-:W-:Y:S01]  /*1020*/  SHF.R.S32.HI R136, RZ, 0x1f, R7 ;  /* 0x0000001fff887819 */ /* 0x000fe20000011407 */
[----:B------:R1:W-:Y:S01]  /*1030*/  @P1 LDGSTS.E.BYPASS.LTC128B.128 [R140+0x8100], [R28.64+0x80], !P4 ;  /* 0x081000801c8c1fae */ /* 0x0003e2000e101d46 */
[----:B------:R-:W-:Y:S01]  /*1040*/  SEL R8, RZ, c[0x0][0x27c], !P2 ;  /* 0x00009f00ff087a07 */ /* 0x000fe20005000000 */
[----:B------:R-:W-:Y:S01]  /*1050*/  IMAD.WIDE.U32 R166, R160, c[0x0][0x1f0], R166 ;  /* 0x00007c00a0a67a25 */ /* 0x000fe200078e00a6 */
[----:B------:R-:W-:Y:S01]  /*1060*/  SEL R10, R20, R11, !P2 ;  /* 0x0000000b140a7207 */ /* 0x000fe20005000000 */
[----:B------:R1:W-:Y:S01]  /*1070*/  @P1 LDGSTS.E.BYPASS.LTC128B.128 [R140+0xa100], [R28.64+0x100], !P3 ;  /* 0x0a1001001c8c1fae */ /* 0x0003e2000d901d46 */
[----:B------:R-:W-:Y:S01]  /*1080*/  ISETP.GE.AND P2, PT, R12, c[0x0][0x27c], PT ;  /* 0x00009f000c007a0c */ /* 0x000fe20003f46270 */
[----:B------:R-:W-:Y:S01]  /*1090*/  IMAD.IADD R8, R8, 0x1, R13 ;  /* 0x0000000108087824 */ /* 0x000fe200078e020d */
[----:B------:R-:W-:Y:S01]  /*10a0*/  LEA.HI R136, R136, R7, RZ, 0x4 ;  /* 0x0000000788887211 */ /* 0x000fe200078f20ff */
[C---:B------:R-:W-:Y:S01]  /*10b0*/  IMAD R105, R160.reuse, c[0x0][0x1f4], R105 ;  /* 0x00007d00a0697a24 */ /* 0x040fe200078e0269 */
[----:B------:R-:W-:Y:S01]  /*10c0*/  SHF.R.S32.HI R7, RZ, 0x1f, R10 ;  /* 0x0000001fff077819 */ /* 0x000fe2000001140a */
[----:B------:R-:W-:Y:S01]  /*10d0*/  IMAD R97, R160, c[0x0][0x21c], R97 ;  /* 0x00008700a0617a24 */ /* 0x000fe200078e0261 */
[----:B------:R-:W-:Y:S01]  /*10e0*/  SEL R9, RZ, c[0x0][0x27c], !P2 ;  /* 0x00009f00ff097a07 */ /* 0x000fe20005000000 */
[----:B------:R-:W-:Y:S01]  /*10f0*/  IMAD.IADD R105, R167, 0x1, R105 ;  /* 0x00000001a7697824 */ /* 0x000fe200078e0269 */
[----:B------:R-:W-:Y:S01]  /*1100*/  SEL R11, R20, R11, !P2 ;  /* 0x0000000b140b7207 */ /* 0x000fe20005000000 */
[----:B------:R-:W-:Y:S01]  /*1110*/  IMAD R20, R87, c[0x0][0x260], RZ ;  /* 0x0000980057147a24 */ /* 0x000fe200078e02ff */
[----:B------:R-:W-:Y:S01]  /*1120*/  LEA.HI R7, R7, R10, RZ, 0x4 ;  /* 0x0000000a07077211 */ /* 0x000fe200078f20ff */
[----:B------:R-:W-:Y:S01]  /*1130*/  IMAD.IADD R10, R9, 0x1, R12 ;  /* 0x00000001090a7824 */ /* 0x000fe200078e020c */
[----:B------:R-:W-:Y:S01]  /*1140*/  SHF.R.S32.HI R6, RZ, 0x1f, R11 ;  /* 0x0000001fff067819 */ /* 0x000fe2000001140b */
[----:B------:R-:W-:Y:S01]  /*1150*/  IMAD R20, R199, c[0x0][0x264], R20 ;  /* 0x00009900c7147a24 */ /* 0x000fe200078e0214 */
[C---:B------:R-:W-:Y:S01]  /*1160*/  LOP3.LUT P2, RZ, R119.reuse, 0x4, RZ, 0xc0, !PT ;  /* 0x0000000477ff7812 */ /* 0x040fe2000784c0ff */
[----:B------:R-:W-:Y:S01]  /*1170*/  IMAD.SHL.U32 R119, R119, 0x40, RZ ;  /* 0x0000004077777824 */ /* 0x000fe200078e00ff */
[----:B------:R-:W-:Y:S01]  /*1180*/  SHF.R.S32.HI R129, RZ, 0x1f, R24 ;  /* 0x0000001fff817819 */ /* 0x000fe20000011418 */
[----:B------:R-:W-:Y:S01]  /*1190*/  IMAD.IADD R21, R31, 0x1, R20 ;  /* 0x000000011f157824 */ /* 0x000fe200078e0214 */
[----:B------:R-:W-:Y:S01]  /*11a0*/  SHF.R.S32.HI R125, RZ, 0x1f, R8 ;  /* 0x0000001fff7d7819 */ /* 0x000fe20000011408 */
[----:B------:R-:W-:Y:S01]  /*11b0*/  IMAD.MOV.U32 R20, RZ, RZ, R30 ;  /* 0x000000ffff147224 */ /* 0x000fe200078e001e */
[----:B------:R-:W-:Y:S01]  /*11c0*/  LEA.HI R6, R6, R11, RZ, 0x4 ;  /* 0x0000000b06067211 */ /* 0x000fe200078f20ff */
[----:B------:R-:W-:Y:S01]  /*11d0*/  IMAD.WIDE.U32 R30, R199, c[0x0][0x210], R18 ;  /* 0x00008400c71e7a25 */ /* 0x000fe200078e0012 */
[----:B------:R-:W-:-:S02]  /*11e0*/  SHF.R.S32.HI R121, RZ, 0x1f, R10 ;  /* 0x0000001fff797819 */ /* 0x000fc4000001140a */
[----:B------:R-:W-:Y:S01]  /*11f0*/  LEA.HI R139, R129, R24, RZ, 0x3 ;  /* 0x00000018818b7211 */ /* 0x000fe200078f18ff */
[----:B------:R-:W-:Y:S01]  /*1200*/  IMAD.WIDE.U32 R162, R162, c[0x0][0x268], R20 ;  /* 0x00009a00a2a27a25 */ /* 0x000fe200078e0014 */
[----:B------:R-:W-:Y:S02]  /*1210*/  LOP3.LUT R119, R119, 0x1c0, RZ, 0xc0, !PT ;  /* 0x000001c077777812 */ /* 0x000fe400078ec0ff */
[----:B------:R-:W-:Y:S01]  /*1220*/  LEA.HI R138, R125, R8, RZ, 0x3 ;  /* 0x000000087d8a7211 */ /* 0x000fe200078f18ff */
[----:B------:R-:W-:Y:S01]  /*1230*/  IMAD.IADD R101, R163, 0x1, R101 ;  /* 0x00000001a3657824 */ /* 0x000fe200078e0265 */
[----:B------:R-:W-:Y:S02]  /*1240*/  SHF.R.S32.HI R136, RZ, 0x4, R136 ;  /* 0x00000004ff887819 */ /* 0x000fe40000011488 */
[----:B------:R-:W-:Y:S02]  /*1250*/  SHF.R.S32.HI R7, RZ, 0x4, R7 ;  /* 0x00000004ff077819 */ /* 0x000fe40000011407 */
[----:B------:R-:W-:-:S02]  /*1260*/  LEA.HI R137, R121, R10, RZ, 0x3 ;  /* 0x0000000a79897211 */ /* 0x000fc400078f18ff */
[----:B------:R-:W-:Y:S02]  /*1270*/  SHF.R.S32.HI R6, RZ, 0x4, R6 ;  /* 0x00000004ff067819 */ /* 0x000fe40000011406 */
[----:B------:R-:W-:Y:S02]  /*1280*/  LEA.HI R125, R125, R8, RZ, 0x6 ;  /* 0x000000087d7d7211 */ /* 0x000fe400078f30ff */
[----:B------:R-:W-:Y:S02]  /*1290*/  SHF.R.U32.HI R8, RZ, 0x3, R119 ;  /* 0x00000003ff087819 */ /* 0x000fe40000011677 */
[----:B------:R-:W-:Y:S01]  /*12a0*/  LOP3.LUT R9, R119, 0x38, R139, 0xf8, !PT ;  /* 0x0000003877097812 */ /* 0x000fe200078ef88b */
[----:B------:R-:W-:Y:S01]  /*12b0*/  IMAD.SHL.U32 R125, R125, 0x40, RZ ;  /* 0x000000407d7d7824 */ /* 0x000fe200078e00ff */
[----:B------:R-:W-:Y:S02]  /*12c0*/  LEA.HI.SX32 R136, R139, R136, 0x1d ;  /* 0x000000888b887211 */ /* 0x000fe400078feaff */
[----:B------:R-:W-:-:S02]  /*12d0*/  LEA.HI.SX32 R132, R138, R7, 0x1d ;  /* 0x000000078a847211 */ /* 0x000fc400078feaff */
[----:B------:R-:W-:Y:S02]  /*12e0*/  LEA.HI.SX32 R131, R137, R6, 0x1d ;  /* 0x0000000689837211 */ /* 0x000fe400078feaff */
[----:B------:R-:W-:Y:S02]  /*12f0*/  LOP3.LUT R20, R9, R8, RZ, 0x3c, !PT ;  /* 0x0000000809147212 */ /* 0x000fe400078e3cff */
[----:B------:R-:W-:Y:S01]  /*1300*/  LEA.HI R129, R129, R24, RZ, 0x6 ;  /* 0x0000001881817211 */ /* 0x000fe200078f30ff */
[----:B------:R-:W-:Y:S01]  /*1310*/  IMAD R24, R87, c[0x0][0x210], RZ ;  /* 0x0000840057187a24 */ /* 0x000fe200078e02ff */
[----:B------:R-:W-:Y:S02]  /*1320*/  LOP3.LUT R9, R119, 0x38, R138, 0xf8, !PT ;  /* 0x0000003877097812 */ /* 0x000fe400078ef88a */
[----:B------:R-:W-:Y:S01]  /*1330*/  LEA.HI R121, R121, R10, RZ, 0x6 ;  /* 0x0000000a79797211 */ /* 0x000fe200078f30ff */
[----:B------:R-:W-:Y:S01]  /*1340*/  IMAD.SHL.U32 R129, R129, 0x40, RZ ;  /* 0x0000004081817824 */ /* 0x000fe200078e00ff */
[----:B------:R-:W-:Y:S01]  /*1350*/  SHF.R.S32.HI R7, RZ, 0x1f, R136 ;  /* 0x0000001fff077819 */ /* 0x000fe20000011488 */
[----:B------:R-:W-:Y:S01]  /*1360*/  IMAD R24, R199, c[0x0][0x214], R24 ;  /* 0x00008500c7187a24 */ /* 0x000fe200078e0218 */
[----:B------:R-:W-:Y:S01]  /*1370*/  SHF.R.S32.HI R123, RZ, 0x1f, R132 ;  /* 0x0000001fff7b7819 */ /* 0x000fe20000011484 */
[----:B------:R-:W-:Y:S01]  /*1380*/  IMAD.SHL.U32 R121, R121, 0x40, RZ ;  /* 0x0000004079797824 */ /* 0x000fe200078e00ff */
[----:B------:R-:W-:Y:S01]  /*1390*/  SHF.R.S32.HI R6, RZ, 0x1f, R131 ;  /* 0x0000001fff067819 */ /* 0x000fe20000011483 */
[----:B------:R-:W-:Y:S01]  /*13a0*/  IMAD.IADD R25, R31, 0x1, R24 ;  /* 0x000000011f197824 */ /* 0x000fe200078e0218 */
[----:B------:R-:W-:Y:S01]  /*13b0*/  LOP3.LUT R125, R125, 0x7ffff000, RZ, 0xc0, !PT ;  /* 0x7ffff0007d7d7812 */ /* 0x000fe200078ec0ff */
[----:B------:R-:W-:Y:S01]  /*13c0*/  IMAD.MOV.U32 R24, RZ, RZ, R30 ;  /* 0x000000ffff187224 */ /* 0x000fe200078e001e */
[----:B------:R-:W-:-:S02]  /*13d0*/  LOP3.LUT R10, R9, R8, RZ, 0x3c, !PT ;  /* 0x00000008090a7212 */ /* 0x000fc400078e3cff */
[----:B------:R-:W-:Y:S01]  /*13e0*/  LEA.HI R7, R7, R136, RZ, 0x3 ;  /* 0x0000008807077211 */ /* 0x000fe200078f18ff */
[----:B------:R-:W-:Y:S01]  /*13f0*/  IMAD.SHL.U32 R136, R136, 0x8, RZ ;  /* 0x0000000888887824 */ /* 0x000fe200078e00ff */
[----:B------:R-:W-:Y:S01]  /*1400*/  LEA.HI R123, R123, R132, RZ, 0x3 ;  /* 0x000000847b7b7211 */ /* 0x000fe200078f18ff */
[----:B------:R-:W-:Y:S01]  /*1410*/  IMAD.SHL.U32 R132, R132, 0x8, RZ ;  /* 0x0000000884847824 */ /* 0x000fe200078e00ff */
[----:B------:R-:W-:Y:S01]  /*1420*/  LOP3.LUT R9, R119, 0x38, R137, 0xf8, !PT ;  /* 0x0000003877097812 */ /* 0x000fe200078ef889 */
[----:B------:R-:W-:Y:S01]  /*1430*/  IMAD.SHL.U32 R7, R7, 0x200, RZ ;  /* 0x0000020007077824 */ /* 0x000fe200078e00ff */
[----:B------:R-:W-:Y:S01]  /*1440*/  LEA.HI R6, R6, R131, RZ, 0x3 ;  /* 0x0000008306067211 */ /* 0x000fe200078f18ff */
[----:B------:R-:W-:Y:S01]  /*1450*/  IMAD.SHL.U32 R131, R131, 0x8, RZ ;  /* 0x0000000883837824 */ /* 0x000fe200078e00ff */
[----:B------:R-:W-:Y:S01]  /*1460*/  IADD3 R125, R10, R125, R5 ;  /* 0x0000007d0a7d7210 */ /* 0x000fe20007ffe005 */
[----:B------:R-:W-:Y:S01]  /*1470*/  IMAD.SHL.U32 R123, R123, 0x200, RZ ;  /* 0x000002007b7b7824 */ /* 0x000fe200078e00ff */
[----:B------:R-:W-:Y:S01]  /*1480*/  LOP3.LUT R10, R9, R8, RZ, 0x3c, !PT ;  /* 0x00000008090a7212 */ /* 0x000fe200078e3cff */
[----:B------:R-:W-:Y:S01]  /*1490*/  IMAD.SHL.U32 R6, R6, 0x200, RZ ;  /* 0x0000020006067824 */ /* 0x000fe200078e00ff */
[----:B------:R-:W-:Y:S01]  /*14a0*/  LOP3.LUT R129, R129, 0x7ffff000, RZ, 0xc0, !PT ;  /* 0x7ffff00081817812 */ /* 0x000fe200078ec0ff */
[----:B------:R-:W-:Y:S01]  /*14b0*/  IMAD.WIDE.U32 R160, R160, c[0x0][0x218], R24 ;  /* 0x00008600a0a07a25 */ /* 0x000fe200078e0018 */
[----:B------:R-:W-:-:S02]  /*14c0*/  LOP3.LUT R121, R121, 0x7ffff000, RZ, 0xc0, !PT ;  /* 0x7ffff00079797812 */ /* 0x000fc400078ec0ff */
[----:B------:R-:W-:Y:S01]  /*14d0*/  LOP3.LUT R135, R119, 0x18, R18, 0xf8, !PT ;  /* 0x0000001877877812 */ /* 0x000fe200078ef812 */
[----:B------:R-:W-:Y:S01]  /*14e0*/  IMAD.IADD R97, R161, 0x1, R97 ;  /* 0x00000001a1617824 */ /* 0x000fe200078e0261 */
[----:B------:R-:W-:Y:S01]  /*14f0*/  LOP3.LUT R11, R119, 0x38, R136, 0xf8, !PT ;  /* 0x00000038770b7812 */ /* 0x000fe200078ef888 */
[----:B------:R-:W-:Y:S01]  /*1500*/  IMAD.SHL.U32 R125, R125, 0x2, RZ ;  /* 0x000000027d7d7824 */ /* 0x000fe200078e00ff */
[C---:B------:R-:W-:Y:S02]  /*1510*/  LOP3.LUT R9, R119.reuse, 0x38, R132, 0xf8, !PT ;  /* 0x0000003877097812 */ /* 0x040fe400078ef884 */
[----:B------:R-:W-:Y:S02]  /*1520*/  LOP3.LUT R119, R119, 0x38, R131, 0xf8, !PT ;  /* 0x0000003877777812 */ /* 0x000fe400078ef883 */
[--C-:B------:R-:W-:Y:S02]  /*1530*/  IADD3 R129, R20, R129, R5.reuse ;  /* 0x0000008114817210 */ /* 0x100fe40007ffe005 */
[----:B------:R-:W-:-:S02]  /*1540*/  IADD3 R121, R10, R121, R5 ;  /* 0x000000790a797210 */ /* 0x000fc40007ffe005 */
[----:B------:R-:W-:Y:S01]  /*1550*/  LOP3.LUT R135, R5, R135, R8, 0xf6, !PT ;  /* 0x0000008705877212 */ /* 0x000fe200078ef608 */
[----:B------:R-:W-:Y:S01]  /*1560*/  IMAD.SHL.U32 R129, R129, 0x2, RZ ;  /* 0x0000000281817824 */ /* 0x000fe200078e00ff */
[-C--:B------:R-:W-:Y:S01]  /*1570*/  LOP3.LUT R20, R11, R8.reuse, RZ, 0x3c, !PT ;  /* 0x000000080b147212 */ /* 0x080fe200078e3cff */
[----:B------:R-:W-:Y:S01]  /*1580*/  IMAD.SHL.U32 R121, R121, 0x2, RZ ;  /* 0x0000000279797824 */ /* 0x000fe200078e00ff */
[-C--:B------:R-:W-:Y:S02]  /*1590*/  LOP3.LUT R10, R9, R8.reuse, RZ, 0x3c, !PT ;  /* 0x00000008090a7212 */ /* 0x080fe400078e3cff */
[----:B------:R-:W-:Y:S02]  /*15a0*/  LOP3.LUT R119, R119, R8, RZ, 0x3c, !PT ;  /* 0x0000000877777212 */ /* 0x000fe400078e3cff */
[----:B------:R-:W-:Y:S02]  /*15b0*/  @P0 IADD3 R8, P1, R118, R26, RZ ;  /* 0x0000001a76080210 */ /* 0x000fe40007f3e0ff */
[----:B------:R-:W-:-:S02]  /*15c0*/  LOP3.LUT R127, R7, 0x7ffff000, RZ, 0xc0, !PT ;  /* 0x7ffff000077f7812 */ /* 0x000fc400078ec0ff */
[----:B------:R-:W-:Y:S01]  /*15d0*/  SHF.R.S32.HI R0, RZ, 0x1f, R145 ;  /* 0x0000001fff007819 */ /* 0x000fe20000011491 */
[----:B------:R-:W-:Y:S01]  /*15e0*/  @P0 IMAD.X R7, R117, 0x1, R22, P1 ;  /* 0x0000000175070824 */ /* 0x000fe200008e0616 */
[----:B------:R-:W-:Y:S02]  /*15f0*/  @P0 LEA R22, P1, R8, c[0x0][0x220], 0x1 ;  /* 0x0000880008160a11 */ /* 0x000fe400078208ff */
[----:B------:R-:W-:Y:S01]  /*1600*/  LOP3.LUT R123, R123, 0x7ffff000, RZ, 0xc0, !PT ;  /* 0x7ffff0007b7b7812 */ /* 0x000fe200078ec0ff */
[----:B------:R-:W-:Y:S01]  /*1610*/  IMAD R154, R0, c[0x0][0x280], RZ ;  /* 0x0000a000009a7a24 */ /* 0x000fe200078e02ff */
[----:B------:R-:W-:Y:S01]  /*1620*/  @P0 LEA.HI.X R23, R8, c[0x0][0x224], R7, 0x1, P1 ;  /* 0x0000890008170a11 */ /* 0x000fe200008f0c07 */
[----:B------:R-:W-:Y:S01]  /*1630*/  IMAD R152, R0, c[0x0][0x290], RZ ;  /* 0x0000a40000987a24 */ /* 0x000fe200078e02ff */
[----:B------:R-:W-:Y:S01]  /*1640*/  LOP3.LUT R6, R6, 0x7ffff000, RZ, 0xc0, !PT ;  /* 0x7ffff00006067812 */ /* 0x000fe200078ec0ff */
[C---:B------:R-:W-:Y:S01]  /*1650*/  IMAD R154, R145.reuse, c[0x0][0x284], R154 ;  /* 0x0000a100919a7a24 */ /* 0x040fe200078e029a */
[--C-:B------:R-:W-:Y:S01]  /*1660*/  IADD3 R127, R20, R127, R5.reuse ;  /* 0x0000007f147f7210 */ /* 0x100fe20007ffe005 */
[----:B------:R1:W-:Y:S01]  /*1670*/  @P0 LDGSTS.E.BYPASS.LTC128B.128 [R140+0x7100], [R22.64], !P5 ;  /* 0x07100000168c0fae */ /* 0x0003e2000e901d46 */
[----:B------:R-:W-:Y:S01]  /*1680*/  IMAD R152, R145, c[0x0][0x294], R152 ;  /* 0x0000a50091987a24 */ /* 0x000fe200078e0298 */
[--C-:B------:R-:W-:Y:S01]  /*1690*/  IADD3 R123, R10, R123, R5.reuse ;  /* 0x0000007b0a7b7210 */ /* 0x100fe20007ffe005 */
[----:B------:R-:W-:Y:S01]  /*16a0*/  IMAD.IADD R159, R159, 0x1, R154 ;  /* 0x000000019f9f7824 */ /* 0x000fe200078e029a */
[----:B------:R1:W-:Y:S01]  /*16b0*/  @P0 LDGSTS.E.BYPASS.LTC128B.128 [R140+0x9100], [R22.64+0x80], !P4 ;  /* 0x09100080168c0fae */ /* 0x0003e2000e101d46 */
[----:B------:R-:W-:Y:S01]  /*16c0*/  IMAD.IADD R157, R157, 0x1, R152 ;  /* 0x000000019d9d7824 */ /* 0x000fe200078e0298 */
[----:B------:R-:W-:Y:S01]  /*16d0*/  IADD3 R119, R119, R6, R5 ;  /* 0x0000000677777210 */ /* 0x000fe20007ffe005 */
[----:B------:R-:W-:Y:S01]  /*16e0*/  IMAD.IADD R155, R154, 0x1, R35 ;  /* 0x000000019a9b7824 */ /* 0x000fe200078e0223 */
[----:B------:R1:W-:Y:S01]  /*16f0*/  @P0 LDGSTS.E.BYPASS.LTC128B.128 [R140+0xb100], [R22.64+0x100], !P3 ;  /* 0x0b100100168c0fae */ /* 0x0003e2000d901d46 */
[----:B------:R-:W-:Y:S01]  /*1700*/  IADD3 R99, P0, R2, R145, RZ ;  /* 0x0000009102637210 */ /* 0x000fe20007f1e0ff */
[----:B------:R-:W-:Y:S01]  /*1710*/  IMAD.IADD R153, R152, 0x1, R33 ;  /* 0x0000000198997824 */ /* 0x000fe200078e0221 */
[----:B------:R-:W-:Y:S01]  /*1720*/  LEA R135, R135, 0x100, 0x1 ;  /* 0x0000010087877811 */ /* 0x000fe200078e08ff */
[----:B------:R-:W0:Y:S01]  /*1730*/  LDGDEPBAR ;  /* 0x00000000000079af */ /* 0x000e220000000000 */
[----:B------:R-:W-:Y:S01]  /*1740*/  IMAD.MOV.U32 R154, RZ, RZ, R34 ;  /* 0x000000ffff9a7224 */ /* 0x000fe200078e0022 */
[----:B------:R-:W-:Y:S01]  /*1750*/  LOP3.LUT R139, R139, 0xfffffff8, RZ, 0xc0, !PT ;  /* 0xfffffff88b8b7812 */ /* 0x000fe200078ec0ff */
[----:B------:R-:W-:Y:S01]  /*1760*/  IMAD.X R98, R3, 0x1, R0, P0 ;  /* 0x0000000103627824 */ /* 0x000fe200000e0600 */
[----:B-----5:R-:W-:Y:S01]  /*1770*/  SHF.R.S32.HI R3, RZ, 0x1f, R86 ;  /* 0x0000001fff037819 */ /* 0x020fe20000011456 */
[----:B------:R-:W-:Y:S01]  /*1780*/  IMAD R0, R0, c[0x0][0x1e0], RZ ;  /* 0x0000780000007a24 */ /* 0x000fe200078e02ff */
[----:B------:R-:W-:Y:S01]  /*1790*/  IADD3 R91, P1, P0, R166, R168, R18 ;  /* 0x000000a8a65b7210 */ /* 0x000fe2000783e012 */
[----:B------:R-:W-:Y:S01]  /*17a0*/  IMAD.MOV.U32 R152, RZ, RZ, R32 ;  /* 0x000000ffff987224 */ /* 0x000fe200078e0020 */
[----:B------:R-:W-:Y:S01]  /*17b0*/  LOP3.LUT R138, R138, 0xfffffff8, RZ, 0xc0, !PT ;  /* 0xfffffff88a8a7812 */ /* 0x000fe200078ec0ff */
[----:B------:R-:W-:Y:S01]  /*17c0*/  IMAD R115, R145, c[0x0][0x1e4], R0 ;  /* 0x0000790091737a24 */ /* 0x000fe200078e0200 */
[----:B------:R-:W-:Y:S01]  /*17d0*/  LOP3.LUT R137, R137, 0xfffffff8, RZ, 0xc0, !PT ;  /* 0xfffffff889897812 */ /* 0x000fe200078ec0ff */
[----:B------:R-:W-:Y:S01]  /*17e0*/  IMAD R93, R3, c[0x0][0x280], RZ ;  /* 0x0000a000035d7a24 */ /* 0x000fe200078e02ff */
[----:B------:R-:W-:Y:S01]  /*17f0*/  IADD3 R134, R135, 0x40, RZ ;  /* 0x0000004087867810 */ /* 0x000fe20007ffe0ff */
[----:B------:R-:W-:Y:S01]  /*1800*/  IMAD R3, R3, c[0x0][0x290], RZ ;  /* 0x0000a40003037a24 */ /* 0x000fe200078e02ff */
[----:B------:R-:W-:Y:S01]  /*1810*/  ISETP.NE.AND P6, PT, RZ, UR4, PT ;  /* 0x00000004ff007c0c */ /* 0x000fe2000bfc5270 */
[----:B------:R-:W-:Y:S01]  /*1820*/  IMAD.IADD R115, R169, 0x1, R115 ;  /* 0x00000001a9737824 */ /* 0x000fe200078e0273 */
[----:B------:R-:W-:Y:S01]  /*1830*/  IADD3 R11, R16, 0x30, RZ ;  /* 0x00000030100b7810 */ /* 0x000fe20007ffe0ff */
[----:B------:R-:W-:Y:S01]  /*1840*/  IMAD R93, R86, c[0x0][0x284], R93 ;  /* 0x0000a100565d7a24 */ /* 0x000fe200078e025d */
[----:B------:R-:W-:Y:S01]  /*1850*/  IADD3 R10, R16, 0x50, RZ ;  /* 0x00000050100a7810 */ /* 0x000fe20007ffe0ff */
[----:B------:R-:W-:Y:S01]  /*1860*/  IMAD.WIDE.U32 R158, R86, c[0x0][0x280], R158 ;  /* 0x0000a000569e7a25 */ /* 0x000fe200078e009e */
[----:B------:R-:W-:-:S02]  /*1870*/  IADD3.X R90, R105, R115, R19, P1, P0 ;  /* 0x00000073695a7210 */ /* 0x000fc40000fe0413 */
[----:B------:R-:W-:Y:S01]  /*1880*/  IADD3 R9, R16, 0x10, RZ ;  /* 0x0000001010097810 */ /* 0x000fe20007ffe0ff */
[C---:B------:R-:W-:Y:S01]  /*1890*/  IMAD R3, R86.reuse, c[0x0][0x294], R3 ;  /* 0x0000a50056037a24 */ /* 0x040fe200078e0203 */
[----:B------:R-:W-:Y:S01]  /*18a0*/  SHF.R.S32.HI R130, RZ, 0x1f, R139 ;  /* 0x0000001fff827819 */ /* 0x000fe2000001148b */
[C---:B------:R-:W-:Y:S01]  /*18b0*/  IMAD.WIDE.U32 R154, R86.reuse, c[0x0][0x280], R154 ;  /* 0x0000a000569a7a25 */ /* 0x040fe200078e009a */
[----:B------:R-:W-:Y:S02]  /*18c0*/  @P2 IADD3 R134, R135, -0x40, RZ ;  /* 0xffffffc087862810 */ /* 0x000fe40007ffe0ff */
[----:B------:R-:W-:Y:S01]  /*18d0*/  SHF.R.S32.HI R124, RZ, 0x1f, R136 ;  /* 0x0000001fff7c7819 */ /* 0x000fe20000011488 */
[C---:B------:R-:W-:Y:S01]  /*18e0*/  IMAD.WIDE.U32 R156, R86.reuse, c[0x0][0x290], R156 ;  /* 0x0000a400569c7a25 */ /* 0x040fe200078e009c */
[----:B------:R-:W-:Y:S02]  /*18f0*/  SHF.R.S32.HI R128, RZ, 0x1f, R138 ;  /* 0x0000001fff807819 */ /* 0x000fe4000001148a */
[----:B------:R-:W-:Y:S01]  /*1900*/  SHF.R.S32.HI R126, RZ, 0x1f, R137 ;  /* 0x0000001fff7e7819 */ /* 0x000fe20000011489 */
[----:B------:R-:W-:Y:S01]  /*1910*/  IMAD.WIDE.U32 R152, R86, c[0x0][0x290], R152 ;  /* 0x0000a40056987a25 */ /* 0x000fe200078e0098 */
[----:B------:R-:W-:-:S02]  /*1920*/  SHF.R.S32.HI R122, RZ, 0x1f, R132 ;  /* 0x0000001fff7a7819 */ /* 0x000fc40000011484 */
[----:B------:R-:W-:Y:S01]  /*1930*/  SHF.R.S32.HI R120, RZ, 0x1f, R131 ;  /* 0x0000001fff787819 */ /* 0x000fe20000011483 */
[----:B------:R-:W-:Y:S02]  /*1940*/  IMAD.IADD R95, R159, 0x1, R93 ;  /* 0x000000019f5f7824 */ /* 0x000fe400078e025d */
[----:B------:R-:W-:Y:S02]  /*1950*/  IMAD.IADD R93, R93, 0x1, R155 ;  /* 0x000000015d5d7824 */ /* 0x000fe400078e029b */
[----:B------:R-:W-:Y:S02]  /*1960*/  IMAD.IADD R94, R157, 0x1, R3 ;  /* 0x000000019d5e7824 */ /* 0x000fe400078e0203 */
[----:B------:R-:W-:Y:S02]  /*1970*/  IMAD.IADD R92, R3, 0x1, R153 ;  /* 0x00000001035c7824 */ /* 0x000fe400078e0299 */
[----:B------:R-:W-:Y:S02]  /*1980*/  IMAD.SHL.U32 R127, R127, 0x2, RZ ;  /* 0x000000027f7f7824 */ /* 0x000fe400078e00ff */
[----:B------:R-:W-:-:S02]  /*1990*/  IMAD.SHL.U32 R123, R123, 0x2, RZ ;  /* 0x000000027b7b7824 */ /* 0x000fc400078e00ff */
[----:B------:R-:W-:Y:S01]  /*19a0*/  IMAD.SHL.U32 R119, R119, 0x2, RZ ;  /* 0x0000000277777824 */ /* 0x000fe200078e00ff */
[----:B-1----:R-:W-:Y:S06]  /*19b0*/  BAR.SYNC.DEFER_BLOCKING 0x0 ;  /* 0x0000000000007b1d */ /* 0x002fec0000010000 */
.L_x_80:
[-C--:B------:R-:W-:Y:S01]  /*19c0*/  IMAD R5, R110, R141.reuse, RZ ;  /* 0x0000008d6e057224 */ /* 0x080fe200078e02ff */
[----:B------:R-:W-:Y:S01]  /*19d0*/  SHF.R.S32.HI R89, RZ, 0x1f, R141 ;  /* 0x0000001fff597819 */ /* 0x000fe2000001148d */
[----:B------:R-:W-:Y:S01]  /*19e0*/  IMAD.WIDE.U32 R24, R112, R141, RZ ;  /* 0x0000008d70187225 */ /* 0x000fe200078e00ff */
[----:B------:R-:W-:Y:S04]  /*19f0*/  DEPBAR.LE SB0, 0x0 ;  /* 0x000080000000791a */ /* 0x000fe80000000000 */
[----:B------:R-:W-:Y:S01]  /*1a00*/  BAR.SYNC.DEFER_BLOCKING 0x0 ;  /* 0x0000000000007b1d */ /* 0x000fe20000010000 */
[----:B------:R-:W-:Y:S01]  /*1a10*/  ISETP.GE.AND P2, PT, R107, 0x1, PT ;  /* 0x000000016b00780c */ /* 0x000fe20003f46270 */
[----:B------:R-:W-:Y:S01]  /*1a20*/  IMAD R5, R89, R112, R5 ;  /* 0x0000007059057224 */ /* 0x000fe200078e0205 */
[----:B-1----:R-:W-:Y:S03]  /*1a30*/  IADD3 R3, P1, R91, R24, RZ ;  /* 0x000000185b037210 */ /* 0x002fe60007f3e0ff */
[----:B------:R-:W-:Y:S01]  /*1a40*/  IMAD.IADD R96, R25, 0x1, R5 ;  /* 0x0000000119607824 */ /* 0x000fe200078e0205 */
[C---:B------:R-:W-:Y:S03]  /*1a50*/  LEA R72, P0, R3.reuse, c[0x0][0x1c8], 0x1 ;  /* 0x0000720003487a11 */ /* 0x040fe600078008ff */
[----:B------:R-:W-:Y:S05]  /*1a60*/  IMAD.X R0, R96, 0x1, R90, P1 ;  /* 0x0000000160007824 */ /* 0x000fea00008e065a */
[----:B------:R-:W-:Y:S01]  /*1a70*/  LEA.HI.X R73, R3, c[0x0][0x1cc], R0, 0x1, P0 ;  /* 0x0000730003497a11 */ /* 0x000fe200000f0c00 */
[----:B------:R-:W-:Y:S01]  /*1a80*/  BSSY B1, `(.L_x_56) ;  /* 0x0000395000017945 */ /* 0x000fe20003800000 */
[----:B------:R-:W-:-:S05]  /*1a90*/  @!P2 BRA `(.L_x_57) ;  /* 0x000037c00000a947 */ /* 0x000fca0003800000 */
[-C--:B------:R-:W-:Y:S02]  /*1aa0*/  IMAD R21, R111, R141.reuse, RZ ;  /* 0x0000008d6f157224 */ /* 0x080fe400078e02ff */
[-C--:B------:R-:W-:Y:S02]  /*1ab0*/  IMAD R3, R113, R141.reuse, RZ ;  /* 0x0000008d71037224 */ /* 0x080fe400078e02ff */
[----:B------:R-:W-:Y:S02]  /*1ac0*/  IMAD R2, R141, -0x40, R150 ;  /* 0xffffffc08d027824 */ /* 0x000fe400078e0296 */
[-C--:B------:R-:W-:Y:S03]  /*1ad0*/  IMAD.WIDE.U32 R6, R114, R141.reuse, RZ ;  /* 0x0000008d72067225 */ /* 0x080fe600078e00ff */
[----:B------:R-:W-:Y:S01]  /*1ae0*/  IMNMX R2, R2, 0x40, PT ;  /* 0x0000004002027817 */ /* 0x000fe20003800200 */
[----:B------:R-:W-:Y:S04]  /*1af0*/  IMAD.WIDE.U32 R4, R116, R141, RZ ;  /* 0x0000008d74047225 */ /* 0x000fe800078e00ff */
[C---:B------:R-:W-:Y:S02]  /*1b00*/  IMAD R21, R89.reuse, R114, R21 ;  /* 0x0000007259157224 */ /* 0x040fe400078e0215 */
[----:B------:R-:W-:Y:S03]  /*1b10*/  IMAD R3, R89, R116, R3 ;  /* 0x0000007459037224 */ /* 0x000fe600078e0203 */
[----:B------:R-:W-:Y:S02]  /*1b20*/  IADD3 R0, R7, R21, RZ ;  /* 0x0000001507007210 */ /* 0x000fe40007ffe0ff */
[----:B------:R-:W-:Y:S01]  /*1b30*/  IADD3 R3, R5, R3, RZ ;  /* 0x0000000305037210 */ /* 0x000fe20007ffe0ff */
[----:B------:R-:W-:-:S05]  /*1b40*/  @!P6 BRA `(.L_x_58) ;  /* 0x00001bc00000e947 */ /* 0x000fca0003800000 */
[----:B------:R-:W-:Y:S01]  /*1b50*/  ISETP.GE.AND P1, PT, R145, R2, PT ;  /* 0x000000029100720c */ /* 0x000fe20003f26270 */
[----:B------:R-:W-:Y:S01]  /*1b60*/  BSSY B0, `(.L_x_59) ;  /* 0x000003a000007945 */ /* 0x000fe20003800000 */
[----:B------:R-:W-:Y:S01]  /*1b70*/  CS2R R26, SRZ ;  /* 0x00000000001a7805 */ /* 0x000fe2000001ff00 */
        /* <DEDUP_REMOVED lines=11> */
[----:B------:R-:W-:-:S05]  /*1c30*/  @P1 BRA `(.L_x_60) ;  /* 0x000002c000001947 */ /* 0x000fca0003800000 */
[----:B------:R-:W-:Y:S01]  /*1c40*/  IADD3 R6, P0, R158, R6, RZ ;  /* 0x000000069e067210 */ /* 0x000fe20007f1e0ff */
[----:B------:R-:W-:Y:S01]  /*1c50*/  CS2R R42, SRZ ;  /* 0x00000000002a7805 */ /* 0x000fe2000001ff00 */
[----:B------:R-:W-:Y:S01]  /*1c60*/  CS2R R46, SRZ ;  /* 0x00000000002e7805 */ /* 0x000fe2000001ff00 */
[----:B------:R-:W-:Y:S01]  /*1c70*/  CS2R R44, SRZ ;  /* 0x00000000002c7805 */ /* 0x000fe2000001ff00 */
[----:B------:R-:W-:Y:S01]  /*1c80*/  CS2R R70, SRZ ;  /* 0x0000000000467805 */ /* 0x000fe2000001ff00 */
[----:B------:R-:W-:Y:S01]  /*1c90*/  IMAD.X R5, R0, 0x1, R95, P0 ;  /* 0x0000000100057824 */ /* 0x000fe200000e065f */
[----:B------:R-:W-:Y:S01]  /*1ca0*/  IADD3 R4, P0, R156, R4, RZ ;  /* 0x000000049c047210 */ /* 0x000fe20007f1e0ff */
[----:B------:R-:W-:Y:S01]  /*1cb0*/  CS2R R36, SRZ ;  /* 0x0000000000247805 */ /* 0x000fe2000001ff00 */
[----:B------:R-:W-:Y:S01]  /*1cc0*/  CS2R R66, SRZ ;  /* 0x0000000000427805 */ /* 0x000fe2000001ff00 */
[----:B------:R-:W-:Y:S01]  /*1cd0*/  CS2R R32, SRZ ;  /* 0x0000000000207805 */ /* 0x000fe2000001ff00 */
[----:B------:R-:W-:Y:S01]  /*1ce0*/  CS2R R62, SRZ ;  /* 0x00000000003e7805 */ /* 0x000fe2000001ff00 */
[----:B------:R-:W-:Y:S01]  /*1cf0*/  IMAD.X R3, R3, 0x1, R94, P0 ;  /* 0x0000000103037824 */ /* 0x000fe200000e065e */
[C---:B------:R-:W-:Y:S01]  /*1d00*/  LEA R20, P0, R6.reuse, c[0x0][0x270], 0x1 ;  /* 0x00009c0006147a11 */ /* 0x040fe200078008ff */
[----:B------:R-:W-:Y:S01]  /*1d10*/  CS2R R30, SRZ ;  /* 0x00000000001e7805 */ /* 0x000fe2000001ff00 */
[----:B------:R-:W-:Y:S01]  /*1d20*/  CS2R R58, SRZ ;  /* 0x00000000003a7805 */ /* 0x000fe2000001ff00 */
[----:B------:R-:W-:Y:S01]  /*1d30*/  CS2R R26, SRZ ;  /* 0x00000000001a7805 */ /* 0x000fe2000001ff00 */
[----:B------:R-:W-:Y:S01]  /*1d40*/  LEA.HI.X R21, R6, c[0x0][0x274], R5, 0x1, P0 ;  /* 0x00009d0006157a11 */ /* 0x000fe200000f0c05 */
[----:B------:R-:W-:Y:S01]  /*1d50*/  CS2R R54, SRZ ;  /* 0x0000000000367805 */ /* 0x000fe2000001ff00 */
[C---:B------:R-:W-:Y:S04]  /*1d60*/  LEA R6, P0, R4.reuse, c[0x0][0x288], 0x1 ;  /* 0x0000a20004067a11 */ /* 0x040fe800078008ff */
[----:B------:R-:W-:Y:S02]  /*1d70*/  LEA.HI.X R7, R4, c[0x0][0x28c], R3, 0x1, P0 ;  /* 0x0000a30004077a11 */ /* 0x000fe400000f0c03 */
[----:B------:R-:W-:Y:S11]  /*1d80*/  ISETP.GE.AND P0, PT, R16, c[0x0][0x27c], PT ;  /* 0x00009f0010007a0c */ /* 0x000ff60003f06270 */
[----:B------:R-:W-:Y:S02]  /*1d90*/  @!UPT UIADD3 URZ, URZ, URZ, URZ ;  /* 0x0000003f3f3ff290 */ /* 0x000fe4000fffe03f */
[----:B------:R1:W5:Y:S04]  /*1da0*/  @!P0 LDG.E.64 R42, [R20.64] ;  /* 0x00000006142a8981 */ /* 0x000368000c1e1b00 */
[----:B------:R1:W5:Y:S01]  /*1db0*/  @!P0 LDG.E.64 R46, [R6.64] ;  /* 0x00000006062e8981 */ /* 0x000362000c1e1b00 */
[----:B------:R-:W-:Y:S11]  /*1dc0*/  ISETP.GE.AND P0, PT, R9, c[0x0][0x27c], PT ;  /* 0x00009f0009007a0c */ /* 0x000ff60003f06270 */
[----:B------:R-:W-:Y:S02]  /*1dd0*/  @!UPT UIADD3 URZ, URZ, URZ, URZ ;  /* 0x0000003f3f3ff290 */ /* 0x000fe4000fffe03f */
[----:B------:R1:W5:Y:S04]  /*1de0*/  @!P0 LDG.E.64 R44, [R20.64+0x20] ;  /* 0x00002006142c8981 */ /* 0x000368000c1e1b00 */
[----:B------:R1:W5:Y:S01]  /*1df0*/  @!P0 LDG.E.64 R70, [R6.64+0x20] ;  /* 0x0000200606468981 */ /* 0x000362000c1e1b00 */
        /* <DEDUP_REMOVED lines=15> */
[----:B------:R1:W5:Y:S02]  /*1ef0*/  @!P0 LDG.E.64 R54, [R6.64+0xa0] ;  /* 0x0000a00606368981 */ /* 0x000364000c1e1b00 */
.L_x_60:
[----:B------:R-:W-:Y:S05]  /*1f00*/  BSYNC B0 ;  /* 0x0000000000007941 */ /* 0x000fea0003800000 */
.L_x_59:
[----:B------:R-:W-:-:S05]  /*1f10*/  @P1 BRA `(.L_x_61) ;  /* 0x000034b000001947 */ /* 0x000fca0003800000 */
[----:B------:R-:W-:Y:S01]  /*1f20*/  ISETP.GE.AND P0, PT, R18, c[0x0][0x1d4], PT ;  /* 0x0000750012007a0c */ /* 0x000fe20003f06270 */
[----:B-----5:R-:W-:Y:S01]  /*1f30*/  IMAD.MOV.U32 R2, RZ, RZ, R30 ;  /* 0x000000ffff027224 */ /* 0x020fe200078e001e */
[----:B------:R-:W-:Y:S01]  /*1f40*/  BSSY B0, `(.L_x_62) ;  /* 0x0000060000007945 */ /* 0x000fe20003800000 */
[----:B------:R-:W-:Y:S02]  /*1f50*/  IMAD.MOV.U32 R0, RZ, RZ, R31 ;  /* 0x000000ffff007224 */ /* 0x000fe400078e001f */
[----:B-1----:R-:W-:Y:S01]  /*1f60*/  IMAD.MOV.U32 R21, RZ, RZ, R54 ;  /* 0x000000ffff157224 */ /* 0x002fe200078e0036 */
[----:B------:R-:W-:Y:S01]  /*1f70*/  PRMT R8, R2, 0x7610, R8 ;  /* 0x0000761002087816 */ /* 0x000fe20000000008 */
[----:B------:R-:W-:Y:S01]  /*1f80*/  IMAD.MOV.U32 R20, RZ, RZ, R55 ;  /* 0x000000ffff147224 */ /* 0x000fe200078e0037 */
        /* <DEDUP_REMOVED lines=32> */
[----:B------:R-:W-:Y:S02]  /*2190*/  PRMT R64, R22, 0x7610, R64 ;  /* 0x0000761016407816 */ /* 0x000fe40000000040 */
[----:B------:R-:W-:Y:S02]  /*21a0*/  PRMT R69, R21, 0x7610, R69 ;  /* 0x0000761015457816 */ /* 0x000fe40000000045 */
[----:B------:R-:W-:Y:S01]  /*21b0*/  PRMT R68, R20, 0x7610, R68 ;  /* 0x0000761014447816 */ /* 0x000fe20000000044 */
[----:B------:R-:W-:-:S05]  /*21c0*/  @P0 BRA `(.L_x_63) ;  /* 0x0000037000000947 */ /* 0x000fca0003800000 */
[----:B------:R-:W-:Y:S01]  /*21d0*/  ISETP.GE.AND P0, PT, R16, c[0x0][0x27c], PT ;  /* 0x00009f0010007a0c */ /* 0x000fe20003f06270 */
[----:B------:R-:W1:Y:S01]  /*21e0*/  LDS.128 R20, [R135+0x6000] ;  /* 0x0060000087147984 */ /* 0x000e620000000c00 */
[----:B------:R-:W-:Y:S01]  /*21f0*/  MOV R40, R42 ;  /* 0x0000002a00287202 */ /* 0x000fe20000000f00 */
[----:B------:R-:W-:Y:S02]  /*2200*/  IMAD.MOV.U32 R48, RZ, RZ, R46 ;  /* 0x000000ffff307224 */ /* 0x000fe400078e002e */
[----:B------:R-:W-:Y:S02]  /*2210*/  IMAD.MOV.U32 R41, RZ, RZ, R43 ;  /* 0x000000ffff297224 */ /* 0x000fe400078e002b */
[--C-:B------:R-:W-:Y:S06]  /*2220*/  IMAD.MOV.U32 R51, RZ, RZ, R47.reuse ;  /* 0x000000ffff337224 */ /* 0x100fec00078e002f */
[----:B------:R-:W-:Y:S02]  /*2230*/  @!P0 SHF.R.U64 R49, R46, 0x10, R47 ;  /* 0x000000102e318819 */ /* 0x000fe4000000122f */
[--C-:B------:R-:W-:Y:S02]  /*2240*/  @!P0 SHF.R.U64 R39, R42, 0x10, R43.reuse ;  /* 0x000000102a278819 */ /* 0x100fe4000000122b */
[----:B------:R-:W-:Y:S02]  /*2250*/  @!P0 SHF.R.U32.HI R38, RZ, 0x10, R43 ;  /* 0x00000010ff268819 */ /* 0x000fe4000001162b */
[----:B------:R-:W-:Y:S02]  /*2260*/  @!P0 PRMT R49, R48, 0x5410, R49 ;  /* 0x0000541030318816 */ /* 0x000fe40000000031 */
[----:B------:R-:W-:Y:S02]  /*2270*/  @!P0 SHF.R.U32.HI R46, RZ, 0x10, R47 ;  /* 0x00000010ff2e8819 */ /* 0x000fe4000001162f */
[----:B------:R-:W-:Y:S02]  /*2280*/  @!P0 PRMT R39, R40, 0x5410, R39 ;  /* 0x0000541028278816 */ /* 0x000fe40000000027 */
[----:B------:R-:W-:Y:S02]  /*2290*/  @!P0 PRMT R38, R41, 0x5410, R38 ;  /* 0x0000541029268816 */ /* 0x000fe40000000026 */
[----:B------:R-:W-:Y:S01]  /*22a0*/  @!P0 PRMT R51, R51, 0x5410, R46 ;  /* 0x0000541033338816 */ /* 0x000fe2000000002e */
[C---:B------:R-:W-:Y:S01]  /*22b0*/  @!P0 IMAD.U32 R46, R49.reuse, 0x10000, RZ ;  /* 0x00010000312e8824 */ /* 0x040fe200078e00ff */
[----:B------:R-:W-:Y:S02]  /*22c0*/  @!P0 LOP3.LUT R49, R49, 0xffff0000, RZ, 0xc0, !PT ;  /* 0xffff000031318812 */ /* 0x000fe400078ec0ff */
[C---:B------:R-:W-:Y:S02]  /*22d0*/  @!P0 SHF.L.U32 R40, R39.reuse, 0x10, RZ ;  /* 0x0000001027288819 */ /* 0x040fe400000006ff */
[----:B------:R-:W-:Y:S01]  /*22e0*/  @!P0 LOP3.LUT R39, R39, 0xffff0000, RZ, 0xc0, !PT ;  /* 0xffff000027278812 */ /* 0x000fe200078ec0ff */
[C---:B-1----:R-:W-:Y:S01]  /*22f0*/  @!P0 IMAD.U32 R47, R20.reuse, 0x10000, RZ ;  /* 0x00010000142f8824 */ /* 0x042fe200078e00ff */
[----:B------:R-:W-:Y:S02]  /*2300*/  @!P0 LOP3.LUT R41, R20, 0xffff0000, RZ, 0xc0, !PT ;  /* 0xffff000014298812 */ /* 0x000fe400078ec0ff */
[C---:B------:R-:W-:Y:S02]  /*2310*/  @!P0 LOP3.LUT R42, R21.reuse, 0xffff0000, RZ, 0xc0, !PT ;  /* 0xffff0000152a8812 */ /* 0x040fe400078ec0ff */
[----:B------:R-:W-:Y:S01]  /*2320*/  @!P0 SHF.L.U32 R48, R21, 0x10, RZ ;  /* 0x0000001015308819 */ /* 0x000fe200000006ff */
[C---:B------:R-:W-:Y:S01]  /*2330*/  @!P0 FMUL.FTZ R75, R41.reuse, R46 ;  /* 0x0000002e294b8220 */ /* 0x040fe20000410000 */
[----:B------:R-:W-:Y:S01]  /*2340*/  @!P0 SHF.L.U32 R50, R22, 0x10, RZ ;  /* 0x0000001016328819 */ /* 0x000fe200000006ff */
[----:B------:R-:W-:Y:S02]  /*2350*/  @!P0 FMUL.FTZ R77, R42, R49 ;  /* 0x000000312a4d8220 */ /* 0x000fe40000410000 */
[-C--:B------:R-:W-:Y:S01]  /*2360*/  @!P0 FMUL.FTZ R0, R41, R40.reuse ;  /* 0x0000002829008220 */ /* 0x080fe20000410000 */
[----:B------:R-:W-:Y:S01]  /*2370*/  @!P0 LOP3.LUT R41, R23, 0xffff0000, RZ, 0xc0, !PT ;  /* 0xffff000017298812 */ /* 0x000fe200078ec0ff */
[----:B------:R-:W-:Y:S01]  /*2380*/  @!P0 FFMA.FTZ R75, R47, R40, -R75 ;  /* 0x000000282f4b8223 */ /* 0x000fe2000001084b */
[----:B------:R-:W-:Y:S01]  /*2390*/  @!P0 LOP3.LUT R40, R22, 0xffff0000, RZ, 0xc0, !PT ;  /* 0xffff000016288812 */ /* 0x000fe200078ec0ff */
[-C--:B------:R-:W-:Y:S02]  /*23a0*/  @!P0 FMUL.FTZ R2, R42, R39.reuse ;  /* 0x000000272a028220 */ /* 0x080fe40000410000 */
[----:B------:R-:W-:Y:S02]  /*23b0*/  @!P0 FFMA.FTZ R77, R48, R39, -R77 ;  /* 0x00000027304d8223 */ /* 0x000fe4000001084d */
[C---:B------:R-:W-:Y:S01]  /*23c0*/  @!P0 IMAD.U32 R39, R38.reuse, 0x10000, RZ ;  /* 0x0001000026278824 */ /* 0x040fe200078e00ff */
[----:B------:R-:W-:Y:S01]  /*23d0*/  @!P0 LOP3.LUT R38, R38, 0xffff0000, RZ, 0xc0, !PT ;  /* 0xffff000026268812 */ /* 0x000fe200078ec0ff */
[----:B------:R-:W-:Y:S01]  /*23e0*/  @!P0 FFMA.FTZ R0, R46, R47, R0 ;  /* 0x0000002f2e008223 */ /* 0x000fe20000010000 */
[C---:B------:R-:W-:Y:S01]  /*23f0*/  @!P0 LOP3.LUT R47, R51.reuse, 0xffff0000, RZ, 0xc0, !PT ;  /* 0xffff0000332f8812 */ /* 0x040fe200078ec0ff */
[----:B------:R-:W-:Y:S01]  /*2400*/  @!P0 IMAD.U32 R46, R51, 0x10000, RZ ;  /* 0x00010000332e8824 */ /* 0x000fe200078e00ff */
[----:B------:R-:W-:Y:S01]  /*2410*/  @!P0 SHF.L.U32 R51, R23, 0x10, RZ ;  /* 0x0000001017338819 */ /* 0x000fe200000006ff */
[----:B------:R-:W-:Y:S01]  /*2420*/  @!P0 FMUL.FTZ R3, R40, R39 ;  /* 0x0000002728038220 */ /* 0x000fe20000410000 */
[----:B------:R-:W-:Y:S01]  /*2430*/  @!P0 F2FP.BF16.PACK_AB R75, R0, R75 ;  /* 0x0000004b004b823e */ /* 0x000fe200000010ff */
[----:B------:R-:W-:Y:S02]  /*2440*/  @!P0 FMUL.FTZ R74, R40, R46 ;  /* 0x0000002e284a8220 */ /* 0x000fe40000410000 */
[C---:B------:R-:W-:Y:S02]  /*2450*/  @!P0 FMUL.FTZ R76, R41.reuse, R47 ;  /* 0x0000002f294c8220 */ /* 0x040fe40000410000 */
[----:B------:R-:W-:Y:S02]  /*2460*/  @!P0 FMUL.FTZ R4, R41, R38 ;  /* 0x0000002629048220 */ /* 0x000fe40000410000 */
[----:B------:R-:W-:Y:S02]  /*2470*/  @!P0 FFMA.FTZ R2, R49, R48, R2 ;  /* 0x0000003031028223 */ /* 0x000fe40000010002 */
[----:B------:R-:W-:Y:S02]  /*2480*/  @!P0 FFMA.FTZ R3, R46, R50, R3 ;  /* 0x000000322e038223 */ /* 0x000fe40000010003 */
[----:B------:R-:W-:Y:S01]  /*2490*/  @!P0 FFMA.FTZ R74, R50, R39, -R74 ;  /* 0x00000027324a8223 */ /* 0x000fe2000001084a */
[----:B------:R-:W-:Y:S01]  /*24a0*/  @!P0 F2FP.BF16.PACK_AB R78, R2, R77 ;  /* 0x0000004d024e823e */ /* 0x000fe200000010ff */
[----:B------:R-:W-:Y:S02]  /*24b0*/  @!P0 FFMA.FTZ R76, R51, R38, -R76 ;  /* 0x00000026334c8223 */ /* 0x000fe4000001084c */
[----:B------:R-:W-:Y:S01]  /*24c0*/  @!P0 FFMA.FTZ R4, R47, R51, R4 ;  /* 0x000000332f048223 */ /* 0x000fe20000010004 */
[----:B------:R-:W-:Y:S01]  /*24d0*/  @!P0 F2FP.BF16.PACK_AB R74, R3, R74 ;  /* 0x0000004a034a823e */ /* 0x000fe200000010ff */
[----:B------:R-:W-:Y:S01]  /*24e0*/  @!P0 IMAD.MOV.U32 R20, RZ, RZ, R75 ;  /* 0x000000ffff148224 */ /* 0x000fe200078e004b */
[----:B------:R-:W-:Y:S02]  /*24f0*/  @!P0 MOV R21, R78 ;  /* 0x0000004e00158202 */ /* 0x000fe40000000f00 */
[----:B------:R-:W-:Y:S01]  /*2500*/  @!P0 F2FP.BF16.PACK_AB R77, R4, R76 ;  /* 0x0000004c044d823e */ /* 0x000fe200000010ff */
[----:B------:R-:W-:Y:S03]  /*2510*/  @!P0 IMAD.MOV.U32 R22, RZ, RZ, R74 ;  /* 0x000000ffff168224 */ /* 0x000fe600078e004a */
[----:B------:R-:W-:Y:S05]  /*2520*/  @!P0 MOV R23, R77 ;  /* 0x0000004d00178202 */ /* 0x000fea0000000f00 */
[----:B------:R1:W-:Y:S02]  /*2530*/  STG.E.128 [R72.64], R20 ;  /* 0x0000001448007986 */ /* 0x0003e4000c101d06 */
.L_x_63:
[----:B------:R-:W-:Y:S05]  /*2540*/  BSYNC B0 ;  /* 0x0000000000007941 */ /* 0x000fea0003800000 */
.L_x_62:
[----:B------:R-:W-:Y:S01]  /*2550*/  ISETP.GE.AND P0, PT, R13, c[0x0][0x1d4], PT ;  /* 0x000075000d007a0c */ /* 0x000fe20003f06270 */
[----:B------:R-:W-:Y:S01]  /*2560*/  @!UPT UIADD3 URZ, URZ, URZ, URZ ;  /* 0x0000003f3f3ff290 */ /* 0x000fe2000fffe03f */
[----:B------:R-:W-:Y:S11]  /*2570*/  BSSY B0, `(.L_x_64) ;  /* 0x0000036000007945 */ /* 0x000ff60003800000 */
[----:B------:R-:W-:-:S05]  /*2580*/  @P0 BRA `(.L_x_65) ;  /* 0x0000034000000947 */ /* 0x000fca0003800000 */
[----:B------:R-:W-:Y:S01]  /*2590*/  ISETP.GE.AND P0, PT, R9, c[0x0][0x27c], PT ;  /* 0x00009f0009007a0c */ /* 0x000fe20003f06270 */
[----:B-1----:R-:W1:Y:S11]  /*25a0*/  LDS.128 R20, [R134+0x6000] ;  /* 0x0060000086147984 */ /* 0x002e760000000c00 */
[----:B------:R-:W-:Y:S01]  /*25b0*/  @!UPT UIADD3 URZ, URZ, URZ, URZ ;  /* 0x0000003f3f3ff290 */ /* 0x000fe2000fffe03f */
[----:B------:R-:W-:Y:S02]  /*25c0*/  @!P0 SHF.R.U64 R42, R70, 0x10, R71 ;  /* 0x00000010462a8819 */ /* 0x000fe40000001247 */
[--C-:B------:R-:W-:Y:S02]  /*25d0*/  @!P0 SHF.R.U64 R38, R44, 0x10, R45.reuse ;  /* 0x000000102c268819 */ /* 0x100fe4000000122d */
[----:B------:R-:W-:Y:S02]  /*25e0*/  @!P0 PRMT R69, R69, 0x5410, R42 ;  /* 0x0000541045458816 */ /* 0x000fe4000000002a */
[----:B------:R-:W-:Y:S02]  /*25f0*/  @!P0 PRMT R35, R35, 0x5410, R38 ;  /* 0x0000541023238816 */ /* 0x000fe40000000026 */
[C---:B------:R-:W-:Y:S01]  /*2600*/  @!P0 LOP3.LUT R47, R69.reuse, 0xffff0000, RZ, 0xc0, !PT ;  /* 0xffff0000452f8812 */ /* 0x040fe200078ec0ff */
[----:B------:R-:W-:Y:S01]  /*2610*/  @!P0 IMAD.U32 R41, R69, 0x10000, RZ ;  /* 0x0001000045298824 */ /* 0x000fe200078e00ff */
[----:B------:R-:W-:Y:S01]  /*2620*/  @!P0 SHF.R.U32.HI R45, RZ, 0x10, R45 ;  /* 0x00000010ff2d8819 */ /* 0x000fe2000001162d */
[C---:B------:R-:W-:Y:S01]  /*2630*/  @!P0 IMAD.U32 R38, R35.reuse, 0x10000, RZ ;  /* 0x0001000023268824 */ /* 0x040fe200078e00ff */
[----:B------:R-:W-:Y:S02]  /*2640*/  @!P0 SHF.R.U32.HI R71, RZ, 0x10, R71 ;  /* 0x00000010ff478819 */ /* 0x000fe40000011647 */
[----:B------:R-:W-:Y:S02]  /*2650*/  @!P0 LOP3.LUT R35, R35, 0xffff0000, RZ, 0xc0, !PT ;  /* 0xffff000023238812 */ /* 0x000fe400078ec0ff */
[----:B------:R-:W-:Y:S02]  /*2660*/  @!P0 PRMT R34, R34, 0x5410, R45 ;  /* 0x0000541022228816 */ /* 0x000fe4000000002d */
[----:B------:R-:W-:Y:S01]  /*2670*/  @!P0 PRMT R68, R68, 0x5410, R71 ;  /* 0x0000541044448816 */ /* 0x000fe20000000047 */
[C---:B-1----:R-:W-:Y:S01]  /*2680*/  @!P0 IMAD.U32 R42, R21.reuse, 0x10000, RZ ;  /* 0x00010000152a8824 */ /* 0x042fe200078e00ff */
[C---:B------:R-:W-:Y:S02]  /*2690*/  @!P0 LOP3.LUT R39, R20.reuse, 0xffff0000, RZ, 0xc0, !PT ;  /* 0xffff000014278812 */ /* 0x040fe400078ec0ff */
[----:B------:R-:W-:Y:S02]  /*26a0*/  @!P0 LOP3.LUT R40, R21, 0xffff0000, RZ, 0xc0, !PT ;  /* 0xffff000015288812 */ /* 0x000fe400078ec0ff */
[----:B------:R-:W-:Y:S01]  /*26b0*/  @!P0 SHF.L.U32 R43, R20, 0x10, RZ ;  /* 0x00000010142b8819 */ /* 0x000fe200000006ff */
[----:B------:R-:W-:Y:S01]  /*26c0*/  @!P0 FMUL.FTZ R51, R39, R41 ;  /* 0x0000002927338220 */ /* 0x000fe20000410000 */
[----:B------:R-:W-:Y:S01]  /*26d0*/  @!P0 SHF.L.U32 R46, R22, 0x10, RZ ;  /* 0x00000010162e8819 */ /* 0x000fe200000006ff */
[----:B------:R-:W-:Y:S01]  /*26e0*/  @!P0 FMUL.FTZ R75, R40, R47 ;  /* 0x0000002f284b8220 */ /* 0x000fe20000410000 */
[----:B------:R-:W-:Y:S01]  /*26f0*/  @!P0 SHF.L.U32 R49, R23, 0x10, RZ ;  /* 0x0000001017318819 */ /* 0x000fe200000006ff */
        /* <DEDUP_REMOVED lines=10> */
[----:B------:R-:W-:Y:S02]  /*27a0*/  @!P0 IMAD.U32 R41, R68, 0x10000, RZ ;  /* 0x0001000044298824 */ /* 0x000fe400078e00ff */
        /* <DEDUP_REMOVED lines=17> */
[----:B------:R1:W-:Y:S02]  /*28c0*/  STG.E.128 [R72.64+0x40], R20 ;  /* 0x0000401448007986 */ /* 0x0003e4000c101d06 */
.L_x_65:
[----:B------:R-:W-:Y:S05]  /*28d0*/  BSYNC B0 ;  /* 0x0000000000007941 */ /* 0x000fea0003800000 */
.L_x_64:
        /* <DEDUP_REMOVED lines=56> */
.L_x_67:
[----:B------:R-:W-:Y:S05]  /*2c60*/  BSYNC B0 ;  /* 0x0000000000007941 */ /* 0x000fea0003800000 */
.L_x_66:
        /* <DEDUP_REMOVED lines=56> */
.L_x_69:
[----:B------:R-:W-:Y:S05]  /*2ff0*/  BSYNC B0 ;  /* 0x0000000000007941 */ /* 0x000fea0003800000 */
.L_x_68:
        /* <DEDUP_REMOVED lines=8> */
[----:B------:R-:W-:Y:S02]  /*3080*/  @!P0 SHF.R.U64 R25, R30, 0x10, R31 ;  /* 0x000000101e198819 */ /* 0x000fe4000000121f */
        /* <DEDUP_REMOVED lines=9> */
[----:B------:R-:W-:Y:S04]  /*3120*/  @!P0 PRMT R56, R56, 0x5410, R59 ;  /* 0x0000541038388816 */ /* 0x000fe8000000003b */
[----:B------:R-:W-:Y:S01]  /*3130*/  @!P0 LOP3.LUT R37, R56, 0xffff0000, RZ, 0xc0, !PT ;  /* 0xffff000038258812 */ /* 0x000fe200078ec0ff */
[C---:B-1----:R-:W-:Y:S01]  /*3140*/  @!P0 IMAD.U32 R35, R21.reuse, 0x10000, RZ ;  /* 0x0001000015238824 */ /* 0x042fe200078e00ff */
[----:B------:R-:W-:Y:S02]  /*3150*/  @!P0 LOP3.LUT R25, R21, 0xffff0000, RZ, 0xc0, !PT ;  /* 0xffff000015198812 */ /* 0x000fe400078ec0ff */
[C---:B------:R-:W-:Y:S02]  /*3160*/  @!P0 LOP3.LUT R29, R20.reuse, 0xffff0000, RZ, 0xc0, !PT ;  /* 0xffff0000141d8812 */ /* 0x040fe400078ec0ff */
[----:B------:R-:W-:Y:S01]  /*3170*/  @!P0 SHF.L.U32 R33, R20, 0x10, RZ ;  /* 0x0000001014218819 */ /* 0x000fe200000006ff */
[----:B------:R-:W-:Y:S01]  /*3180*/  @!P0 FMUL.FTZ R41, R25, R32 ;  /* 0x0000002019298220 */ /* 0x000fe20000410000 */
[----:B------:R-:W-:Y:S01]  /*3190*/  @!P0 SHF.L.U32 R34, R23, 0x10, RZ ;  /* 0x0000001017228819 */ /* 0x000fe200000006ff */
[C---:B------:R-:W-:Y:S02]  /*31a0*/  @!P0 FMUL.FTZ R39, R29.reuse, R28 ;  /* 0x0000001c1d278220 */ /* 0x040fe40000410000 */
[----:B------:R-:W-:Y:S02]  /*31b0*/  @!P0 FMUL.FTZ R0, R29, R24 ;  /* 0x000000181d008220 */ /* 0x000fe40000410000 */
[-C--:B------:R-:W-:Y:S01]  /*31c0*/  @!P0 FMUL.FTZ R2, R25, R8.reuse ;  /* 0x0000000819028220 */ /* 0x080fe20000410000 */
[----:B------:R-:W-:Y:S01]  /*31d0*/  @!P0 LOP3.LUT R25, R22, 0xffff0000, RZ, 0xc0, !PT ;  /* 0xffff000016198812 */ /* 0x000fe200078ec0ff */
[----:B------:R-:W-:Y:S02]  /*31e0*/  @!P0 FFMA.FTZ R41, R35, R8, -R41 ;  /* 0x0000000823298223 */ /* 0x000fe40000010829 */
[C---:B------:R-:W-:Y:S01]  /*31f0*/  @!P0 IMAD.U32 R8, R7.reuse, 0x10000, RZ ;  /* 0x0001000007088824 */ /* 0x040fe200078e00ff */
[----:B------:R-:W-:Y:S01]  /*3200*/  @!P0 LOP3.LUT R7, R7, 0xffff0000, RZ, 0xc0, !PT ;  /* 0xffff000007078812 */ /* 0x000fe200078ec0ff */
[----:B------:R-:W-:Y:S01]  /*3210*/  @!P0 FFMA.FTZ R39, R33, R24, -R39 ;  /* 0x0000001821278223 */ /* 0x000fe20000010827 */
[----:B------:R-:W-:Y:S01]  /*3220*/  @!P0 LOP3.LUT R24, R23, 0xffff0000, RZ, 0xc0, !PT ;  /* 0xffff000017188812 */ /* 0x000fe200078ec0ff */
[----:B------:R-:W-:Y:S01]  /*3230*/  @!P0 FFMA.FTZ R0, R28, R33, R0 ;  /* 0x000000211c008223 */ /* 0x000fe20000010000 */
[----:B------:R-:W-:Y:S01]  /*3240*/  @!P0 SHF.L.U32 R33, R22, 0x10, RZ ;  /* 0x0000001016218819 */ /* 0x000fe200000006ff */
[----:B------:R-:W-:Y:S02]  /*3250*/  @!P0 IMAD.U32 R28, R56, 0x10000, RZ ;  /* 0x00010000381c8824 */ /* 0x000fe400078e00ff */
[C---:B------:R-:W-:Y:S01]  /*3260*/  @!P0 FMUL.FTZ R3, R25.reuse, R8 ;  /* 0x0000000819038220 */ /* 0x040fe20000410000 */
        /* <DEDUP_REMOVED lines=17> */
.L_x_71:
[----:B------:R-:W-:Y:S05]  /*3380*/  BSYNC B0 ;  /* 0x0000000000007941 */ /* 0x000fea0003800000 */
.L_x_70:
[----:B------:R-:W-:Y:S11]  /*3390*/  ISETP.GE.AND P0, PT, R142, c[0x0][0x1d4], PT ;  /* 0x000075008e007a0c */ /* 0x000ff60003f06270 */
[----:B------:R-:W-:Y:S02]  /*33a0*/  @!UPT UIADD3 URZ, URZ, URZ, URZ ;  /* 0x0000003f3f3ff290 */ /* 0x000fe4000fffe03f */
        /* <DEDUP_REMOVED lines=18> */
[C---:B------:R-:W-:Y:S02]  /*34d0*/  @!P0 LOP3.LUT R8, R20.reuse, 0xffff0000, RZ, 0xc0, !PT ;  /* 0xffff000014088812 */ /* 0x040fe400078ec0ff */
[----:B------:R-:W-:Y:S02]  /*34e0*/  @!P0 LOP3.LUT R25, R21, 0xffff0000, RZ, 0xc0, !PT ;  /* 0xffff000015198812 */ /* 0x000fe400078ec0ff */
[----:B------:R-:W-:Y:S01]  /*34f0*/  @!P0 SHF.L.U32 R24, R20, 0x10, RZ ;  /* 0x0000001014188819 */ /* 0x000fe200000006ff */
[C---:B------:R-:W-:Y:S01]  /*3500*/  @!P0 FMUL.FTZ R35, R8.reuse, R29 ;  /* 0x0000001d08238220 */ /* 0x040fe20000410000 */
[----:B------:R-:W-:Y:S01]  /*3510*/  @!P0 SHF.L.U32 R30, R23, 0x10, RZ ;  /* 0x00000010171e8819 */ /* 0x000fe200000006ff */
[----:B------:R-:W-:Y:S02]  /*3520*/  @!P0 FMUL.FTZ R37, R25, R28 ;  /* 0x0000001c19258220 */ /* 0x000fe40000410000 */
[-C--:B------:R-:W-:Y:S01]  /*3530*/  @!P0 FMUL.FTZ R0, R8, R7.reuse ;  /* 0x0000000708008220 */ /* 0x080fe20000410000 */
[----:B------:R-:W-:Y:S01]  /*3540*/  @!P0 LOP3.LUT R8, R23, 0xffff0000, RZ, 0xc0, !PT ;  /* 0xffff000017088812 */ /* 0x000fe200078ec0ff */
[----:B------:R-:W-:Y:S01]  /*3550*/  @!P0 FFMA.FTZ R35, R24, R7, -R35 ;  /* 0x0000000718238223 */ /* 0x000fe20000010823 */
[C---:B------:R-:W-:Y:S01]  /*3560*/  @!P0 LOP3.LUT R7, R22.reuse, 0xffff0000, RZ, 0xc0, !PT ;  /* 0xffff000016078812 */ /* 0x040fe200078ec0ff */
[-C--:B------:R-:W-:Y:S02]  /*3570*/  @!P0 FMUL.FTZ R2, R25, R6.reuse ;  /* 0x0000000619028220 */ /* 0x080fe40000410000 */
[----:B------:R-:W-:Y:S02]  /*3580*/  @!P0 FFMA.FTZ R37, R31, R6, -R37 ;  /* 0x000000061f258223 */ /* 0x000fe40000010825 */
[C---:B------:R-:W-:Y:S01]  /*3590*/  @!P0 IMAD.U32 R6, R5.reuse, 0x10000, RZ ;  /* 0x0001000005068824 */ /* 0x040fe200078e00ff */
        /* <DEDUP_REMOVED lines=21> */
[----:B------:R1:W-:Y:S01]  /*36f0*/  STG.E.128 [R72.64+0x140], R20 ;  /* 0x0001401448007986 */ /* 0x0003e2000c101d06 */
[----:B------:R-:W-:-:S05]  /*3700*/  BRA `(.L_x_61) ;  /* 0x00001cc000007947 */ /* 0x000fca0003800000 */
.L_x_58:
        /* <DEDUP_REMOVED lines=37> */
[----:B------:R1:W5:Y:S04]  /*3960*/  @!P0 LDG.E.128 R40, [R26.64] ;  /* 0x000000061a288981 */ /* 0x000368000c1e1d00 */
[----:B------:R1:W5:Y:S01]  /*3970*/  @!P0 LDG.E.128 R52, [R2.64] ;  /* 0x0000000602348981 */ /* 0x000362000c1e1d00 */
[----:B------:R-:W-:Y:S11]  /*3980*/  ISETP.GE.AND P0, PT, R13, c[0x0][0x27c], PT ;  /* 0x00009f000d007a0c */ /* 0x000ff60003f06270 */
[----:B------:R-:W-:Y:S02]  /*3990*/  @!UPT UIADD3 URZ, URZ, URZ, URZ ;  /* 0x0000003f3f3ff290 */ /* 0x000fe4000fffe03f */
[----:B------:R1:W5:Y:S04]  /*39a0*/  @!P0 LDG.E.128 R28, [R26.64+0x40] ;  /* 0x000040061a1c8981 */ /* 0x000368000c1e1d00 */
[----:B------:R1:W5:Y:S01]  /*39b0*/  @!P0 LDG.E.128 R68, [R2.64+0x40] ;  /* 0x0000400602448981 */ /* 0x000362000c1e1d00 */
[----:B------:R-:W-:Y:S11]  /*39c0*/  ISETP.GE.AND P0, PT, R12, c[0x0][0x27c], PT ;  /* 0x00009f000c007a0c */ /* 0x000ff60003f06270 */
[----:B------:R-:W-:Y:S02]  /*39d0*/  @!UPT UIADD3 URZ, URZ, URZ, URZ ;  /* 0x0000003f3f3ff290 */ /* 0x000fe4000fffe03f */
[----:B------:R1:W5:Y:S04]  /*39e0*/  @!P0 LDG.E.128 R20, [R26.64+0x80] ;  /* 0x000080061a148981 */ /* 0x000368000c1e1d00 */
[----:B------:R1:W5:Y:S02]  /*39f0*/  @!P0 LDG.E.128 R64, [R2.64+0x80] ;  /* 0x0000800602408981 */ /* 0x000364000c1e1d00 */
.L_x_73:
[----:B------:R-:W-:Y:S05]  /*3a00*/  BSYNC B0 ;  /* 0x0000000000007941 */ /* 0x000fea0003800000 */
.L_x_72:
[----:B------:R-:W-:Y:S04]  /*3a10*/  IADD3 R149, P0, R168, R24, RZ ;  /* 0x00000018a8957210 */ /* 0x000fe80007f1e0ff */
[----:B------:R-:W-:Y:S01]  /*3a20*/  IADD3.X R96, R115, R96, RZ, P0, !PT ;  /* 0x0000006073607210 */ /* 0x000fe200007fe4ff */
[----:B------:R-:W-:-:S05]  /*3a30*/  @P1 BRA `(.L_x_61) ;  /* 0x0000199000001947 */ /* 0x000fca0003800000 */
[----:B------:R-:W-:Y:S01]  /*3a40*/  ISETP.GE.AND P0, PT, R18, c[0x0][0x1d4], PT ;  /* 0x0000750012007a0c */ /* 0x000fe20003f06270 */
[----:B-----5:R-:W-:Y:S01]  /*3a50*/  IMAD.MOV.U32 R4, RZ, RZ, R22 ;  /* 0x000000ffff047224 */ /* 0x020fe200078e0016 */
[----:B------:R-:W-:Y:S01]  /*3a60*/  BSSY B0, `(.L_x_74) ;  /* 0x0000098000007945 */ /* 0x000fe20003800000 */
[----:B-1----:R-:W-:Y:S02]  /*3a70*/  IMAD.MOV.U32 R3, RZ, RZ, R23 ;  /* 0x000000ffff037224 */ /* 0x002fe400078e0017 */
        /* <DEDUP_REMOVED lines=33> */
[CC--:B------:R-:W-:Y:S01]  /*3c90*/  IADD3 R173, P1, P0, R166.reuse, R149.reuse, R139 ;  /* 0x00000095a6ad7210 */ /* 0x0c0fe2000783e08b */
[----:B------:R-:W-:Y:S01]  /*3ca0*/  IMAD.MOV.U32 R48, RZ, RZ, R53 ;  /* 0x000000ffff307224 */ /* 0x000fe200078e0035 */
[----:B------:R-:W-:Y:S01]  /*3cb0*/  MOV R59, R54 ;  /* 0x00000036003b7202 */ /* 0x000fe20000000f00 */
[----:B------:R-:W-:Y:S01]  /*3cc0*/  IMAD.MOV.U32 R46, RZ, RZ, R42 ;  /* 0x000000ffff2e7224 */ /* 0x000fe200078e002a */
[CC--:B------:R-:W-:Y:S01]  /*3cd0*/  IADD3.X R172, R105.reuse, R96.reuse, R130, P1, P0 ;  /* 0x0000006069ac7210 */ /* 0x0c0fe20000fe0482 */
[----:B------:R-:W-:Y:S02]  /*3ce0*/  IMAD.MOV.U32 R63, RZ, RZ, R55 ;  /* 0x000000ffff3f7224 */ /* 0x000fe400078e0037 */
[----:B------:R-:W2:Y:S01]  /*3cf0*/  LDS.128 R72, [R129+0x6100] ;  /* 0x0061000081487984 */ /* 0x000ea20000000c00 */
[----:B------:R-:W-:Y:S02]  /*3d00*/  IMAD.MOV.U32 R50, RZ, RZ, R52 ;  /* 0x000000ffff327224 */ /* 0x000fe400078e0034 */
[--C-:B------:R-:W-:Y:S01]  /*3d10*/  IMAD.MOV.U32 R44, RZ, RZ, R41.reuse ;  /* 0x000000ffff2c7224 */ /* 0x100fe200078e0029 */
[----:B------:R-:W-:Y:S01]  /*3d20*/  @!P2 IADD3 R151, P1, P0, R166, R149, R136 ;  /* 0x00000095a697a210 */ /* 0x000fe2000783e088 */
[----:B------:R-:W-:Y:S03]  /*3d30*/  IMAD.MOV.U32 R45, RZ, RZ, R40 ;  /* 0x000000ffff2d7224 */ /* 0x000fe600078e0028 */
[----:B------:R-:W-:Y:S02]  /*3d40*/  @!P2 IADD3.X R100, R105, R96, R124, P1, P0 ;  /* 0x000000606964a210 */ /* 0x000fe40000fe047c */
[C---:B------:R-:W-:Y:S04]  /*3d50*/  LEA R174, P0, R173.reuse, c[0x0][0x1c8], 0x1 ;  /* 0x00007200adae7a11 */ /* 0x040fe800078008ff */
[----:B------:R-:W-:Y:S02]  /*3d60*/  LEA.HI.X R175, R173, c[0x0][0x1cc], R172, 0x1, P0 ;  /* 0x00007300adaf7a11 */ /* 0x000fe400000f0cac */
[C---:B------:R-:W-:Y:S04]  /*3d70*/  @!P2 LEA R172, P0, R151.reuse, c[0x0][0x1c8], 0x1 ;  /* 0x0000720097acaa11 */ /* 0x040fe800078008ff */
[----:B------:R-:W-:Y:S02]  /*3d80*/  @!P2 LEA.HI.X R173, R151, c[0x0][0x1cc], R100, 0x1, P0 ;  /* 0x0000730097adaa11 */ /* 0x000fe400000f0c64 */
[----:B------:R-:W-:Y:S11]  /*3d90*/  ISETP.GE.AND P0, PT, R18, c[0x0][0x27c], PT ;  /* 0x00009f0012007a0c */ /* 0x000ff60003f06270 */
[----:B------:R-:W-:Y:S02]  /*3da0*/  @!UPT UIADD3 URZ, URZ, URZ, URZ ;  /* 0x0000003f3f3ff290 */ /* 0x000fe4000fffe03f */
[----:B------:R-:W-:Y:S02]  /*3db0*/  @!P0 SHF.R.U32.HI R47, RZ, 0x10, R41 ;  /* 0x00000010ff2f8819 */ /* 0x000fe40000011629 */
[----:B------:R-:W-:Y:S02]  /*3dc0*/  @!P0 SHF.R.U64 R56, R54, 0x10, R55 ;  /* 0x0000001036388819 */ /* 0x000fe40000001237 */
[----:B------:R-:W-:Y:S02]  /*3dd0*/  @!P0 PRMT R44, R44, 0x5410, R47 ;  /* 0x000054102c2c8816 */ /* 0x000fe4000000002f */
[----:B-1----:R-:W-:Y:S02]  /*3de0*/  @!P0 SHF.L.U32 R47, R25, 0x10, RZ ;  /* 0x00000010192f8819 */ /* 0x002fe400000006ff */
[C---:B--2---:R-:W-:Y:S02]  /*3df0*/  @!P0 SHF.L.U32 R57, R74.reuse, 0x10, RZ ;  /* 0x000000104a398819 */ /* 0x044fe400000006ff */
[C---:B------:R-:W-:Y:S02]  /*3e00*/  @!P0 SHF.L.U32 R61, R75.reuse, 0x10, RZ ;  /* 0x000000104b3d8819 */ /* 0x040fe400000006ff */
[----:B------:R-:W-:Y:S02]  /*3e10*/  @!P0 LOP3.LUT R60, R75, 0xffff0000, RZ, 0xc0, !PT ;  /* 0xffff00004b3c8812 */ /* 0x000fe400078ec0ff */
[----:B------:R-:W-:Y:S02]  /*3e20*/  @!P0 PRMT R59, R59, 0x5410, R56 ;  /* 0x000054103b3b8816 */ /* 0x000fe40000000038 */
[----:B------:R-:W-:Y:S02]  /*3e30*/  @!P0 LOP3.LUT R56, R74, 0xffff0000, RZ, 0xc0, !PT ;  /* 0xffff00004a388812 */ /* 0x000fe400078ec0ff */
[----:B------:R-:W-:Y:S02]  /*3e40*/  @!P0 SHF.R.U32.HI R58, RZ, 0x10, R55 ;  /* 0x00000010ff3a8819 */ /* 0x000fe40000011637 */
[C---:B------:R-:W-:Y:S02]  /*3e50*/  @!P0 LOP3.LUT R55, R73.reuse, 0xffff0000, RZ, 0xc0, !PT ;  /* 0xffff000049378812 */ /* 0x040fe400078ec0ff */
[--C-:B------:R-:W-:Y:S02]  /*3e60*/  @!P0 SHF.R.U64 R51, R52, 0x10, R53.reuse ;  /* 0x0000001034338819 */ /* 0x100fe40000001235 */
[----:B------:R-:W-:Y:S02]  /*3e70*/  @!P0 SHF.R.U32.HI R53, RZ, 0x10, R53 ;  /* 0x00000010ff358819 */ /* 0x000fe40000011635 */
[----:B------:R-:W-:Y:S02]  /*3e80*/  @!P0 SHF.R.U64 R49, R42, 0x10, R43 ;  /* 0x000000102a318819 */ /* 0x000fe4000000122b */
[----:B------:R-:W-:Y:S01]  /*3e90*/  @!P0 PRMT R52, R48, 0x5410, R53 ;  /* 0x0000541030348816 */ /* 0x000fe20000000035 */
[----:B------:R-:W-:Y:S01]  /*3ea0*/  @!P0 IMAD.U32 R53, R73, 0x10000, RZ ;  /* 0x0001000049358824 */ /* 0x000fe200078e00ff */
[----:B------:R-:W-:Y:S02]  /*3eb0*/  @!P0 SHF.L.U32 R48, R72, 0x10, RZ ;  /* 0x0000001048308819 */ /* 0x000fe400000006ff */
[----:B------:R-:W-:Y:S02]  /*3ec0*/  @!P0 SHF.R.U32.HI R42, RZ, 0x10, R43 ;  /* 0x00000010ff2a8819 */ /* 0x000fe4000001162b */
[----:B------:R-:W-:Y:S01]  /*3ed0*/  @!P0 SHF.R.U64 R40, R40, 0x10, R41 ;  /* 0x0000001028288819 */ /* 0x000fe20000001229 */
[----:B------:R-:W-:Y:S01]  /*3ee0*/  IMAD.MOV.U32 R41, RZ, RZ, R43 ;  /* 0x000000ffff297224 */ /* 0x000fe200078e002b */
[----:B------:R-:W-:Y:S01]  /*3ef0*/  @!P0 PRMT R43, R46, 0x5410, R49 ;  /* 0x000054102e2b8816 */ /* 0x000fe20000000031 */
[----:B------:R-:W-:Y:S01]  /*3f00*/  @!P0 IMAD.U32 R46, R24, 0x10000, RZ ;  /* 0x00010000182e8824 */ /* 0x000fe200078e00ff */
[----:B------:R-:W-:Y:S02]  /*3f10*/  @!P0 PRMT R40, R45, 0x5410, R40 ;  /* 0x000054102d288816 */ /* 0x000fe40000000028 */
[----:B------:R-:W-:Y:S01]  /*3f20*/  @!P0 PRMT R41, R41, 0x5410, R42 ;  /* 0x0000541029298816 */ /* 0x000fe2000000002a */
[C---:B------:R-:W-:Y:S01]  /*3f30*/  @!P0 IMAD.U32 R42, R44.reuse, 0x10000, RZ ;  /* 0x000100002c2a8824 */ /* 0x040fe200078e00ff */
[----:B------:R-:W-:Y:S01]  /*3f40*/  @!P0 LOP3.LUT R44, R44, 0xffff0000, RZ, 0xc0, !PT ;  /* 0xffff00002c2c8812 */ /* 0x000fe200078ec0ff */
[----:B------:R-:W-:Y:S01]  /*3f50*/  @!P0 IMAD.U32 R45, R40, 0x10000, RZ ;  /* 0x00010000282d8824 */ /* 0x000fe200078e00ff */
[----:B------:R-:W-:Y:S01]  /*3f60*/  @!P0 PRMT R54, R50, 0x5410, R51 ;  /* 0x0000541032368816 */ /* 0x000fe20000000033 */
[C---:B------:R-:W-:Y:S01]  /*3f70*/  @!P0 IMAD.U32 R50, R52.reuse, 0x10000, RZ ;  /* 0x0001000034328824 */ /* 0x040fe200078e00ff */
[----:B------:R-:W-:Y:S01]  /*3f80*/  @!P0 LOP3.LUT R52, R52, 0xffff0000, RZ, 0xc0, !PT ;  /* 0xffff000034348812 */ /* 0x000fe200078ec0ff */
[----:B------:R-:W-:Y:S01]  /*3f90*/  @!P0 FMUL.FTZ R0, R46, R45 ;  /* 0x0000002d2e008220 */ /* 0x000fe20000410000 */
[----:B------:R-:W-:Y:S01]  /*3fa0*/  @!P0 PRMT R63, R63, 0x5410, R58 ;  /* 0x000054103f3f8816 */ /* 0x000fe2000000003a */
[----:B------:R-:W-:Y:S02]  /*3fb0*/  @!P0 IMAD.U32 R51, R54, 0x10000, RZ ;  /* 0x0001000036338824 */ /* 0x000fe400078e00ff */
[----:B------:R-:W-:Y:S02]  /*3fc0*/  @!P0 FMUL.FTZ R151, R47, R50 ;  /* 0x000000322f978220 */ /* 0x000fe40000410000 */
[----:B------:R-:W-:Y:S02]  /*3fd0*/  @!P0 FMUL.FTZ R100, R46, R51 ;  /* 0x000000332e648220 */ /* 0x000fe40000410000 */
[----:B------:R-:W-:Y:S01]  /*3fe0*/  @!P0 FFMA.FTZ R0, R51, R48, R0 ;  /* 0x0000003033008223 */ /* 0x000fe20000010000 */
[----:B------:R-:W-:Y:S01]  /*3ff0*/  @!P0 LOP3.LUT R51, R54, 0xffff0000, RZ, 0xc0, !PT ;  /* 0xffff000036338812 */ /* 0x000fe200078ec0ff */
[----:B------:R-:W-:Y:S01]  /*4000*/  @!P0 FFMA.FTZ R100, R48, R45, -R100 ;  /* 0x0000002d30648223 */ /* 0x000fe20000010864 */
[----:B------:R-:W-:Y:S01]  /*4010*/  @!P0 LOP3.LUT R48, R72, 0xffff0000, RZ, 0xc0, !PT ;  /* 0xffff000048308812 */ /* 0x000fe200078ec0ff */
[-C--:B------:R-:W-:Y:S01]  /*4020*/  @!P0 FMUL.FTZ R3, R47, R42.reuse ;  /* 0x0000002a2f038220 */ /* 0x080fe20000410000 */
[----:B------:R-:W-:Y:S01]  /*4030*/  @!P0 LOP3.LUT R47, R25, 0xffff0000, RZ, 0xc0, !PT ;  /* 0xffff0000192f8812 */ /* 0x000fe200078ec0ff */
[----:B------:R-:W-:Y:S01]  /*4040*/  @!P0 FFMA.FTZ R151, R53, R42, -R151 ;  /* 0x0000002a35978223 */ /* 0x000fe20000010897 */
[----:B------:R-:W-:Y:S01]  /*4050*/  @!P0 LOP3.LUT R42, R24, 0xffff0000, RZ, 0xc0, !PT ;  /* 0xffff0000182a8812 */ /* 0x000fe200078ec0ff */
[----:B------:R-:W-:Y:S01]  /*4060*/  @!P0 IMAD.U32 R54, R59, 0x10000, RZ ;  /* 0x000100003b368824 */ /* 0x000fe200078e00ff */
[----:B------:R-:W-:Y:S01]  /*4070*/  @!P0 LOP3.LUT R45, R40, 0xffff0000, RZ, 0xc0, !PT ;  /* 0xffff0000282d8812 */ /* 0x000fe200078ec0ff */
[C---:B------:R-:W-:Y:S01]  /*4080*/  @!P0 IMAD.U32 R40, R43.reuse, 0x10000, RZ ;  /* 0x000100002b288824 */ /* 0x040fe200078e00ff */
[----:B------:R-:W-:Y:S01]  /*4090*/  @!P0 LOP3.LUT R43, R43, 0xffff0000, RZ, 0xc0, !PT ;  /* 0xffff00002b2b8812 */ /* 0x000fe200078ec0ff */
[C---:B------:R-:W-:Y:S01]  /*40a0*/  @!P0 FMUL.FTZ R177, R42.reuse, R51 ;  /* 0x000000332ab18220 */ /* 0x040fe20000410000 */
[----:B------:R-:W-:Y:S01]  /*40b0*/  @!P0 LOP3.LUT R59, R59, 0xffff0000, RZ, 0xc0, !PT ;  /* 0xffff00003b3b8812 */ /* 0x000fe200078ec0ff */
[-C--:B------:R-:W-:Y:S01]  /*40c0*/  @!P0 FMUL.FTZ R2, R42, R45.reuse ;  /* 0x0000002d2a028220 */ /* 0x080fe20000410000 */
[----:B------:R-:W-:Y:S01]  /*40d0*/  @!P0 LOP3.LUT R42, R26, 0xffff0000, RZ, 0xc0, !PT ;  /* 0xffff00001a2a8812 */ /* 0x000fe200078ec0ff */
[----:B------:R-:W-:Y:S02]  /*40e0*/  @!P0 FFMA.FTZ R177, R48, R45, -R177 ;  /* 0x0000002d30b18223 */ /* 0x000fe400000108b1 */
[----:B------:R-:W-:Y:S02]  /*40f0*/  @!P0 IMAD.U32 R45, R26, 0x10000, RZ ;  /* 0x000100001a2d8824 */ /* 0x000fe400078e00ff */
[C---:B------:R-:W-:Y:S01]  /*4100*/  @!P0 FMUL.FTZ R179, R42.reuse, R59 ;  /* 0x0000003b2ab38220 */ /* 0x040fe20000410000 */
[----:B------:R-:W-:Y:S01]  /*4110*/  @!P0 F2FP.BF16.PACK_AB R100, R177, R100 ;  /* 0x00000064b164823e */ /* 0x000fe200000010ff */
[----:B------:R-:W-:Y:S02]  /*4120*/  @!P0 FMUL.FTZ R178, R45, R54 ;  /* 0x000000362db28220 */ /* 0x000fe40000410000 */
[-C--:B------:R-:W-:Y:S01]  /*4130*/  @!P0 FMUL.FTZ R6, R42, R43.reuse ;  /* 0x0000002b2a068220 */ /* 0x080fe20000410000 */
[----:B------:R-:W-:Y:S01]  /*4140*/  @!P0 MOV R72, R100 ;  /* 0x0000006400488202 */ /* 0x000fe20000000f00 */
[----:B------:R-:W-:Y:S01]  /*4150*/  @!P0 IMAD.U32 R58, R63, 0x10000, RZ ;  /* 0x000100003f3a8824 */ /* 0x000fe200078e00ff */
[----:B------:R-:W-:Y:S01]  /*4160*/  @!P0 LOP3.LUT R42, R27, 0xffff0000, RZ, 0xc0, !PT ;  /* 0xffff00001b2a8812 */ /* 0x000fe200078ec0ff */
[----:B------:R-:W-:Y:S01]  /*4170*/  @!P0 FFMA.FTZ R179, R56, R43, -R179 ;  /* 0x0000002b38b38223 */ /* 0x000fe200000108b3 */
[----:B------:R-:W-:Y:S01]  /*4180*/  @!P0 LOP3.LUT R63, R63, 0xffff0000, RZ, 0xc0, !PT ;  /* 0xffff00003f3f8812 */ /* 0x000fe200078ec0ff */
[----:B------:R-:W-:Y:S02]  /*4190*/  @!P0 IMAD.U32 R43, R27, 0x10000, RZ ;  /* 0x000100001b2b8824 */ /* 0x000fe400078e00ff */
[C---:B------:R-:W-:Y:S02]  /*41a0*/  @!P0 FMUL.FTZ R176, R47.reuse, R52 ;  /* 0x000000342fb08220 */ /* 0x040fe40000410000 */
[----:B------:R-:W-:Y:S02]  /*41b0*/  @!P0 FMUL.FTZ R4, R47, R44 ;  /* 0x0000002c2f048220 */ /* 0x000fe40000410000 */
[-C--:B------:R-:W-:Y:S02]  /*41c0*/  @!P0 FMUL.FTZ R5, R45, R40.reuse ;  /* 0x000000282d058220 */ /* 0x080fe40000410000 */
[----:B------:R-:W-:Y:S02]  /*41d0*/  @!P0 FFMA.FTZ R178, R57, R40, -R178 ;  /* 0x0000002839b28223 */ /* 0x000fe400000108b2 */
[C---:B------:R-:W-:Y:S01]  /*41e0*/  @!P0 IMAD.U32 R40, R41.reuse, 0x10000, RZ ;  /* 0x0001000029288824 */ /* 0x040fe200078e00ff */
[----:B------:R-:W-:Y:S01]  /*41f0*/  @!P0 LOP3.LUT R41, R41, 0xffff0000, RZ, 0xc0, !PT ;  /* 0xffff000029298812 */ /* 0x000fe200078ec0ff */
[----:B------:R-:W-:Y:S01]  /*4200*/  @!P0 FFMA.FTZ R2, R51, R48, R2 ;  /* 0x0000003033028223 */ /* 0x000fe20000010002 */
[----:B------:R-:W-:Y:S01]  /*4210*/  @!P0 F2FP.BF16.PACK_AB R178, R179, R178 ;  /* 0x000000b2b3b2823e */ /* 0x000fe200000010ff */
[----:B------:R-:W-:Y:S02]  /*4220*/  @!P0 FMUL.FTZ R181, R43, R58 ;  /* 0x0000003a2bb58220 */ /* 0x000fe40000410000 */
[----:B------:R-:W-:Y:S01]  /*4230*/  @!P0 FMUL.FTZ R180, R42, R63 ;  /* 0x0000003f2ab48220 */ /* 0x000fe20000410000 */
[----:B------:R-:W-:Y:S01]  /*4240*/  @!P0 F2FP.BF16.PACK_AB R100, R2, R0 ;  /* 0x000000000264823e */ /* 0x000fe200000010ff */
[----:B------:R-:W-:Y:S02]  /*4250*/  @!P0 FFMA.FTZ R3, R50, R53, R3 ;  /* 0x0000003532038223 */ /* 0x000fe40000010003 */
[----:B------:R-:W-:Y:S02]  /*4260*/  @!P0 FFMA.FTZ R176, R55, R44, -R176 ;  /* 0x0000002c37b08223 */ /* 0x000fe400000108b0 */
[----:B------:R-:W-:Y:S02]  /*4270*/  @!P0 FFMA.FTZ R4, R52, R55, R4 ;  /* 0x0000003734048223 */ /* 0x000fe40000010004 */
[-C--:B------:R-:W-:Y:S01]  /*4280*/  @!P0 FFMA.FTZ R181, R61, R40.reuse, -R181 ;  /* 0x000000283db58223 */ /* 0x080fe200000108b5 */
[----:B------:R-:W-:Y:S01]  /*4290*/  @!P0 F2FP.BF16.PACK_AB R151, R176, R151 ;  /* 0x00000097b097823e */ /* 0x000fe200000010ff */
[----:B------:R-:W-:Y:S02]  /*42a0*/  @!P0 FFMA.FTZ R180, R60, R41, -R180 ;  /* 0x000000293cb48223 */ /* 0x000fe400000108b4 */
[----:B------:R-:W-:Y:S02]  /*42b0*/  @!P0 FMUL.FTZ R7, R43, R40 ;  /* 0x000000282b078220 */ /* 0x000fe40000410000 */
[----:B------:R-:W-:Y:S01]  /*42c0*/  @!P0 FFMA.FTZ R5, R54, R57, R5 ;  /* 0x0000003936058223 */ /* 0x000fe20000010005 */
[----:B------:R-:W-:Y:S01]  /*42d0*/  @!P0 F2FP.BF16.PACK_AB R181, R180, R181 ;  /* 0x000000b5b4b5823e */ /* 0x000fe200000010ff */
[----:B------:R-:W-:Y:S02]  /*42e0*/  @!P0 FMUL.FTZ R8, R42, R41 ;  /* 0x000000292a088220 */ /* 0x000fe40000410000 */
[----:B------:R-:W-:Y:S01]  /*42f0*/  @!P0 FFMA.FTZ R6, R59, R56, R6 ;  /* 0x000000383b068223 */ /* 0x000fe20000010006 */
[----:B------:R-:W-:Y:S01]  /*4300*/  @!P0 MOV R75, R181 ;  /* 0x000000b5004b8202 */ /* 0x000fe20000000f00 */
[----:B------:R-:W-:Y:S02]  /*4310*/  @!P0 FFMA.FTZ R7, R58, R61, R7 ;  /* 0x0000003d3a078223 */ /* 0x000fe40000010007 */
[----:B------:R-:W-:Y:S01]  /*4320*/  @!P0 FFMA.FTZ R8, R63, R60, R8 ;  /* 0x0000003c3f088223 */ /* 0x000fe20000010008 */
[----:B------:R-:W-:Y:S01]  /*4330*/  @!P0 F2FP.BF16.PACK_AB R176, R6, R5 ;  /* 0x0000000506b0823e */ /* 0x000fe200000010ff */
[----:B------:R-:W-:Y:S01]  /*4340*/  @!P0 IMAD.MOV.U32 R73, RZ, RZ, R151 ;  /* 0x000000ffff498224 */ /* 0x000fe200078e0097 */
[----:B------:R-:W-:Y:S01]  /*4350*/  @!P0 F2FP.BF16.PACK_AB R151, R4, R3 ;  /* 0x000000030497823e */ /* 0x000fe200000010ff */
[----:B------:R-:W-:Y:S01]  /*4360*/  @!P0 IMAD.MOV.U32 R74, RZ, RZ, R178 ;  /* 0x000000ffff4a8224 */ /* 0x000fe200078e00b2 */
[----:B------:R-:W-:Y:S01]  /*4370*/  @!P0 F2FP.BF16.PACK_AB R177, R8, R7 ;  /* 0x0000000708b1823e */ /* 0x000fe200000010ff */
[----:B------:R-:W-:Y:S01]  /*4380*/  @!P0 IMAD.MOV.U32 R24, RZ, RZ, R100 ;  /* 0x000000ffff188224 */ /* 0x000fe200078e0064 */
[----:B------:R-:W-:Y:S01]  /*4390*/  @!P0 MOV R26, R176 ;  /* 0x000000b0001a8202 */ /* 0x000fe20000000f00 */
[----:B------:R-:W-:Y:S01]  /*43a0*/  @!P0 IMAD.MOV.U32 R25, RZ, RZ, R151 ;  /* 0x000000ffff198224 */ /* 0x000fe200078e0097 */
[----:B------:R1:W-:Y:S01]  /*43b0*/  STG.E.128 [R174.64], R72 ;  /* 0x00000048ae007986 */ /* 0x0003e2000c101d06 */
[----:B------:R-:W-:Y:S07]  /*43c0*/  @!P0 IMAD.MOV.U32 R27, RZ, RZ, R177 ;  /* 0x000000ffff1b8224 */ /* 0x000fee00078e00b1 */
[----:B------:R1:W-:Y:S02]  /*43d0*/  @!P2 STG.E.128 [R172.64], R24 ;  /* 0x00000018ac00a986 */ /* 0x0003e4000c101d06 */
.L_x_75:
[----:B------:R-:W-:Y:S05]  /*43e0*/  BSYNC B0 ;  /* 0x0000000000007941 */ /* 0x000fea0003800000 */
.L_x_74:
[----:B------:R-:W-:Y:S01]  /*43f0*/  ISETP.GE.AND P0, PT, R13, c[0x0][0x1d4], PT ;  /* 0x000075000d007a0c */ /* 0x000fe20003f06270 */
[----:B------:R-:W-:Y:S01]  /*4400*/  @!UPT UIADD3 URZ, URZ, URZ, URZ ;  /* 0x0000003f3f3ff290 */ /* 0x000fe2000fffe03f */
[----:B------:R-:W-:Y:S11]  /*4410*/  BSSY B0, `(.L_x_76) ;  /* 0x0000071000007945 */ /* 0x000ff60003800000 */
[----:B------:R-:W-:-:S05]  /*4420*/  @P0 BRA `(.L_x_77) ;  /* 0x000006f000000947 */ /* 0x000fca0003800000 */
[----:B------:R-:W-:Y:S01]  /*4430*/  ISETP.GE.AND P2, PT, R132, c[0x0][0x1d4], PT ;  /* 0x0000750084007a0c */ /* 0x000fe20003f46270 */
[----:B-1----:R-:W1:Y:S01]  /*4440*/  LDS.128 R24, [R123+0x6100] ;  /* 0x006100007b187984 */ /* 0x002e620000000c00 */
[CC--:B------:R-:W-:Y:S04]  /*4450*/  IADD3 R63, P1, P0, R166.reuse, R149.reuse, R138 ;  /* 0x00000095a63f7210 */ /* 0x0c0fe8000783e08a */
[CC--:B------:R-:W-:Y:S03]  /*4460*/  IADD3.X R60, R105.reuse, R96.reuse, R128, P1, P0 ;  /* 0x00000060693c7210 */ /* 0x0c0fe60000fe0480 */
[----:B------:R-:W2:Y:S04]  /*4470*/  LDS.128 R56, [R125+0x6100] ;  /* 0x006100007d387984 */ /* 0x000ea80000000c00 */
[----:B------:R-:W-:Y:S04]  /*4480*/  @!P2 IADD3 R61, P1, P0, R166, R149, R132 ;  /* 0x00000095a63da210 */ /* 0x000fe8000783e084 */
[----:B------:R-:W-:Y:S02]  /*4490*/  @!P2 IADD3.X R54, R105, R96, R122, P1, P0 ;  /* 0x000000606936a210 */ /* 0x000fe40000fe047a */
[C---:B------:R-:W-:Y:S04]  /*44a0*/  LEA R72, P0, R63.reuse, c[0x0][0x1c8], 0x1 ;  /* 0x000072003f487a11 */ /* 0x040fe800078008ff */
[----:B------:R-:W-:Y:S02]  /*44b0*/  LEA.HI.X R73, R63, c[0x0][0x1cc], R60, 0x1, P0 ;  /* 0x000073003f497a11 */ /* 0x000fe400000f0c3c */
[C---:B------:R-:W-:Y:S04]  /*44c0*/  @!P2 LEA R60, P0, R61.reuse, c[0x0][0x1c8], 0x1 ;  /* 0x000072003d3caa11 */ /* 0x040fe800078008ff */
[----:B------:R-:W-:Y:S02]  /*44d0*/  @!P2 LEA.HI.X R61, R61, c[0x0][0x1cc], R54, 0x1, P0 ;  /* 0x000073003d3daa11 */ /* 0x000fe400000f0c36 */
[----:B------:R-:W-:Y:S11]  /*44e0*/  ISETP.GE.AND P0, PT, R13, c[0x0][0x27c], PT ;  /* 0x00009f000d007a0c */ /* 0x000ff60003f06270 */
[----:B------:R-:W-:Y:S02]  /*44f0*/  @!UPT UIADD3 URZ, URZ, URZ, URZ ;  /* 0x0000003f3f3ff290 */ /* 0x000fe4000fffe03f */
[----:B------:R-:W-:Y:S02]  /*4500*/  @!P0 SHF.R.U64 R30, R30, 0x10, R31 ;  /* 0x000000101e1e8819 */ /* 0x000fe4000000121f */
[----:B------:R-:W-:Y:S02]  /*4510*/  @!P0 SHF.R.U32.HI R45, RZ, 0x10, R71 ;  /* 0x00000010ff2d8819 */ /* 0x000fe40000011647 */
[----:B------:R-:W-:Y:S01]  /*4520*/  @!P0 PRMT R39, R39, 0x5410, R30 ;  /* 0x0000541027278816 */ /* 0x000fe2000000001e */
[----:B-1----:R-:W-:Y:S01]  /*4530*/  @!P0 IMAD.U32 R30, R24, 0x10000, RZ ;  /* 0x00010000181e8824 */ /* 0x002fe200078e00ff */
[----:B--2---:R-:W-:Y:S01]  /*4540*/  @!P0 LOP3.LUT R47, R57, 0xffff0000, RZ, 0xc0, !PT ;  /* 0xffff0000392f8812 */ /* 0x004fe200078ec0ff */
[----:B------:R-:W-:Y:S01]  /*4550*/  @!P0 IMAD.U32 R40, R56, 0x10000, RZ ;  /* 0x0001000038288824 */ /* 0x000fe200078e00ff */
[----:B------:R-:W-:Y:S01]  /*4560*/  @!P0 LOP3.LUT R55, R59, 0xffff0000, RZ, 0xc0, !PT ;  /* 0xffff00003b378812 */ /* 0x000fe200078ec0ff */
[----:B------:R-:W-:Y:S01]  /*4570*/  @!P0 IMAD.U32 R44, R57, 0x10000, RZ ;  /* 0x00010000392c8824 */ /* 0x000fe200078e00ff */
[C---:B------:R-:W-:Y:S01]  /*4580*/  @!P0 LOP3.LUT R51, R58.reuse, 0xffff0000, RZ, 0xc0, !PT ;  /* 0xffff00003a338812 */ /* 0x040fe200078ec0ff */
[----:B------:R-:W-:Y:S01]  /*4590*/  @!P0 IMAD.U32 R52, R59, 0x10000, RZ ;  /* 0x000100003b348824 */ /* 0x000fe200078e00ff */
[----:B------:R-:W-:Y:S01]  /*45a0*/  @!P0 SHF.R.U32.HI R41, RZ, 0x10, R31 ;  /* 0x00000010ff298819 */ /* 0x000fe2000001161f */
[----:B------:R-:W-:Y:S01]  /*45b0*/  @!P0 IMAD.U32 R48, R58, 0x10000, RZ ;  /* 0x000100003a308824 */ /* 0x000fe200078e00ff */
[----:B------:R-:W-:Y:S02]  /*45c0*/  @!P0 LOP3.LUT R31, R24, 0xffff0000, RZ, 0xc0, !PT ;  /* 0xffff0000181f8812 */ /* 0x000fe400078ec0ff */
[----:B------:R-:W-:Y:S02]  /*45d0*/  @!P0 PRMT R80, R80, 0x5410, R45 ;  /* 0x0000541050508816 */ /* 0x000fe4000000002d */
[----:B------:R-:W-:Y:S02]  /*45e0*/  @!P0 LOP3.LUT R45, R56, 0xffff0000, RZ, 0xc0, !PT ;  /* 0xffff0000382d8812 */ /* 0x000fe400078ec0ff */
[C---:B------:R-:W-:Y:S01]  /*45f0*/  @!P0 LOP3.LUT R53, R80.reuse, 0xffff0000, RZ, 0xc0, !PT ;  /* 0xffff000050358812 */ /* 0x040fe200078ec0ff */
[----:B------:R-:W-:Y:S01]  /*4600*/  @!P0 IMAD.U32 R50, R80, 0x10000, RZ ;  /* 0x0001000050328824 */ /* 0x000fe200078e00ff */
[----:B------:R-:W-:Y:S02]  /*4610*/  @!P0 SHF.R.U64 R28, R28, 0x10, R29 ;  /* 0x000000101c1c8819 */ /* 0x000fe4000000121d */
[----:B------:R-:W-:Y:S02]  /*4620*/  @!P0 SHF.R.U64 R43, R68, 0x10, R69 ;  /* 0x00000010442b8819 */ /* 0x000fe40000001245 */
[----:B------:R-:W-:Y:S02]  /*4630*/  @!P0 PRMT R37, R37, 0x5410, R28 ;  /* 0x0000541025258816 */ /* 0x000fe4000000001c */
[----:B------:R-:W-:Y:S02]  /*4640*/  @!P0 SHF.R.U32.HI R29, RZ, 0x10, R29 ;  /* 0x00000010ff1d8819 */ /* 0x000fe4000001161d */
[C---:B------:R-:W-:Y:S02]  /*4650*/  @!P0 LOP3.LUT R28, R37.reuse, 0xffff0000, RZ, 0xc0, !PT ;  /* 0xffff0000251c8812 */ /* 0x040fe400078ec0ff */
[----:B------:R-:W-:Y:S02]  /*4660*/  @!P0 PRMT R82, R82, 0x5410, R43 ;  /* 0x0000541052528816 */ /* 0x000fe4000000002b */
[----:B------:R-:W-:Y:S01]  /*4670*/  @!P0 PRMT R36, R36, 0x5410, R29 ;  /* 0x0000541024248816 */ /* 0x000fe2000000001d */
[----:B------:R-:W-:Y:S01]  /*4680*/  @!P0 IMAD.U32 R29, R37, 0x10000, RZ ;  /* 0x00010000251d8824 */ /* 0x000fe200078e00ff */
[C---:B------:R-:W-:Y:S01]  /*4690*/  @!P0 LOP3.LUT R42, R82.reuse, 0xffff0000, RZ, 0xc0, !PT ;  /* 0xffff0000522a8812 */ /* 0x040fe200078ec0ff */
[----:B------:R-:W-:Y:S01]  /*46a0*/  @!P0 IMAD.U32 R43, R82, 0x10000, RZ ;  /* 0x00010000522b8824 */ /* 0x000fe200078e00ff */
[----:B------:R-:W-:Y:S01]  /*46b0*/  @!P0 PRMT R38, R38, 0x5410, R41 ;  /* 0x0000541026268816 */ /* 0x000fe20000000029 */
[C---:B------:R-:W-:Y:S01]  /*46c0*/  @!P0 FMUL.FTZ R0, R30.reuse, R29 ;  /* 0x0000001d1e008220 */ /* 0x040fe20000410000 */
[----:B------:R-:W-:Y:S01]  /*46d0*/  @!P0 SHF.R.U32.HI R68, RZ, 0x10, R69 ;  /* 0x00000010ff448819 */ /* 0x000fe20000011645 */
[----:B------:R-:W-:Y:S01]  /*46e0*/  @!P0 FMUL.FTZ R54, R30, R43 ;  /* 0x0000002b1e368220 */ /* 0x000fe20000410000 */
[----:B------:R-:W-:Y:S01]  /*46f0*/  @!P0 SHF.R.U64 R70, R70, 0x10, R71 ;  /* 0x0000001046468819 */ /* 0x000fe20000001247 */
[----:B------:R-:W-:Y:S01]  /*4700*/  @!P0 FMUL.FTZ R63, R31, R42 ;  /* 0x0000002a1f3f8220 */ /* 0x000fe20000410000 */
[----:B------:R-:W-:Y:S01]  /*4710*/  @!P0 PRMT R81, R81, 0x5410, R68 ;  /* 0x0000541051518816 */ /* 0x000fe20000000044 */
[----:B------:R-:W-:Y:S01]  /*4720*/  @!P0 FFMA.FTZ R0, R43, R40, R0 ;  /* 0x000000282b008223 */ /* 0x000fe20000010000 */
[----:B------:R-:W-:Y:S01]  /*4730*/  @!P0 PRMT R79, R79, 0x5410, R70 ;  /* 0x000054104f4f8816 */ /* 0x000fe20000000046 */
[-C--:B------:R-:W-:Y:S01]  /*4740*/  @!P0 FMUL.FTZ R2, R31, R28.reuse ;  /* 0x0000001c1f028220 */ /* 0x080fe20000410000 */
[----:B------:R-:W-:Y:S01]  /*4750*/  @!P0 LOP3.LUT R31, R25, 0xffff0000, RZ, 0xc0, !PT ;  /* 0xffff0000191f8812 */ /* 0x000fe200078ec0ff */
[----:B------:R-:W-:Y:S01]  /*4760*/  @!P0 FFMA.FTZ R54, R40, R29, -R54 ;  /* 0x0000001d28368223 */ /* 0x000fe20000010836 */
[----:B------:R-:W-:Y:S01]  /*4770*/  @!P0 LOP3.LUT R43, R81, 0xffff0000, RZ, 0xc0, !PT ;  /* 0xffff0000512b8812 */ /* 0x000fe200078ec0ff */
[----:B------:R-:W-:Y:S01]  /*4780*/  @!P0 IMAD.U32 R30, R25, 0x10000, RZ ;  /* 0x00010000191e8824 */ /* 0x000fe200078e00ff */
[----:B------:R-:W-:Y:S01]  /*4790*/  @!P0 SHF.L.U32 R40, R81, 0x10, RZ ;  /* 0x0000001051288819 */ /* 0x000fe200000006ff */
[----:B------:R-:W-:Y:S01]  /*47a0*/  @!P0 FFMA.FTZ R63, R45, R28, -R63 ;  /* 0x0000001c2d3f8223 */ /* 0x000fe2000001083f */
[C---:B------:R-:W-:Y:S01]  /*47b0*/  @!P0 LOP3.LUT R28, R36.reuse, 0xffff0000, RZ, 0xc0, !PT ;  /* 0xffff0000241c8812 */ /* 0x040fe200078ec0ff */
[----:B------:R-:W-:Y:S01]  /*47c0*/  @!P0 IMAD.U32 R29, R36, 0x10000, RZ ;  /* 0x00010000241d8824 */ /* 0x000fe200078e00ff */
[----:B------:R-:W-:Y:S01]  /*47d0*/  @!P0 LOP3.LUT R49, R79, 0xffff0000, RZ, 0xc0, !PT ;  /* 0xffff00004f318812 */ /* 0x000fe200078ec0ff */
[----:B------:R-:W-:Y:S01]  /*47e0*/  @!P0 FMUL.FTZ R75, R31, R43 ;  /* 0x0000002b1f4b8220 */ /* 0x000fe20000410000 */
[----:B------:R-:W-:Y:S01]  /*47f0*/  @!P0 F2FP.BF16.PACK_AB R54, R63, R54 ;  /* 0x000000363f36823e */ /* 0x000fe200000010ff */
[C---:B------:R-:W-:Y:S02]  /*4800*/  @!P0 FMUL.FTZ R74, R30.reuse, R40 ;  /* 0x000000281e4a8220 */ /* 0x040fe40000410000 */
[-C--:B------:R-:W-:Y:S01]  /*4810*/  @!P0 FMUL.FTZ R3, R30, R29.reuse ;  /* 0x0000001d1e038220 */ /* 0x080fe20000410000 */
[----:B------:R-:W-:Y:S01]  /*4820*/  @!P0 MOV R56, R54 ;  /* 0x0000003600388202 */ /* 0x000fe20000000f00 */
[-C--:B------:R-:W-:Y:S01]  /*4830*/  @!P0 FMUL.FTZ R4, R31, R28.reuse ;  /* 0x0000001c1f048220 */ /* 0x080fe20000410000 */
[----:B------:R-:W-:Y:S01]  /*4840*/  @!P0 LOP3.LUT R31, R27, 0xffff0000, RZ, 0xc0, !PT ;  /* 0xffff00001b1f8812 */ /* 0x000fe200078ec0ff */
[----:B------:R-:W-:Y:S01]  /*4850*/  @!P0 FFMA.FTZ R75, R47, R28, -R75 ;  /* 0x0000001c2f4b8223 */ /* 0x000fe2000001084b */
[----:B------:R-:W-:Y:S01]  /*4860*/  @!P0 LOP3.LUT R28, R38, 0xffff0000, RZ, 0xc0, !PT ;  /* 0xffff0000261c8812 */ /* 0x000fe200078ec0ff */
[----:B------:R-:W-:Y:S02]  /*4870*/  @!P0 IMAD.U32 R30, R27, 0x10000, RZ ;  /* 0x000100001b1e8824 */ /* 0x000fe400078e00ff */
[----:B------:R-:W-:Y:S01]  /*4880*/  @!P0 FFMA.FTZ R74, R44, R29, -R74 ;  /* 0x0000001d2c4a8223 */ /* 0x000fe2000001084a */
[----:B------:R-:W-:Y:S01]  /*4890*/  @!P0 SHF.L.U32 R29, R38, 0x10, RZ ;  /* 0x00000010261d8819 */ /* 0x000fe200000006ff */
[----:B------:R-:W-:Y:S02]  /*48a0*/  @!P0 FMUL.FTZ R100, R30, R50 ;  /* 0x000000321e648220 */ /* 0x000fe40000410000 */
[----:B------:R-:W-:Y:S01]  /*48b0*/  @!P0 FMUL.FTZ R151, R31, R53 ;  /* 0x000000351f978220 */ /* 0x000fe20000410000 */
[----:B------:R-:W-:Y:S01]  /*48c0*/  @!P0 F2FP.BF16.PACK_AB R75, R75, R74 ;  /* 0x0000004a4b4b823e */ /* 0x000fe200000010ff */
[-C--:B------:R-:W-:Y:S01]  /*48d0*/  @!P0 FMUL.FTZ R8, R31, R28.reuse ;  /* 0x0000001c1f088220 */ /* 0x080fe20000410000 */
[----:B------:R-:W-:Y:S01]  /*48e0*/  @!P0 LOP3.LUT R31, R26, 0xffff0000, RZ, 0xc0, !PT ;  /* 0xffff00001a1f8812 */ /* 0x000fe200078ec0ff */
[-C--:B------:R-:W-:Y:S02]  /*48f0*/  @!P0 FMUL.FTZ R7, R30, R29.reuse ;  /* 0x0000001d1e078220 */ /* 0x080fe40000410000 */
[----:B------:R-:W-:Y:S02]  /*4900*/  @!P0 IMAD.U32 R30, R26, 0x10000, RZ ;  /* 0x000100001a1e8824 */ /* 0x000fe400078e00ff */
[----:B------:R-:W-:Y:S02]  /*4910*/  @!P0 IMAD.U32 R46, R79, 0x10000, RZ ;  /* 0x000100004f2e8824 */ /* 0x000fe400078e00ff */
[----:B------:R-:W-:Y:S02]  /*4920*/  @!P0 FFMA.FTZ R100, R52, R29, -R100 ;  /* 0x0000001d34648223 */ /* 0x000fe40000010864 */
[----:B------:R-:W-:Y:S02]  /*4930*/  @!P0 IMAD.U32 R29, R39, 0x10000, RZ ;  /* 0x00010000271d8824 */ /* 0x000fe400078e00ff */
[----:B------:R-:W-:Y:S01]  /*4940*/  @!P0 FFMA.FTZ R151, R55, R28, -R151 ;  /* 0x0000001c37978223 */ /* 0x000fe20000010897 */
[----:B------:R-:W-:Y:S01]  /*4950*/  @!P0 LOP3.LUT R28, R39, 0xffff0000, RZ, 0xc0, !PT ;  /* 0xffff0000271c8812 */ /* 0x000fe200078ec0ff */
[----:B------:R-:W-:Y:S02]  /*4960*/  @!P0 FMUL.FTZ R173, R30, R46 ;  /* 0x0000002e1ead8220 */ /* 0x000fe40000410000 */
[----:B------:R-:W-:Y:S01]  /*4970*/  @!P0 FMUL.FTZ R172, R31, R49 ;  /* 0x000000311fac8220 */ /* 0x000fe20000410000 */
[----:B------:R-:W-:Y:S01]  /*4980*/  @!P0 F2FP.BF16.PACK_AB R100, R151, R100 ;  /* 0x000000649764823e */ /* 0x000fe200000010ff */
[----:B------:R-:W-:Y:S02]  /*4990*/  @!P0 FFMA.FTZ R2, R42, R45, R2 ;  /* 0x0000002d2a028223 */ /* 0x000fe40000010002 */
[-C--:B------:R-:W-:Y:S02]  /*49a0*/  @!P0 FMUL.FTZ R5, R30, R29.reuse ;  /* 0x0000001d1e058220 */ /* 0x080fe40000410000 */
[----:B------:R-:W-:Y:S01]  /*49b0*/  @!P0 FFMA.FTZ R3, R40, R44, R3 ;  /* 0x0000002c28038223 */ /* 0x000fe20000010003 */
[----:B------:R-:W-:Y:S01]  /*49c0*/  @!P0 F2FP.BF16.PACK_AB R54, R2, R0 ;  /* 0x000000000236823e */ /* 0x000fe200000010ff */
[----:B------:R-:W-:Y:S02]  /*49d0*/  @!P0 FFMA.FTZ R173, R48, R29, -R173 ;  /* 0x0000001d30ad8223 */ /* 0x000fe400000108ad */
[-C--:B------:R-:W-:Y:S02]  /*49e0*/  @!P0 FMUL.FTZ R6, R31, R28.reuse ;  /* 0x0000001c1f068220 */ /* 0x080fe40000410000 */
[----:B------:R-:W-:Y:S02]  /*49f0*/  @!P0 FFMA.FTZ R172, R51, R28, -R172 ;  /* 0x0000001c33ac8223 */ /* 0x000fe400000108ac */
[----:B------:R-:W-:Y:S02]  /*4a00*/  @!P0 FFMA.FTZ R4, R43, R47, R4 ;  /* 0x0000002f2b048223 */ /* 0x000fe40000010004 */
[----:B------:R-:W-:Y:S01]  /*4a10*/  @!P0 FFMA.FTZ R5, R46, R48, R5 ;  /* 0x000000302e058223 */ /* 0x000fe20000010005 */
[----:B------:R-:W-:Y:S01]  /*4a20*/  @!P0 F2FP.BF16.PACK_AB R173, R172, R173 ;  /* 0x000000adacad823e */ /* 0x000fe200000010ff */
[----:B------:R-:W-:Y:S01]  /*4a30*/  @!P0 FFMA.FTZ R6, R49, R51, R6 ;  /* 0x0000003331068223 */ /* 0x000fe20000010006 */
[----:B------:R-:W-:Y:S01]  /*4a40*/  @!P0 F2FP.BF16.PACK_AB R63, R4, R3 ;  /* 0x00000003043f823e */ /* 0x000fe200000010ff */
[----:B------:R-:W-:Y:S02]  /*4a50*/  @!P0 FFMA.FTZ R7, R50, R52, R7 ;  /* 0x0000003432078223 */ /* 0x000fe40000010007 */
[----:B------:R-:W-:Y:S01]  /*4a60*/  @!P0 FFMA.FTZ R8, R53, R55, R8 ;  /* 0x0000003735088223 */ /* 0x000fe20000010008 */
[----:B------:R-:W-:Y:S01]  /*4a70*/  @!P0 F2FP.BF16.PACK_AB R74, R6, R5 ;  /* 0x00000005064a823e */ /* 0x000fe200000010ff */
[----:B------:R-:W-:Y:S01]  /*4a80*/  @!P0 IMAD.MOV.U32 R57, RZ, RZ, R75 ;  /* 0x000000ffff398224 */ /* 0x000fe200078e004b */
[----:B------:R-:W-:Y:S01]  /*4a90*/  @!P0 MOV R25, R63 ;  /* 0x0000003f00198202 */ /* 0x000fe20000000f00 */
[----:B------:R-:W-:Y:S01]  /*4aa0*/  @!P0 IMAD.MOV.U32 R58, RZ, RZ, R173 ;  /* 0x000000ffff3a8224 */ /* 0x000fe200078e00ad */
[----:B------:R-:W-:Y:S01]  /*4ab0*/  @!P0 F2FP.BF16.PACK_AB R75, R8, R7 ;  /* 0x00000007084b823e */ /* 0x000fe200000010ff */
[----:B------:R-:W-:Y:S02]  /*4ac0*/  @!P0 IMAD.MOV.U32 R59, RZ, RZ, R100 ;  /* 0x000000ffff3b8224 */ /* 0x000fe400078e0064 */
[----:B------:R-:W-:Y:S02]  /*4ad0*/  @!P0 IMAD.MOV.U32 R24, RZ, RZ, R54 ;  /* 0x000000ffff188224 */ /* 0x000fe400078e0036 */
[----:B------:R-:W-:Y:S01]  /*4ae0*/  @!P0 IMAD.MOV.U32 R26, RZ, RZ, R74 ;  /* 0x000000ffff1a8224 */ /* 0x000fe200078e004a */
[----:B------:R1:W-:Y:S01]  /*4af0*/  STG.E.128 [R72.64], R56 ;  /* 0x0000003848007986 */ /* 0x0003e2000c101d06 */
[----:B------:R-:W-:Y:S07]  /*4b00*/  @!P0 IMAD.MOV.U32 R27, RZ, RZ, R75 ;  /* 0x000000ffff1b8224 */ /* 0x000fee00078e004b */
[----:B------:R1:W-:Y:S02]  /*4b10*/  @!P2 STG.E.128 [R60.64], R24 ;  /* 0x000000183c00a986 */ /* 0x0003e4000c101d06 */
.L_x_77:
[----:B------:R-:W-:Y:S05]  /*4b20*/  BSYNC B0 ;  /* 0x0000000000007941 */ /* 0x000fea0003800000 */
.L_x_76:
[----:B------:R-:W-:Y:S11]  /*4b30*/  ISETP.GE.AND P0, PT, R12, c[0x0][0x1d4], PT ;  /* 0x000075000c007a0c */ /* 0x000ff60003f06270 */
[----:B------:R-:W-:Y:S02]  /*4b40*/  @!UPT UIADD3 URZ, URZ, URZ, URZ ;  /* 0x0000003f3f3ff290 */ /* 0x000fe4000fffe03f */
[----:B------:R-:W-:-:S05]  /*4b50*/  @P0 BRA `(.L_x_61) ;  /* 0x0000087000000947 */ /* 0x000fca0003800000 */
[----:B-1----:R-:W-:Y:S01]  /*4b60*/  IADD3 R58, P1, P0, R166, R149, R137 ;  /* 0x00000095a63a7210 */ /* 0x002fe2000783e089 */
[----:B------:R-:W1:Y:S03]  /*4b70*/  LDS.128 R24, [R119+0x6100] ;  /* 0x0061000077187984 */ /* 0x000e660000000c00 */
[----:B------:R-:W-:Y:S02]  /*4b80*/  IADD3.X R57, R105, R96, R126, P1, P0 ;  /* 0x0000006069397210 */ /* 0x000fe40000fe047e */
[----:B------:R-:W-:Y:S02]  /*4b90*/  ISETP.GE.AND P0, PT, R12, c[0x0][0x27c], PT ;  /* 0x00009f000c007a0c */ /* 0x000fe40003f06270 */
[C---:B------:R-:W-:Y:S01]  /*4ba0*/  LEA R56, P1, R58.reuse, c[0x0][0x1c8], 0x1 ;  /* 0x000072003a387a11 */ /* 0x040fe200078208ff */
[----:B------:R-:W2:Y:S03]  /*4bb0*/  LDS.128 R52, [R121+0x6100] ;  /* 0x0061000079347984 */ /* 0x000ea60000000c00 */
[----:B------:R-:W-:Y:S02]  /*4bc0*/  LEA.HI.X R57, R58, c[0x0][0x1cc], R57, 0x1, P1 ;  /* 0x000073003a397a11 */ /* 0x000fe400008f0c39 */
[----:B------:R-:W-:Y:S05]  /*4bd0*/  ISETP.GE.AND P1, PT, R131, c[0x0][0x1d4], PT ;  /* 0x0000750083007a0c */ /* 0x000fea0003f26270 */
[----:B------:R-:W-:Y:S02]  /*4be0*/  @!P0 SHF.R.U32.HI R39, RZ, 0x10, R65 ;  /* 0x00000010ff278819 */ /* 0x000fe40000011641 */
[----:B------:R-:W-:Y:S02]  /*4bf0*/  @!P0 SHF.R.U64 R20, R20, 0x10, R21 ;  /* 0x0000001014148819 */ /* 0x000fe40000001215 */
[----:B------:R-:W-:Y:S02]  /*4c00*/  @!P0 PRMT R78, R78, 0x5410, R39 ;  /* 0x000054104e4e8816 */ /* 0x000fe40000000027 */
[----:B------:R-:W-:Y:S02]  /*4c10*/  @!P0 PRMT R33, R33, 0x5410, R20 ;  /* 0x0000541021218816 */ /* 0x000fe40000000014 */
[C---:B------:R-:W-:Y:S01]  /*4c20*/  @!P0 LOP3.LUT R42, R78.reuse, 0xffff0000, RZ, 0xc0, !PT ;  /* 0xffff00004e2a8812 */ /* 0x040fe200078ec0ff */
[----:B------:R-:W-:Y:S01]  /*4c30*/  @!P0 IMAD.U32 R40, R78, 0x10000, RZ ;  /* 0x000100004e288824 */ /* 0x000fe200078e00ff */
[----:B------:R-:W-:Y:S02]  /*4c40*/  @!P0 SHF.R.U32.HI R29, RZ, 0x10, R21 ;  /* 0x00000010ff1d8819 */ /* 0x000fe40000011615 */
[----:B------:R-:W-:Y:S02]  /*4c50*/  @!P0 SHF.R.U32.HI R21, RZ, 0x10, R23 ;  /* 0x00000010ff158819 */ /* 0x000fe40000011617 */
[----:B------:R-:W-:Y:S02]  /*4c60*/  @!P0 PRMT R32, R32, 0x5410, R29 ;  /* 0x0000541020208816 */ /* 0x000fe4000000001d */
[----:B------:R-:W-:Y:S01]  /*4c70*/  @!P0 PRMT R34, R34, 0x5410, R21 ;  /* 0x0000541022228816 */ /* 0x000fe20000000015 */
[----:B------:R-:W-:Y:S01]  /*4c80*/  @!P0 IMAD.U32 R21, R33, 0x10000, RZ ;  /* 0x0001000021158824 */ /* 0x000fe200078e00ff */
[----:B------:R-:W-:Y:S01]  /*4c90*/  @!P0 SHF.R.U32.HI R37, RZ, 0x10, R67 ;  /* 0x00000010ff258819 */ /* 0x000fe20000011643 */
[C---:B------:R-:W-:Y:S01]  /*4ca0*/  @!P0 IMAD.U32 R20, R32.reuse, 0x10000, RZ ;  /* 0x0001000020148824 */ /* 0x040fe200078e00ff */
[----:B------:R-:W-:Y:S01]  /*4cb0*/  @!P0 LOP3.LUT R32, R32, 0xffff0000, RZ, 0xc0, !PT ;  /* 0xffff000020208812 */ /* 0x000fe200078ec0ff */
[C---:B-1----:R-:W-:Y:S01]  /*4cc0*/  @!P0 IMAD.U32 R31, R26.reuse, 0x10000, RZ ;  /* 0x000100001a1f8824 */ /* 0x042fe200078e00ff */
[----:B------:R-:W-:Y:S02]  /*4cd0*/  @!P0 LOP3.LUT R29, R26, 0xffff0000, RZ, 0xc0, !PT ;  /* 0xffff00001a1d8812 */ /* 0x000fe400078ec0ff */
[----:B------:R-:W-:Y:S01]  /*4ce0*/  @!P0 SHF.R.U64 R22, R22, 0x10, R23 ;  /* 0x0000001016168819 */ /* 0x000fe20000001217 */
[----:B------:R-:W-:Y:S01]  /*4cf0*/  @!P0 IMAD.U32 R23, R25, 0x10000, RZ ;  /* 0x0001000019178824 */ /* 0x000fe200078e00ff */
[----:B------:R-:W-:Y:S02]  /*4d00*/  @!P0 PRMT R62, R62, 0x5410, R37 ;  /* 0x000054103e3e8816 */ /* 0x000fe40000000025 */
[----:B------:R-:W-:Y:S01]  /*4d10*/  @!P0 PRMT R35, R35, 0x5410, R22 ;  /* 0x0000541023238816 */ /* 0x000fe20000000016 */
[----:B--2---:R-:W-:Y:S01]  /*4d20*/  @!P0 IMAD.U32 R41, R53, 0x10000, RZ ;  /* 0x0001000035298824 */ /* 0x004fe200078e00ff */
[C---:B------:R-:W-:Y:S01]  /*4d30*/  @!P0 SHF.L.U32 R36, R52.reuse, 0x10, RZ ;  /* 0x0000001034248819 */ /* 0x040fe200000006ff */
[----:B------:R-:W-:Y:S01]  /*4d40*/  @!P0 FMUL.FTZ R58, R23, R40 ;  /* 0x00000028173a8220 */ /* 0x000fe20000410000 */
[----:B------:R-:W-:Y:S01]  /*4d50*/  @!P0 LOP3.LUT R39, R52, 0xffff0000, RZ, 0xc0, !PT ;  /* 0xffff000034278812 */ /* 0x000fe200078ec0ff */
[----:B------:R-:W-:Y:S01]  /*4d60*/  @!P0 IMAD.U32 R22, R24, 0x10000, RZ ;  /* 0x0001000018168824 */ /* 0x000fe200078e00ff */
[----:B------:R-:W-:Y:S01]  /*4d70*/  @!P0 LOP3.LUT R43, R53, 0xffff0000, RZ, 0xc0, !PT ;  /* 0xffff0000352b8812 */ /* 0x000fe200078ec0ff */
[-C--:B------:R-:W-:Y:S01]  /*4d80*/  @!P0 FMUL.FTZ R3, R23, R20.reuse ;  /* 0x0000001417038220 */ /* 0x080fe20000410000 */
[----:B------:R-:W-:Y:S01]  /*4d90*/  @!P0 LOP3.LUT R47, R54, 0xffff0000, RZ, 0xc0, !PT ;  /* 0xffff0000362f8812 */ /* 0x000fe200078ec0ff */
[----:B------:R-:W-:Y:S01]  /*4da0*/  @!P0 FFMA.FTZ R58, R41, R20, -R58 ;  /* 0x00000014293a8223 */ /* 0x000fe2000001083a */
[----:B------:R-:W-:Y:S01]  /*4db0*/  @!P0 SHF.R.U64 R64, R64, 0x10, R65 ;  /* 0x0000001040408819 */ /* 0x000fe20000001241 */
[----:B------:R-:W-:Y:S01]  /*4dc0*/  @!P0 FMUL.FTZ R0, R22, R21 ;  /* 0x0000001516008220 */ /* 0x000fe20000410000 */
[----:B------:R-:W-:Y:S01]  /*4dd0*/  @!P0 SHF.L.U32 R49, R55, 0x10, RZ ;  /* 0x0000001037318819 */ /* 0x000fe200000006ff */
[----:B------:R-:W-:Y:S01]  /*4de0*/  @!P0 IMAD.U32 R45, R54, 0x10000, RZ ;  /* 0x00010000362d8824 */ /* 0x000fe200078e00ff */
[----:B------:R-:W-:Y:S01]  /*4df0*/  @!P0 PRMT R77, R77, 0x5410, R64 ;  /* 0x000054104d4d8816 */ /* 0x000fe20000000040 */
[----:B------:R-:W-:Y:S01]  /*4e00*/  @!P0 IMAD.U32 R30, R35, 0x10000, RZ ;  /* 0x00010000231e8824 */ /* 0x000fe200078e00ff */
[----:B------:R-:W-:Y:S02]  /*4e10*/  @!P0 LOP3.LUT R51, R55, 0xffff0000, RZ, 0xc0, !PT ;  /* 0xffff000037338812 */ /* 0x000fe400078ec0ff */
[----:B------:R-:W-:Y:S01]  /*4e20*/  @!P0 LOP3.LUT R20, R33, 0xffff0000, RZ, 0xc0, !PT ;  /* 0xffff000021148812 */ /* 0x000fe200078ec0ff */
[----:B------:R-:W-:Y:S01]  /*4e30*/  @!P0 IMAD.U32 R37, R77, 0x10000, RZ ;  /* 0x000100004d258824 */ /* 0x000fe200078e00ff */
[----:B------:R-:W-:Y:S01]  /*4e40*/  @!P0 SHF.R.U64 R67, R66, 0x10, R67 ;  /* 0x0000001042438819 */ /* 0x000fe20000001243 */
[----:B------:R-:W-:Y:S01]  /*4e50*/  @!P0 FMUL.FTZ R5, R31, R30 ;  /* 0x0000001e1f058220 */ /* 0x000fe20000410000 */
[----:B------:R-:W-:Y:S01]  /*4e60*/  @!P0 LOP3.LUT R28, R35, 0xffff0000, RZ, 0xc0, !PT ;  /* 0xffff0000231c8812 */ /* 0x000fe200078ec0ff */
[----:B------:R-:W-:Y:S01]  /*4e70*/  @!P0 FMUL.FTZ R59, R22, R37 ;  /* 0x00000025163b8220 */ /* 0x000fe20000410000 */
[----:B------:R-:W-:Y:S01]  /*4e80*/  @!P0 LOP3.LUT R23, R24, 0xffff0000, RZ, 0xc0, !PT ;  /* 0xffff000018178812 */ /* 0x000fe200078ec0ff */
[----:B------:R-:W-:Y:S01]  /*4e90*/  @!P0 IMAD.U32 R22, R34, 0x10000, RZ ;  /* 0x0001000022168824 */ /* 0x000fe200078e00ff */
[----:B------:R-:W-:Y:S01]  /*4ea0*/  @!P0 LOP3.LUT R38, R77, 0xffff0000, RZ, 0xc0, !PT ;  /* 0xffff00004d268812 */ /* 0x000fe200078ec0ff */
[----:B------:R-:W-:Y:S01]  /*4eb0*/  @!P0 FFMA.FTZ R59, R36, R21, -R59 ;  /* 0x00000015243b8223 */ /* 0x000fe2000001083b */
[----:B------:R-:W-:Y:S01]  /*4ec0*/  @!P0 PRMT R76, R76, 0x5410, R67 ;  /* 0x000054104c4c8816 */ /* 0x000fe20000000043 */
[----:B------:R-:W-:Y:S01]  /*4ed0*/  @!P0 FMUL.FTZ R2, R23, R20 ;  /* 0x0000001417028220 */ /* 0x000fe20000410000 */
[----:B------:R-:W-:Y:S01]  /*4ee0*/  @!P0 LOP3.LUT R33, R25, 0xffff0000, RZ, 0xc0, !PT ;  /* 0xffff000019218812 */ /* 0x000fe200078ec0ff */
[----:B------:R-:W-:Y:S01]  /*4ef0*/  @!P0 FMUL.FTZ R60, R23, R38 ;  /* 0x00000026173c8220 */ /* 0x000fe20000410000 */
[C---:B------:R-:W-:Y:S01]  /*4f00*/  @!P0 LOP3.LUT R46, R76.reuse, 0xffff0000, RZ, 0xc0, !PT ;  /* 0xffff00004c2e8812 */ /* 0x040fe200078ec0ff */
[----:B------:R-:W-:Y:S01]  /*4f10*/  @!P0 IMAD.U32 R44, R76, 0x10000, RZ ;  /* 0x000100004c2c8824 */ /* 0x000fe200078e00ff */
[C---:B------:R-:W-:Y:S01]  /*4f20*/  @!P0 LOP3.LUT R21, R27.reuse, 0xffff0000, RZ, 0xc0, !PT ;  /* 0xffff00001b158812 */ /* 0x040fe200078ec0ff */
[----:B------:R-:W-:Y:S01]  /*4f30*/  @!P0 IMAD.U32 R23, R27, 0x10000, RZ ;  /* 0x000100001b178824 */ /* 0x000fe200078e00ff */
[C---:B------:R-:W-:Y:S01]  /*4f40*/  @!P0 SHF.L.U32 R48, R62.reuse, 0x10, RZ ;  /* 0x000000103e308819 */ /* 0x040fe200000006ff */
[----:B------:R-:W-:Y:S01]  /*4f50*/  @!P0 FFMA.FTZ R60, R39, R20, -R60 ;  /* 0x00000014273c8223 */ /* 0x000fe2000001083c */
[----:B------:R-:W-:Y:S01]  /*4f60*/  @!P0 LOP3.LUT R50, R62, 0xffff0000, RZ, 0xc0, !PT ;  /* 0xffff00003e328812 */ /* 0x000fe200078ec0ff */
[----:B------:R-:W-:Y:S01]  /*4f70*/  @!P0 FMUL.FTZ R69, R33, R42 ;  /* 0x0000002a21458220 */ /* 0x000fe20000410000 */
[----:B------:R-:W-:Y:S01]  /*4f80*/  @!P0 LOP3.LUT R20, R34, 0xffff0000, RZ, 0xc0, !PT ;  /* 0xffff000022148812 */ /* 0x000fe200078ec0ff */
[----:B------:R-:W-:Y:S01]  /*4f90*/  @!P0 FMUL.FTZ R70, R31, R44 ;  /* 0x0000002c1f468220 */ /* 0x000fe20000410000 */
[----:B------:R-:W-:Y:S01]  /*4fa0*/  @!P0 F2FP.BF16.PACK_AB R59, R60, R59 ;  /* 0x0000003b3c3b823e */ /* 0x000fe200000010ff */
[----:B------:R-:W-:Y:S02]  /*4fb0*/  @!P0 FMUL.FTZ R63, R29, R46 ;  /* 0x0000002e1d3f8220 */ /* 0x000fe40000410000 */
[----:B------:R-:W-:Y:S01]  /*4fc0*/  @!P0 FMUL.FTZ R68, R23, R48 ;  /* 0x0000003017448220 */ /* 0x000fe20000410000 */
[----:B------:R-:W-:Y:S01]  /*4fd0*/  @!P0 MOV R52, R59 ;  /* 0x0000003b00348202 */ /* 0x000fe20000000f00 */
[----:B------:R-:W-:Y:S02]  /*4fe0*/  @!P0 FMUL.FTZ R61, R21, R50 ;  /* 0x00000032153d8220 */ /* 0x000fe40000410000 */
[----:B------:R-:W-:Y:S02]  /*4ff0*/  @!P0 FFMA.FTZ R69, R43, R32, -R69 ;  /* 0x000000202b458223 */ /* 0x000fe40000010845 */
[----:B------:R-:W-:Y:S02]  /*5000*/  @!P0 FFMA.FTZ R70, R45, R30, -R70 ;  /* 0x0000001e2d468223 */ /* 0x000fe40000010846 */
[----:B------:R-:W-:Y:S01]  /*5010*/  @!P0 FFMA.FTZ R63, R47, R28, -R63 ;  /* 0x0000001c2f3f8223 */ /* 0x000fe2000001083f */
[----:B------:R-:W-:Y:S01]  /*5020*/  @!P0 F2FP.BF16.PACK_AB R58, R69, R58 ;  /* 0x0000003a453a823e */ /* 0x000fe200000010ff */
[----:B------:R-:W-:Y:S02]  /*5030*/  @!P0 FFMA.FTZ R68, R49, R22, -R68 ;  /* 0x0000001631448223 */ /* 0x000fe40000010844 */
[----:B------:R-:W-:Y:S01]  /*5040*/  @!P0 FFMA.FTZ R61, R51, R20, -R61 ;  /* 0x00000014333d8223 */ /* 0x000fe2000001083d */
[----:B------:R-:W-:Y:S01]  /*5050*/  @!P0 F2FP.BF16.PACK_AB R70, R63, R70 ;  /* 0x000000463f46823e */ /* 0x000fe200000010ff */
[----:B------:R-:W-:Y:S02]  /*5060*/  @!P0 IMAD.MOV.U32 R53, RZ, RZ, R58 ;  /* 0x000000ffff358224 */ /* 0x000fe400078e003a */
[----:B------:R-:W-:Y:S01]  /*5070*/  @!P0 FFMA.FTZ R0, R37, R36, R0 ;  /* 0x0000002425008223 */ /* 0x000fe20000010000 */
[----:B------:R-:W-:Y:S01]  /*5080*/  @!P0 F2FP.BF16.PACK_AB R61, R61, R68 ;  /* 0x000000443d3d823e */ /* 0x000fe200000010ff */
[----:B------:R-:W-:Y:S02]  /*5090*/  @!P0 IMAD.MOV.U32 R54, RZ, RZ, R70 ;  /* 0x000000ffff368224 */ /* 0x000fe400078e0046 */
[----:B------:R-:W-:Y:S01]  /*50a0*/  @!P0 FMUL.FTZ R4, R33, R32 ;  /* 0x0000002021048220 */ /* 0x000fe20000410000 */
[----:B------:R-:W-:Y:S01]  /*50b0*/  @!P0 MOV R55, R61 ;  /* 0x0000003d00378202 */ /* 0x000fe20000000f00 */
[----:B------:R-:W-:Y:S02]  /*50c0*/  @!P0 FFMA.FTZ R2, R38, R39, R2 ;  /* 0x0000002726028223 */ /* 0x000fe40000010002 */
[----:B------:R-:W-:Y:S02]  /*50d0*/  @!P0 FFMA.FTZ R3, R40, R41, R3 ;  /* 0x0000002928038223 */ /* 0x000fe40000010003 */
[----:B------:R-:W-:Y:S01]  /*50e0*/  @!P0 FMUL.FTZ R6, R29, R28 ;  /* 0x0000001c1d068220 */ /* 0x000fe20000410000 */
[----:B------:R1:W-:Y:S01]  /*50f0*/  STG.E.128 [R56.64], R52 ;  /* 0x0000003438007986 */ /* 0x0003e2000c101d06 */
[----:B------:R-:W-:Y:S01]  /*5100*/  @!P0 FFMA.FTZ R4, R42, R43, R4 ;  /* 0x0000002b2a048223 */ /* 0x000fe20000010004 */
[----:B------:R-:W-:Y:S01]  /*5110*/  @!P0 F2FP.BF16.PACK_AB R58, R2, R0 ;  /* 0x00000000023a823e */ /* 0x000fe200000010ff */
[----:B------:R-:W-:Y:S02]  /*5120*/  @!P0 FMUL.FTZ R7, R23, R22 ;  /* 0x0000001617078220 */ /* 0x000fe40000410000 */
[----:B------:R-:W-:Y:S02]  /*5130*/  @!P0 FFMA.FTZ R5, R44, R45, R5 ;  /* 0x0000002d2c058223 */ /* 0x000fe40000010005 */
[----:B------:R-:W-:Y:S02]  /*5140*/  @!P0 FMUL.FTZ R8, R21, R20 ;  /* 0x0000001415088220 */ /* 0x000fe40000410000 */
[----:B------:R-:W-:Y:S02]  /*5150*/  @!P0 FFMA.FTZ R6, R46, R47, R6 ;  /* 0x0000002f2e068223 */ /* 0x000fe40000010006 */
[----:B------:R-:W-:Y:S02]  /*5160*/  @!P0 FFMA.FTZ R7, R48, R49, R7 ;  /* 0x0000003130078223 */ /* 0x000fe40000010007 */
[----:B------:R-:W-:Y:S02]  /*5170*/  @!P0 FFMA.FTZ R8, R50, R51, R8 ;  /* 0x0000003332088223 */ /* 0x000fe40000010008 */
[----:B------:R-:W-:Y:S03]  /*5180*/  @!P0 IMAD.MOV.U32 R24, RZ, RZ, R58 ;  /* 0x000000ffff188224 */ /* 0x000fe600078e003a */
[----:B------:R-:W-:Y:S05]  /*5190*/  @!P0 F2FP.BF16.PACK_AB R59, R8, R7 ;  /* 0x00000007083b823e */ /* 0x000fea00000010ff */
[----:B------:R-:W-:Y:S01]  /*51a0*/  @!P0 IMAD.MOV.U32 R27, RZ, RZ, R59 ;  /* 0x000000ffff1b8224 */ /* 0x000fe200078e003b */
[----:B-1----:R-:W-:Y:S02]  /*51b0*/  @!P0 F2FP.BF16.PACK_AB R57, R4, R3 ;  /* 0x000000030439823e */ /* 0x002fe400000010ff */
[----:B------:R-:W-:Y:S03]  /*51c0*/  @!P0 F2FP.BF16.PACK_AB R56, R6, R5 ;  /* 0x000000050638823e */ /* 0x000fe600000010ff */
[----:B------:R-:W-:Y:S01]  /*51d0*/  @!P0 IMAD.MOV.U32 R25, RZ, RZ, R57 ;  /* 0x000000ffff198224 */ /* 0x000fe200078e0039 */
[----:B------:R-:W-:Y:S01]  /*51e0*/  @!P0 MOV R26, R56 ;  /* 0x00000038001a8202 */ /* 0x000fe20000000f00 */
[----:B------:R-:W-:-:S05]  /*51f0*/  @P1 BRA `(.L_x_61) ;  /* 0x000001d000001947 */ /* 0x000fca0003800000 */
[----:B------:R-:W-:Y:S04]  /*5200*/  IADD3 R149, P1, P0, R166, R149, R131 ;  /* 0x00000095a6957210 */ /* 0x000fe8000783e083 */
[----:B------:R-:W-:Y:S02]  /*5210*/  IADD3.X R96, R105, R96, R120, P1, P0 ;  /* 0x0000006069607210 */ /* 0x000fe40000fe0478 */
[C---:B------:R-:W-:Y:S04]  /*5220*/  LEA R2, P0, R149.reuse, c[0x0][0x1c8], 0x1 ;  /* 0x0000720095027a11 */ /* 0x040fe800078008ff */
[----:B------:R-:W-:Y:S05]  /*5230*/  LEA.HI.X R3, R149, c[0x0][0x1cc], R96, 0x1, P0 ;  /* 0x0000730095037a11 */ /* 0x000fea00000f0c60 */
[----:B------:R1:W-:Y:S01]  /*5240*/  STG.E.128 [R2.64], R24 ;  /* 0x0000001802007986 */ /* 0x0003e2000c101d06 */
[----:B------:R-:W-:-:S05]  /*5250*/  BRA `(.L_x_61) ;  /* 0x0000017000007947 */ /* 0x000fca0003800000 */
.L_x_57:
[----:B------:R-:W-:Y:S05]  /*5260*/  IMAD R0, R141, -0x40, R150 ;  /* 0xffffffc08d007824 */ /* 0x000fea00078e0296 */
[----:B------:R-:W-:Y:S04]  /*5270*/  IMNMX R0, R0, 0x40, PT ;  /* 0x0000004000007817 */ /* 0x000fe80003800200 */
[----:B------:R-:W-:Y:S11]  /*5280*/  ISETP.GE.AND P0, PT, R145, R0, PT ;  /* 0x000000009100720c */ /* 0x000ff60003f06270 */
[----:B------:R-:W-:Y:S02]  /*5290*/  @!UPT UIADD3 URZ, URZ, URZ, URZ ;  /* 0x0000003f3f3ff290 */ /* 0x000fe4000fffe03f */
[----:B------:R-:W-:-:S05]  /*52a0*/  @P0 BRA `(.L_x_61) ;  /* 0x0000012000000947 */ /* 0x000fca0003800000 */
[----:B------:R-:W-:Y:S02]  /*52b0*/  ISETP.GE.AND P0, PT, R18, c[0x0][0x1d4], PT ;  /* 0x0000750012007a0c */ /* 0x000fe40003f06270 */
[----:B------:R-:W-:Y:S02]  /*52c0*/  ISETP.GE.AND P1, PT, R12, c[0x0][0x1d4], PT ;  /* 0x000075000c007a0c */ /* 0x000fe40003f26270 */
[----:B------:R-:W-:Y:S09]  /*52d0*/  ISETP.GE.AND P2, PT, R13, c[0x0][0x1d4], PT ;  /* 0x000075000d007a0c */ /* 0x000ff20003f46270 */
[----:B------:R-:W1:Y:S04]  /*52e0*/  @!P0 LDS.128 R4, [R135+0x6000] ;  /* 0x0060000087048984 */ /* 0x000e680000000c00 */
[----:B------:R-:W2:Y:S04]  /*52f0*/  @!P1 LDS.128 R28, [R135+0x8000] ;  /* 0x00800000871c9984 */ /* 0x000ea80000000c00 */
[----:B------:R-:W3:Y:S04]  /*5300*/  @!P2 LDS.128 R32, [R134+0x6000] ;  /* 0x006000008620a984 */ /* 0x000ee80000000c00 */
[----:B-1----:R-:W-:Y:S01]  /*5310*/  @!P0 STG.E.128 [R72.64], R4 ;  /* 0x0000000448008986 */ /* 0x002fe2000c101d06 */
[----:B------:R-:W-:Y:S03]  /*5320*/  ISETP.GE.AND P0, PT, R144, c[0x0][0x1d4], PT ;  /* 0x0000750090007a0c */ /* 0x000fe60003f06270 */
[----:B--2---:R-:W-:Y:S01]  /*5330*/  @!P1 STG.E.128 [R72.64+0x80], R28 ;  /* 0x0000801c48009986 */ /* 0x004fe2000c101d06 */
[----:B------:R-:W-:Y:S03]  /*5340*/  ISETP.GE.AND P1, PT, R143, c[0x0][0x1d4], PT ;  /* 0x000075008f007a0c */ /* 0x000fe60003f26270 */
[----:B---3--:R-:W-:Y:S06]  /*5350*/  @!P2 STG.E.128 [R72.64+0x40], R32 ;  /* 0x000040204800a986 */ /* 0x008fec000c101d06 */
[----:B------:R-:W1:Y:S04]  /*5360*/  @!P0 LDS.128 R24, [R134+0x8000] ;  /* 0x0080000086188984 */ /* 0x000e680000000c00 */
[----:B------:R-:W2:Y:S04]  /*5370*/  @!P1 LDS.128 R20, [R135+0xa000] ;  /* 0x00a0000087149984 */ /* 0x000ea80000000c00 */
[----:B-1----:R-:W-:Y:S01]  /*5380*/  @!P0 STG.E.128 [R72.64+0xc0], R24 ;  /* 0x0000c01848008986 */ /* 0x002fe2000c101d06 */
[----:B------:R-:W-:Y:S03]  /*5390*/  ISETP.GE.AND P0, PT, R142, c[0x0][0x1d4], PT ;  /* 0x000075008e007a0c */ /* 0x000fe60003f06270 */
[----:B--2---:R-:W-:Y:S10]  /*53a0*/  @!P1 STG.E.128 [R72.64+0x100], R20 ;  /* 0x0001001448009986 */ /* 0x004ff4000c101d06 */
[----:B------:R-:W1:Y:S04]  /*53b0*/  @!P0 LDS.128 R4, [R134+0xa000] ;  /* 0x00a0000086048984 */ /* 0x000e680000000c00 */
[----:B-1----:R1:W-:Y:S02]  /*53c0*/  @!P0 STG.E.128 [R72.64+0x140], R4 ;  /* 0x0001400448008986 */ /* 0x0023e4000c101d06 */
.L_x_61:
[----:B------:R-:W-:Y:S05]  /*53d0*/  BSYNC B1 ;  /* 0x0000000000017941 */ /* 0x000fea0003800000 */
.L_x_56:
[C---:B-1----:R-:W-:Y:S01]  /*53e0*/  IMAD.SHL.U32 R3, R141.reuse, 0x40, RZ ;  /* 0x000000408d037824 */ /* 0x042fe200078e00ff */
[----:B------:R-:W-:Y:S01]  /*53f0*/  SHF.L.U64.HI R89, R141, 0x6, R89 ;  /* 0x000000068d597819 */ /* 0x000fe20000010259 */
[----:B------:R-:W-:Y:S02]  /*5400*/  BSSY B0, `(.L_x_78) ;  /* 0x0000047000007945 */ /* 0x000fe40003800000 */
[----:B------:R-:W-:Y:S01]  /*5410*/  IMAD.IADD R0, R102, 0x1, -R3 ;  /* 0x0000000166007824 */ /* 0x000fe200078e0a03 */
[----:B------:R-:W-:Y:S04]  /*5420*/  IADD3 R5, P1, R3, R104, RZ ;  /* 0x0000006803057210 */ /* 0x000fe80007f3e0ff */
[C---:B------:R-:W-:Y:S01]  /*5430*/  ISETP.GE.AND P0, PT, R0.reuse, 0x21, PT ;  /* 0x000000210000780c */ /* 0x040fe20003f06270 */
[----:B------:R-:W-:Y:S11]  /*5440*/  IMAD.X R2, R89, 0x1, R103, P1 ;  /* 0x0000000159027824 */ /* 0x000ff600008e0667 */
[----:B------:R-:W-:Y:S01]  /*5450*/  @!UPT UIADD3 URZ, URZ, URZ, URZ ;  /* 0x0000003f3f3ff290 */ /* 0x000fe2000fffe03f */
[----:B------:R-:W-:Y:S04]  /*5460*/  @P0 IADD3 R7, P1, R5, 0x20, RZ ;  /* 0x0000002005070810 */ /* 0x000fe80007f3e0ff */
[----:B------:R-:W-:Y:S02]  /*5470*/  @P0 IADD3.X R4, RZ, R2, RZ, P1, !PT ;  /* 0x00000002ff040210 */ /* 0x000fe40000ffe4ff */
[----:B------:R-:W-:Y:S02]  /*5480*/  ISETP.GE.AND P1, PT, R0, 0x1, PT ;  /* 0x000000010000780c */ /* 0x000fe40003f26270 */
[----:B------:R-:W-:Y:S01]  /*5490*/  IADD3 R0, -R3, R150, RZ ;  /* 0x0000009603007210 */ /* 0x000fe20007ffe1ff */
[----:B------:R-:W-:Y:S03]  /*54a0*/  @P0 IMAD R4, R4, c[0x0][0x258], RZ ;  /* 0x0000960004040a24 */ /* 0x000fe600078e02ff */
[----:B------:R-:W-:Y:S01]  /*54b0*/  IMNMX R0, R0, 0x40, PT ;  /* 0x0000004000007817 */ /* 0x000fe20003800200 */
[----:B------:R-:W-:Y:S06]  /*54c0*/  @P0 IMAD R4, R7, c[0x0][0x25c], R4 ;  /* 0x0000970007040a24 */ /* 0x000fec00078e0204 */
[----:B------:R-:W-:Y:S02]  /*54d0*/  @P1 IMAD.MOV.U32 R100, RZ, RZ, R162 ;  /* 0x000000ffff641224 */ /* 0x000fe400078e00a2 */
[----:B------:R-:W-:Y:S02]  /*54e0*/  @P1 IMAD R2, R2, c[0x0][0x258], RZ ;  /* 0x0000960002021a24 */ /* 0x000fe400078e02ff */
[C---:B-----5:R-:W-:Y:S01]  /*54f0*/  @P1 IMAD.WIDE.U32 R20, R5.reuse, c[0x0][0x258], R100 ;  /* 0x0000960005141a25 */ /* 0x060fe200078e0064 */
[----:B------:R-:W-:Y:S03]  /*5500*/  @P0 MOV R100, R162 ;  /* 0x000000a200640202 */ /* 0x000fe60000000f00 */
[----:B------:R-:W-:Y:S01]  /*5510*/  @P1 IMAD R2, R5, c[0x0][0x25c], R2 ;  /* 0x0000970005021a24 */ /* 0x000fe200078e0202 */
[C---:B------:R-:W-:Y:S03]  /*5520*/  @P1 LEA R22, P2, R20.reuse, c[0x0][0x250], 0x1 ;  /* 0x0000940014161a11 */ /* 0x040fe600078408ff */
[----:B------:R-:W-:Y:S05]  /*5530*/  @P1 IMAD.IADD R2, R21, 0x1, R2 ;  /* 0x0000000115021824 */ /* 0x000fea00078e0202 */
[----:B------:R-:W-:Y:S01]  /*5540*/  @P1 LEA.HI.X R23, R20, c[0x0][0x254], R2, 0x1, P2 ;  /* 0x0000950014171a11 */ /* 0x000fe200010f0c02 */
[----:B------:R-:W-:Y:S04]  /*5550*/  @P0 IMAD.WIDE.U32 R20, R7, c[0x0][0x258], R100 ;  /* 0x0000960007140a25 */ /* 0x000fe800078e0064 */
[----:B------:R-:W-:Y:S01]  /*5560*/  @!PT LDS RZ, [RZ] ;  /* 0x00000000fffff984 */ /* 0x000fe20000000800 */
[----:B------:R-:W-:Y:S01]  /*5570*/  @!PT LDS RZ, [RZ] ;  /* 0x00000000fffff984 */ /* 0x000fe20000000800 */
[----:B------:R-:W-:Y:S01]  /*5580*/  @!PT LDS RZ, [RZ] ;  /* 0x00000000fffff984 */ /* 0x000fe20000000800 */
[----:B------:R1:W-:Y:S01]  /*5590*/  @P1 LDGSTS.E.BYPASS.LTC128B.128 [R140+0x100], [R22.64], !P5 ;  /* 0x00100000168c1fae */ /* 0x0003e2000e901d46 */
[----:B------:R-:W-:Y:S01]  /*55a0*/  @P0 IMAD.IADD R4, R21, 0x1, R4 ;  /* 0x0000000115040824 */ /* 0x000fe200078e0204 */
[C---:B------:R-:W-:Y:S02]  /*55b0*/  @P0 LEA R6, P2, R20.reuse, c[0x0][0x250], 0x1 ;  /* 0x0000940014060a11 */ /* 0x040fe400078408ff */
[----:B------:R1:W-:Y:S02]  /*55c0*/  @P1 LDGSTS.E.BYPASS.LTC128B.128 [R140+0x2100], [R22.64+0x80], !P4 ;  /* 0x02100080168c1fae */ /* 0x0003e4000e101d46 */
[----:B------:R-:W-:Y:S02]  /*55d0*/  @P0 LEA.HI.X R7, R20, c[0x0][0x254], R4, 0x1, P2 ;  /* 0x0000950014070a11 */ /* 0x000fe400010f0c04 */
[----:B------:R1:W-:Y:S04]  /*55e0*/  @P1 LDGSTS.E.BYPASS.LTC128B.128 [R140+0x4100], [R22.64+0x100], !P3 ;  /* 0x04100100168c1fae */ /* 0x0003e8000d901d46 */
[----:B------:R1:W-:Y:S04]  /*55f0*/  @P0 LDGSTS.E.BYPASS.LTC128B.128 [R140+0x1100], [R6.64], !P5 ;  /* 0x01100000068c0fae */ /* 0x0003e8000e901d46 */
[----:B------:R1:W-:Y:S04]  /*5600*/  @P0 LDGSTS.E.BYPASS.LTC128B.128 [R140+0x3100], [R6.64+0x80], !P4 ;  /* 0x03100080068c0fae */ /* 0x0003e8000e101d46 */
[----:B------:R1:W-:Y:S01]  /*5610*/  @P0 LDGSTS.E.BYPASS.LTC128B.128 [R140+0x5100], [R6.64+0x100], !P3 ;  /* 0x05100100068c0fae */ /* 0x0003e2000d901d46 */
[----:B------:R-:W-:Y:S03]  /*5620*/  ISETP.GE.AND P0, PT, R145, R0, PT ;  /* 0x000000009100720c */ /* 0x000fe60003f06270 */
[----:B------:R-:W0:Y:S01]  /*5630*/  LDGDEPBAR ;  /* 0x00000000000079af */ /* 0x000e220000000000 */
[----:B------:R-:W-:Y:S04]  /*5640*/  DEPBAR.LE SB0, 0x0 ;  /* 0x000080000000791a */ /* 0x000fe80000000000 */
[----:B------:R-:W-:Y:S06]  /*5650*/  BAR.SYNC.DEFER_BLOCKING 0x0 ;  /* 0x0000000000007b1d */ /* 0x000fec0000010000 */
[----:B------:R-:W-:-:S05]  /*5660*/  @P0 BRA `(.L_x_79) ;  /* 0x0000020000000947 */ /* 0x000fca0003800000 */
[----:B-1----:R-:W-:Y:S01]  /*5670*/  IADD3 R3, P0, R3, R99, RZ ;  /* 0x0000006303037210 */ /* 0x002fe20007f1e0ff */
[----:B------:R-:W-:Y:S01]  /*5680*/  IMAD.MOV.U32 R96, RZ, RZ, R160 ;  /* 0x000000ffff607224 */ /* 0x000fe200078e00a0 */
[----:B------:R-:W-:Y:S03]  /*5690*/  ISETP.GE.AND P1, PT, R18, c[0x0][0x1d4], PT ;  /* 0x0000750012007a0c */ /* 0x000fe60003f26270 */
[----:B------:R-:W-:Y:S02]  /*56a0*/  IMAD.X R0, R89, 0x1, R98, P0 ;  /* 0x0000000159007824 */ /* 0x000fe400000e0662 */
[C---:B------:R-:W-:Y:S04]  /*56b0*/  IMAD.WIDE.U32 R20, R3.reuse, c[0x0][0x208], R96 ;  /* 0x0000820003147a25 */ /* 0x040fe800078e0060 */
[----:B------:R-:W-:Y:S01]  /*56c0*/  IMAD R0, R0, c[0x0][0x208], RZ ;  /* 0x0000820000007a24 */ /* 0x000fe200078e02ff */
[C---:B------:R-:W-:Y:S03]  /*56d0*/  LEA R2, P0, R20.reuse, c[0x0][0x1f8], 0x1 ;  /* 0x00007e0014027a11 */ /* 0x040fe600078008ff */
[----:B------:R-:W1:Y:S01]  /*56e0*/  @!P1 LDS.128 R4, [R135] ;  /* 0x0000000087049984 */ /* 0x000e620000000c00 */
[----:B------:R-:W-:Y:S04]  /*56f0*/  IMAD R0, R3, c[0x0][0x20c], R0 ;  /* 0x0000830003007a24 */ /* 0x000fe800078e0200 */
[----:B------:R-:W-:Y:S05]  /*5700*/  IMAD.IADD R0, R21, 0x1, R0 ;  /* 0x0000000115007824 */ /* 0x000fea00078e0200 */
[----:B------:R-:W-:Y:S02]  /*5710*/  LEA.HI.X R3, R20, c[0x0][0x1fc], R0, 0x1, P0 ;  /* 0x00007f0014037a11 */ /* 0x000fe400000f0c00 */
[----:B------:R-:W-:Y:S11]  /*5720*/  ISETP.GE.AND P0, PT, R13, c[0x0][0x1d4], PT ;  /* 0x000075000d007a0c */ /* 0x000ff60003f06270 */
[----:B------:R-:W-:Y:S02]  /*5730*/  @!UPT UIADD3 URZ, URZ, URZ, URZ ;  /* 0x0000003f3f3ff290 */ /* 0x000fe4000fffe03f */
[----:B------:R-:W2:Y:S04]  /*5740*/  @!P0 LDS.128 R32, [R134] ;  /* 0x0000000086208984 */ /* 0x000ea80000000c00 */
[----:B-1----:R-:W-:Y:S01]  /*5750*/  @!P1 STG.E.128 [R2.64], R4 ;  /* 0x0000000402009986 */ /* 0x002fe2000c101d06 */
[----:B------:R-:W-:Y:S11]  /*5760*/  ISETP.GE.AND P1, PT, R12, c[0x0][0x1d4], PT ;  /* 0x000075000c007a0c */ /* 0x000ff60003f26270 */
[----:B------:R-:W-:Y:S02]  /*5770*/  @!UPT UIADD3 URZ, URZ, URZ, URZ ;  /* 0x0000003f3f3ff290 */ /* 0x000fe4000fffe03f */
[----:B------:R-:W1:Y:S04]  /*5780*/  @!P1 LDS.128 R28, [R135+0x2000] ;  /* 0x00200000871c9984 */ /* 0x000e680000000c00 */
[----:B--2---:R-:W-:Y:S01]  /*5790*/  @!P0 STG.E.128 [R2.64+0x40], R32 ;  /* 0x0000402002008986 */ /* 0x004fe2000c101d06 */
[----:B------:R-:W-:Y:S11]  /*57a0*/  ISETP.GE.AND P0, PT, R144, c[0x0][0x1d4], PT ;  /* 0x0000750090007a0c */ /* 0x000ff60003f06270 */
[----:B------:R-:W-:Y:S02]  /*57b0*/  @!UPT UIADD3 URZ, URZ, URZ, URZ ;  /* 0x0000003f3f3ff290 */ /* 0x000fe4000fffe03f */
[----:B------:R-:W2:Y:S04]  /*57c0*/  @!P0 LDS.128 R24, [R134+0x2000] ;  /* 0x0020000086188984 */ /* 0x000ea80000000c00 */
[----:B-1----:R-:W-:Y:S01]  /*57d0*/  @!P1 STG.E.128 [R2.64+0x80], R28 ;  /* 0x0000801c02009986 */ /* 0x002fe2000c101d06 */
[----:B------:R-:W-:Y:S11]  /*57e0*/  ISETP.GE.AND P1, PT, R143, c[0x0][0x1d4], PT ;  /* 0x000075008f007a0c */ /* 0x000ff60003f26270 */
[----:B------:R-:W-:Y:S02]  /*57f0*/  @!UPT UIADD3 URZ, URZ, URZ, URZ ;  /* 0x0000003f3f3ff290 */ /* 0x000fe4000fffe03f */
[----:B------:R-:W1:Y:S04]  /*5800*/  @!P1 LDS.128 R20, [R135+0x4000] ;  /* 0x0040000087149984 */ /* 0x000e680000000c00 */
[----:B--2---:R-:W-:Y:S01]  /*5810*/  @!P0 STG.E.128 [R2.64+0xc0], R24 ;  /* 0x0000c01802008986 */ /* 0x004fe2000c101d06 */
[----:B------:R-:W-:Y:S11]  /*5820*/  ISETP.GE.AND P0, PT, R142, c[0x0][0x1d4], PT ;  /* 0x000075008e007a0c */ /* 0x000ff60003f06270 */
[----:B------:R-:W-:Y:S02]  /*5830*/  @!UPT UIADD3 URZ, URZ, URZ, URZ ;  /* 0x0000003f3f3ff290 */ /* 0x000fe4000fffe03f */
[----:B------:R-:W2:Y:S04]  /*5840*/  @!P0 LDS.128 R4, [R134+0x4000] ;  /* 0x0040000086048984 */ /* 0x000ea80000000c00 */
[----:B-1----:R1:W-:Y:S04]  /*5850*/  @!P1 STG.E.128 [R2.64+0x100], R20 ;  /* 0x0001001402009986 */ /* 0x0023e8000c101d06 */
[----:B--2---:R1:W-:Y:S02]  /*5860*/  @!P0 STG.E.128 [R2.64+0x140], R4 ;  /* 0x0001400402008986 */ /* 0x0043e4000c101d06 */
.L_x_79:
[----:B-1----:R-:W-:Y:S05]  /*5870*/  BSYNC B0 ;  /* 0x0000000000007941 */ /* 0x002fea0003800000 */
.L_x_78:
[C---:B------:R-:W-:Y:S02]  /*5880*/  ISETP.GT.AND P0, PT, R141.reuse, R106, PT ;  /* 0x0000006a8d00720c */ /* 0x040fe40003f04270 */
[----:B------:R-:W-:Y:S11]  /*5890*/  IADD3 R141, R141, -0x1, RZ ;  /* 0xffffffff8d8d7810 */ /* 0x000ff60007ffe0ff */
[----:B------:R-:W-:Y:S01]  /*58a0*/  @P0 SHF.R.S32.HI R2, RZ, 0x1f, R141 ;  /* 0x0000001fff020819 */ /* 0x000fe2000001148d */
[----:B------:R-:W-:Y:S02]  /*58b0*/  @P0 IMAD R0, R108, R141, RZ ;  /* 0x0000008d6c000224 */ /* 0x000fe400078e02ff */
[----:B------:R-:W-:Y:S02]  /*58c0*/  @P0 IMAD.MOV.U32 R4, RZ, RZ, R164 ;  /* 0x000000ffff040224 */ /* 0x000fe400078e00a4 */
[----:B------:R-:W-:Y:S02]  /*58d0*/  @P0 IMAD.MOV.U32 R5, RZ, RZ, R171 ;  /* 0x000000ffff050224 */ /* 0x000fe400078e00ab */
[-C--:B------:R-:W-:Y:S02]  /*58e0*/  @P0 IMAD R0, R2, R109.reuse, R0 ;  /* 0x0000006d02000224 */ /* 0x080fe400078e0200 */
[----:B------:R-:W-:Y:S04]  /*58f0*/  @P0 IMAD.WIDE.U32 R4, R141, R109, R4 ;  /* 0x0000006d8d040225 */ /* 0x000fe800078e0004 */
[----:B------:R-:W-:Y:S01]  /*5900*/  @P0 IMAD.IADD R0, R5, 0x1, R0 ;  /* 0x0000000105000824 */ /* 0x000fe200078e0200 */
[C---:B------:R-:W-:Y:S04]  /*5910*/  @P0 LEA R6, P1, R4.reuse, c[0x0][0x220], 0x1 ;  /* 0x0000880004060a11 */ /* 0x040fe800078208ff */
[----:B------:R-:W-:Y:S02]  /*5920*/  @P0 LEA.HI.X R7, R4, c[0x0][0x224], R0, 0x1, P1 ;  /* 0x0000890004070a11 */ /* 0x000fe400008f0c00 */
[C---:B------:R-:W-:Y:S03]  /*5930*/  @P0 LEA R2, P1, R118.reuse, R6, 0x1 ;  /* 0x0000000676020211 */ /* 0x040fe600078208ff */
[----:B------:R-:W-:Y:S01]  /*5940*/  @!PT LDS RZ, [RZ] ;  /* 0x00000000fffff984 */ /* 0x000fe20000000800 */
[----:B------:R-:W-:Y:S01]  /*5950*/  @!PT LDS RZ, [RZ] ;  /* 0x00000000fffff984 */ /* 0x000fe20000000800 */
[----:B------:R-:W-:Y:S01]  /*5960*/  @!PT LDS RZ, [RZ] ;  /* 0x00000000fffff984 */ /* 0x000fe20000000800 */
[----:B------:R1:W-:Y:S01]  /*5970*/  @P0 LDGSTS.E.BYPASS.LTC128B.128 [R140+0x6100], [R6.64], !P5 ;  /* 0x06100000068c0fae */ /* 0x0003e2000e901d46 */
[----:B------:R-:W-:Y:S03]  /*5980*/  @P0 LEA.HI.X R3, R118, R7, R117, 0x1, P1 ;  /* 0x0000000776030211 */ /* 0x000fe600008f0c75 */
[----:B------:R1:W-:Y:S04]  /*5990*/  @P0 LDGSTS.E.BYPASS.LTC128B.128 [R140+0x8100], [R6.64+0x80], !P4 ;  /* 0x08100080068c0fae */ /* 0x0003e8000e101d46 */
[----:B------:R1:W-:Y:S04]  /*59a0*/  @P0 LDGSTS.E.BYPASS.LTC128B.128 [R140+0xa100], [R6.64+0x100], !P3 ;  /* 0x0a100100068c0fae */ /* 0x0003e8000d901d46 */
[----:B------:R1:W-:Y:S04]  /*59b0*/  @P0 LDGSTS.E.BYPASS.LTC128B.128 [R140+0x7100], [R2.64], !P5 ;  /* 0x07100000028c0fae */ /* 0x0003e8000e901d46 */
[----:B------:R1:W-:Y:S04]  /*59c0*/  @P0 LDGSTS.E.BYPASS.LTC128B.128 [R140+0x9100], [R2.64+0x80], !P4 ;  /* 0x09100080028c0fae */ /* 0x0003e8000e101d46 */
[----:B------:R1:W-:Y:S04]  /*59d0*/  @P0 LDGSTS.E.BYPASS.LTC128B.128 [R140+0xb100], [R2.64+0x100], !P3 ;  /* 0x0b100100028c0fae */ /* 0x0003e8000d901d46 */
[----:B------:R-:W0:Y:S01]  /*59e0*/  LDGDEPBAR ;  /* 0x00000000000079af */ /* 0x000e220000000000 */
[----:B------:R-:W-:-:S05]  /*59f0*/  @P0 BRA `(.L_x_80) ;  /* 0xffffbfc000000947 */ /* 0x000fca000383ffff */
[----:B------:R-:W-:Y:S06]  /*5a00*/  BAR.SYNC.DEFER_BLOCKING 0x0 ;  /* 0x0000000000007b1d */ /* 0x000fec0000010000 */
.L_x_55:
[----:B-1----:R-:W-:Y:S01]  /*5a10*/  ISETP.GE.AND P0, PT, R83, 0x1, PT ;  /* 0x000000015300780c */ /* 0x002fe20003f06270 */
[----:B------:R-:W-:Y:S01]  /*5a20*/  IMAD.IADD R147, R146, 0x1, R147 ;  /* 0x0000000192937824 */ /* 0x000fe200078e0293 */
[----:B------:R-:W-:Y:S01]  /*5a30*/  PLOP3.LUT P2, PT, PT, PT, PT, 0x80, 0x0 ;  /* 0x000000000000781c */ /* 0x000fe20003f4f070 */
        /* <DEDUP_REMOVED lines=17> */
[----:B------:R-:W-:Y:S01]  /*5b50*/  MOV R89, RZ ;  /* 0x000000ff00597202 */ /* 0x000fe20000000f00 */
[----:B------:R-:W-:Y:S01]  /*5b60*/  CS2R R8, SRZ ;  /* 0x0000000000087805 */ /* 0x000fe2000001ff00 */
[----:B------:R-:W-:Y:S01]  /*5b70*/  CS2R R10, SRZ ;  /* 0x00000000000a7805 */ /* 0x000fe2000001ff00 */
[----:B------:R-:W-:Y:S01]  /*5b80*/  IMAD.MOV.U32 R4, RZ, RZ, RZ ;  /* 0x000000ffff047224 */ /* 0x000fe200078e00ff */
[----:B------:R-:W-:Y:S01]  /*5b90*/  CS2R R6, SRZ ;  /* 0x0000000000067805 */ /* 0x000fe2000001ff00 */
[----:B------:R-:W-:Y:S01]  /*5ba0*/  MOV R82, RZ ;  /* 0x000000ff00527202 */ /* 0x000fe20000000f00 */
        /* <DEDUP_REMOVED lines=27> */
[----:B------:R-:W-:Y:S01]  /*5d60*/  IMAD.MOV.U32 R12, RZ, RZ, RZ ;  /* 0x000000ffff0c7224 */ /* 0x000fe200078e00ff */
[----:B------:R-:W-:Y:S05]  /*5d70*/  @!P0 BRA `(.L_x_81) ;  /* 0x0000c44000008947 */ /* 0x000fea0003800000 */
[----:B------:R-:W-:-:S04]  /*5d80*/  ISETP.NE.U32.AND P0, PT, RZ, c[0x0][0x340], PT ;  /* 0x0000d000ff007a0c */ /* 0x000fc80003f05070 */
[----:B------:R-:W-:-:S13]  /*5d90*/  ISETP.NE.AND.EX P1, PT, RZ, c[0x0][0x344], PT, P0 ;  /* 0x0000d100ff007a0c */ /* 0x000fda0003f25300 */
[----:B------:R-:W-:-:S04]  /*5da0*/  @P1 IMAD.MOV.U32 R7, RZ, RZ, 0x4 ;  /* 0x00000004ff071424 */ /* 0x000fc800078e00ff */
[----:B------:R-:W-:-:S05]  /*5db0*/  @P1 IMAD.WIDE R6, R200, R7, c[0x0][0x340] ;  /* 0x0000d000c8061625 */ /* 0x000fca00078e0207 */
[----:B------:R1:W2:Y:S01]  /*5dc0*/  @P1 LDG.E R0, [R6.64] ;  /* 0x0000000606001981 */ /* 0x0002a2000c1e1900 */
[----:B------:R-:W-:Y:S01]  /*5dd0*/  SHF.R.S32.HI R5, RZ, 0x1f, R148 ;  /* 0x0000001fff057819 */ /* 0x000fe20000011494 */
[C---:B------:R-:W-:Y:S01]  /*5de0*/  IMAD.WIDE.U32 R12, R148.reuse, c[0x0][0x178], RZ ;  /* 0x00005e00940c7a25 */ /* 0x040fe200078e00ff */
[----:B------:R-:W-:Y:S01]  /*5df0*/  SHF.R.S32.HI R9, RZ, 0x1f, R84 ;  /* 0x0000001fff097819 */ /* 0x000fe20000011454 */
[----:B------:R-:W-:Y:S01]  /*5e00*/  BSSY B0, `(.L_x_82) ;  /* 0x0000093000007945 */ /* 0x000fe20003800000 */
[----:B------:R-:W-:Y:S01]  /*5e10*/  ISETP.NE.U32.AND P0, PT, RZ, c[0x0][0x348], PT ;  /* 0x0000d200ff007a0c */ /* 0x000fe20003f05070 */
[----:B------:R-:W-:Y:S01]  /*5e20*/  IMAD R5, R5, c[0x0][0x178], RZ ;  /* 0x00005e0005057a24 */ /* 0x000fe200078e02ff */
[CC--:B------:R-:W-:Y:S01]  /*5e30*/  LEA.HI R3, R9.reuse, R84.reuse, RZ, 0x3 ;  /* 0x0000005409037211 */ /* 0x0c0fe200078f18ff */
[----:B------:R-:W-:Y:S01]  /*5e40*/  IMAD.MOV.U32 R2, RZ, RZ, c[0x0][0x2c4] ;  /* 0x0000b100ff027624 */ /* 0x000fe200078e00ff */
[----:B------:R-:W-:Y:S01]  /*5e50*/  LEA.HI R15, R9, R84, RZ, 0x4 ;  /* 0x00000054090f7211 */ /* 0x000fe200078f20ff */
[----:B------:R-:W-:Y:S01]  /*5e60*/  IMAD R5, R148, c[0x0][0x17c], R5 ;  /* 0x00005f0094057a24 */ /* 0x000fe200078e0205 */
[----:B------:R-:W-:Y:S01]  /*5e70*/  SHF.R.S32.HI R18, RZ, 0x3, R3 ;  /* 0x00000003ff127819 */ /* 0x000fe20000011403 */
[----:B------:R-:W-:Y:S01]  /*5e80*/  IMAD R46, R88, c[0x0][0x2c4], RZ ;  /* 0x0000b100582e7a24 */ /* 0x000fe200078e02ff */
[----:B------:R-:W-:Y:S01]  /*5e90*/  LOP3.LUT R3, R3, 0xfffffff8, RZ, 0xc0, !PT ;  /* 0xfffffff803037812 */ /* 0x000fe200078ec0ff */
[----:B------:R-:W-:Y:S01]  /*5ea0*/  IMAD.IADD R13, R13, 0x1, R5 ;  /* 0x000000010d0d7824 */ /* 0x000fe200078e0205 */
[----:B------:R-:W-:Y:S01]  /*5eb0*/  SHF.R.S32.HI R4, RZ, 0x4, R15 ;  /* 0x00000004ff047819 */ /* 0x000fe2000001140f */
[----:B------:R-:W-:Y:S01]  /*5ec0*/  IMAD.SHL.U32 R5, R18, 0x40, RZ ;  /* 0x0000004012057824 */ /* 0x000fe200078e00ff */
[----:B------:R-:W-:Y:S01]  /*5ed0*/  ISETP.NE.AND P2, PT, R2, 0x1, PT ;  /* 0x000000010200780c */ /* 0x000fe20003f45270 */
[----:B------:R-:W-:Y:S01]  /*5ee0*/  IMAD.IADD R3, R84, 0x1, -R3 ;  /* 0x0000000154037824 */ /* 0x000fe200078e0a03 */
[----:B------:R-:W-:Y:S01]  /*5ef0*/  LEA.HI R21, R15, R4, RZ, 0x1 ;  /* 0x000000040f157211 */ /* 0x000fe200078f08ff */
[----:B------:R-:W-:Y:S01]  /*5f00*/  IMAD R2, R87, c[0x0][0x1b8], RZ ;  /* 0x00006e0057027a24 */ /* 0x000fe200078e02ff */
[----:B------:R-:W-:Y:S01]  /*5f10*/  LOP3.LUT R5, R5, 0x1c0, RZ, 0xc0, !PT ;  /* 0x000001c005057812 */ /* 0x000fe200078ec0ff */
[----:B------:R-:W-:Y:S01]  /*5f20*/  IMAD.SHL.U32 R22, R3, 0x8, RZ ;  /* 0x0000000803167824 */ /* 0x000fe200078e00ff */
[----:B------:R-:W-:Y:S01]  /*5f30*/  LOP3.LUT R21, R21, 0xfffffffe, RZ, 0xc0, !PT ;  /* 0xfffffffe15157812 */ /* 0x000fe200078ec0ff */
[----:B------:R-:W-:Y:S01]  /*5f40*/  IMAD.WIDE.U32 R12, R199, c[0x0][0x1b8], R12 ;  /* 0x00006e00c70c7a25 */ /* 0x000fe200078e000c */
[----:B------:R-:W-:-:S02]  /*5f50*/  SHF.R.U32.HI R16, RZ, 0x3, R5 ;  /* 0x00000003ff107819 */ /* 0x000fc40000011605 */
[----:B-1----:R-:W-:Y:S01]  /*5f60*/  LOP3.LUT R7, R5, 0x38, R22, 0xf8, !PT ;  /* 0x0000003805077812 */ /* 0x002fe200078ef816 */
[----:B------:R-:W-:Y:S01]  /*5f70*/  IMAD R5, R199, c[0x0][0x1bc], R2 ;  /* 0x00006f00c7057a24 */ /* 0x000fe200078e0202 */
[----:B------:R-:W-:Y:S01]  /*5f80*/  IADD3 R21, R4, -R21, RZ ;  /* 0x8000001504157210 */ /* 0x000fe20007ffe0ff */
[----:B------:R-:W-:Y:S01]  /*5f90*/  IMAD R4, R3, 0x20, R18 ;  /* 0x0000002003047824 */ /* 0x000fe200078e0212 */
[----:B------:R-:W-:Y:S01]  /*5fa0*/  ISETP.NE.AND.EX P0, PT, RZ, c[0x0][0x34c], PT, P0 ;  /* 0x0000d300ff007a0c */ /* 0x000fe20003f05300 */
[----:B------:R-:W-:Y:S01]  /*5fb0*/  IMAD.IADD R13, R13, 0x1, R5 ;  /* 0x000000010d0d7824 */ /* 0x000fe200078e0205 */
[----:B------:R-:W-:Y:S01]  /*5fc0*/  SHF.R.S32.HI R5, RZ, 0x1f, R200 ;  /* 0x0000001fff057819 */ /* 0x000fe200000114c8 */
[----:B------:R-:W-:Y:S01]  /*5fd0*/  IMAD R4, R85, 0x80, R4 ;  /* 0x0000008055047824 */ /* 0x000fe200078e0204 */
[----:B------:R-:W-:Y:S02]  /*5fe0*/  LOP3.LUT R16, R7, R16, RZ, 0x3c, !PT ;  /* 0x0000001007107212 */ /* 0x000fe400078e3cff */
[----:B------:R-:W-:Y:S01]  /*5ff0*/  IADD3 R2, R22, 0x80, RZ ;  /* 0x0000008016027810 */ /* 0x000fe20007ffe0ff */
[----:B------:R-:W-:Y:S01]  /*6000*/  @P2 IMAD.HI.U32 R6, R4, c[0x0][0x2c8], RZ ;  /* 0x0000b20004062a27 */ /* 0x000fe200078e00ff */
[----:B------:R-:W-:-:S02]  /*6010*/  SEL R7, R5, RZ, !P0 ;  /* 0x000000ff05077207 */ /* 0x000fc40004000000 */
[----:B------:R-:W-:Y:S01]  /*6020*/  ISETP.GE.AND P3, PT, R2, c[0x0][0x1d4], PT ;  /* 0x0000750002007a0c */ /* 0x000fe20003f66270 */
[----:B------:R-:W-:Y:S01]  /*6030*/  IMAD.MOV.U32 R2, RZ, RZ, R4 ;  /* 0x000000ffff027224 */ /* 0x000fe200078e0004 */
[----:B------:R-:W-:Y:S01]  /*6040*/  SHF.R.S32.HI R11, RZ, 0x1f, R147 ;  /* 0x0000001fff0b7819 */ /* 0x000fe20000011493 */
[----:B------:R-:W-:Y:S01]  /*6050*/  IMAD R7, R7, c[0x0][0x1c0], RZ ;  /* 0x0000700007077a24 */ /* 0x000fe200078e02ff */
[----:B------:R-:W-:Y:S02]  /*6060*/  SEL R24, R200, RZ, !P0 ;  /* 0x000000ffc8187207 */ /* 0x000fe40004000000 */
[----:B------:R-:W-:Y:S02]  /*6070*/  IADD3 R147, P0, R18, R147, RZ ;  /* 0x0000009312937210 */ /* 0x000fe40007f1e0ff */
[----:B------:R-:W-:Y:S01]  /*6080*/  @P2 SHF.R.U32.HI R2, RZ, c[0x0][0x2cc], R6 ;  /* 0x0000b300ff022a19 */ /* 0x000fe20000011606 */
[C---:B------:R-:W-:Y:S01]  /*6090*/  IMAD R10, R24.reuse, c[0x0][0x1c4], R7 ;  /* 0x00007100180a7a24 */ /* 0x040fe200078e0207 */
[----:B------:R-:W-:Y:S01]  /*60a0*/  LOP3.LUT R15, R15, 0xfffffff0, RZ, 0xc0, !PT ;  /* 0xfffffff00f0f7812 */ /* 0x000fe200078ec0ff */
[----:B------:R-:W-:Y:S01]  /*60b0*/  IMAD.WIDE.U32 R24, R24, c[0x0][0x1c0], R12 ;  /* 0x0000700018187a25 */ /* 0x000fe200078e000c */
[----:B------:R-:W-:-:S02]  /*60c0*/  LEA.HI.X.SX32 R6, R18, R11, 0x1, P0 ;  /* 0x0000000b12067211 */ /* 0x000fc400000f0eff */
[----:B------:R-:W-:Y:S01]  /*60d0*/  LEA.HI R11, R9, R84, RZ, 0x6 ;  /* 0x00000054090b7211 */ /* 0x000fe200078f30ff */
[----:B------:R-:W-:Y:S01]  /*60e0*/  IMAD.MOV R7, RZ, RZ, -R2 ;  /* 0x000000ffff077224 */ /* 0x000fe200078e0a02 */
[----:B------:R-:W-:Y:S01]  /*60f0*/  SHF.R.S32.HI R23, RZ, 0x1f, R22 ;  /* 0x0000001fff177819 */ /* 0x000fe20000011416 */
[----:B------:R-:W-:Y:S01]  /*6100*/  IMAD.IADD R15, R84, 0x1, -R15 ;  /* 0x00000001540f7824 */ /* 0x000fe200078e0a0f */
[----:B------:R-:W-:Y:S01]  /*6110*/  SHF.L.U32 R11, R11, 0x3, RZ ;  /* 0x000000030b0b7819 */ /* 0x000fe200000006ff */
[C---:B------:R-:W-:Y:S01]  /*6120*/  IMAD R8, R6.reuse, c[0x0][0x1e0], RZ ;  /* 0x0000780006087a24 */ /* 0x040fe200078e02ff */
[----:B------:R-:W-:Y:S01]  /*6130*/  ISETP.NE.U32.AND P2, PT, RZ, c[0x0][0x350], PT ;  /* 0x0000d400ff007a0c */ /* 0x000fe20003f45070 */
[----:B------:R-:W-:Y:S01]  /*6140*/  IMAD R6, R6, c[0x0][0x208], RZ ;  /* 0x0000820006067a24 */ /* 0x000fe200078e02ff */
[----:B------:R-:W-:Y:S01]  /*6150*/  SHF.R.S32.HI R12, RZ, 0x1f, R15 ;  /* 0x0000001fff0c7819 */ /* 0x000fe2000001140f */
[----:B------:R-:W-:Y:S01]  /*6160*/  IMAD R7, R7, c[0x0][0x2c4], R4 ;  /* 0x0000b10007077a24 */ /* 0x000fe200078e0204 */
[----:B------:R-:W-:Y:S01]  /*6170*/  SHF.R.S32.HI R4, RZ, 0x1f, R2 ;  /* 0x0000001fff047819 */ /* 0x000fe20000011402 */
[C---:B------:R-:W-:Y:S01]  /*6180*/  IMAD R6, R147.reuse, c[0x0][0x20c], R6 ;  /* 0x0000830093067a24 */ /* 0x040fe200078e0206 */
[----:B------:R-:W-:Y:S01]  /*6190*/  LOP3.LUT R16, R16, 0xfffffe00, R11, 0xf8, !PT ;  /* 0xfffffe0010107812 */ /* 0x000fe200078ef80b */
[----:B------:R-:W-:Y:S01]  /*61a0*/  IMAD.WIDE.U32 R28, R147, c[0x0][0x208], R22 ;  /* 0x00008200931c7a25 */ /* 0x000fe200078e0016 */
[----:B------:R-:W-:-:S02]  /*61b0*/  LEA.HI R13, R12, R15, RZ, 0x3 ;  /* 0x0000000f0c0d7211 */ /* 0x000fc400078f18ff */
[----:B------:R-:W-:Y:S01]  /*61c0*/  P2R R203, PR, RZ, 0x8 ;  /* 0x00000008ffcb7803 */ /* 0x000fe20000000000 */
[----:B------:R-:W-:Y:S01]  /*61d0*/  IMAD.IADD R25, R25, 0x1, R10 ;  /* 0x0000000119197824 */ /* 0x000fe200078e020a */
[----:B------:R-:W-:Y:S01]  /*61e0*/  LOP3.LUT R12, R13, 0xfffffff8, RZ, 0xc0, !PT ;  /* 0xfffffff80d0c7812 */ /* 0x000fe200078ec0ff */
[----:B------:R-:W-:Y:S01]  /*61f0*/  IMAD R11, R4, c[0x0][0x1b0], RZ ;  /* 0x00006c00040b7a24 */ /* 0x000fe200078e02ff */
[----:B------:R-:W-:Y:S01]  /*6200*/  ISETP.NE.AND.EX P2, PT, RZ, c[0x0][0x354], PT, P2 ;  /* 0x0000d500ff007a0c */ /* 0x000fe20003f45320 */
[----:B------:R-:W-:Y:S01]  /*6210*/  IMAD.IADD R29, R29, 0x1, R6 ;  /* 0x000000011d1d7824 */ /* 0x000fe200078e0206 */
[----:B------:R-:W-:Y:S01]  /*6220*/  SHF.R.S32.HI R6, RZ, 0x1f, R7 ;  /* 0x0000001fff067819 */ /* 0x000fe20000011407 */
[C---:B------:R-:W-:Y:S01]  /*6230*/  IMAD R8, R147.reuse, c[0x0][0x1e4], R8 ;  /* 0x0000790093087a24 */ /* 0x040fe200078e0208 */
[----:B------:R-:W-:Y:S01]  /*6240*/  ISETP.GE.AND P6, PT, R22, c[0x0][0x1d4], PT ;  /* 0x0000750016007a0c */ /* 0x000fe20003fc6270 */
[----:B------:R-:W-:-:S03]  /*6250*/  IMAD.WIDE.U32 R26, R147, c[0x0][0x1e0], R22 ;  /* 0x00007800931a7a25 */ /* 0x000fc600078e0016 */
[----:B------:R-:W-:Y:S01]  /*6260*/  SEL R20, RZ, 0x1, P6 ;  /* 0x00000001ff147807 */ /* 0x000fe20003000000 */
[C---:B------:R-:W-:Y:S01]  /*6270*/  IMAD R11, R2.reuse, c[0x0][0x1b4], R11 ;  /* 0x00006d00020b7a24 */ /* 0x040fe200078e020b */
[----:B------:R-:W-:Y:S01]  /*6280*/  IADD3 R27, R27, R8, RZ ;  /* 0x000000081b1b7210 */ /* 0x000fe20007ffe0ff */
[----:B------:R-:W-:-:S04]  /*6290*/  IMAD.WIDE.U32 R24, R2, c[0x0][0x1b0], R24 ;  /* 0x00006c0002187a25 */ /* 0x000fc800078e0018 */
[----:B------:R-:W-:Y:S01]  /*62a0*/  IMAD.IADD R25, R25, 0x1, R11 ;  /* 0x0000000119197824 */ /* 0x000fe200078e020b */
[----:B------:R-:W-:Y:S01]  /*62b0*/  SHF.L.U32 R11, R3, 0x3, RZ ;  /* 0x00000003030b7819 */ /* 0x000fe200000006ff */
[----:B------:R-:W-:Y:S02]  /*62c0*/  IMAD R6, R6, c[0x0][0x1a8], RZ ;  /* 0x00006a0006067a24 */ /* 0x000fe400078e02ff */
[----:B------:R-:W-:Y:S02]  /*62d0*/  IMAD R4, R87, c[0x0][0x1e8], RZ ;  /* 0x00007a0057047a24 */ /* 0x000fe400078e02ff */
[----:B------:R-:W-:Y:S02]  /*62e0*/  IMAD.IADD R12, R15, 0x1, -R12 ;  /* 0x000000010f0c7824 */ /* 0x000fe400078e0a0c */
[----:B------:R-:W-:Y:S02]  /*62f0*/  IMAD R8, R87, c[0x0][0x210], RZ ;  /* 0x0000840057087a24 */ /* 0x000fe400078e02ff */
[C---:B------:R-:W-:Y:S01]  /*6300*/  IMAD R6, R7.reuse, c[0x0][0x1ac], R6 ;  /* 0x00006b0007067a24 */ /* 0x040fe200078e0206 */
[C---:B------:R-:W-:Y:S01]  /*6310*/  LOP3.LUT P5, RZ, R12.reuse, 0x4, RZ, 0xc0, !PT ;  /* 0x000000040cff7812 */ /* 0x040fe200078ac0ff */
[----:B------:R-:W-:Y:S01]  /*6320*/  IMAD.WIDE.U32 R24, R7, c[0x0][0x1a8], R24 ;  /* 0x00006a0007187a25 */ /* 0x000fe200078e0018 */
[----:B------:R-:W-:-:S03]  /*6330*/  LOP3.LUT P3, RZ, R12, 0x2, RZ, 0xc0, !PT ;  /* 0x000000020cff7812 */ /* 0x000fc6000786c0ff */
[C---:B------:R-:W-:Y:S02]  /*6340*/  IMAD R4, R199.reuse, c[0x0][0x1ec], R4 ;  /* 0x00007b00c7047a24 */ /* 0x040fe400078e0204 */
[----:B------:R-:W-:-:S04]  /*6350*/  IMAD.WIDE.U32 R208, R199, c[0x0][0x1e8], R26 ;  /* 0x00007a00c7d07a25 */ /* 0x000fc800078e001a */
[C---:B------:R-:W-:Y:S02]  /*6360*/  IMAD R8, R199.reuse, c[0x0][0x214], R8 ;  /* 0x00008500c7087a24 */ /* 0x040fe400078e0208 */
[----:B------:R-:W-:-:S04]  /*6370*/  IMAD.WIDE.U32 R26, R199, c[0x0][0x210], R28 ;  /* 0x00008400c71a7a25 */ /* 0x000fc800078e001c */
[----:B------:R-:W-:Y:S02]  /*6380*/  IMAD.SHL.U32 R12, R12, 0x40, RZ ;  /* 0x000000400c0c7824 */ /* 0x000fe400078e00ff */
[----:B------:R-:W-:Y:S02]  /*6390*/  IMAD.IADD R209, R4, 0x1, R209 ;  /* 0x0000000104d17824 */ /* 0x000fe400078e02d1 */
[----:B------:R-:W-:Y:S01]  /*63a0*/  IMAD.IADD R27, R8, 0x1, R27 ;  /* 0x00000001081b7824 */ /* 0x000fe200078e021b */
[----:B------:R-:W-:Y:S01]  /*63b0*/  LEA R8, P0, R24, c[0x0][0x160], 0x1 ;  /* 0x0000580018087a11 */ /* 0x000fe200078008ff */
[----:B------:R-:W-:Y:S01]  /*63c0*/  IMAD.IADD R4, R25, 0x1, R6 ;  /* 0x0000000119047824 */ /* 0x000fe200078e0206 */
[----:B------:R-:W-:Y:S01]  /*63d0*/  LOP3.LUT R15, R12, 0x1c0, RZ, 0xc0, !PT ;  /* 0x000001c00c0f7812 */ /* 0x000fe200078ec0ff */
[----:B------:R-:W-:Y:S02]  /*63e0*/  IMAD.SHL.U32 R10, R21, 0x8, RZ ;  /* 0x00000008150a7824 */ /* 0x000fe400078e00ff */
[----:B------:R-:W-:Y:S01]  /*63f0*/  IMAD.SHL.U32 R13, R13, 0x40, RZ ;  /* 0x000000400d0d7824 */ /* 0x000fe200078e00ff */
[----:B------:R-:W-:-:S02]  /*6400*/  LEA.HI.X R4, R24, c[0x0][0x164], R4, 0x1, P0 ;  /* 0x0000590018047a11 */ /* 0x000fc400000f0c04 */
[----:B------:R-:W-:Y:S01]  /*6410*/  LOP3.LUT R2, R15, 0x8, R10, 0xf8, !PT ;  /* 0x000000080f027812 */ /* 0x000fe200078ef80a */
[----:B------:R1:W3:Y:S01]  /*6420*/  SHFL.IDX PT, R24, R8, RZ, 0x181f ;  /* 0x00181fff08187589 */ /* 0x0002e200000e0000 */
[----:B------:R-:W-:Y:S02]  /*6430*/  SHF.R.U32.HI R15, RZ, 0x3, R15 ;  /* 0x00000003ff0f7819 */ /* 0x000fe4000001160f */
[----:B------:R-:W-:Y:S01]  /*6440*/  IADD3 R10, R11, 0x80, RZ ;  /* 0x000000800b0a7810 */ /* 0x000fe20007ffe0ff */
[----:B------:R1:W4:Y:S01]  /*6450*/  SHFL.IDX PT, R25, R4, RZ, 0x181f ;  /* 0x00181fff04197589 */ /* 0x00032200000e0000 */
[----:B------:R-:W-:Y:S02]  /*6460*/  LOP3.LUT R2, R2, R15, RZ, 0x3c, !PT ;  /* 0x0000000f02027212 */ /* 0x000fe400078e3cff */
[----:B------:R-:W-:Y:S02]  /*6470*/  IADD3 R15, R22, 0x40, RZ ;  /* 0x00000040160f7810 */ /* 0x000fe40007ffe0ff */
[----:B------:R-:W-:-:S02]  /*6480*/  ISETP.GE.AND P4, PT, R10, c[0x0][0x198], PT ;  /* 0x000066000a007a0c */ /* 0x000fc40003f86270 */
[----:B------:R-:W-:Y:S02]  /*6490*/  LOP3.LUT R2, R2, 0xfffffe00, R13, 0xf8, !PT ;  /* 0xfffffe0002027812 */ /* 0x000fe400078ef80d */
[----:B--2---:R-:W-:Y:S01]  /*64a0*/  @P1 SHF.R.S32.HI R7, RZ, 0x1f, R0 ;  /* 0x0000001fff071819 */ /* 0x004fe20000011400 */
[----:B------:R-:W-:Y:S01]  /*64b0*/  @!P1 IMAD.MOV.U32 R7, RZ, RZ, R5 ;  /* 0x000000ffff079224 */ /* 0x000fe200078e0005 */
[----:B------:R-:W-:Y:S01]  /*64c0*/  @P1 MOV R6, R0 ;  /* 0x0000000000061202 */ /* 0x000fe20000000f00 */
[----:B------:R-:W-:Y:S01]  /*64d0*/  @!P1 IMAD.MOV.U32 R6, RZ, RZ, R200 ;  /* 0x000000ffff069224 */ /* 0x000fe200078e00c8 */
[----:B------:R-:W-:Y:S01]  /*64e0*/  ISETP.GE.AND P1, PT, R11, c[0x0][0x198], PT ;  /* 0x000066000b007a0c */ /* 0x000fe20003f26270 */
[----:B------:R-:W-:Y:S01]  /*64f0*/  IMAD.MOV.U32 R0, RZ, RZ, 0x10 ;  /* 0x00000010ff007424 */ /* 0x000fe200078e00ff */
[----:B------:R-:W-:Y:S01]  /*6500*/  SEL R201, R7, RZ, !P2 ;  /* 0x000000ff07c97207 */ /* 0x000fe20005000000 */
[----:B------:R-:W-:Y:S01]  /*6510*/  IMAD R7, R85, 0x80, R18 ;  /* 0x0000008055077824 */ /* 0x000fe200078e0212 */
[----:B------:R-:W-:Y:S01]  /*6520*/  SEL R206, R6, RZ, !P2 ;  /* 0x000000ff06ce7207 */ /* 0x000fe20005000000 */
[----:B------:R-:W-:Y:S01]  /*6530*/  IMAD.MOV.U32 R5, RZ, RZ, 0x20 ;  /* 0x00000020ff057424 */ /* 0x000fe200078e00ff */
[----:B------:R-:W-:Y:S01]  /*6540*/  ISETP.GE.AND P2, PT, R15, c[0x0][0x1d4], PT ;  /* 0x000075000f007a0c */ /* 0x000fe20003f46270 */
[----:B------:R-:W-:Y:S01]  /*6550*/  IMAD R211, R201, c[0x0][0x1f0], RZ ;  /* 0x00007c00c9d37a24 */ /* 0x000fe200078e02ff */
[----:B------:R-:W-:Y:S01]  /*6560*/  ISETP.GE.AND P0, PT, R7, R46, PT ;  /* 0x0000002e0700720c */ /* 0x000fe20003f06270 */
[----:B------:R-:W-:Y:S01]  /*6570*/  IMAD R201, R201, c[0x0][0x218], RZ ;  /* 0x00008600c9c97a24 */ /* 0x000fe200078e02ff */
[----:B------:R-:W-:Y:S01]  /*6580*/  SEL R0, R0, 0xfffffff0, !P3 ;  /* 0xfffffff000007807 */ /* 0x000fe20005800000 */
[C---:B------:R-:W-:Y:S01]  /*6590*/  IMAD R211, R206.reuse, c[0x0][0x1f4], R211 ;  /* 0x00007d00ced37a24 */ /* 0x040fe200078e02d3 */
[----:B------:R-:W-:Y:S01]  /*65a0*/  P2R R204, PR, RZ, 0x4 ;  /* 0x00000004ffcc7803 */ /* 0x000fe20000000000 */
[C---:B------:R-:W-:Y:S01]  /*65b0*/  IMAD R201, R206.reuse, c[0x0][0x21c], R201 ;  /* 0x00008700cec97a24 */ /* 0x040fe200078e02c9 */
[----:B------:R-:W-:Y:S01]  /*65c0*/  SEL R5, R5, 0xffffffe0, !P5 ;  /* 0xffffffe005057807 */ /* 0x000fe20006800000 */
[----:B------:R-:W-:Y:S01]  /*65d0*/  IMAD.WIDE.U32 R208, R206, c[0x0][0x1f0], R208 ;  /* 0x00007c00ced07a25 */ /* 0x000fe200078e00d0 */
[----:B------:R-:W-:-:S02]  /*65e0*/  ISETP.GE.AND P3, PT, R15, c[0x0][0x198], PT ;  /* 0x000066000f007a0c */ /* 0x000fc40003f66270 */
[----:B------:R-:W-:Y:S01]  /*65f0*/  LEA.HI R6, R9, R84, RZ, 0x5 ;  /* 0x0000005409067211 */ /* 0x000fe200078f28ff */
[----:B------:R-:W-:-:S04]  /*6600*/  IMAD.WIDE.U32 R206, R206, c[0x0][0x218], R26 ;  /* 0x00008600cece7a25 */ /* 0x000fc800078e001a */
[----:B------:R-:W-:Y:S02]  /*6610*/  IMAD.IADD R211, R209, 0x1, R211 ;  /* 0x00000001d1d37824 */ /* 0x000fe400078e02d3 */
[----:B------:R-:W-:Y:S01]  /*6620*/  IMAD.IADD R201, R207, 0x1, R201 ;  /* 0x00000001cfc97824 */ /* 0x000fe200078e02c9 */
[----:B------:R-:W-:Y:S05]  /*6630*/  @P0 BRA `(.L_x_83) ;  /* 0x000000f000000947 */ /* 0x000fea0003800000 */
[----:B-1-34-:R-:W-:Y:S02]  /*6640*/  SHF.R.S32.HI R12, RZ, 0x1f, R15 ;  /* 0x0000001fff0c7819 */ /* 0x01afe4000001140f */
[----:B------:R-:W-:Y:S02]  /*6650*/  SHF.R.S32.HI R13, RZ, 0x1f, R10 ;  /* 0x0000001fff0d7819 */ /* 0x000fe4000001140a */
[----:B------:R-:W-:Y:S02]  /*6660*/  LEA.HI R12, R12, R15, RZ, 0x3 ;  /* 0x0000000f0c0c7211 */ /* 0x000fe400078f18ff */
[----:B------:R-:W-:Y:S01]  /*6670*/  LEA.HI R13, R13, R10, RZ, 0x3 ;  /* 0x0000000a0d0d7211 */ /* 0x000fe200078f18ff */
[----:B------:R-:W-:Y:S01]  /*6680*/  IMAD.SHL.U32 R10, R16, 0x2, RZ ;  /* 0x00000002100a7824 */ /* 0x000fe200078e00ff */
[----:B------:R-:W-:-:S02]  /*6690*/  LEA R26, P0, R11, R24, 0x1 ;  /* 0x000000180b1a7211 */ /* 0x000fc400078008ff */
[----:B------:R-:W-:Y:S02]  /*66a0*/  LOP3.LUT R12, R12, 0xfffffff8, RZ, 0xc0, !PT ;  /* 0xfffffff80c0c7812 */ /* 0x000fe400078ec0ff */
[----:B------:R-:W-:Y:S02]  /*66b0*/  LOP3.LUT R13, R13, 0xfffffff8, RZ, 0xc0, !PT ;  /* 0xfffffff80d0d7812 */ /* 0x000fe400078ec0ff */
[----:B------:R-:W-:Y:S01]  /*66c0*/  LEA.HI.X R27, R11, R25, R23, 0x1, P0 ;  /* 0x000000190b1b7211 */ /* 0x000fe200000f0c17 */
[----:B------:R-:W-:-:S04]  /*66d0*/  IMAD.WIDE R28, R12, 0x2, R24 ;  /* 0x000000020c1c7825 */ /* 0x000fc800078e0218 */
[----:B------:R-:W-:Y:S01]  /*66e0*/  IMAD.WIDE R24, R13, 0x2, R24 ;  /* 0x000000020d187825 */ /* 0x000fe200078e0218 */
[----:B------:R-:W-:Y:S01]  /*66f0*/  @!PT LDS RZ, [RZ] ;  /* 0x00000000fffff984 */ /* 0x000fe20000000800 */
[----:B------:R1:W-:Y:S04]  /*6700*/  LDGSTS.E.BYPASS.LTC128B.128 [R10+0xc100], [R26.64], !P1 ;  /* 0x0c1000001a0a7fae */ /* 0x0003e8000c901d46 */
[----:B------:R1:W-:Y:S04]  /*6710*/  LDGSTS.E.BYPASS.LTC128B.128 [R10+0x10100], [R28.64], !P3 ;  /* 0x101000001c0a7fae */ /* 0x0003e8000d901d46 */
[----:B------:R1:W-:Y:S02]  /*6720*/  LDGSTS.E.BYPASS.LTC128B.128 [R10+0x14100], [R24.64], !P4 ;  /* 0x14100000180a7fae */ /* 0x0003e4000e101d46 */
.L_x_83:
[----:B-1-34-:R-:W-:Y:S05]  /*6730*/  BSYNC B0 ;  /* 0x0000000000007941 */ /* 0x01afea0003800000 */
.L_x_82:
[----:B------:R-:W-:Y:S01]  /*6740*/  IADD3 R13, R7, 0x20, RZ ;  /* 0x00000020070d7810 */ /* 0x000fe20007ffe0ff */
[----:B------:R1:W2:Y:S01]  /*6750*/  SHFL.IDX PT, R25, R4, 0x1, 0x181f ;  /* 0x00381f0004197f89 */ /* 0x0002a200000e0000 */
[----:B------:R-:W-:Y:S02]  /*6760*/  BSSY B0, `(.L_x_84) ;  /* 0x0000014000007945 */ /* 0x000fe40003800000 */
[----:B------:R-:W-:Y:S01]  /*6770*/  ISETP.GE.AND P0, PT, R13, R46, PT ;  /* 0x0000002e0d00720c */ /* 0x000fe20003f06270 */
[----:B------:R1:W3:-:S12]  /*6780*/  SHFL.IDX PT, R24, R8, 0x1, 0x181f ;  /* 0x00381f0008187f89 */ /* 0x0002d800000e0000 */
[----:B------:R-:W-:Y:S05]  /*6790*/  @P0 BRA `(.L_x_85) ;  /* 0x0000010000000947 */ /* 0x000fea0003800000 */
[C---:B------:R-:W-:Y:S02]  /*67a0*/  IADD3 R13, R11.reuse, 0x80, RZ ;  /* 0x000000800b0d7810 */ /* 0x040fe40007ffe0ff */
[----:B------:R-:W-:Y:S02]  /*67b0*/  SHF.R.S32.HI R12, RZ, 0x1f, R15 ;  /* 0x0000001fff0c7819 */ /* 0x000fe4000001140f */
[----:B------:R-:W-:Y:S02]  /*67c0*/  SHF.R.S32.HI R10, RZ, 0x1f, R13 ;  /* 0x0000001fff0a7819 */ /* 0x000fe4000001140d */
[----:B------:R-:W-:Y:S02]  /*67d0*/  LEA.HI R12, R12, R15, RZ, 0x3 ;  /* 0x0000000f0c0c7211 */ /* 0x000fe400078f18ff */
[----:B------:R-:W-:Y:S01]  /*67e0*/  LEA.HI R10, R10, R13, RZ, 0x3 ;  /* 0x0000000d0a0a7211 */ /* 0x000fe200078f18ff */
[----:B------:R-:W-:Y:S01]  /*67f0*/  IMAD.SHL.U32 R13, R16, 0x2, RZ ;  /* 0x00000002100d7824 */ /* 0x000fe200078e00ff */
[----:B---3--:R-:W-:-:S02]  /*6800*/  LEA R26, P0, R11, R24, 0x1 ;  /* 0x000000180b1a7211 */ /* 0x008fc400078008ff */
[----:B------:R-:W-:Y:S02]  /*6810*/  LOP3.LUT R12, R12, 0xfffffff8, RZ, 0xc0, !PT ;  /* 0xfffffff80c0c7812 */ /* 0x000fe400078ec0ff */
[----:B------:R-:W-:Y:S02]  /*6820*/  LOP3.LUT R10, R10, 0xfffffff8, RZ, 0xc0, !PT ;  /* 0xfffffff80a0a7812 */ /* 0x000fe400078ec0ff */
[----:B--2---:R-:W-:Y:S01]  /*6830*/  LEA.HI.X R27, R11, R25, R23, 0x1, P0 ;  /* 0x000000190b1b7211 */ /* 0x004fe200000f0c17 */
[----:B------:R-:W-:-:S04]  /*6840*/  IMAD.WIDE R28, R12, 0x2, R24 ;  /* 0x000000020c1c7825 */ /* 0x000fc800078e0218 */
[----:B------:R-:W-:Y:S01]  /*6850*/  IMAD.WIDE R24, R10, 0x2, R24 ;  /* 0x000000020a187825 */ /* 0x000fe200078e0218 */
[----:B------:R-:W-:Y:S01]  /*6860*/  @!PT LDS RZ, [RZ] ;  /* 0x00000000fffff984 */ /* 0x000fe20000000800 */
[----:B------:R2:W-:Y:S04]  /*6870*/  LDGSTS.E.BYPASS.LTC128B.128 [R13+0xd100], [R26.64], !P1 ;  /* 0x0d1000001a0d7fae */ /* 0x0005e8000c901d46 */
[----:B------:R2:W-:Y:S04]  /*6880*/  LDGSTS.E.BYPASS.LTC128B.128 [R13+0x11100], [R28.64], !P3 ;  /* 0x111000001c0d7fae */ /* 0x0005e8000d901d46 */
[----:B------:R2:W-:Y:S02]  /*6890*/  LDGSTS.E.BYPASS.LTC128B.128 [R13+0x15100], [R24.64], !P4 ;  /* 0x15100000180d7fae */ /* 0x0005e4000e101d46 */
.L_x_85:
[----:B------:R-:W-:Y:S05]  /*68a0*/  BSYNC B0 ;  /* 0x0000000000007941 */ /* 0x000fea0003800000 */
.L_x_84:
[----:B--2---:R-:W-:Y:S01]  /*68b0*/  IADD3 R13, R7, 0x40, RZ ;  /* 0x00000040070d7810 */ /* 0x004fe20007ffe0ff */
[----:B------:R2:W4:Y:S01]  /*68c0*/  SHFL.IDX PT, R25, R4, 0x2, 0x181f ;  /* 0x00581f0004197f89 */ /* 0x00052200000e0000 */
[----:B------:R-:W-:Y:S02]  /*68d0*/  BSSY B0, `(.L_x_86) ;  /* 0x0000014000007945 */ /* 0x000fe40003800000 */
[----:B------:R-:W-:Y:S01]  /*68e0*/  ISETP.GE.AND P0, PT, R13, R46, PT ;  /* 0x0000002e0d00720c */ /* 0x000fe20003f06270 */
[----:B---3--:R2:W3:-:S12]  /*68f0*/  SHFL.IDX PT, R24, R8, 0x2, 0x181f ;  /* 0x00581f0008187f89 */ /* 0x0084d800000e0000 */
        /* <DEDUP_REMOVED lines=10> */
[----:B----4-:R-:W-:Y:S01]  /*69a0*/  LEA.HI.X R27, R11, R25, R23, 0x1, P0 ;  /* 0x000000190b1b7211 */ /* 0x010fe200000f0c17 */
[----:B------:R-:W-:-:S04]  /*69b0*/  IMAD.WIDE R28, R12, 0x2, R24 ;  /* 0x000000020c1c7825 */ /* 0x000fc800078e0218 */
[----:B------:R-:W-:Y:S01]  /*69c0*/  IMAD.WIDE R24, R10, 0x2, R24 ;  /* 0x000000020a187825 */ /* 0x000fe200078e0218 */
[----:B------:R-:W-:Y:S01]  /*69d0*/  @!PT LDS RZ, [RZ] ;  /* 0x00000000fffff984 */ /* 0x000fe20000000800 */
[----:B------:R3:W-:Y:S04]  /*69e0*/  LDGSTS.E.BYPASS.LTC128B.128 [R13+0xe100], [R26.64], !P1 ;  /* 0x0e1000001a0d7fae */ /* 0x0007e8000c901d46 */
[----:B------:R3:W-:Y:S04]  /*69f0*/  LDGSTS.E.BYPASS.LTC128B.128 [R13+0x12100], [R28.64], !P3 ;  /* 0x121000001c0d7fae */ /* 0x0007e8000d901d46 */
[----:B------:R3:W-:Y:S02]  /*6a00*/  LDGSTS.E.BYPASS.LTC128B.128 [R13+0x16100], [R24.64], !P4 ;  /* 0x16100000180d7fae */ /* 0x0007e4000e101d46 */
.L_x_87:
[----:B------:R-:W-:Y:S05]  /*6a10*/  BSYNC B0 ;  /* 0x0000000000007941 */ /* 0x000fea0003800000 */
.L_x_86:
[----:B---3--:R3:W1:Y:S01]  /*6a20*/  SHFL.IDX PT, R24, R8, 0x3, 0x181f ;  /* 0x00781f0008187f89 */ /* 0x00866200000e0000 */
[----:B------:R-:W-:Y:S01]  /*6a30*/  IADD3 R7, R7, 0x60, RZ ;  /* 0x0000006007077810 */ /* 0x000fe20007ffe0ff */
[----:B------:R-:W-:Y:S01]  /*6a40*/  IMAD.IADD R14, R83, 0x1, -R18 ;  /* 0x00000001530e7824 */ /* 0x000fe200078e0a12 */
[----:B------:R-:W-:Y:S01]  /*6a50*/  LEA.HI.SX32 R17, R133, 0xffffffff, 0x1a ;  /* 0xffffffff85117811 */ /* 0x000fe200078fd2ff */
[----:B----4-:R4:W2:Y:S01]  /*6a60*/  SHFL.IDX PT, R25, R4, 0x3, 0x181f ;  /* 0x00781f0004197f89 */ /* 0x0108a200000e0000 */
[----:B------:R-:W-:Y:S01]  /*6a70*/  ISETP.GE.AND P0, PT, R7, R46, PT ;  /* 0x0000002e0700720c */ /* 0x000fe20003f06270 */
[----:B------:R-:W-:Y:S01]  /*6a80*/  IMAD.MOV.U32 R7, RZ, RZ, c[0x0][0x1e0] ;  /* 0x00007800ff077624 */ /* 0x000fe200078e00ff */
[----:B------:R-:W-:Y:S01]  /*6a90*/  SHF.R.S32.HI R22, RZ, 0x1f, R17 ;  /* 0x0000001fff167819 */ /* 0x000fe20000011411 */
[----:B------:R-:W-:-:S02]  /*6aa0*/  IMAD.MOV.U32 R12, RZ, RZ, 0x6 ;  /* 0x00000006ff0c7424 */ /* 0x000fc400078e00ff */
[----:B------:R-:W-:Y:S02]  /*6ab0*/  IMAD.SHL.U32 R81, R7, 0x40, RZ ;  /* 0x0000004007517824 */ /* 0x000fe400078e00ff */
[----:B------:R-:W-:Y:S02]  /*6ac0*/  IMAD.MOV.U32 R210, RZ, RZ, R208 ;  /* 0x000000ffffd27224 */ /* 0x000fe400078e00d0 */
[----:B------:R-:W-:-:S04]  /*6ad0*/  IMAD.MOV.U32 R202, RZ, RZ, 0x5 ;  /* 0x00000005ffca7424 */ /* 0x000fc800078e00ff */
[----:B------:R-:W-:Y:S01]  /*6ae0*/  @!P0 IMAD.SHL.U32 R10, R16, 0x2, RZ ;  /* 0x00000002100a8824 */ /* 0x000fe200078e00ff */
[----:B------:R-:W-:Y:S01]  /*6af0*/  SHF.L.U64.HI R202, R7, R202, c[0x0][0x1e4] ;  /* 0x0000790007ca7619 */ /* 0x000fe200000102ca */
[----:B-123--:R-:W-:Y:S01]  /*6b00*/  IMAD R8, R17, -0x40, R14 ;  /* 0xffffffc011087824 */ /* 0x00efe200078e020e */
[----:B------:R-:W-:Y:S02]  /*6b10*/  @!P0 LEA R28, P2, R11, R24, 0x1 ;  /* 0x000000180b1c8211 */ /* 0x000fe400078408ff */
[----:B----4-:R-:W-:Y:S01]  /*6b20*/  SHF.L.U64.HI R4, R7, R12, c[0x0][0x1e4] ;  /* 0x0000790007047619 */ /* 0x010fe2000001020c */
[----:B------:R-:W-:Y:S01]  /*6b30*/  IMAD.WIDE.U32 R12, R17, R81, R210 ;  /* 0x00000051110c7225 */ /* 0x000fe200078e00d2 */
[C---:B------:R-:W-:Y:S02]  /*6b40*/  @!P0 LEA.HI.X R29, R11.reuse, R25, R23, 0x1, P2 ;  /* 0x000000190b1d8211 */ /* 0x040fe400010f0c17 */
[----:B------:R-:W-:Y:S01]  /*6b50*/  ISETP.GE.AND P2, PT, R8, 0x1, PT ;  /* 0x000000010800780c */ /* 0x000fe20003f46270 */
[----:B------:R-:W-:Y:S01]  /*6b60*/  IMAD R19, R4, R17, RZ ;  /* 0x0000001104137224 */ /* 0x000fe200078e02ff */
[----:B------:R-:W-:Y:S01]  /*6b70*/  @!P0 IADD3 R11, R11, 0x80, RZ ;  /* 0x000000800b0b8810 */ /* 0x000fe20007ffe0ff */
[----:B------:R-:W-:Y:S01]  /*6b80*/  @!PT LDS RZ, [RZ] ;  /* 0x00000000fffff984 */ /* 0x000fe20000000800 */
[----:B------:R1:W-:Y:S01]  /*6b90*/  @!P0 LDGSTS.E.BYPASS.LTC128B.128 [R10+0xf100], [R28.64], !P1 ;  /* 0x0f1000001c0a8fae */ /* 0x0003e2000c901d46 */
[----:B------:R-:W-:-:S02]  /*6ba0*/  IMAD.SHL.U32 R7, R7, 0x20, RZ ;  /* 0x0000002007077824 */ /* 0x000fc400078e00ff */
[----:B------:R-:W-:-:S04]  /*6bb0*/  IMAD R19, R22, R81, R19 ;  /* 0x0000005116137224 */ /* 0x000fc800078e0213 */
[----:B------:R-:W-:-:S03]  /*6bc0*/  IMAD.IADD R19, R13, 0x1, R19 ;  /* 0x000000010d137824 */ /* 0x000fc600078e0213 */
[----:B------:R-:W-:-:S04]  /*6bd0*/  @P2 LEA R26, P1, R12, c[0x0][0x1c8], 0x1 ;  /* 0x000072000c1a2a11 */ /* 0x000fc800078208ff */
[----:B------:R-:W-:Y:S02]  /*6be0*/  @P2 LEA.HI.X R27, R12, c[0x0][0x1cc], R19, 0x1, P1 ;  /* 0x000073000c1b2a11 */ /* 0x000fe400008f0c13 */
[----:B------:R-:W-:Y:S02]  /*6bf0*/  ISETP.GE.AND P1, PT, R8, 0x21, PT ;  /* 0x000000210800780c */ /* 0x000fe40003f26270 */
[----:B------:R-:W-:-:S04]  /*6c00*/  @!P0 SHF.R.S32.HI R8, RZ, 0x1f, R15 ;  /* 0x0000001fff088819 */ /* 0x000fc8000001140f */
[----:B------:R-:W-:Y:S02]  /*6c10*/  @!P0 LEA.HI R15, R8, R15, RZ, 0x3 ;  /* 0x0000000f080f8211 */ /* 0x000fe400078f18ff */
[----:B------:R-:W-:Y:S02]  /*6c20*/  @!P0 SHF.R.S32.HI R8, RZ, 0x1f, R11 ;  /* 0x0000001fff088819 */ /* 0x000fe4000001140b */
[----:B------:R-:W-:Y:S02]  /*6c30*/  @!P0 LOP3.LUT R15, R15, 0xfffffff8, RZ, 0xc0, !PT ;  /* 0xfffffff80f0f8812 */ /* 0x000fe400078ec0ff */
[----:B------:R-:W-:Y:S02]  /*6c40*/  @!P0 LEA.HI R11, R8, R11, RZ, 0x3 ;  /* 0x0000000b080b8211 */ /* 0x000fe400078f18ff */
[----:B------:R-:W-:Y:S01]  /*6c50*/  @P1 IADD3 R13, P5, R7, R12, RZ ;  /* 0x0000000c070d1210 */ /* 0x000fe20007fbe0ff */
[----:B-1----:R-:W-:Y:S01]  /*6c60*/  @!P0 IMAD.WIDE R28, R15, 0x2, R24 ;  /* 0x000000020f1c8825 */ /* 0x002fe200078e0218 */
[----:B------:R-:W-:-:S03]  /*6c70*/  @!P0 LOP3.LUT R11, R11, 0xfffffff8, RZ, 0xc0, !PT ;  /* 0xfffffff80b0b8812 */ /* 0x000fc600078ec0ff */
[----:B------:R-:W-:Y:S01]  /*6c80*/  @P1 IMAD.X R12, R202, 0x1, R19, P5 ;  /* 0x00000001ca0c1824 */ /* 0x000fe200028e0613 */
[----:B------:R1:W-:Y:S01]  /*6c90*/  @!P0 LDGSTS.E.BYPASS.LTC128B.128 [R10+0x13100], [R28.64], !P3 ;  /* 0x131000001c0a8fae */ /* 0x0003e2000d901d46 */
[----:B------:R-:W-:Y:S01]  /*6ca0*/  @!P0 IMAD.WIDE R24, R11, 0x2, R24 ;  /* 0x000000020b188825 */ /* 0x000fe200078e0218 */
[----:B------:R-:W-:Y:S02]  /*6cb0*/  ISETP.NE.AND P5, PT, R203, RZ, PT ;  /* 0x000000ffcb00720c */ /* 0x000fe40003fa5270 */
[C---:B------:R-:W-:Y:S01]  /*6cc0*/  @P1 LEA R14, P3, R13.reuse, c[0x0][0x1c8], 0x1 ;  /* 0x000072000d0e1a11 */ /* 0x040fe200078608ff */
[----:B------:R-:W-:Y:S01]  /*6cd0*/  @P1 IMAD.SHL.U32 R11, R16, 0x2, RZ ;  /* 0x00000002100b1824 */ /* 0x000fe200078e00ff */
[----:B------:R1:W-:Y:S01]  /*6ce0*/  @!P0 LDGSTS.E.BYPASS.LTC128B.128 [R10+0x17100], [R24.64], !P4 ;  /* 0x17100000180a8fae */ /* 0x0003e2000e101d46 */
[----:B------:R-:W-:Y:S02]  /*6cf0*/  ISETP.NE.AND P4, PT, R204, RZ, PT ;  /* 0x000000ffcc00720c */ /* 0x000fe40003f85270 */
[----:B------:R-:W-:Y:S01]  /*6d00*/  @P1 LEA.HI.X R15, R13, c[0x0][0x1cc], R12, 0x1, P3 ;  /* 0x000073000d0f1a11 */ /* 0x000fe200018f0c0c */
[----:B------:R-:W0:Y:S04]  /*6d10*/  LDGDEPBAR ;  /* 0x00000000000079af */ /* 0x000e280000000000 */
[----:B------:R-:W-:Y:S01]  /*6d20*/  BAR.SYNC.DEFER_BLOCKING 0x0 ;  /* 0x0000000000007b1d */ /* 0x000fe20000010000 */
[----:B------:R-:W-:Y:S01]  /*6d30*/  ISETP.LT.AND P0, PT, RZ, c[0x0][0x27c], PT ;  /* 0x00009f00ff007a0c */ /* 0x000fe20003f01270 */
[----:B------:R-:W-:Y:S01]  /*6d40*/  @P2 IMAD.SHL.U32 R13, R16, 0x2, RZ ;  /* 0x00000002100d2824 */ /* 0x000fe200078e00ff */
[----:B------:R-:W-:-:S04]  /*6d50*/  SHF.R.S32.HI R19, RZ, 0x5, R6 ;  /* 0x00000005ff137819 */ /* 0x000fc80000011406 */
[----:B------:R-:W-:Y:S01]  /*6d60*/  @!PT LDS RZ, [RZ] ;  /* 0x00000000fffff984 */ /* 0x000fe20000000800 */
[----:B------:R-:W-:Y:S01]  /*6d70*/  @!PT LDS RZ, [RZ] ;  /* 0x00000000fffff984 */ /* 0x000fe20000000800 */
[----:B------:R-:W-:Y:S01]  /*6d80*/  @!PT LDS RZ, [RZ] ;  /* 0x00000000fffff984 */ /* 0x000fe20000000800 */
[----:B------:R1:W-:Y:S04]  /*6d90*/  @P2 LDGSTS.E.BYPASS.LTC128B.128 [R13+0x6100], [R26.64], !P6 ;  /* 0x061000001a0d2fae */ /* 0x0003e8000f101d46 */
[----:B------:R1:W-:Y:S04]  /*6da0*/  @P2 LDGSTS.E.BYPASS.LTC128B.128 [R13+0x8100], [R26.64+0x80], !P4 ;  /* 0x081000801a0d2fae */ /* 0x0003e8000e101d46 */
[----:B------:R1:W-:Y:S04]  /*6db0*/  @P2 LDGSTS.E.BYPASS.LTC128B.128 [R13+0xa100], [R26.64+0x100], !P5 ;  /* 0x0a1001001a0d2fae */ /* 0x0003e8000e901d46 */
[----:B------:R1:W-:Y:S04]  /*6dc0*/  @P1 LDGSTS.E.BYPASS.LTC128B.128 [R11+0x7100], [R14.64], !P6 ;  /* 0x071000000e0b1fae */ /* 0x0003e8000f101d46 */
[----:B------:R1:W-:Y:S04]  /*6dd0*/  @P1 LDGSTS.E.BYPASS.LTC128B.128 [R11+0x9100], [R14.64+0x80], !P4 ;  /* 0x091000800e0b1fae */ /* 0x0003e8000e101d46 */
[----:B------:R1:W-:Y:S04]  /*6de0*/  @P1 LDGSTS.E.BYPASS.LTC128B.128 [R11+0xb100], [R14.64+0x100], !P5 ;  /* 0x0b1001000e0b1fae */ /* 0x0003e8000e901d46 */
[----:B------:R-:W0:Y:S01]  /*6df0*/  LDGDEPBAR ;  /* 0x00000000000079af */ /* 0x000e220000000000 */
[----:B------:R-:W-:Y:S05]  /*6e00*/  @P0 BRA `(.L_x_88) ;  /* 0x0000002000000947 */ /* 0x000fea0003800000 */
[----:B------:R-:W-:-:S04]  /*6e10*/  DEPBAR.LE SB0, 0x1 ;  /* 0x000080400000791a */ /* 0x000fc80000000000 */
[----:B------:R-:W-:Y:S05]  /*6e20*/  BRA `(.L_x_89) ;  /* 0x00005c1000007947 */ /* 0x000fea0003800000 */
.L_x_88:
[----:B-1---5:R-:W-:Y:S01]  /*6e30*/  SHF.R.S32.HI R11, RZ, 0x1f, R86 ;  /* 0x0000001fff0b7819 */ /* 0x022fe20000011456 */
[----:B------:R-:W-:Y:S01]  /*6e40*/  ULDC.U8 UR4, c[0x0][0x298] ;  /* 0x0000a60000047ab9 */ /* 0x000fe20000000000 */
[-C--:B------:R-:W-:Y:S01]  /*6e50*/  LEA.HI R9, R9, R84.reuse, RZ, 0x2 ;  /* 0x0000005409097211 */ /* 0x080fe200078f10ff */
[----:B------:R-:W-:Y:S01]  /*6e60*/  IMAD.WIDE.U32 R12, R86, c[0x0][0x280], RZ ;  /* 0x0000a000560c7a25 */ /* 0x000fe200078e00ff */
[----:B------:R-:W-:Y:S01]  /*6e70*/  ISETP.NE.AND P2, PT, RZ, UR4, PT ;  /* 0x00000004ff007c0c */ /* 0x000fe2000bf45270 */
[----:B------:R-:W-:Y:S01]  /*6e80*/  BSSY B2, `(.L_x_89) ;  /* 0x00005bb000027945 */ /* 0x000fe20003800000 */
[----:B------:R-:W-:Y:S01]  /*6e90*/  LOP3.LUT R49, R9, 0xfffffffc, RZ, 0xc0, !PT ;  /* 0xfffffffc09317812 */ /* 0x000fe200078ec0ff */
[C---:B------:R-:W-:Y:S01]  /*6ea0*/  IMAD R15, R11.reuse, c[0x0][0x280], RZ ;  /* 0x0000a0000b0f7a24 */ /* 0x040fe200078e02ff */
[----:B------:R-:W-:Y:S01]  /*6eb0*/  SHF.R.S32.HI R24, RZ, 0x2, R9 ;  /* 0x00000002ff187819 */ /* 0x000fe20000011409 */
[----:B------:R-:W-:Y:S01]  /*6ec0*/  IMAD R11, R11, c[0x0][0x290], RZ ;  /* 0x0000a4000b0b7a24 */ /* 0x000fe200078e02ff */
[----:B------:R-:W-:Y:S01]  /*6ed0*/  LEA R52, P1, R12, c[0x0][0x270], 0x1 ;  /* 0x00009c000c347a11 */ /* 0x000fe200078208ff */
[C---:B------:R-:W-:Y:S01]  /*6ee0*/  IMAD R10, R86.reuse, c[0x0][0x284], R15 ;  /* 0x0000a100560a7a24 */ /* 0x040fe200078e020f */
[----:B------:R-:W-:Y:S01]  /*6ef0*/  IADD3 R49, -R49, R84, RZ ;  /* 0x0000005431317210 */ /* 0x000fe20007ffe1ff */
[----:B------:R-:W-:-:S02]  /*6f00*/  IMAD R8, R86, c[0x0][0x294], R11 ;  /* 0x0000a50056087a24 */ /* 0x000fc400078e020b */
[----:B------:R-:W-:Y:S01]  /*6f10*/  IMAD.WIDE.U32 R86, R86, c[0x0][0x290], RZ ;  /* 0x0000a40056567a25 */ /* 0x000fe200078e00ff */
[----:B------:R-:W-:-:S03]  /*6f20*/  SHF.L.U32 R23, R49, 0x3, RZ ;  /* 0x0000000331177819 */ /* 0x000fc600000006ff */
[----:B------:R-:W-:Y:S01]  /*6f30*/  IMAD.IADD R10, R10, 0x1, R13 ;  /* 0x000000010a0a7824 */ /* 0x000fe200078e020d */
[----:B------:R-:W-:Y:S01]  /*6f40*/  LEA R44, P0, R86, c[0x0][0x288], 0x1 ;  /* 0x0000a200562c7a11 */ /* 0x000fe200078008ff */
[----:B------:R-:W-:Y:S02]  /*6f50*/  IMAD.IADD R8, R8, 0x1, R87 ;  /* 0x0000000108087824 */ /* 0x000fe400078e0257 */
[----:B------:R-:W-:Y:S01]  /*6f60*/  IMAD R9, R85, 0x80, R24 ;  /* 0x0000008055097824 */ /* 0x000fe200078e0218 */
[----:B------:R-:W-:Y:S02]  /*6f70*/  LEA.HI.X R53, R12, c[0x0][0x274], R10, 0x1, P1 ;  /* 0x00009d000c357a11 */ /* 0x000fe400008f0c0a */
[----:B------:R-:W-:Y:S01]  /*6f80*/  LEA.HI.X R45, R86, c[0x0][0x28c], R8, 0x1, P0 ;  /* 0x0000a300562d7a11 */ /* 0x000fe200000f0c08 */
[----:B------:R-:W-:Y:S05]  /*6f90*/  @!P2 BRA `(.L_x_90) ;  /* 0x00002b000000a947 */ /* 0x000fea0003800000 */
[----:B------:R-:W-:Y:S01]  /*6fa0*/  ISETP.GE.AND P0, PT, R9, R46, PT ;  /* 0x0000002e0900720c */ /* 0x000fe20003f06270 */
[----:B------:R-:W-:Y:S01]  /*6fb0*/  BSSY B0, `(.L_x_91) ;  /* 0x000004d000007945 */ /* 0x000fe20003800000 */
[----:B------:R-:W-:Y:S01]  /*6fc0*/  SHF.L.U32 R13, R49, 0x2, RZ ;  /* 0x00000002310d7819 */ /* 0x000fe200000006ff */
        /* <DEDUP_REMOVED lines=12> */
[----:B------:R-:W-:Y:S05]  /*7090*/  @P0 BRA `(.L_x_92) ;  /* 0x000003e000000947 */ /* 0x000fea0003800000 */
[C---:B------:R-:W-:Y:S01]  /*70a0*/  IADD3 R9, R13.reuse, 0x10, RZ ;  /* 0x000000100d097810 */ /* 0x040fe20007ffe0ff */
[----:B------:R-:W-:Y:S01]  /*70b0*/  CS2R R32, SRZ ;  /* 0x0000000000207805 */ /* 0x000fe2000001ff00 */
[----:B------:R-:W-:Y:S01]  /*70c0*/  ISETP.GE.AND P1, PT, R13, c[0x0][0x27c], PT ;  /* 0x00009f000d007a0c */ /* 0x000fe20003f26270 */
[----:B------:R-:W-:Y:S01]  /*70d0*/  CS2R R50, SRZ ;  /* 0x0000000000327805 */ /* 0x000fe2000001ff00 */
[----:B------:R-:W-:Y:S01]  /*70e0*/  ISETP.GE.AND P0, PT, R9, c[0x0][0x27c], PT ;  /* 0x00009f0009007a0c */ /* 0x000fe20003f06270 */
[----:B------:R-:W-:Y:S01]  /*70f0*/  CS2R R30, SRZ ;  /* 0x00000000001e7805 */ /* 0x000fe2000001ff00 */
[----:B------:R-:W-:Y:S01]  /*7100*/  CS2R R48, SRZ ;  /* 0x0000000000307805 */ /* 0x000fe2000001ff00 */
[----:B------:R-:W-:-:S02]  /*7110*/  IADD3 R25, R13, 0x20, RZ ;  /* 0x000000200d197810 */ /* 0x000fc40007ffe0ff */
[C---:B------:R-:W-:Y:S02]  /*7120*/  IADD3 R15, R13.reuse, 0x30, RZ ;  /* 0x000000300d0f7810 */ /* 0x040fe40007ffe0ff */
[----:B------:R-:W-:-:S04]  /*7130*/  IADD3 R11, R13, 0x40, RZ ;  /* 0x000000400d0b7810 */ /* 0x000fc80007ffe0ff */
[C---:B------:R-:W-:Y:S02]  /*7140*/  @!P1 IMAD.WIDE R34, R13.reuse, 0x2, R52 ;  /* 0x000000020d229825 */ /* 0x040fe400078e0234 */
[----:B------:R-:W-:Y:S02]  /*7150*/  @!P0 SHF.R.S32.HI R8, RZ, 0x1f, R9 ;  /* 0x0000001fff088819 */ /* 0x000fe40000011409 */
[----:B------:R-:W-:Y:S01]  /*7160*/  @!P1 IMAD.WIDE R28, R13, 0x2, R44 ;  /* 0x000000020d1c9825 */ /* 0x000fe200078e022c */
[----:B------:R1:W5:Y:S01]  /*7170*/  @!P1 LD.E.64 R32, [R34.64] ;  /* 0x0000000622209980 */ /* 0x000362000c101b00 */
[----:B------:R-:W-:Y:S02]  /*7180*/  @!P0 LEA.HI R9, R8, R9, RZ, 0x2 ;  /* 0x0000000908098211 */ /* 0x000fe400078f10ff */
[----:B------:R-:W-:Y:S01]  /*7190*/  ISETP.GE.AND P3, PT, R25, c[0x0][0x27c], PT ;  /* 0x00009f0019007a0c */ /* 0x000fe20003f66270 */
[----:B------:R2:W5:Y:S01]  /*71a0*/  @!P1 LD.E.64 R50, [R28.64] ;  /* 0x000000061c329980 */ /* 0x000562000c101b00 */
[----:B------:R-:W-:-:S05]  /*71b0*/  @!P0 LOP3.LUT R9, R9, 0xfffffffc, RZ, 0xc0, !PT ;  /* 0xfffffffc09098812 */ /* 0x000fca00078ec0ff */
[----:B------:R-:W-:-:S04]  /*71c0*/  @!P0 IMAD.WIDE R26, R9, 0x2, R52 ;  /* 0x00000002091a8825 */ /* 0x000fc800078e0234 */
[----:B------:R-:W-:Y:S01]  /*71d0*/  @!P0 IMAD.WIDE R36, R9, 0x2, R44 ;  /* 0x0000000209248825 */ /* 0x000fe200078e022c */
[----:B------:R-:W-:Y:S01]  /*71e0*/  IADD3 R9, R13, 0x50, RZ ;  /* 0x000000500d097810 */ /* 0x000fe20007ffe0ff */
[----:B------:R3:W5:Y:S01]  /*71f0*/  @!P0 LD.E.64 R30, [R26.64] ;  /* 0x000000061a1e8980 */ /* 0x000762000c101b00 */
[----:B------:R-:W-:Y:S02]  /*7200*/  ISETP.GE.AND P2, PT, R15, c[0x0][0x27c], PT ;  /* 0x00009f000f007a0c */ /* 0x000fe40003f46270 */
[----:B------:R-:W-:Y:S01]  /*7210*/  ISETP.GE.AND P1, PT, R11, c[0x0][0x27c], PT ;  /* 0x00009f000b007a0c */ /* 0x000fe20003f26270 */
[----:B------:R4:W5:Y:S01]  /*7220*/  @!P0 LD.E.64 R48, [R36.64] ;  /* 0x0000000624308980 */ /* 0x000962000c101b00 */
[----:B------:R-:W-:Y:S02]  /*7230*/  ISETP.GE.AND P0, PT, R9, c[0x0][0x27c], PT ;  /* 0x00009f0009007a0c */ /* 0x000fe40003f06270 */
[----:B------:R-:W-:-:S07]  /*7240*/  @!P3 SHF.R.S32.HI R14, RZ, 0x1f, R25 ;  /* 0x0000001fff0eb819 */ /* 0x000fce0000011419 */
[----:B------:R-:W-:Y:S02]  /*7250*/  @!P2 SHF.R.S32.HI R12, RZ, 0x1f, R15 ;  /* 0x0000001fff0ca819 */ /* 0x000fe4000001140f */
[----:B------:R-:W-:Y:S02]  /*7260*/  @!P1 SHF.R.S32.HI R10, RZ, 0x1f, R11 ;  /* 0x0000001fff0a9819 */ /* 0x000fe4000001140b */
[----:B------:R-:W-:Y:S02]  /*7270*/  @!P0 SHF.R.S32.HI R8, RZ, 0x1f, R9 ;  /* 0x0000001fff088819 */ /* 0x000fe40000011409 */
[----:B------:R-:W-:Y:S02]  /*7280*/  @!P3 LEA.HI R25, R14, R25, RZ, 0x2 ;  /* 0x000000190e19b211 */ /* 0x000fe400078f10ff */
[----:B------:R-:W-:Y:S02]  /*7290*/  @!P2 LEA.HI R15, R12, R15, RZ, 0x2 ;  /* 0x0000000f0c0fa211 */ /* 0x000fe400078f10ff */
[----:B------:R-:W-:-:S02]  /*72a0*/  @!P1 LEA.HI R11, R10, R11, RZ, 0x2 ;  /* 0x0000000b0a0b9211 */ /* 0x000fc400078f10ff */
[----:B------:R-:W-:Y:S02]  /*72b0*/  @!P0 LEA.HI R9, R8, R9, RZ, 0x2 ;  /* 0x0000000908098211 */ /* 0x000fe400078f10ff */
[----:B------:R-:W-:Y:S02]  /*72c0*/  @!P3 LOP3.LUT R25, R25, 0xfffffffc, RZ, 0xc0, !PT ;  /* 0xfffffffc1919b812 */ /* 0x000fe400078ec0ff */
[----:B------:R-:W-:Y:S02]  /*72d0*/  @!P2 LOP3.LUT R15, R15, 0xfffffffc, RZ, 0xc0, !PT ;  /* 0xfffffffc0f0fa812 */ /* 0x000fe400078ec0ff */
[----:B------:R-:W-:Y:S02]  /*72e0*/  @!P1 LOP3.LUT R11, R11, 0xfffffffc, RZ, 0xc0, !PT ;  /* 0xfffffffc0b0b9812 */ /* 0x000fe400078ec0ff */
[----:B------:R-:W-:Y:S01]  /*72f0*/  @!P0 LOP3.LUT R9, R9, 0xfffffffc, RZ, 0xc0, !PT ;  /* 0xfffffffc09098812 */ /* 0x000fe200078ec0ff */
[----:B------:R-:W-:Y:S01]  /*7300*/  @!P3 IMAD.WIDE R54, R25, 0x2, R52 ;  /* 0x000000021936b825 */ /* 0x000fe200078e0234 */
[----:B--2---:R-:W-:Y:S01]  /*7310*/  CS2R R28, SRZ ;  /* 0x00000000001c7805 */ /* 0x004fe2000001ff00 */
[----:B------:R-:W-:-:S02]  /*7320*/  CS2R R70, SRZ ;  /* 0x0000000000467805 */ /* 0x000fc4000001ff00 */
[--C-:B------:R-:W-:Y:S01]  /*7330*/  @!P2 IMAD.WIDE R40, R15, 0x2, R52.reuse ;  /* 0x000000020f28a825 */ /* 0x100fe200078e0234 */
[----:B---3--:R-:W-:Y:S01]  /*7340*/  CS2R R26, SRZ ;  /* 0x00000000001a7805 */ /* 0x008fe2000001ff00 */
[----:B------:R-:W-:Y:S01]  /*7350*/  CS2R R42, SRZ ;  /* 0x00000000002a7805 */ /* 0x000fe2000001ff00 */
[----:B------:R-:W-:Y:S01]  /*7360*/  CS2R R68, SRZ ;  /* 0x0000000000447805 */ /* 0x000fe2000001ff00 */
[----:B-1----:R-:W-:Y:S01]  /*7370*/  @!P1 IMAD.WIDE R34, R11, 0x2, R52 ;  /* 0x000000020b229825 */ /* 0x002fe200078e0234 */
[----:B------:R1:W5:Y:S03]  /*7380*/  @!P3 LD.E.64 R28, [R54.64] ;  /* 0x00000006361cb980 */ /* 0x000366000c101b00 */
[--C-:B------:R-:W-:Y:S01]  /*7390*/  @!P3 IMAD.WIDE R56, R25, 0x2, R44.reuse ;  /* 0x000000021938b825 */ /* 0x100fe200078e022c */
[----:B------:R1:W5:Y:S03]  /*73a0*/  @!P2 LD.E.64 R26, [R40.64] ;  /* 0x00000006281aa980 */ /* 0x000366000c101b00 */
[----:B----4-:R-:W-:Y:S01]  /*73b0*/  @!P2 IMAD.WIDE R36, R15, 0x2, R44 ;  /* 0x000000020f24a825 */ /* 0x010fe200078e022c */
[----:B------:R1:W5:Y:S01]  /*73c0*/  @!P3 LD.E.64 R70, [R56.64] ;  /* 0x000000063846b980 */ /* 0x000362000c101b00 */
[----:B------:R-:W-:-:S02]  /*73d0*/  CS2R R14, SRZ ;  /* 0x00000000000e7805 */ /* 0x000fc4000001ff00 */
[----:B------:R-:W-:Y:S02]  /*73e0*/  @!P1 IMAD.WIDE R38, R11, 0x2, R44 ;  /* 0x000000020b269825 */ /* 0x000fe400078e022c */
[----:B------:R-:W-:Y:S02]  /*73f0*/  CS2R R10, SRZ ;  /* 0x00000000000a7805 */ /* 0x000fe4000001ff00 */
[C---:B------:R-:W-:Y:S01]  /*7400*/  @!P0 IMAD.WIDE R52, R9.reuse, 0x2, R52 ;  /* 0x0000000209348825 */ /* 0x040fe200078e0234 */
[----:B------:R1:W5:Y:S03]  /*7410*/  @!P1 LD.E.64 R14, [R34.64] ;  /* 0x00000006220e9980 */ /* 0x000366000c101b00 */
[----:B------:R-:W-:Y:S01]  /*7420*/  @!P0 IMAD.WIDE R44, R9, 0x2, R44 ;  /* 0x00000002092c8825 */ /* 0x000fe200078e022c */
[----:B------:R1:W5:Y:S01]  /*7430*/  @!P2 LD.E.64 R10, [R36.64] ;  /* 0x00000006240aa980 */ /* 0x000362000c101b00 */
[----:B------:R-:W-:-:S03]  /*7440*/  CS2R R8, SRZ ;  /* 0x0000000000087805 */ /* 0x000fc6000001ff00 */
[----:B------:R1:W5:Y:S04]  /*7450*/  @!P0 LD.E.64 R42, [R52.64] ;  /* 0x00000006342a8980 */ /* 0x000368000c101b00 */
[----:B------:R1:W5:Y:S04]  /*7460*/  @!P1 LD.E.64 R8, [R38.64] ;  /* 0x0000000626089980 */ /* 0x000368000c101b00 */
[----:B------:R1:W5:Y:S02]  /*7470*/  @!P0 LD.E.64 R68, [R44.64] ;  /* 0x000000062c448980 */ /* 0x000364000c101b00 */
.L_x_92:
[----:B------:R-:W-:Y:S05]  /*7480*/  BSYNC B0 ;  /* 0x0000000000007941 */ /* 0x000fea0003800000 */
.L_x_91:
[----:B------:R-:W-:Y:S01]  /*7490*/  SHF.R.S32.HI R65, RZ, 0x1f, R24 ;  /* 0x0000001fff417819 */ /* 0x000fe20000011418 */
[--C-:B-----5:R-:W-:Y:S01]  /*74a0*/  IMAD.MOV.U32 R63, RZ, RZ, R31.reuse ;  /* 0x000000ffff3f7224 */ /* 0x120fe200078e001f */
[----:B-1----:R-:W-:Y:S01]  /*74b0*/  SHF.R.U64 R40, R30, 0x10, R31 ;  /* 0x000000101e287819 */ /* 0x002fe2000000121f */
[----:B------:R-:W-:Y:S01]  /*74c0*/  IMAD.MOV.U32 R59, RZ, RZ, R27 ;  /* 0x000000ffff3b7224 */ /* 0x000fe200078e001b */
[----:B------:R-:W-:Y:S01]  /*74d0*/  LEA.HI R65, R65, R24, RZ, 0x3 ;  /* 0x0000001841417211 */ /* 0x000fe200078f18ff */
[----:B------:R-:W-:Y:S01]  /*74e0*/  IMAD R85, R85, -0x80, R46 ;  /* 0xffffff8055557824 */ /* 0x000fe200078e022e */
[----:B------:R-:W-:Y:S01]  /*74f0*/  SHF.R.U32.HI R39, RZ, 0x10, R31 ;  /* 0x00000010ff277819 */ /* 0x000fe2000001161f */
[----:B------:R-:W-:Y:S01]  /*7500*/  IMAD.MOV.U32 R66, RZ, RZ, R32 ;  /* 0x000000ffff427224 */ /* 0x000fe200078e0020 */
[----:B------:R-:W-:Y:S01]  /*7510*/  LOP3.LUT R65, R65, 0xfffffff8, RZ, 0xc0, !PT ;  /* 0xfffffff841417812 */ /* 0x000fe200078ec0ff */
[----:B------:R-:W-:Y:S01]  /*7520*/  IMAD.MOV.U32 R62, RZ, RZ, R28 ;  /* 0x000000ffff3e7224 */ /* 0x000fe200078e001c */
[----:B------:R-:W-:Y:S01]  /*7530*/  SHF.R.U32.HI R31, RZ, 0x10, R27 ;  /* 0x00000010ff1f7819 */ /* 0x000fe2000001161b */
[----:B------:R-:W-:Y:S01]  /*7540*/  IMAD.MOV.U32 R57, RZ, RZ, R15 ;  /* 0x000000ffff397224 */ /* 0x000fe200078e000f */
[----:B------:R-:W-:Y:S01]  /*7550*/  SHF.R.U64 R45, R32, 0x10, R33 ;  /* 0x00000010202d7819 */ /* 0x000fe20000001221 */
[----:B------:R-:W-:Y:S01]  /*7560*/  IMAD.IADD R46, R24, 0x1, -R65 ;  /* 0x00000001182e7824 */ /* 0x000fe200078e0a41 */
[----:B------:R-:W-:Y:S01]  /*7570*/  SHF.R.U64 R36, R28, 0x10, R29 ;  /* 0x000000101c247819 */ /* 0x000fe2000000121d */
[----:B------:R-:W-:Y:S01]  /*7580*/  IMAD.MOV.U32 R56, RZ, RZ, R42 ;  /* 0x000000ffff387224 */ /* 0x000fe200078e002a */
[----:B------:R-:W-:Y:S01]  /*7590*/  SHF.R.U64 R32, R26, 0x10, R27 ;  /* 0x000000101a207819 */ /* 0x000fe2000000121b */
[----:B------:R-:W-:Y:S01]  /*75a0*/  IMAD.MOV.U32 R58, RZ, RZ, R14 ;  /* 0x000000ffff3a7224 */ /* 0x000fe200078e000e */
[----:B------:R-:W-:Y:S01]  /*75b0*/  SHF.R.U64 R28, R14, 0x10, R15 ;  /* 0x000000100e1c7819 */ /* 0x000fe2000000120f */
[----:B------:R-:W-:Y:S01]  /*75c0*/  IMAD.MOV.U32 R55, RZ, RZ, R43 ;  /* 0x000000ffff377224 */ /* 0x000fe200078e002b */
[----:B------:R-:W-:Y:S01]  /*75d0*/  SHF.R.U32.HI R27, RZ, 0x10, R15 ;  /* 0x00000010ff1b7819 */ /* 0x000fe2000001160f */
[----:B------:R-:W-:Y:S01]  /*75e0*/  IMAD.MOV.U32 R54, RZ, RZ, R50 ;  /* 0x000000ffff367224 */ /* 0x000fe200078e0032 */
[----:B------:R-:W-:Y:S01]  /*75f0*/  PRMT R31, R59, 0x5410, R31 ;  /* 0x000054103b1f7816 */ /* 0x000fe2000000001f */
[----:B------:R-:W-:Y:S01]  /*7600*/  IMAD.SHL.U32 R59, R46, 0x40, RZ ;  /* 0x000000402e3b7824 */ /* 0x000fe200078e00ff */
[--C-:B------:R-:W-:Y:S01]  /*7610*/  SHF.R.U64 R15, R42, 0x10, R43.reuse ;  /* 0x000000102a0f7819 */ /* 0x100fe2000000122b */
[----:B------:R-:W-:Y:S01]  /*7620*/  IMAD.MOV.U32 R47, RZ, RZ, R70 ;  /* 0x000000ffff2f7224 */ /* 0x000fe200078e0046 */
[----:B------:R-:W-:Y:S01]  /*7630*/  SHF.R.U32.HI R14, RZ, 0x10, R43 ;  /* 0x00000010ff0e7819 */ /* 0x000fe2000001162b */
[----:B------:R-:W-:Y:S01]  /*7640*/  IMAD.MOV.U32 R67, RZ, RZ, R33 ;  /* 0x000000ffff437224 */ /* 0x000fe200078e0021 */
[----:B------:R-:W-:Y:S01]  /*7650*/  SHF.R.U64 R43, R50, 0x10, R51 ;  /* 0x00000010322b7819 */ /* 0x000fe20000001233 */
[----:B------:R-:W-:Y:S01]  /*7660*/  IMAD.MOV.U32 R50, RZ, RZ, R49 ;  /* 0x000000ffff327224 */ /* 0x000fe200078e0031 */
[----:B------:R-:W-:Y:S01]  /*7670*/  PRMT R15, R56, 0x5410, R15 ;  /* 0x00005410380f7816 */ /* 0x000fe2000000000f */
[----:B------:R-:W-:Y:S01]  /*7680*/  IMAD.MOV.U32 R60, RZ, RZ, R26 ;  /* 0x000000ffff3c7224 */ /* 0x000fe200078e001a */
[----:B------:R-:W-:Y:S01]  /*7690*/  SHF.R.U64 R38, R70, 0x10, R71 ;  /* 0x0000001046267819 */ /* 0x000fe20000001247 */
[----:B------:R-:W-:Y:S01]  /*76a0*/  IMAD.MOV.U32 R53, RZ, RZ, R51 ;  /* 0x000000ffff357224 */ /* 0x000fe200078e0033 */
[----:B------:R-:W-:Y:S01]  /*76b0*/  LOP3.LUT R56, R59, 0x1c0, RZ, 0xc0, !PT ;  /* 0x000001c03b387812 */ /* 0x000fe200078ec0ff */
[----:B------:R-:W-:Y:S01]  /*76c0*/  IMAD.MOV.U32 R64, RZ, RZ, R30 ;  /* 0x000000ffff407224 */ /* 0x000fe200078e001e */
[----:B------:R-:W-:Y:S01]  /*76d0*/  PRMT R43, R54, 0x5410, R43 ;  /* 0x00005410362b7816 */ /* 0x000fe2000000002b */
[----:B------:R-:W-:Y:S01]  /*76e0*/  IMAD.MOV.U32 R61, RZ, RZ, R29 ;  /* 0x000000ffff3d7224 */ /* 0x000fe200078e001d */
[----:B------:R-:W-:Y:S01]  /*76f0*/  LOP3.LUT R54, R56, 0x18, R23, 0xf8, !PT ;  /* 0x0000001838367812 */ /* 0x000fe200078ef817 */
[----:B------:R-:W-:Y:S01]  /*7700*/  IMAD.MOV.U32 R26, RZ, RZ, R11 ;  /* 0x000000ffff1a7224 */ /* 0x000fe200078e000b */
[----:B------:R-:W-:Y:S01]  /*7710*/  PRMT R38, R47, 0x5410, R38 ;  /* 0x000054102f267816 */ /* 0x000fe20000000026 */
[----:B------:R-:W-:Y:S01]  /*7720*/  IMAD.MOV.U32 R12, RZ, RZ, R8 ;  /* 0x000000ffff0c7224 */ /* 0x000fe200078e0008 */
[----:B------:R-:W-:Y:S01]  /*7730*/  SHF.R.U32.HI R23, RZ, 0x3, R56 ;  /* 0x00000003ff177819 */ /* 0x000fe20000011638 */
[----:B------:R-:W-:-:S04]  /*7740*/  DEPBAR.LE SB0, 0x1 ;  /* 0x000080400000791a */ /* 0x000fc80000000000 */
[----:B------:R-:W-:Y:S01]  /*7750*/  IMNMX R47, R85, 0x80, PT ;  /* 0x00000080552f7817 */ /* 0x000fe20003800200 */
[----:B------:R-:W-:Y:S01]  /*7760*/  BSSY B1, `(.L_x_93) ;  /* 0x0000130000017945 */ /* 0x000fe20003800000 */
[----:B------:R-:W-:Y:S02]  /*7770*/  LOP3.LUT P1, RZ, R46, 0x4, RZ, 0xc0, !PT ;  /* 0x000000042eff7812 */ /* 0x000fe4000782c0ff */
[----:B------:R-:W-:Y:S02]  /*7780*/  LOP3.LUT R54, R54, R23, RZ, 0x3c, !PT ;  /* 0x0000001736367212 */ /* 0x000fe400078e3cff */
[----:B------:R-:W-:Y:S02]  /*7790*/  ISETP.GE.AND P0, PT, R24, R47, PT ;  /* 0x0000002f1800720c */ /* 0x000fe40003f06270 */
[--C-:B------:R-:W-:Y:S01]  /*77a0*/  SHF.R.U64 R42, R48, 0x10, R49.reuse ;  /* 0x00000010302a7819 */ /* 0x100fe20000001231 */
[----:B------:R-:W-:Y:S01]  /*77b0*/  IMAD R23, R19, 0x200, R54 ;  /* 0x0000020013177824 */ /* 0x000fe200078e0236 */
[----:B------:R-:W-:Y:S01]  /*77c0*/  SHF.R.U32.HI R41, RZ, 0x10, R49 ;  /* 0x00000010ff297819 */ /* 0x000fe20000011631 */
[--C-:B------:R-:W-:Y:S01]  /*77d0*/  IMAD.MOV.U32 R49, RZ, RZ, R71.reuse ;  /* 0x000000ffff317224 */ /* 0x100fe200078e0047 */
[----:B------:R-:W-:-:S02]  /*77e0*/  SHF.R.U32.HI R37, RZ, 0x10, R71 ;  /* 0x00000010ff257819 */ /* 0x000fc40000011647 */
[----:B------:R-:W-:Y:S02]  /*77f0*/  SHF.R.U32.HI R44, RZ, 0x10, R33 ;  /* 0x00000010ff2c7819 */ /* 0x000fe40000011621 */
[----:B------:R-:W-:Y:S01]  /*7800*/  SHF.R.U32.HI R52, RZ, 0x10, R51 ;  /* 0x00000010ff347819 */ /* 0x000fe20000011633 */
[----:B------:R-:W-:Y:S01]  /*7810*/  IMAD.MOV.U32 R51, RZ, RZ, R48 ;  /* 0x000000ffff337224 */ /* 0x000fe200078e0030 */
[----:B------:R-:W-:Y:S01]  /*7820*/  SHF.R.U32.HI R35, RZ, 0x10, R29 ;  /* 0x00000010ff237819 */ /* 0x000fe2000001161d */
[----:B------:R-:W-:Y:S01]  /*7830*/  IMAD.MOV.U32 R48, RZ, RZ, R10 ;  /* 0x000000ffff307224 */ /* 0x000fe200078e000a */
[--C-:B------:R-:W-:Y:S01]  /*7840*/  SHF.R.U64 R34, R10, 0x10, R11.reuse ;  /* 0x000000100a227819 */ /* 0x100fe2000000120b */
[----:B------:R-:W-:Y:S01]  /*7850*/  IMAD.MOV.U32 R10, RZ, RZ, R68 ;  /* 0x000000ffff0a7224 */ /* 0x000fe200078e0044 */
[----:B------:R-:W-:Y:S01]  /*7860*/  SHF.R.U32.HI R33, RZ, 0x10, R11 ;  /* 0x00000010ff217819 */ /* 0x000fe2000001160b */
[--C-:B------:R-:W-:Y:S01]  /*7870*/  IMAD.MOV.U32 R11, RZ, RZ, R9.reuse ;  /* 0x000000ffff0b7224 */ /* 0x100fe200078e0009 */
[----:B------:R-:W-:-:S02]  /*7880*/  SHF.R.U64 R30, R8, 0x10, R9 ;  /* 0x00000010081e7819 */ /* 0x000fc40000001209 */
[----:B------:R-:W-:Y:S01]  /*7890*/  SHF.R.U32.HI R29, RZ, 0x10, R9 ;  /* 0x00000010ff1d7819 */ /* 0x000fe20000011609 */
[----:B------:R-:W-:Y:S01]  /*78a0*/  IMAD.MOV.U32 R9, RZ, RZ, R69 ;  /* 0x000000ffff097224 */ /* 0x000fe200078e0045 */
[----:B------:R-:W-:Y:S02]  /*78b0*/  PRMT R37, R49, 0x5410, R37 ;  /* 0x0000541031257816 */ /* 0x000fe40000000025 */
[C---:B------:R-:W-:Y:S02]  /*78c0*/  IADD3 R49, R23.reuse, 0x20, RZ ;  /* 0x0000002017317810 */ /* 0x040fe40007ffe0ff */
[--C-:B------:R-:W-:Y:S02]  /*78d0*/  SHF.R.U64 R25, R68, 0x10, R69.reuse ;  /* 0x0000001044197819 */ /* 0x100fe40000001245 */
[----:B------:R-:W-:Y:S02]  /*78e0*/  SHF.R.U32.HI R8, RZ, 0x10, R69 ;  /* 0x00000010ff087819 */ /* 0x000fe40000011645 */
[----:B------:R-:W-:-:S02]  /*78f0*/  @P1 IADD3 R49, R23, -0x20, RZ ;  /* 0xffffffe017311810 */ /* 0x000fc40007ffe0ff */
[----:B------:R-:W-:Y:S02]  /*7900*/  PRMT R33, R26, 0x5410, R33 ;  /* 0x000054101a217816 */ /* 0x000fe40000000021 */
[----:B------:R-:W-:Y:S02]  /*7910*/  PRMT R30, R12, 0x5410, R30 ;  /* 0x000054100c1e7816 */ /* 0x000fe4000000001e */
[----:B------:R-:W-:Y:S02]  /*7920*/  LEA R26, R23, 0xc100, 0x1 ;  /* 0x0000c100171a7811 */ /* 0x000fe400078e08ff */
[----:B------:R-:W-:Y:S02]  /*7930*/  PRMT R45, R66, 0x5410, R45 ;  /* 0x00005410422d7816 */ /* 0x000fe4000000002d */
[----:B------:R-:W-:Y:S02]  /*7940*/  PRMT R44, R67, 0x5410, R44 ;  /* 0x00005410432c7816 */ /* 0x000fe4000000002c */
[----:B------:R-:W-:-:S02]  /*7950*/  PRMT R40, R64, 0x5410, R40 ;  /* 0x0000541040287816 */ /* 0x000fc40000000028 */
[----:B------:R-:W-:Y:S02]  /*7960*/  PRMT R39, R63, 0x5410, R39 ;  /* 0x000054103f277816 */ /* 0x000fe40000000027 */
[----:B------:R-:W-:Y:S02]  /*7970*/  PRMT R36, R62, 0x5410, R36 ;  /* 0x000054103e247816 */ /* 0x000fe40000000024 */
[----:B------:R-:W-:Y:S02]  /*7980*/  PRMT R35, R61, 0x5410, R35 ;  /* 0x000054103d237816 */ /* 0x000fe40000000023 */
        /* <DEDUP_REMOVED lines=9> */
[----:B------:R-:W-:Y:S02]  /*7a20*/  LEA R12, R49, 0xc100, 0x1 ;  /* 0x0000c100310c7811 */ /* 0x000fe400078e08ff */
[----:B------:R-:W-:Y:S02]  /*7a30*/  PRMT R25, R10, 0x5410, R25 ;  /* 0x000054100a197816 */ /* 0x000fe40000000019 */
[----:B------:R-:W-:Y:S01]  /*7a40*/  PRMT R23, R9, 0x5410, R8 ;  /* 0x0000541009177816 */ /* 0x000fe20000000008 */
[----:B------:R-:W-:Y:S06]  /*7a50*/  BAR.SYNC.DEFER_BLOCKING 0x0 ;  /* 0x0000000000007b1d */ /* 0x000fec0000010000 */
[----:B------:R-:W-:Y:S05]  /*7a60*/  @P0 BRA `(.L_x_94) ;  /* 0x00000ff000000947 */ /* 0x000fea0003800000 */
[----:B------:R-:W-:Y:S01]  /*7a70*/  ISETP.GE.AND P0, PT, R13, c[0x0][0x27c], PT ;  /* 0x00009f000d007a0c */ /* 0x000fe20003f06270 */
[----:B------:R-:W-:-:S12]  /*7a80*/  BSSY B0, `(.L_x_95) ;  /* 0x0000028000007945 */ /* 0x000fd80003800000 */
[----:B------:R-:W-:Y:S05]  /*7a90*/  @P0 BRA `(.L_x_96) ;  /* 0x0000026000000947 */ /* 0x000fea0003800000 */
[----:B------:R-:W1:Y:S01]  /*7aa0*/  LDS.128 R8, [R26] ;  /* 0x000000001a087984 */ /* 0x000e620000000c00 */
[----:B------:R-:W-:Y:S01]  /*7ab0*/  SHF.L.U32 R53, R45, 0x10, RZ ;  /* 0x000000102d357819 */ /* 0x000fe200000006ff */
[----:B------:R-:W-:Y:S01]  /*7ac0*/  IMAD.U32 R50, R43, 0x10000, RZ ;  /* 0x000100002b327824 */ /* 0x000fe200078e00ff */
[----:B------:R-:W-:Y:S02]  /*7ad0*/  LOP3.LUT R51, R45, 0xffff0000, RZ, 0xc0, !PT ;  /* 0xffff00002d337812 */ /* 0x000fe400078ec0ff */
[C---:B-1----:R-:W-:Y:S01]  /*7ae0*/  SHF.L.U32 R49, R8.reuse, 0x10, RZ ;  /* 0x0000001008317819 */ /* 0x042fe200000006ff */
[----:B------:R-:W-:Y:S01]  /*7af0*/  IMAD.U32 R52, R11, 0x10000, RZ ;  /* 0x000100000b347824 */ /* 0x000fe200078e00ff */
[----:B------:R-:W-:Y:S02]  /*7b00*/  LOP3.LUT R48, R8, 0xffff0000, RZ, 0xc0, !PT ;  /* 0xffff000008307812 */ /* 0x000fe400078ec0ff */
[C---:B------:R-:W-:Y:S02]  /*7b10*/  SHF.L.U32 R8, R9.reuse, 0x10, RZ ;  /* 0x0000001009087819 */ /* 0x040fe400000006ff */
[----:B------:R-:W-:-:S02]  /*7b20*/  LOP3.LUT R56, R9, 0xffff0000, RZ, 0xc0, !PT ;  /* 0xffff000009387812 */ /* 0x000fc400078ec0ff */
[----:B------:R-:W-:Y:S02]  /*7b30*/  LOP3.LUT R9, R43, 0xffff0000, RZ, 0xc0, !PT ;  /* 0xffff00002b097812 */ /* 0x000fe400078ec0ff */
[C---:B------:R-:W-:Y:S02]  /*7b40*/  SHF.L.U32 R55, R10.reuse, 0x10, RZ ;  /* 0x000000100a377819 */ /* 0x040fe400000006ff */
[----:B------:R-:W-:Y:S01]  /*7b50*/  LOP3.LUT R54, R10, 0xffff0000, RZ, 0xc0, !PT ;  /* 0xffff00000a367812 */ /* 0x000fe200078ec0ff */
[CC--:B------:R-:W-:Y:S01]  /*7b60*/  FMUL.FTZ R10, R48.reuse, R50.reuse ;  /* 0x00000032300a7220 */ /* 0x0c0fe20000410000 */
[----:B------:R-:W-:Y:S01]  /*7b70*/  LOP3.LUT R57, R11, 0xffff0000, RZ, 0xc0, !PT ;  /* 0xffff00000b397812 */ /* 0x000fe200078ec0ff */
[----:B------:R-:W-:Y:S02]  /*7b80*/  FMUL.FTZ R48, R48, R53 ;  /* 0x0000003530307220 */ /* 0x000fe40000410000 */
[----:B------:R-:W-:Y:S02]  /*7b90*/  FMUL.FTZ R11, R56, R9 ;  /* 0x00000009380b7220 */ /* 0x000fe40000410000 */
[C---:B------:R-:W-:Y:S01]  /*7ba0*/  FFMA.FTZ R10, R49.reuse, R53, -R10 ;  /* 0x00000035310a7223 */ /* 0x040fe2000001080a */
[----:B------:R-:W-:Y:S01]  /*7bb0*/  SHF.L.U32 R53, R44, 0x10, RZ ;  /* 0x000000102c357819 */ /* 0x000fe200000006ff */
[----:B------:R-:W-:Y:S01]  /*7bc0*/  FFMA.FTZ R49, R49, R50, R48 ;  /* 0x0000003231317223 */ /* 0x000fe20000010030 */
[----:B------:R-:W-:Y:S01]  /*7bd0*/  SHF.L.U32 R50, R46, 0x10, RZ ;  /* 0x000000102e327819 */ /* 0x000fe200000006ff */
[-C--:B------:R-:W-:Y:S01]  /*7be0*/  FMUL.FTZ R56, R56, R51.reuse ;  /* 0x0000003338387220 */ /* 0x080fe20000410000 */
[----:B------:R-:W-:Y:S01]  /*7bf0*/  LOP3.LUT R48, R46, 0xffff0000, RZ, 0xc0, !PT ;  /* 0xffff00002e307812 */ /* 0x000fe200078ec0ff */
[----:B------:R-:W-:Y:S01]  /*7c00*/  FFMA.FTZ R11, R8, R51, -R11 ;  /* 0x00000033080b7223 */ /* 0x000fe2000001080b */
[----:B------:R-:W-:Y:S01]  /*7c10*/  LOP3.LUT R51, R44, 0xffff0000, RZ, 0xc0, !PT ;  /* 0xffff00002c337812 */ /* 0x000fe200078ec0ff */
[----:B------:R-:W-:-:S02]  /*7c20*/  FFMA.FTZ R56, R8, R9, R56 ;  /* 0x0000000908387223 */ /* 0x000fc40000010038 */
[C---:B------:R-:W-:Y:S02]  /*7c30*/  FMUL.FTZ R8, R54.reuse, R50 ;  /* 0x0000003236087220 */ /* 0x040fe40000410000 */
[C---:B------:R-:W-:Y:S02]  /*7c40*/  FMUL.FTZ R9, R57.reuse, R48 ;  /* 0x0000003039097220 */ /* 0x040fe40000410000 */
[----:B------:R-:W-:Y:S02]  /*7c50*/  FMUL.FTZ R54, R54, R53 ;  /* 0x0000003536367220 */ /* 0x000fe40000410000 */
[----:B------:R-:W-:Y:S02]  /*7c60*/  FMUL.FTZ R57, R57, R51 ;  /* 0x0000003339397220 */ /* 0x000fe40000410000 */
[----:B------:R-:W-:Y:S01]  /*7c70*/  FFMA.FTZ R53, R55, R53, -R8 ;  /* 0x0000003537357223 */ /* 0x000fe20000010808 */
[----:B------:R-:W-:Y:S01]  /*7c80*/  F2FP.BF16.PACK_AB R8, R49, R10 ;  /* 0x0000000a3108723e */ /* 0x000fe200000010ff */
[----:B------:R-:W-:-:S02]  /*7c90*/  FFMA.FTZ R54, R55, R50, R54 ;  /* 0x0000003237367223 */ /* 0x000fc40000010036 */
[----:B------:R-:W-:Y:S01]  /*7ca0*/  FFMA.FTZ R51, R52, R51, -R9 ;  /* 0x0000003334337223 */ /* 0x000fe20000010809 */
[----:B------:R-:W-:Y:S01]  /*7cb0*/  F2FP.BF16.PACK_AB R9, R56, R11 ;  /* 0x0000000b3809723e */ /* 0x000fe200000010ff */
[----:B------:R-:W-:Y:S01]  /*7cc0*/  FFMA.FTZ R48, R52, R48, R57 ;  /* 0x0000003034307223 */ /* 0x000fe20000010039 */
[----:B------:R-:W-:-:S04]  /*7cd0*/  F2FP.BF16.PACK_AB R10, R54, R53 ;  /* 0x00000035360a723e */ /* 0x000fc800000010ff */
[----:B------:R-:W-:-:S05]  /*7ce0*/  F2FP.BF16.PACK_AB R11, R48, R51 ;  /* 0x00000033300b723e */ /* 0x000fca00000010ff */
[----:B------:R1:W-:Y:S02]  /*7cf0*/  STS.128 [R26], R8 ;  /* 0x000000081a007388 */ /* 0x0003e40000000c00 */
.L_x_96:
[----:B------:R-:W-:Y:S05]  /*7d00*/  BSYNC B0 ;  /* 0x0000000000007941 */ /* 0x000fea0003800000 */
.L_x_95:
[----:B-1----:R-:W-:Y:S01]  /*7d10*/  IADD3 R8, R13, 0x10, RZ ;  /* 0x000000100d087810 */ /* 0x002fe20007ffe0ff */
[----:B------:R-:W-:Y:S03]  /*7d20*/  BSSY B0, `(.L_x_97) ;  /* 0x0000029000007945 */ /* 0x000fe60003800000 */
[----:B------:R-:W-:-:S13]  /*7d30*/  ISETP.GE.AND P0, PT, R8, c[0x0][0x27c], PT ;  /* 0x00009f0008007a0c */ /* 0x000fda0003f06270 */
        /* <DEDUP_REMOVED lines=16> */
[C---:B------:R-:W-:Y:S02]  /*7e40*/  FMUL.FTZ R11, R56.reuse, R9 ;  /* 0x00000009380b7220 */ /* 0x040fe40000410000 */
[----:B------:R-:W-:Y:S01]  /*7e50*/  FFMA.FTZ R10, R49, R53, -R10 ;  /* 0x00000035310a7223 */ /* 0x000fe2000001080a */
[----:B------:R-:W-:Y:S01]  /*7e60*/  SHF.L.U32 R53, R39, 0x10, RZ ;  /* 0x0000001027357819 */ /* 0x000fe200000006ff */
[----:B------:R-:W-:Y:S01]  /*7e70*/  FFMA.FTZ R49, R49, R50, R48 ;  /* 0x0000003231317223 */ /* 0x000fe20000010030 */
[C---:B------:R-:W-:Y:S01]  /*7e80*/  SHF.L.U32 R50, R41.reuse, 0x10, RZ ;  /* 0x0000001029327819 */ /* 0x040fe200000006ff */
[-C--:B------:R-:W-:Y:S01]  /*7e90*/  FMUL.FTZ R56, R56, R51.reuse ;  /* 0x0000003338387220 */ /* 0x080fe20000410000 */
[----:B------:R-:W-:Y:S01]  /*7ea0*/  LOP3.LUT R48, R41, 0xffff0000, RZ, 0xc0, !PT ;  /* 0xffff000029307812 */ /* 0x000fe200078ec0ff */
[C---:B------:R-:W-:Y:S01]  /*7eb0*/  FFMA.FTZ R11, R8.reuse, R51, -R11 ;  /* 0x00000033080b7223 */ /* 0x040fe2000001080b */
        /* <DEDUP_REMOVED lines=15> */
.L_x_98:
[----:B------:R-:W-:Y:S05]  /*7fb0*/  BSYNC B0 ;  /* 0x0000000000007941 */ /* 0x000fea0003800000 */
.L_x_97:
[----:B-1----:R-:W-:Y:S01]  /*7fc0*/  IADD3 R8, R13, 0x20, RZ ;  /* 0x000000200d087810 */ /* 0x002fe20007ffe0ff */
[----:B------:R-:W-:Y:S03]  /*7fd0*/  BSSY B0, `(.L_x_99) ;  /* 0x0000029000007945 */ /* 0x000fe60003800000 */
[----:B------:R-:W-:-:S13]  /*7fe0*/  ISETP.GE.AND P0, PT, R8, c[0x0][0x27c], PT ;  /* 0x00009f0008007a0c */ /* 0x000fda0003f06270 */
[----:B------:R-:W-:Y:S05]  /*7ff0*/  @P0 BRA `(.L_x_100) ;  /* 0x0000026000000947 */ /* 0x000fea0003800000 */
[----:B------:R-:W1:Y:S01]  /*8000*/  LDS.128 R8, [R26+0x4000] ;  /* 0x004000001a087984 */ /* 0x000e620000000c00 */
        /* <DEDUP_REMOVED lines=36> */
[----:B------:R1:W-:Y:S02]  /*8250*/  STS.128 [R26+0x4000], R8 ;  /* 0x004000081a007388 */ /* 0x0003e40000000c00 */
.L_x_100:
[----:B------:R-:W-:Y:S05]  /*8260*/  BSYNC B0 ;  /* 0x0000000000007941 */ /* 0x000fea0003800000 */
.L_x_99:
        /* <DEDUP_REMOVED lines=42> */
.L_x_102:
[----:B------:R-:W-:Y:S05]  /*8510*/  BSYNC B0 ;  /* 0x0000000000007941 */ /* 0x000fea0003800000 */
.L_x_101:
        /* <DEDUP_REMOVED lines=42> */
.L_x_104:
[----:B------:R-:W-:Y:S05]  /*87c0*/  BSYNC B0 ;  /* 0x0000000000007941 */ /* 0x000fea0003800000 */
.L_x_103:
[----:B-1----:R-:W-:-:S04]  /*87d0*/  IADD3 R8, R13, 0x50, RZ ;  /* 0x000000500d087810 */ /* 0x002fc80007ffe0ff */
        /* <DEDUP_REMOVED lines=21> */
[C---:B------:R-:W-:Y:S01]  /*8930*/  SHF.L.U32 R50, R23.reuse, 0x10, RZ ;  /* 0x0000001017327819 */ /* 0x040fe200000006ff */
        /* <DEDUP_REMOVED lines=18> */
.L_x_94:
[----:B------:R-:W-:Y:S05]  /*8a60*/  BSYNC B1 ;  /* 0x0000000000017941 */ /* 0x000fea0003800000 */
.L_x_93:
[----:B------:R-:W-:-:S04]  /*8a70*/  IADD3 R24, R24, 0x40, RZ ;  /* 0x0000004018187810 */ /* 0x000fc80007ffe0ff */
[----:B------:R-:W-:-:S13]  /*8a80*/  ISETP.GE.AND P0, PT, R24, R47, PT ;  /* 0x0000002f1800720c */ /* 0x000fda0003f06270 */
[----:B------:R-:W-:Y:S05]  /*8a90*/  @P0 BRA `(.L_x_105) ;  /* 0x00003f9000000947 */ /* 0x000fea0003800000 */
[----:B------:R-:W-:Y:S01]  /*8aa0*/  ISETP.GE.AND P0, PT, R13, c[0x0][0x27c], PT ;  /* 0x00009f000d007a0c */ /* 0x000fe20003f06270 */
[----:B------:R-:W-:-:S12]  /*8ab0*/  BSSY B0, `(.L_x_106) ;  /* 0x0000028000007945 */ /* 0x000fd80003800000 */
[----:B------:R-:W-:Y:S05]  /*8ac0*/  @P0 BRA `(.L_x_107) ;  /* 0x0000026000000947 */ /* 0x000fea0003800000 */
[----:B-1----:R-:W1:Y:S01]  /*8ad0*/  LDS.128 R8, [R26+0x2000] ;  /* 0x002000001a087984 */ /* 0x002e620000000c00 */
[----:B------:R-:W-:Y:S02]  /*8ae0*/  LOP3.LUT R49, R45, 0xffff0000, RZ, 0xc0, !PT ;  /* 0xffff00002d317812 */ /* 0x000fe400078ec0ff */
[C---:B-1----:R-:W-:Y:S01]  /*8af0*/  SHF.L.U32 R47, R8.reuse, 0x10, RZ ;  /* 0x00000010082f7819 */ /* 0x042fe200000006ff */
[----:B------:R-:W-:Y:S01]  /*8b00*/  IMAD.U32 R50, R11, 0x10000, RZ ;  /* 0x000100000b327824 */ /* 0x000fe200078e00ff */
[----:B------:R-:W-:Y:S02]  /*8b10*/  LOP3.LUT R24, R8, 0xffff0000, RZ, 0xc0, !PT ;  /* 0xffff000008187812 */ /* 0x000fe400078ec0ff */
[C---:B------:R-:W-:Y:S02]  /*8b20*/  SHF.L.U32 R8, R9.reuse, 0x10, RZ ;  /* 0x0000001009087819 */ /* 0x040fe400000006ff */
[----:B------:R-:W-:Y:S02]  /*8b30*/  LOP3.LUT R48, R9, 0xffff0000, RZ, 0xc0, !PT ;  /* 0xffff000009307812 */ /* 0x000fe400078ec0ff */
[----:B------:R-:W-:Y:S01]  /*8b40*/  SHF.L.U32 R9, R45, 0x10, RZ ;  /* 0x000000102d097819 */ /* 0x000fe200000006ff */
[C---:B------:R-:W-:Y:S01]  /*8b50*/  IMAD.U32 R45, R43.reuse, 0x10000, RZ ;  /* 0x000100002b2d7824 */ /* 0x040fe200078e00ff */
[----:B------:R-:W-:-:S02]  /*8b60*/  LOP3.LUT R43, R43, 0xffff0000, RZ, 0xc0, !PT ;  /* 0xffff00002b2b7812 */ /* 0x000fc400078ec0ff */
[C---:B------:R-:W-:Y:S02]  /*8b70*/  SHF.L.U32 R52, R10.reuse, 0x10, RZ ;  /* 0x000000100a347819 */ /* 0x040fe400000006ff */
[----:B------:R-:W-:Y:S01]  /*8b80*/  LOP3.LUT R51, R10, 0xffff0000, RZ, 0xc0, !PT ;  /* 0xffff00000a337812 */ /* 0x000fe200078ec0ff */
[----:B------:R-:W-:Y:S01]  /*8b90*/  FMUL.FTZ R10, R45, R24 ;  /* 0x000000182d0a7220 */ /* 0x000fe20000410000 */
[----:B------:R-:W-:Y:S01]  /*8ba0*/  LOP3.LUT R53, R11, 0xffff0000, RZ, 0xc0, !PT ;  /* 0xffff00000b357812 */ /* 0x000fe200078ec0ff */
[----:B------:R-:W-:Y:S02]  /*8bb0*/  FMUL.FTZ R11, R43, R48 ;  /* 0x000000302b0b7220 */ /* 0x000fe40000410000 */
[C---:B------:R-:W-:Y:S02]  /*8bc0*/  FMUL.FTZ R24, R9.reuse, R24 ;  /* 0x0000001809187220 */ /* 0x040fe40000410000 */
[-C--:B------:R-:W-:Y:S02]  /*8bd0*/  FFMA.FTZ R10, R9, R47.reuse, -R10 ;  /* 0x0000002f090a7223 */ /* 0x080fe4000001080a */
[----:B------:R-:W-:Y:S01]  /*8be0*/  FFMA.FTZ R9, R49, R8, -R11 ;  /* 0x0000000831097223 */ /* 0x000fe2000001080b */
[----:B------:R-:W-:Y:S01]  /*8bf0*/  SHF.L.U32 R11, R46, 0x10, RZ ;  /* 0x000000102e0b7819 */ /* 0x000fe200000006ff */
[----:B------:R-:W-:Y:S01]  /*8c00*/  FFMA.FTZ R45, R45, R47, R24 ;  /* 0x0000002f2d2d7223 */ /* 0x000fe20000010018 */
[----:B------:R-:W-:Y:S01]  /*8c10*/  SHF.L.U32 R24, R44, 0x10, RZ ;  /* 0x000000102c187819 */ /* 0x000fe200000006ff */
[----:B------:R-:W-:Y:S01]  /*8c20*/  FMUL.FTZ R48, R49, R48 ;  /* 0x0000003031307220 */ /* 0x000fe20000410000 */
[----:B------:R-:W-:-:S02]  /*8c30*/  LOP3.LUT R46, R46, 0xffff0000, RZ, 0xc0, !PT ;  /* 0xffff00002e2e7812 */ /* 0x000fc400078ec0ff */
[----:B------:R-:W-:Y:S01]  /*8c40*/  LOP3.LUT R44, R44, 0xffff0000, RZ, 0xc0, !PT ;  /* 0xffff00002c2c7812 */ /* 0x000fe200078ec0ff */
[----:B------:R-:W-:Y:S01]  /*8c50*/  FFMA.FTZ R48, R43, R8, R48 ;  /* 0x000000082b307223 */ /* 0x000fe20000010030 */
[----:B------:R-:W-:Y:S01]  /*8c60*/  F2FP.BF16.PACK_AB R8, R45, R10 ;  /* 0x0000000a2d08723e */ /* 0x000fe200000010ff */
[-C--:B------:R-:W-:Y:S02]  /*8c70*/  FMUL.FTZ R43, R11, R51.reuse ;  /* 0x000000330b2b7220 */ /* 0x080fe40000410000 */
[----:B------:R-:W-:Y:S01]  /*8c80*/  FMUL.FTZ R51, R24, R51 ;  /* 0x0000003318337220 */ /* 0x000fe20000410000 */
[----:B------:R-:W-:Y:S01]  /*8c90*/  F2FP.BF16.PACK_AB R9, R48, R9 ;  /* 0x000000093009723e */ /* 0x000fe200000010ff */
[-C--:B------:R-:W-:Y:S02]  /*8ca0*/  FMUL.FTZ R47, R46, R53.reuse ;  /* 0x000000352e2f7220 */ /* 0x080fe40000410000 */
[----:B------:R-:W-:Y:S02]  /*8cb0*/  FMUL.FTZ R53, R44, R53 ;  /* 0x000000352c357220 */ /* 0x000fe40000410000 */
[----:B------:R-:W-:-:S02]  /*8cc0*/  FFMA.FTZ R43, R24, R52, -R43 ;  /* 0x00000034182b7223 */ /* 0x000fc4000001082b */
[----:B------:R-:W-:Y:S02]  /*8cd0*/  FFMA.FTZ R52, R11, R52, R51 ;  /* 0x000000340b347223 */ /* 0x000fe40000010033 */
[-C--:B------:R-:W-:Y:S02]  /*8ce0*/  FFMA.FTZ R11, R44, R50.reuse, -R47 ;  /* 0x000000322c0b7223 */ /* 0x080fe4000001082f */
[----:B------:R-:W-:Y:S01]  /*8cf0*/  FFMA.FTZ R46, R46, R50, R53 ;  /* 0x000000322e2e7223 */ /* 0x000fe20000010035 */
[----:B------:R-:W-:-:S04]  /*8d00*/  F2FP.BF16.PACK_AB R10, R52, R43 ;  /* 0x0000002b340a723e */ /* 0x000fc800000010ff */
[----:B------:R-:W-:-:S05]  /*8d10*/  F2FP.BF16.PACK_AB R11, R46, R11 ;  /* 0x0000000b2e0b723e */ /* 0x000fca00000010ff */
[----:B------:R1:W-:Y:S02]  /*8d20*/  STS.128 [R26+0x2000], R8 ;  /* 0x002000081a007388 */ /* 0x0003e40000000c00 */
.L_x_107:
[----:B------:R-:W-:Y:S05]  /*8d30*/  BSYNC B0 ;  /* 0x0000000000007941 */ /* 0x000fea0003800000 */
.L_x_106:
[----:B-1----:R-:W-:Y:S01]  /*8d40*/  IADD3 R8, R13, 0x10, RZ ;  /* 0x000000100d087810 */ /* 0x002fe20007ffe0ff */
[----:B------:R-:W-:Y:S03]  /*8d50*/  BSSY B0, `(.L_x_108) ;  /* 0x0000029000007945 */ /* 0x000fe60003800000 */
[----:B------:R-:W-:-:S13]  /*8d60*/  ISETP.GE.AND P0, PT, R8, c[0x0][0x27c], PT ;  /* 0x00009f0008007a0c */ /* 0x000fda0003f06270 */
[----:B------:R-:W-:Y:S05]  /*8d70*/  @P0 BRA `(.L_x_109) ;  /* 0x0000026000000947 */ /* 0x000fea0003800000 */
[----:B------:R-:W1:Y:S01]  /*8d80*/  LDS.128 R8, [R12+0x2000] ;  /* 0x002000000c087984 */ /* 0x000e620000000c00 */
[----:B------:R-:W-:Y:S02]  /*8d90*/  LOP3.LUT R45, R40, 0xffff0000, RZ, 0xc0, !PT ;  /* 0xffff0000282d7812 */ /* 0x000fe400078ec0ff */
[----:B------:R-:W-:Y:S02]  /*8da0*/  LOP3.LUT R47, R42, 0xffff0000, RZ, 0xc0, !PT ;  /* 0xffff00002a2f7812 */ /* 0x000fe400078ec0ff */
[C---:B-1----:R-:W-:Y:S02]  /*8db0*/  SHF.L.U32 R43, R8.reuse, 0x10, RZ ;  /* 0x00000010082b7819 */ /* 0x042fe400000006ff */
[----:B------:R-:W-:Y:S02]  /*8dc0*/  LOP3.LUT R24, R8, 0xffff0000, RZ, 0xc0, !PT ;  /* 0xffff000008187812 */ /* 0x000fe400078ec0ff */
[C---:B------:R-:W-:Y:S02]  /*8dd0*/  SHF.L.U32 R8, R9.reuse, 0x10, RZ ;  /* 0x0000001009087819 */ /* 0x040fe400000006ff */
[----:B------:R-:W-:-:S02]  /*8de0*/  LOP3.LUT R44, R9, 0xffff0000, RZ, 0xc0, !PT ;  /* 0xffff0000092c7812 */ /* 0x000fc400078ec0ff */
[----:B------:R-:W-:Y:S01]  /*8df0*/  SHF.L.U32 R9, R40, 0x10, RZ ;  /* 0x0000001028097819 */ /* 0x000fe200000006ff */
[----:B------:R-:W-:Y:S01]  /*8e00*/  IMAD.U32 R40, R42, 0x10000, RZ ;  /* 0x000100002a287824 */ /* 0x000fe200078e00ff */
[C---:B------:R-:W-:Y:S01]  /*8e10*/  SHF.L.U32 R48, R10.reuse, 0x10, RZ ;  /* 0x000000100a307819 */ /* 0x040fe200000006ff */
[C---:B------:R-:W-:Y:S01]  /*8e20*/  IMAD.U32 R42, R11.reuse, 0x10000, RZ ;  /* 0x000100000b2a7824 */ /* 0x040fe200078e00ff */
[----:B------:R-:W-:Y:S01]  /*8e30*/  LOP3.LUT R46, R10, 0xffff0000, RZ, 0xc0, !PT ;  /* 0xffff00000a2e7812 */ /* 0x000fe200078ec0ff */
[----:B------:R-:W-:Y:S01]  /*8e40*/  FMUL.FTZ R10, R40, R24 ;  /* 0x00000018280a7220 */ /* 0x000fe20000410000 */
[----:B------:R-:W-:Y:S01]  /*8e50*/  LOP3.LUT R49, R11, 0xffff0000, RZ, 0xc0, !PT ;  /* 0xffff00000b317812 */ /* 0x000fe200078ec0ff */
[----:B------:R-:W-:Y:S02]  /*8e60*/  FMUL.FTZ R11, R47, R44 ;  /* 0x0000002c2f0b7220 */ /* 0x000fe40000410000 */
[C---:B------:R-:W-:Y:S02]  /*8e70*/  FMUL.FTZ R24, R9.reuse, R24 ;  /* 0x0000001809187220 */ /* 0x040fe40000410000 */
[----:B------:R-:W-:-:S02]  /*8e80*/  FFMA.FTZ R10, R9, R43, -R10 ;  /* 0x0000002b090a7223 */ /* 0x000fc4000001080a */
[----:B------:R-:W-:Y:S01]  /*8e90*/  FFMA.FTZ R9, R45, R8, -R11 ;  /* 0x000000082d097223 */ /* 0x000fe2000001080b */
[----:B------:R-:W-:Y:S01]  /*8ea0*/  SHF.L.U32 R11, R41, 0x10, RZ ;  /* 0x00000010290b7819 */ /* 0x000fe200000006ff */
[----:B------:R-:W-:Y:S01]  /*8eb0*/  FMUL.FTZ R44, R45, R44 ;  /* 0x0000002c2d2c7220 */ /* 0x000fe20000410000 */
[----:B------:R-:W-:Y:S01]  /*8ec0*/  SHF.L.U32 R45, R39, 0x10, RZ ;  /* 0x00000010272d7819 */ /* 0x000fe200000006ff */
[----:B------:R-:W-:Y:S01]  /*8ed0*/  FFMA.FTZ R43, R40, R43, R24 ;  /* 0x0000002b282b7223 */ /* 0x000fe20000010018 */
[----:B------:R-:W-:Y:S01]  /*8ee0*/  LOP3.LUT R41, R41, 0xffff0000, RZ, 0xc0, !PT ;  /* 0xffff000029297812 */ /* 0x000fe200078ec0ff */
[----:B------:R-:W-:Y:S01]  /*8ef0*/  FFMA.FTZ R44, R47, R8, R44 ;  /* 0x000000082f2c7223 */ /* 0x000fe2000001002c */
[----:B------:R-:W-:Y:S01]  /*8f00*/  LOP3.LUT R39, R39, 0xffff0000, RZ, 0xc0, !PT ;  /* 0xffff000027277812 */ /* 0x000fe200078ec0ff */
[-C--:B------:R-:W-:Y:S02]  /*8f10*/  FMUL.FTZ R8, R11, R46.reuse ;  /* 0x0000002e0b087220 */ /* 0x080fe40000410000 */
[----:B------:R-:W-:Y:S01]  /*8f20*/  FMUL.FTZ R46, R45, R46 ;  /* 0x0000002e2d2e7220 */ /* 0x000fe20000410000 */
[----:B------:R-:W-:Y:S01]  /*8f30*/  F2FP.BF16.PACK_AB R9, R44, R9 ;  /* 0x000000092c09723e */ /* 0x000fe200000010ff */
[----:B------:R-:W-:-:S02]  /*8f40*/  FMUL.FTZ R24, R41, R49 ;  /* 0x0000003129187220 */ /* 0x000fc40000410000 */
[----:B------:R-:W-:Y:S02]  /*8f50*/  FMUL.FTZ R49, R39, R49 ;  /* 0x0000003127317220 */ /* 0x000fe40000410000 */
[----:B------:R-:W-:Y:S02]  /*8f60*/  FFMA.FTZ R46, R11, R48, R46 ;  /* 0x000000300b2e7223 */ /* 0x000fe4000001002e */
[----:B------:R-:W-:Y:S02]  /*8f70*/  FFMA.FTZ R11, R39, R42, -R24 ;  /* 0x0000002a270b7223 */ /* 0x000fe40000010818 */
[----:B------:R-:W-:Y:S01]  /*8f80*/  FFMA.FTZ R45, R45, R48, -R8 ;  /* 0x000000302d2d7223 */ /* 0x000fe20000010808 */
[----:B------:R-:W-:Y:S01]  /*8f90*/  F2FP.BF16.PACK_AB R8, R43, R10 ;  /* 0x0000000a2b08723e */ /* 0x000fe200000010ff */
[----:B------:R-:W-:-:S03]  /*8fa0*/  FFMA.FTZ R42, R41, R42, R49 ;  /* 0x0000002a292a7223 */ /* 0x000fc60000010031 */
[----:B------:R-:W-:Y:S02]  /*8fb0*/  F2FP.BF16.PACK_AB R10, R46, R45 ;  /* 0x0000002d2e0a723e */ /* 0x000fe400000010ff */
[----:B------:R-:W-:-:S05]  /*8fc0*/  F2FP.BF16.PACK_AB R11, R42, R11 ;  /* 0x0000000b2a0b723e */ /* 0x000fca00000010ff */
[----:B------:R1:W-:Y:S02]  /*8fd0*/  STS.128 [R12+0x2000], R8 ;  /* 0x002000080c007388 */ /* 0x0003e40000000c00 */
.L_x_109:
[----:B------:R-:W-:Y:S05]  /*8fe0*/  BSYNC B0 ;  /* 0x0000000000007941 */ /* 0x000fea0003800000 */
.L_x_108:
        /* <DEDUP_REMOVED lines=42> */
.L_x_111:
[----:B------:R-:W-:Y:S05]  /*9290*/  BSYNC B0 ;  /* 0x0000000000007941 */ /* 0x000fea0003800000 */
.L_x_110:
        /* <DEDUP_REMOVED lines=42> */
.L_x_113:
[----:B------:R-:W-:Y:S05]  /*9540*/  BSYNC B0 ;  /* 0x0000000000007941 */ /* 0x000fea0003800000 */
.L_x_112:
        /* <DEDUP_REMOVED lines=42> */
.L_x_115:
[----:B------:R-:W-:Y:S05]  /*97f0*/  BSYNC B0 ;  /* 0x0000000000007941 */ /* 0x000fea0003800000 */
.L_x_114:
[----:B------:R-:W-:-:S04]  /*9800*/  IADD3 R13, R13, 0x50, RZ ;  /* 0x000000500d0d7810 */ /* 0x000fc80007ffe0ff */
[----:B------:R-:W-:-:S13]  /*9810*/  ISETP.GE.AND P0, PT, R13, c[0x0][0x27c], PT ;  /* 0x00009f000d007a0c */ /* 0x000fda0003f06270 */
        /* <DEDUP_REMOVED lines=13> */
[-C--:B------:R-:W-:Y:S01]  /*98f0*/  FMUL.FTZ R10, R15, R13.reuse ;  /* 0x0000000d0f0a7220 */ /* 0x080fe20000410000 */
[----:B------:R-:W-:Y:S01]  /*9900*/  LOP3.LUT R31, R11, 0xffff0000, RZ, 0xc0, !PT ;  /* 0xffff00000b1f7812 */ /* 0x000fe200078ec0ff */
[----:B------:R-:W-:Y:S02]  /*9910*/  FMUL.FTZ R11, R25, R26 ;  /* 0x0000001a190b7220 */ /* 0x000fe40000410000 */
[C---:B------:R-:W-:Y:S02]  /*9920*/  FMUL.FTZ R13, R9.reuse, R13 ;  /* 0x0000000d090d7220 */ /* 0x040fe40000410000 */
[----:B------:R-:W-:Y:S02]  /*9930*/  FFMA.FTZ R10, R9, R24, -R10 ;  /* 0x00000018090a7223 */ /* 0x000fe4000001080a */
[----:B------:R-:W-:Y:S01]  /*9940*/  FFMA.FTZ R9, R27, R8, -R11 ;  /* 0x000000081b097223 */ /* 0x000fe2000001080b */
[----:B------:R-:W-:Y:S01]  /*9950*/  SHF.L.U32 R11, R23, 0x10, RZ ;  /* 0x00000010170b7819 */ /* 0x000fe200000006ff */
[----:B------:R-:W-:Y:S01]  /*9960*/  FFMA.FTZ R13, R15, R24, R13 ;  /* 0x000000180f0d7223 */ /* 0x000fe2000001000d */
[----:B------:R-:W-:Y:S01]  /*9970*/  SHF.L.U32 R15, R14, 0x10, RZ ;  /* 0x000000100e0f7819 */ /* 0x000fe200000006ff */
[----:B------:R-:W-:Y:S01]  /*9980*/  FMUL.FTZ R26, R27, R26 ;  /* 0x0000001a1b1a7220 */ /* 0x000fe20000410000 */
[----:B------:R-:W-:-:S02]  /*9990*/  LOP3.LUT R23, R23, 0xffff0000, RZ, 0xc0, !PT ;  /* 0xffff000017177812 */ /* 0x000fc400078ec0ff */
[----:B------:R-:W-:Y:S01]  /*99a0*/  LOP3.LUT R14, R14, 0xffff0000, RZ, 0xc0, !PT ;  /* 0xffff00000e0e7812 */ /* 0x000fe200078ec0ff */
[----:B------:R-:W-:Y:S02]  /*99b0*/  FFMA.FTZ R26, R25, R8, R26 ;  /* 0x00000008191a7223 */ /* 0x000fe4000001001a */
[-C--:B------:R-:W-:Y:S02]  /*99c0*/  FMUL.FTZ R8, R11, R29.reuse ;  /* 0x0000001d0b087220 */ /* 0x080fe40000410000 */
[----:B------:R-:W-:Y:S01]  /*99d0*/  FMUL.FTZ R29, R15, R29 ;  /* 0x0000001d0f1d7220 */ /* 0x000fe20000410000 */
[----:B------:R-:W-:Y:S01]  /*99e0*/  F2FP.BF16.PACK_AB R9, R26, R9 ;  /* 0x000000091a09723e */ /* 0x000fe200000010ff */
[-C--:B------:R-:W-:Y:S02]  /*99f0*/  FMUL.FTZ R25, R23, R31.reuse ;  /* 0x0000001f17197220 */ /* 0x080fe40000410000 */
[----:B------:R-:W-:Y:S02]  /*9a00*/  FMUL.FTZ R31, R14, R31 ;  /* 0x0000001f0e1f7220 */ /* 0x000fe40000410000 */
[----:B------:R-:W-:Y:S01]  /*9a10*/  FFMA.FTZ R15, R15, R30, -R8 ;  /* 0x0000001e0f0f7223 */ /* 0x000fe20000010808 */
[----:B------:R-:W-:Y:S01]  /*9a20*/  F2FP.BF16.PACK_AB R8, R13, R10 ;  /* 0x0000000a0d08723e */ /* 0x000fe200000010ff */
[----:B------:R-:W-:-:S02]  /*9a30*/  FFMA.FTZ R30, R11, R30, R29 ;  /* 0x0000001e0b1e7223 */ /* 0x000fc4000001001d */
[-C--:B------:R-:W-:Y:S02]  /*9a40*/  FFMA.FTZ R11, R14, R28.reuse, -R25 ;  /* 0x0000001c0e0b7223 */ /* 0x080fe40000010819 */
[----:B------:R-:W-:Y:S01]  /*9a50*/  FFMA.FTZ R28, R23, R28, R31 ;  /* 0x0000001c171c7223 */ /* 0x000fe2000001001f */
[----:B------:R-:W-:-:S04]  /*9a60*/  F2FP.BF16.PACK_AB R10, R30, R15 ;  /* 0x0000000f1e0a723e */ /* 0x000fc800000010ff */
[----:B------:R-:W-:-:S05]  /*9a70*/  F2FP.BF16.PACK_AB R11, R28, R11 ;  /* 0x0000000b1c0b723e */ /* 0x000fca00000010ff */
[----:B------:R1:W-:Y:S01]  /*9a80*/  STS.128 [R12+0xa000], R8 ;  /* 0x00a000080c007388 */ /* 0x0003e20000000c00 */
[----:B------:R-:W-:Y:S05]  /*9a90*/  BRA `(.L_x_105) ;  /* 0x00002f9000007947 */ /* 0x000fea0003800000 */
.L_x_90:
        /* <DEDUP_REMOVED lines=17> */
[----:B------:R-:W-:Y:S01]  /*9bb0*/  IADD3 R8, R23, 0x40, RZ ;  /* 0x0000004017087810 */ /* 0x000fe20007ffe0ff */
[----:B------:R-:W-:Y:S01]  /*9bc0*/  CS2R R36, SRZ ;  /* 0x0000000000247805 */ /* 0x000fe2000001ff00 */
[----:B------:R-:W-:-:S02]  /*9bd0*/  ISETP.GE.AND P1, PT, R9, c[0x0][0x27c], PT ;  /* 0x00009f0009007a0c */ /* 0x000fc40003f26270 */
[----:B------:R-:W-:Y:S02]  /*9be0*/  ISETP.GE.AND P0, PT, R8, c[0x0][0x27c], PT ;  /* 0x00009f0008007a0c */ /* 0x000fe40003f06270 */
[----:B------:R-:W-:-:S09]  /*9bf0*/  ISETP.GE.AND P2, PT, R23, c[0x0][0x27c], PT ;  /* 0x00009f0017007a0c */ /* 0x000fd20003f46270 */
[----:B------:R-:W-:Y:S02]  /*9c00*/  @!P1 SHF.R.S32.HI R26, RZ, 0x1f, R9 ;  /* 0x0000001fff1a9819 */ /* 0x000fe40000011409 */
[----:B------:R-:W-:Y:S02]  /*9c10*/  @!P0 SHF.R.S32.HI R25, RZ, 0x1f, R8 ;  /* 0x0000001fff198819 */ /* 0x000fe40000011408 */
[----:B------:R-:W-:Y:S01]  /*9c20*/  @!P1 LEA.HI R26, R26, R9, RZ, 0x3 ;  /* 0x000000091a1a9211 */ /* 0x000fe200078f18ff */
[--C-:B------:R-:W-:Y:S01]  /*9c30*/  @!P2 IMAD.WIDE R28, R23, 0x2, R52.reuse ;  /* 0x00000002171ca825 */ /* 0x100fe200078e0234 */
[----:B------:R-:W-:Y:S02]  /*9c40*/  @!P0 LEA.HI R25, R25, R8, RZ, 0x3 ;  /* 0x0000000819198211 */ /* 0x000fe400078f18ff */
[----:B------:R-:W-:Y:S02]  /*9c50*/  @!P1 LOP3.LUT R26, R26, 0xfffffff8, RZ, 0xc0, !PT ;  /* 0xfffffff81a1a9812 */ /* 0x000fe400078ec0ff */
[----:B------:R-:W-:Y:S01]  /*9c60*/  @!P0 LOP3.LUT R25, R25, 0xfffffff8, RZ, 0xc0, !PT ;  /* 0xfffffff819198812 */ /* 0x000fe200078ec0ff */
[----:B------:R1:W5:Y:S01]  /*9c70*/  @!P2 LD.E.128 R36, [R28.64] ;  /* 0x000000061c24a980 */ /* 0x000362000c101d00 */
[----:B------:R-:W-:Y:S01]  /*9c80*/  CS2R R10, SRZ ;  /* 0x00000000000a7805 */ /* 0x000fe2000001ff00 */
[C---:B------:R-:W-:Y:S01]  /*9c90*/  @!P1 IMAD.WIDE R50, R26.reuse, 0x2, R52 ;  /* 0x000000021a329825 */ /* 0x040fe200078e0234 */
[----:B------:R-:W-:Y:S01]  /*9ca0*/  CS2R R8, SRZ ;  /* 0x0000000000087805 */ /* 0x000fe2000001ff00 */
[----:B------:R-:W-:Y:S01]  /*9cb0*/  CS2R R42, SRZ ;  /* 0x00000000002a7805 */ /* 0x000fe2000001ff00 */
[----:B------:R-:W-:Y:S01]  /*9cc0*/  CS2R R40, SRZ ;  /* 0x0000000000287805 */ /* 0x000fe2000001ff00 */
[----:B------:R-:W-:Y:S01]  /*9cd0*/  CS2R R14, SRZ ;  /* 0x00000000000e7805 */ /* 0x000fe2000001ff00 */
[----:B------:R-:W-:Y:S01]  /*9ce0*/  CS2R R12, SRZ ;  /* 0x00000000000c7805 */ /* 0x000fe2000001ff00 */
[--C-:B------:R-:W-:Y:S01]  /*9cf0*/  @!P1 IMAD.WIDE R26, R26, 0x2, R44.reuse ;  /* 0x000000021a1a9825 */ /* 0x100fe200078e022c */
[----:B------:R-:W-:Y:S01]  /*9d00*/  CS2R R34, SRZ ;  /* 0x0000000000227805 */ /* 0x000fe2000001ff00 */
[----:B------:R-:W-:Y:S01]  /*9d10*/  CS2R R32, SRZ ;  /* 0x0000000000207805 */ /* 0x000fe2000001ff00 */
[----:B------:R-:W-:Y:S01]  /*9d20*/  CS2R R30, SRZ ;  /* 0x00000000001e7805 */ /* 0x000fe2000001ff00 */
[C---:B------:R-:W-:Y:S01]  /*9d30*/  @!P0 IMAD.WIDE R54, R25.reuse, 0x2, R44 ;  /* 0x0000000219368825 */ /* 0x040fe200078e022c */
[----:B------:R2:W5:Y:S03]  /*9d40*/  @!P1 LD.E.128 R40, [R50.64] ;  /* 0x0000000632289980 */ /* 0x000566000c101d00 */
[----:B------:R-:W-:Y:S01]  /*9d50*/  @!P0 IMAD.WIDE R52, R25, 0x2, R52 ;  /* 0x0000000219348825 */ /* 0x000fe200078e0234 */
[----:B------:R2:W5:Y:S03]  /*9d60*/  @!P1 LD.E.128 R12, [R26.64] ;  /* 0x000000061a0c9980 */ /* 0x000566000c101d00 */
[----:B------:R-:W-:Y:S01]  /*9d70*/  @!P2 IMAD.WIDE R44, R23, 0x2, R44 ;  /* 0x00000002172ca825 */ /* 0x000fe200078e022c */
[----:B------:R2:W5:Y:S01]  /*9d80*/  @!P0 LD.E.128 R32, [R52.64] ;  /* 0x0000000634208980 */ /* 0x000562000c101d00 */
[----:B-1----:R-:W-:-:S03]  /*9d90*/  CS2R R28, SRZ ;  /* 0x00000000001c7805 */ /* 0x002fc6000001ff00 */
[----:B------:R2:W5:Y:S04]  /*9da0*/  @!P2 LD.E.128 R8, [R44.64] ;  /* 0x000000062c08a980 */ /* 0x000568000c101d00 */
[----:B------:R2:W5:Y:S02]  /*9db0*/  @!P0 LD.E.128 R28, [R54.64] ;  /* 0x00000006361c8980 */ /* 0x000564000c101d00 */
.L_x_117:
[----:B------:R-:W-:Y:S05]  /*9dc0*/  BSYNC B0 ;  /* 0x0000000000007941 */ /* 0x000fea0003800000 */
.L_x_116:
[----:B--2--5:R-:W-:Y:S01]  /*9dd0*/  IMAD.MOV.U32 R51, RZ, RZ, R8 ;  /* 0x000000ffff337224 */ /* 0x024fe200078e0008 */
[----:B------:R-:W-:Y:S01]  /*9de0*/  SHF.R.U64 R44, R8, 0x10, R9 ;  /* 0x00000010082c7819 */ /* 0x000fe20000001209 */
[----:B------:R-:W-:Y:S01]  /*9df0*/  IMAD R85, R85, -0x80, R46 ;  /* 0xffffff8055557824 */ /* 0x000fe200078e022e */
[--C-:B------:R-:W-:Y:S01]  /*9e00*/  SHF.R.U64 R48, R36, 0x10, R37.reuse ;  /* 0x0000001024307819 */ /* 0x100fe20000001225 */
[----:B------:R-:W-:Y:S01]  /*9e10*/  IMAD.MOV.U32 R68, RZ, RZ, R37 ;  /* 0x000000ffff447224 */ /* 0x000fe200078e0025 */
[----:B------:R-:W-:Y:S01]  /*9e20*/  PRMT R44, R51, 0x5410, R44 ;  /* 0x00005410332c7816 */ /* 0x000fe2000000002c */
[----:B------:R-:W-:Y:S01]  /*9e30*/  IMAD.MOV.U32 R67, RZ, RZ, R38 ;  /* 0x000000ffff437224 */ /* 0x000fe200078e0026 */
[----:B------:R-:W-:Y:S01]  /*9e40*/  IMNMX R51, R85, 0x80, PT ;  /* 0x0000008055337817 */ /* 0x000fe20003800200 */
[----:B------:R-:W-:Y:S01]  /*9e50*/  IMAD.MOV.U32 R61, RZ, RZ, R43 ;  /* 0x000000ffff3d7224 */ /* 0x000fe200078e002b */
[----:B------:R-:W-:Y:S01]  /*9e60*/  SHF.R.U32.HI R47, RZ, 0x10, R37 ;  /* 0x00000010ff2f7819 */ /* 0x000fe20000011625 */
[--C-:B------:R-:W-:Y:S01]  /*9e70*/  IMAD.MOV.U32 R65, RZ, RZ, R39.reuse ;  /* 0x000000ffff417224 */ /* 0x100fe200078e0027 */
[----:B------:R-:W-:Y:S01]  /*9e80*/  ISETP.GE.AND P0, PT, R24, R51, PT ;  /* 0x000000331800720c */ /* 0x000fe20003f06270 */
[----:B------:R-:W-:Y:S01]  /*9e90*/  IMAD.MOV.U32 R64, RZ, RZ, R40 ;  /* 0x000000ffff407224 */ /* 0x000fe200078e0028 */
[----:B------:R-:W-:Y:S01]  /*9ea0*/  SHF.R.U64 R66, R38, 0x10, R39 ;  /* 0x0000001026427819 */ /* 0x000fe20000001227 */
[----:B------:R-:W-:Y:S01]  /*9eb0*/  IMAD.MOV.U32 R62, RZ, RZ, R42 ;  /* 0x000000ffff3e7224 */ /* 0x000fe200078e002a */
[----:B------:R-:W-:Y:S01]  /*9ec0*/  SHF.R.U64 R38, R42, 0x10, R43 ;  /* 0x000000102a267819 */ /* 0x000fe2000000122b */
[----:B------:R-:W-:Y:S01]  /*9ed0*/  IMAD.MOV.U32 R63, RZ, RZ, R41 ;  /* 0x000000ffff3f7224 */ /* 0x000fe200078e0029 */
[----:B------:R-:W-:Y:S01]  /*9ee0*/  SHF.R.U32.HI R37, RZ, 0x10, R43 ;  /* 0x00000010ff257819 */ /* 0x000fe2000001162b */
[----:B------:R-:W-:Y:S01]  /*9ef0*/  IMAD.MOV.U32 R43, RZ, RZ, R9 ;  /* 0x000000ffff2b7224 */ /* 0x000fe200078e0009 */
[----:B------:R-:W-:Y:S01]  /*9f00*/  SHF.R.U32.HI R45, RZ, 0x10, R39 ;  /* 0x00000010ff2d7819 */ /* 0x000fe20000011627 */
[----:B------:R-:W-:Y:S01]  /*9f10*/  IMAD.MOV.U32 R69, RZ, RZ, R36 ;  /* 0x000000ffff457224 */ /* 0x000fe200078e0024 */
[----:B------:R-:W-:Y:S01]  /*9f20*/  SHF.R.U32.HI R8, RZ, 0x10, R9 ;  /* 0x00000010ff087819 */ /* 0x000fe20000011609 */
[----:B------:R-:W-:Y:S01]  /*9f30*/  IMAD.MOV.U32 R9, RZ, RZ, R10 ;  /* 0x000000ffff097224 */ /* 0x000fe200078e000a */
[----:B------:R-:W-:Y:S01]  /*9f40*/  SHF.R.U64 R40, R40, 0x10, R41 ;  /* 0x0000001028287819 */ /* 0x000fe20000001229 */
[----:B------:R-:W-:Y:S01]  /*9f50*/  IMAD.MOV.U32 R55, RZ, RZ, R35 ;  /* 0x000000ffff377224 */ /* 0x000fe200078e0023 */
[----:B------:R-:W-:Y:S01]  /*9f60*/  SHF.R.U32.HI R39, RZ, 0x10, R41 ;  /* 0x00000010ff277819 */ /* 0x000fe20000011629 */
[--C-:B------:R-:W-:Y:S01]  /*9f70*/  IMAD.MOV.U32 R41, RZ, RZ, R11.reuse ;  /* 0x000000ffff297224 */ /* 0x100fe200078e000b */
[--C-:B------:R-:W-:Y:S01]  /*9f80*/  SHF.R.U64 R42, R10, 0x10, R11.reuse ;  /* 0x000000100a2a7819 */ /* 0x100fe2000000120b */
[----:B------:R-:W-:Y:S01]  /*9f90*/  IMAD.MOV.U32 R60, RZ, RZ, R32 ;  /* 0x000000ffff3c7224 */ /* 0x000fe200078e0020 */
[----:B------:R-:W-:Y:S01]  /*9fa0*/  SHF.R.U32.HI R10, RZ, 0x10, R11 ;  /* 0x00000010ff0a7819 */ /* 0x000fe2000001160b */
[----:B------:R-:W-:Y:S01]  /*9fb0*/  IMAD.MOV.U32 R11, RZ, RZ, R12 ;  /* 0x000000ffff0b7224 */ /* 0x000fe200078e000c */
[--C-:B------:R-:W-:Y:S01]  /*9fc0*/  SHF.R.U64 R56, R34, 0x10, R35.reuse ;  /* 0x0000001022387819 */ /* 0x100fe20000001223 */
[----:B------:R-:W-:Y:S01]  /*9fd0*/  IMAD.MOV.U32 R57, RZ, RZ, R34 ;  /* 0x000000ffff397224 */ /* 0x000fe200078e0022 */
[----:B------:R-:W-:Y:S01]  /*9fe0*/  SHF.R.U32.HI R54, RZ, 0x10, R35 ;  /* 0x00000010ff367819 */ /* 0x000fe20000011623 */
[--C-:B------:R-:W-:Y:S01]  /*9ff0*/  IMAD.MOV.U32 R35, RZ, RZ, R13.reuse ;  /* 0x000000ffff237224 */ /* 0x100fe200078e000d */
[----:B------:R-:W-:Y:S01]  /*a000*/  SHF.R.U64 R36, R12, 0x10, R13 ;  /* 0x000000100c247819 */ /* 0x000fe2000000120d */
        /* <DEDUP_REMOVED lines=11> */
[----:B------:R-:W-:Y:S01]  /*a0c0*/  SHF.R.U64 R28, R28, 0x10, R29 ;  /* 0x000000101c1c7819 */ /* 0x000fe2000000121d */
[----:B------:R-:W-:Y:S01]  /*a0d0*/  IMAD.MOV.U32 R25, RZ, RZ, R31 ;  /* 0x000000ffff197224 */ /* 0x000fe200078e001f */
[----:B------:R-:W-:Y:S01]  /*a0e0*/  SHF.R.U32.HI R50, RZ, 0x10, R29 ;  /* 0x00000010ff327819 */ /* 0x000fe2000001161d */
[----:B------:R-:W-:-:S04]  /*a0f0*/  DEPBAR.LE SB0, 0x1 ;  /* 0x000080400000791a */ /* 0x000fc80000000000 */
[--C-:B------:R-:W-:Y:S01]  /*a100*/  SHF.R.U64 R26, R30, 0x10, R31.reuse ;  /* 0x000000101e1a7819 */ /* 0x100fe2000000121f */
[----:B------:R-:W-:Y:S01]  /*a110*/  BSSY B1, `(.L_x_118) ;  /* 0x0000151000017945 */ /* 0x000fe20003800000 */
[----:B------:R-:W-:Y:S02]  /*a120*/  SHF.R.U32.HI R52, RZ, 0x10, R31 ;  /* 0x00000010ff347819 */ /* 0x000fe4000001161f */
        /* <DEDUP_REMOVED lines=22> */
[----:B------:R-:W-:Y:S01]  /*a290*/  PRMT R25, R25, 0x5410, R52 ;  /* 0x0000541019197816 */ /* 0x000fe20000000034 */
[----:B------:R-:W-:Y:S06]  /*a2a0*/  BAR.SYNC.DEFER_BLOCKING 0x0 ;  /* 0x0000000000007b1d */ /* 0x000fec0000010000 */
[----:B------:R-:W-:Y:S05]  /*a2b0*/  @P0 BRA `(.L_x_119) ;  /* 0x0000136000000947 */ /* 0x000fea0003800000 */
[----:B------:R-:W-:Y:S01]  /*a2c0*/  ISETP.GE.AND P0, PT, R23, c[0x0][0x27c], PT ;  /* 0x00009f0017007a0c */ /* 0x000fe20003f06270 */
[----:B------:R-:W-:-:S12]  /*a2d0*/  BSSY B0, `(.L_x_120) ;  /* 0x0000060000007945 */ /* 0x000fd80003800000 */
[----:B------:R-:W-:Y:S05]  /*a2e0*/  @P0 BRA `(.L_x_121) ;  /* 0x000005e000000947 */ /* 0x000fea0003800000 */
[----:B------:R-:W-:Y:S01]  /*a2f0*/  IMAD.MOV.U32 R14, RZ, RZ, c[0x0][0x27c] ;  /* 0x00009f00ff0e7624 */ /* 0x000fe200078e00ff */
[----:B------:R-:W-:Y:S01]  /*a300*/  SHF.L.U32 R10, R19, 0x9, RZ ;  /* 0x00000009130a7819 */ /* 0x000fe200000006ff */
[----:B------:R-:W-:Y:S01]  /*a310*/  IMAD.SHL.U32 R12, R24, 0x40, RZ ;  /* 0x00000040180c7824 */ /* 0x000fe200078e00ff */
[----:B------:R-:W-:Y:S01]  /*a320*/  LOP3.LUT R59, R46, 0xffff0000, RZ, 0xc0, !PT ;  /* 0xffff00002e3b7812 */ /* 0x000fe200078ec0ff */
[----:B------:R-:W-:Y:S01]  /*a330*/  IMAD.U32 R58, R42, 0x10000, RZ ;  /* 0x000100002a3a7824 */ /* 0x000fe200078e00ff */
[----:B------:R-:W-:Y:S01]  /*a340*/  LEA.HI R14, R14, R49, RZ, 0x1d ;  /* 0x000000310e0e7211 */ /* 0x000fe200078fe8ff */
[----:B------:R-:W-:Y:S01]  /*a350*/  IMAD.U32 R60, R46, 0x10000, RZ ;  /* 0x000100002e3c7824 */ /* 0x000fe200078e00ff */
[----:B------:R-:W-:Y:S01]  /*a360*/  LOP3.LUT R12, R12, 0x1c0, RZ, 0xc0, !PT ;  /* 0x000001c00c0c7812 */ /* 0x000fe200078ec0ff */
[----:B------:R-:W-:Y:S01]  /*a370*/  IMAD.U32 R68, R44, 0x10000, RZ ;  /* 0x000100002c447824 */ /* 0x000fe200078e00ff */
[----:B------:R-:W-:Y:S01]  /*a380*/  SHF.R.S32.HI R9, RZ, 0x1f, R14 ;  /* 0x0000001fff097819 */ /* 0x000fe2000001140e */
[----:B------:R-:W-:Y:S01]  /*a390*/  IMAD.SHL.U32 R8, R14, 0x8, RZ ;  /* 0x000000080e087824 */ /* 0x000fe200078e00ff */
[----:B------:R-:W-:Y:S01]  /*a3a0*/  SHF.R.U32.HI R11, RZ, 0x3, R12 ;  /* 0x00000003ff0b7819 */ /* 0x000fe2000001160c */
[----:B------:R-:W-:Y:S01]  /*a3b0*/  IMAD.U32 R63, R47, 0x10000, RZ ;  /* 0x000100002f3f7824 */ /* 0x000fe200078e00ff */
[----:B------:R-:W-:-:S02]  /*a3c0*/  LEA.HI R9, R9, R14, RZ, 0x3 ;  /* 0x0000000e09097211 */ /* 0x000fc400078f18ff */
[C---:B------:R-:W-:Y:S02]  /*a3d0*/  LOP3.LUT R8, R12.reuse, 0x38, R8, 0xf8, !PT ;  /* 0x000000380c087812 */ /* 0x040fe400078ef808 */
[----:B------:R-:W-:Y:S02]  /*a3e0*/  SHF.L.U32 R9, R9, 0xa, RZ ;  /* 0x0000000a09097819 */ /* 0x000fe400000006ff */
[----:B------:R-:W-:Y:S02]  /*a3f0*/  LOP3.LUT R52, R12, 0x38, R23, 0xf8, !PT ;  /* 0x000000380c347812 */ /* 0x000fe400078ef817 */
[----:B------:R-:W-:Y:S02]  /*a400*/  LOP3.LUT R8, R8, R11, RZ, 0x3c, !PT ;  /* 0x0000000b08087212 */ /* 0x000fe400078e3cff */
[----:B------:R-:W-:Y:S02]  /*a410*/  LOP3.LUT R9, R9, 0x7fffe000, RZ, 0xc0, !PT ;  /* 0x7fffe00009097812 */ /* 0x000fe400078ec0ff */
[----:B------:R-:W-:-:S02]  /*a420*/  LOP3.LUT R52, R10, R52, R11, 0xf6, !PT ;  /* 0x000000340a347212 */ /* 0x000fc400078ef60b */
[----:B------:R-:W-:Y:S02]  /*a430*/  IADD3 R8, R8, R9, R10 ;  /* 0x0000000908087210 */ /* 0x000fe40007ffe00a */
[----:B------:R-:W-:Y:S01]  /*a440*/  SHF.L.U32 R70, R48, 0x10, RZ ;  /* 0x0000001030467819 */ /* 0x000fe200000006ff */
[----:B------:R-:W-:Y:S01]  /*a450*/  IMAD.SHL.U32 R52, R52, 0x2, RZ ;  /* 0x0000000234347824 */ /* 0x000fe200078e00ff */
[----:B------:R-:W-:Y:S02]  /*a460*/  SHF.L.U32 R50, R8, 0x1, RZ ;  /* 0x0000000108327819 */ /* 0x000fe400000006ff */
[----:B------:R-:W-:Y:S02]  /*a470*/  LOP3.LUT R67, R47, 0xffff0000, RZ, 0xc0, !PT ;  /* 0xffff00002f437812 */ /* 0x000fe400078ec0ff */
[----:B------:R-:W1:Y:S04]  /*a480*/  LDS.128 R12, [R52+0xc100] ;  /* 0x00c10000340c7984 */ /* 0x000e680000000c00 */
[----:B------:R-:W2:Y:S01]  /*a490*/  LDS.128 R8, [R50+0xc100] ;  /* 0x00c1000032087984 */ /* 0x000ea20000000c00 */
[C---:B-1----:R-:W-:Y:S01]  /*a4a0*/  IMAD.U32 R53, R12.reuse, 0x10000, RZ ;  /* 0x000100000c357824 */ /* 0x042fe200078e00ff */
[----:B------:R-:W-:Y:S01]  /*a4b0*/  LOP3.LUT R54, R12, 0xffff0000, RZ, 0xc0, !PT ;  /* 0xffff00000c367812 */ /* 0x000fe200078ec0ff */
[----:B------:R-:W-:Y:S01]  /*a4c0*/  IMAD.U32 R57, R14, 0x10000, RZ ;  /* 0x000100000e397824 */ /* 0x000fe200078e00ff */
[----:B------:R-:W-:-:S02]  /*a4d0*/  SHF.L.U32 R56, R13, 0x10, RZ ;  /* 0x000000100d387819 */ /* 0x000fc400000006ff */
[----:B------:R-:W-:Y:S02]  /*a4e0*/  LOP3.LUT R12, R13, 0xffff0000, RZ, 0xc0, !PT ;  /* 0xffff00000d0c7812 */ /* 0x000fe400078ec0ff */
[----:B------:R-:W-:Y:S02]  /*a4f0*/  LOP3.LUT R55, R14, 0xffff0000, RZ, 0xc0, !PT ;  /* 0xffff00000e377812 */ /* 0x000fe400078ec0ff */
[----:B--2---:R-:W-:Y:S02]  /*a500*/  SHF.L.U32 R61, R10, 0x10, RZ ;  /* 0x000000100a3d7819 */ /* 0x004fe400000006ff */
[C---:B------:R-:W-:Y:S02]  /*a510*/  SHF.L.U32 R13, R15.reuse, 0x10, RZ ;  /* 0x000000100f0d7819 */ /* 0x040fe400000006ff */
[----:B------:R-:W-:Y:S01]  /*a520*/  LOP3.LUT R14, R15, 0xffff0000, RZ, 0xc0, !PT ;  /* 0xffff00000f0e7812 */ /* 0x000fe200078ec0ff */
[C---:B------:R-:W-:Y:S01]  /*a530*/  IMAD.U32 R15, R8.reuse, 0x10000, RZ ;  /* 0x00010000080f7824 */ /* 0x040fe200078e00ff */
[----:B------:R-:W-:Y:S01]  /*a540*/  LOP3.LUT R65, R8, 0xffff0000, RZ, 0xc0, !PT ;  /* 0xffff000008417812 */ /* 0x000fe200078ec0ff */
[----:B------:R-:W-:Y:S01]  /*a550*/  FMUL.FTZ R62, R61, R58 ;  /* 0x0000003a3d3e7220 */ /* 0x000fe20000410000 */
[----:B------:R-:W-:Y:S01]  /*a560*/  SHF.L.U32 R8, R9, 0x10, RZ ;  /* 0x0000001009087819 */ /* 0x000fe200000006ff */
[-C--:B------:R-:W-:Y:S01]  /*a570*/  FMUL.FTZ R61, R61, R60.reuse ;  /* 0x0000003c3d3d7220 */ /* 0x080fe20000410000 */
[----:B------:R-:W-:Y:S01]  /*a580*/  LOP3.LUT R64, R9, 0xffff0000, RZ, 0xc0, !PT ;  /* 0xffff000009407812 */ /* 0x000fe200078ec0ff */
[----:B------:R-:W-:Y:S01]  /*a590*/  FFMA.FTZ R62, R57, R60, -R62 ;  /* 0x0000003c393e7223 */ /* 0x000fe2000001083e */
[----:B------:R-:W-:Y:S01]  /*a5a0*/  SHF.L.U32 R9, R11, 0x10, RZ ;  /* 0x000000100b097819 */ /* 0x000fe200000006ff */
[----:B------:R-:W-:Y:S01]  /*a5b0*/  FFMA.FTZ R57, R57, R58, R61 ;  /* 0x0000003a39397223 */ /* 0x000fe2000001003d */
[----:B------:R-:W-:-:S02]  /*a5c0*/  LOP3.LUT R66, R11, 0xffff0000, RZ, 0xc0, !PT ;  /* 0xffff00000b427812 */ /* 0x000fc400078ec0ff */
[----:B------:R-:W-:Y:S02]  /*a5d0*/  LOP3.LUT R10, R10, 0xffff0000, RZ, 0xc0, !PT ;  /* 0xffff00000a0a7812 */ /* 0x000fe400078ec0ff */
[----:B------:R-:W-:Y:S02]  /*a5e0*/  LOP3.LUT R11, R42, 0xffff0000, RZ, 0xc0, !PT ;  /* 0xffff00002a0b7812 */ /* 0x000fe400078ec0ff */
[----:B------:R-:W-:-:S03]  /*a5f0*/  LOP3.LUT R58, R44, 0xffff0000, RZ, 0xc0, !PT ;  /* 0xffff00002c3a7812 */ /* 0x000fc600078ec0ff */
[C---:B------:R-:W-:Y:S02]  /*a600*/  FMUL.FTZ R60, R10.reuse, R11 ;  /* 0x0000000b0a3c7220 */ /* 0x040fe40000410000 */
[-C--:B------:R-:W-:Y:S02]  /*a610*/  FMUL.FTZ R10, R10, R59.reuse ;  /* 0x0000003b0a0a7220 */ /* 0x080fe40000410000 */
[----:B------:R-:W-:Y:S02]  /*a620*/  FFMA.FTZ R59, R55, R59, -R60 ;  /* 0x0000003b373b7223 */ /* 0x000fe4000001083c */
[C---:B------:R-:W-:Y:S02]  /*a630*/  FMUL.FTZ R60, R15.reuse, R68 ;  /* 0x000000440f3c7220 */ /* 0x040fe40000410000 */
[-C--:B------:R-:W-:Y:S02]  /*a640*/  FMUL.FTZ R15, R15, R70.reuse ;  /* 0x000000460f0f7220 */ /* 0x080fe40000410000 */
[----:B------:R-:W-:Y:S01]  /*a650*/  FFMA.FTZ R10, R55, R11, R10 ;  /* 0x0000000b370a7223 */ /* 0x000fe2000001000a */
[----:B------:R-:W-:Y:S01]  /*a660*/  LOP3.LUT R55, R48, 0xffff0000, RZ, 0xc0, !PT ;  /* 0xffff000030377812 */ /* 0x000fe200078ec0ff */
[----:B------:R-:W-:Y:S01]  /*a670*/  FFMA.FTZ R60, R53, R70, -R60 ;  /* 0x00000046353c7223 */ /* 0x000fe2000001083c */
[----:B------:R-:W-:Y:S01]  /*a680*/  SHF.L.U32 R11, R43, 0x10, RZ ;  /* 0x000000102b0b7819 */ /* 0x000fe200000006ff */
[----:B------:R-:W-:Y:S01]  /*a690*/  FFMA.FTZ R53, R53, R68, R15 ;  /* 0x0000004435357223 */ /* 0x000fe2000001000f */
[----:B------:R-:W-:Y:S01]  /*a6a0*/  SHF.L.U32 R70, R45, 0x10, RZ ;  /* 0x000000102d467819 */ /* 0x000fe200000006ff */
[C---:B------:R-:W-:Y:S01]  /*a6b0*/  FMUL.FTZ R15, R65.reuse, R58 ;  /* 0x0000003a410f7220 */ /* 0x040fe20000410000 */
[----:B------:R-:W-:Y:S01]  /*a6c0*/  F2FP.BF16.PACK_AB R10, R10, R57 ;  /* 0x000000390a0a723e */ /* 0x000fe200000010ff */
[----:B------:R-:W-:-:S02]  /*a6d0*/  FMUL.FTZ R65, R65, R55 ;  /* 0x0000003741417220 */ /* 0x000fc40000410000 */
[----:B------:R-:W-:Y:S02]  /*a6e0*/  FFMA.FTZ R55, R54, R55, -R15 ;  /* 0x0000003736377223 */ /* 0x000fe4000001080f */
[C---:B------:R-:W-:Y:S02]  /*a6f0*/  FMUL.FTZ R61, R8.reuse, R11 ;  /* 0x0000000b083d7220 */ /* 0x040fe40000410000 */
[-C--:B------:R-:W-:Y:S02]  /*a700*/  FMUL.FTZ R15, R8, R63.reuse ;  /* 0x0000003f080f7220 */ /* 0x080fe40000410000 */
[C---:B------:R-:W-:Y:S02]  /*a710*/  IMAD.U32 R68, R41.reuse, 0x10000, RZ ;  /* 0x0001000029447824 */ /* 0x040fe400078e00ff */
[----:B------:R-:W-:Y:S02]  /*a720*/  FFMA.FTZ R8, R54, R58, R65 ;  /* 0x0000003a36087223 */ /* 0x000fe40000010041 */
[C---:B------:R-:W-:Y:S01]  /*a730*/  FFMA.FTZ R58, R56.reuse, R63, -R61 ;  /* 0x0000003f383a7223 */ /* 0x040fe2000001083d */
[----:B------:R-:W-:Y:S01]  /*a740*/  LOP3.LUT R61, R41, 0xffff0000, RZ, 0xc0, !PT ;  /* 0xffff0000293d7812 */ /* 0x000fe200078ec0ff */
[----:B------:R-:W-:Y:S01]  /*a750*/  FFMA.FTZ R56, R56, R11, R15 ;  /* 0x0000000b38387223 */ /* 0x000fe2000001000f */
[----:B------:R-:W-:Y:S01]  /*a760*/  LOP3.LUT R15, R45, 0xffff0000, RZ, 0xc0, !PT ;  /* 0xffff00002d0f7812 */ /* 0x000fe200078ec0ff */
[C---:B------:R-:W-:Y:S01]  /*a770*/  FMUL.FTZ R54, R9.reuse, R68 ;  /* 0x0000004409367220 */ /* 0x040fe20000410000 */
[----:B------:R-:W-:Y:S01]  /*a780*/  F2FP.BF16.PACK_AB R8, R8, R53 ;  /* 0x000000350808723e */ /* 0x000fe200000010ff */
[-C--:B------:R-:W-:Y:S01]  /*a790*/  FMUL.FTZ R11, R9, R70.reuse ;  /* 0x00000046090b7220 */ /* 0x080fe20000410000 */
[----:B------:R-:W-:Y:S01]  /*a7a0*/  LOP3.LUT R9, R43, 0xffff0000, RZ, 0xc0, !PT ;  /* 0xffff00002b097812 */ /* 0x000fe200078ec0ff */
[----:B------:R-:W-:-:S02]  /*a7b0*/  FFMA.FTZ R54, R13, R70, -R54 ;  /* 0x000000460d367223 */ /* 0x000fc40000010836 */
[----:B------:R-:W-:Y:S02]  /*a7c0*/  FFMA.FTZ R11, R13, R68, R11 ;  /* 0x000000440d0b7223 */ /* 0x000fe4000001000b */
[C---:B------:R-:W-:Y:S02]  /*a7d0*/  FMUL.FTZ R13, R64.reuse, R9 ;  /* 0x00000009400d7220 */ /* 0x040fe40000410000 */
[----:B------:R-:W-:Y:S02]  /*a7e0*/  FMUL.FTZ R65, R64, R67 ;  /* 0x0000004340417220 */ /* 0x000fe40000410000 */
[C---:B------:R-:W-:Y:S02]  /*a7f0*/  FMUL.FTZ R64, R66.reuse, R61 ;  /* 0x0000003d42407220 */ /* 0x040fe40000410000 */
[----:B------:R-:W-:Y:S02]  /*a800*/  FMUL.FTZ R63, R66, R15 ;  /* 0x0000000f423f7220 */ /* 0x000fe40000410000 */
[----:B------:R-:W-:-:S02]  /*a810*/  FFMA.FTZ R13, R12, R67, -R13 ;  /* 0x000000430c0d7223 */ /* 0x000fc4000001080d */
[----:B------:R-:W-:Y:S02]  /*a820*/  FFMA.FTZ R15, R14, R15, -R64 ;  /* 0x0000000f0e0f7223 */ /* 0x000fe40000010840 */
[----:B------:R-:W-:Y:S01]  /*a830*/  FFMA.FTZ R9, R12, R9, R65 ;  /* 0x000000090c097223 */ /* 0x000fe20000010041 */
[----:B------:R-:W-:Y:S01]  /*a840*/  F2FP.BF16.PACK_AB R12, R55, R60 ;  /* 0x0000003c370c723e */ /* 0x000fe200000010ff */
[----:B------:R-:W-:Y:S01]  /*a850*/  FFMA.FTZ R64, R14, R61, R63 ;  /* 0x0000003d0e407223 */ /* 0x000fe2000001003f */
[----:B------:R-:W-:Y:S02]  /*a860*/  F2FP.BF16.PACK_AB R14, R59, R62 ;  /* 0x0000003e3b0e723e */ /* 0x000fe400000010ff */
[----:B------:R-:W-:Y:S02]  /*a870*/  F2FP.BF16.PACK_AB R13, R13, R58 ;  /* 0x0000003a0d0d723e */ /* 0x000fe400000010ff */
[----:B------:R-:W-:Y:S02]  /*a880*/  F2FP.BF16.PACK_AB R15, R15, R54 ;  /* 0x000000360f0f723e */ /* 0x000fe400000010ff */
[----:B------:R-:W-:-:S02]  /*a890*/  F2FP.BF16.PACK_AB R9, R9, R56 ;  /* 0x000000380909723e */ /* 0x000fc400000010ff */
[----:B------:R-:W-:Y:S01]  /*a8a0*/  F2FP.BF16.PACK_AB R11, R64, R11 ;  /* 0x0000000b400b723e */ /* 0x000fe200000010ff */
[----:B------:R1:W-:Y:S04]  /*a8b0*/  STS.128 [R52+0xc100], R12 ;  /* 0x00c1000c34007388 */ /* 0x0003e80000000c00 */
[----:B------:R1:W-:Y:S02]  /*a8c0*/  STS.128 [R50+0xc100], R8 ;  /* 0x00c1000832007388 */ /* 0x0003e40000000c00 */
.L_x_121:
[----:B------:R-:W-:Y:S05]  /*a8d0*/  BSYNC B0 ;  /* 0x0000000000007941 */ /* 0x000fea0003800000 */
.L_x_120:
[----:B-1----:R-:W-:Y:S01]  /*a8e0*/  IADD3 R12, R23, 0x20, RZ ;  /* 0x00000020170c7810 */ /* 0x002fe20007ffe0ff */
[----:B------:R-:W-:Y:S03]  /*a8f0*/  BSSY B0, `(.L_x_122) ;  /* 0x0000069000007945 */ /* 0x000fe60003800000 */
[----:B------:R-:W-:-:S13]  /*a900*/  ISETP.GE.AND P0, PT, R12, c[0x0][0x27c], PT ;  /* 0x00009f000c007a0c */ /* 0x000fda0003f06270 */
[----:B------:R-:W-:Y:S05]  /*a910*/  @P0 BRA `(.L_x_123) ;  /* 0x0000066000000947 */ /* 0x000fea0003800000 */
[----:B------:R-:W-:Y:S01]  /*a920*/  SHF.R.S32.HI R11, RZ, 0x1f, R12 ;  /* 0x0000001fff0b7819 */ /* 0x000fe2000001140c */
[----:B------:R-:W-:Y:S01]  /*a930*/  IMAD.MOV.U32 R8, RZ, RZ, c[0x0][0x27c] ;  /* 0x00009f00ff087624 */ /* 0x000fe200078e00ff */
[----:B------:R-:W-:Y:S01]  /*a940*/  SHF.L.U32 R58, R40, 0x10, RZ ;  /* 0x00000010283a7819 */ /* 0x000fe200000006ff */
[----:B------:R-:W-:Y:S01]  /*a950*/  IMAD.SHL.U32 R9, R24, 0x40, RZ ;  /* 0x0000004018097824 */ /* 0x000fe200078e00ff */
[CC--:B------:R-:W-:Y:S01]  /*a960*/  LEA.HI R10, R11.reuse, R12.reuse, RZ, 0x3 ;  /* 0x0000000c0b0a7211 */ /* 0x0c0fe200078f18ff */
[----:B------:R-:W-:Y:S01]  /*a970*/  IMAD.U32 R60, R36, 0x10000, RZ ;  /* 0x00010000243c7824 */ /* 0x000fe200078e00ff */
[----:B------:R-:W-:Y:S01]  /*a980*/  LEA.HI R11, R11, R12, RZ, 0x6 ;  /* 0x0000000c0b0b7211 */ /* 0x000fe200078f30ff */
[----:B------:R-:W-:Y:S01]  /*a990*/  IMAD.U32 R68, R33, 0x10000, RZ ;  /* 0x0001000021447824 */ /* 0x000fe200078e00ff */
[----:B------:R-:W-:Y:S02]  /*a9a0*/  SHF.R.S32.HI R13, RZ, 0x3, R10 ;  /* 0x00000003ff0d7819 */ /* 0x000fe4000001140a */
[----:B------:R-:W-:-:S02]  /*a9b0*/  LOP3.LUT R9, R9, 0x1c0, RZ, 0xc0, !PT ;  /* 0x000001c009097812 */ /* 0x000fc400078ec0ff */
[----:B------:R-:W-:Y:S02]  /*a9c0*/  LEA.HI R8, R8, R13, RZ, 0x1d ;  /* 0x0000000d08087211 */ /* 0x000fe400078fe8ff */
[----:B------:R-:W-:Y:S02]  /*a9d0*/  SHF.L.U32 R11, R11, 0x7, RZ ;  /* 0x000000070b0b7819 */ /* 0x000fe400000006ff */
[----:B------:R-:W-:Y:S02]  /*a9e0*/  SHF.R.S32.HI R13, RZ, 0x1f, R8 ;  /* 0x0000001fff0d7819 */ /* 0x000fe40000011408 */
[----:B------:R-:W-:Y:S02]  /*a9f0*/  LOP3.LUT R15, R9, 0x38, R10, 0xf8, !PT ;  /* 0x00000038090f7812 */ /* 0x000fe400078ef80a */
[----:B------:R-:W-:Y:S01]  /*aa00*/  LEA.HI R13, R13, R8, RZ, 0x3 ;  /* 0x000000080d0d7211 */ /* 0x000fe200078f18ff */
[----:B------:R-:W-:Y:S01]  /*aa10*/  IMAD.SHL.U32 R8, R8, 0x8, RZ ;  /* 0x0000000808087824 */ /* 0x000fe200078e00ff */
[----:B------:R-:W-:-:S02]  /*aa20*/  SHF.R.U32.HI R10, RZ, 0x3, R9 ;  /* 0x00000003ff0a7819 */ /* 0x000fc40000011609 */
[----:B------:R-:W-:Y:S02]  /*aa30*/  SHF.L.U32 R13, R13, 0xa, RZ ;  /* 0x0000000a0d0d7819 */ /* 0x000fe400000006ff */
[----:B------:R-:W-:Y:S02]  /*aa40*/  LOP3.LUT R9, R9, 0x38, R8, 0xf8, !PT ;  /* 0x0000003809097812 */ /* 0x000fe400078ef808 */
[----:B------:R-:W-:Y:S02]  /*aa50*/  LOP3.LUT R12, R11, 0x7fffe000, RZ, 0xc0, !PT ;  /* 0x7fffe0000b0c7812 */ /* 0x000fe400078ec0ff */
[----:B------:R-:W-:Y:S02]  /*aa60*/  LOP3.LUT R8, R13, 0x7fffe000, RZ, 0xc0, !PT ;  /* 0x7fffe0000d087812 */ /* 0x000fe400078ec0ff */
[-C--:B------:R-:W-:Y:S01]  /*aa70*/  LOP3.LUT R15, R15, R10.reuse, RZ, 0x3c, !PT ;  /* 0x0000000a0f0f7212 */ /* 0x080fe200078e3cff */
[----:B------:R-:W-:Y:S01]  /*aa80*/  IMAD R12, R19, 0x200, R12 ;  /* 0x00000200130c7824 */ /* 0x000fe200078e020c */
[----:B------:R-:W-:-:S02]  /*aa90*/  LOP3.LUT R9, R9, R10, RZ, 0x3c, !PT ;  /* 0x0000000a09097212 */ /* 0x000fc400078e3cff */
[----:B------:R-:W-:Y:S01]  /*aaa0*/  LEA R8, R19, R8, 0x9 ;  /* 0x0000000813087211 */ /* 0x000fe200078e48ff */
[----:B------:R-:W-:Y:S01]  /*aab0*/  IMAD.IADD R12, R12, 0x1, R15 ;  /* 0x000000010c0c7824 */ /* 0x000fe200078e020f */
[----:B------:R-:W-:Y:S02]  /*aac0*/  LOP3.LUT R59, R40, 0xffff0000, RZ, 0xc0, !PT ;  /* 0xffff0000283b7812 */ /* 0x000fe400078ec0ff */
[----:B------:R-:W-:Y:S01]  /*aad0*/  SHF.L.U32 R70, R37, 0x10, RZ ;  /* 0x0000001025467819 */ /* 0x000fe200000006ff */
[----:B------:R-:W-:Y:S01]  /*aae0*/  IMAD.IADD R50, R8, 0x1, R9 ;  /* 0x0000000108327824 */ /* 0x000fe200078e0209 */
[----:B------:R-:W-:Y:S01]  /*aaf0*/  LOP3.LUT R67, R39, 0xffff0000, RZ, 0xc0, !PT ;  /* 0xffff000027437812 */ /* 0x000fe200078ec0ff */
[----:B------:R-:W-:Y:S02]  /*ab00*/  IMAD.SHL.U32 R52, R12, 0x2, RZ ;  /* 0x000000020c347824 */ /* 0x000fe400078e00ff */
[----:B------:R-:W-:-:S03]  /*ab10*/  IMAD.SHL.U32 R50, R50, 0x2, RZ ;  /* 0x0000000232327824 */ /* 0x000fc600078e00ff */
[----:B------:R-:W1:Y:S04]  /*ab20*/  LDS.128 R12, [R52+0xc100] ;  /* 0x00c10000340c7984 */ /* 0x000e680000000c00 */
[----:B------:R-:W2:Y:S01]  /*ab30*/  LDS.128 R8, [R50+0xc100] ;  /* 0x00c1000032087984 */ /* 0x000ea20000000c00 */
[C---:B-1----:R-:W-:Y:S01]  /*ab40*/  SHF.L.U32 R53, R12.reuse, 0x10, RZ ;  /* 0x000000100c357819 */ /* 0x042fe200000006ff */
[C---:B------:R-:W-:Y:S01]  /*ab50*/  IMAD.U32 R56, R13.reuse, 0x10000, RZ ;  /* 0x000100000d387824 */ /* 0x040fe200078e00ff */
[----:B------:R-:W-:Y:S01]  /*ab60*/  LOP3.LUT R57, R12, 0xffff0000, RZ, 0xc0, !PT ;  /* 0xffff00000c397812 */ /* 0x000fe200078ec0ff */
[----:B------:R-:W-:Y:S01]  /*ab70*/  IMAD.U32 R55, R14, 0x10000, RZ ;  /* 0x000100000e377824 */ /* 0x000fe200078e00ff */
[----:B------:R-:W-:Y:S01]  /*ab80*/  LOP3.LUT R12, R13, 0xffff0000, RZ, 0xc0, !PT ;  /* 0xffff00000d0c7812 */ /* 0x000fe200078ec0ff */
[----:B--2---:R-:W-:Y:S01]  /*ab90*/  IMAD.U32 R65, R8, 0x10000, RZ ;  /* 0x0001000008417824 */ /* 0x004fe200078e00ff */
[----:B------:R-:W-:Y:S01]  /*aba0*/  LOP3.LUT R54, R14, 0xffff0000, RZ, 0xc0, !PT ;  /* 0xffff00000e367812 */ /* 0x000fe200078ec0ff */
[----:B------:R-:W-:Y:S01]  /*abb0*/  IMAD.U32 R61, R10, 0x10000, RZ ;  /* 0x000100000a3d7824 */ /* 0x000fe200078e00ff */
[----:B------:R-:W-:Y:S01]  /*abc0*/  SHF.L.U32 R13, R15, 0x10, RZ ;  /* 0x000000100f0d7819 */ /* 0x000fe200000006ff */
[----:B------:R-:W-:Y:S01]  /*abd0*/  FMUL.FTZ R62, R65, R60 ;  /* 0x0000003c413e7220 */ /* 0x000fe20000410000 */
[----:B------:R-:W-:Y:S01]  /*abe0*/  LOP3.LUT R14, R15, 0xffff0000, RZ, 0xc0, !PT ;  /* 0xffff00000f0e7812 */ /* 0x000fe200078ec0ff */
[-C--:B------:R-:W-:Y:S01]  /*abf0*/  FMUL.FTZ R65, R65, R58.reuse ;  /* 0x0000003a41417220 */ /* 0x080fe20000410000 */
[----:B------:R-:W-:Y:S01]  /*ac00*/  SHF.L.U32 R15, R9, 0x10, RZ ;  /* 0x00000010090f7819 */ /* 0x000fe200000006ff */
[----:B------:R-:W-:Y:S01]  /*ac10*/  FFMA.FTZ R62, R53, R58, -R62 ;  /* 0x0000003a353e7223 */ /* 0x000fe2000001083e */
[----:B------:R-:W-:Y:S01]  /*ac20*/  LOP3.LUT R64, R9, 0xffff0000, RZ, 0xc0, !PT ;  /* 0xffff000009407812 */ /* 0x000fe200078ec0ff */
[----:B------:R-:W-:Y:S01]  /*ac30*/  FFMA.FTZ R53, R53, R60, R65 ;  /* 0x0000003c35357223 */ /* 0x000fe20000010041 */
[C---:B------:R-:W-:Y:S01]  /*ac40*/  SHF.L.U32 R9, R11.reuse, 0x10, RZ ;  /* 0x000000100b097819 */ /* 0x040fe200000006ff */
[----:B------:R-:W-:Y:S01]  /*ac50*/  IMAD.U32 R58, R34, 0x10000, RZ ;  /* 0x00010000223a7824 */ /* 0x000fe200078e00ff */
[----:B------:R-:W-:-:S02]  /*ac60*/  LOP3.LUT R66, R11, 0xffff0000, RZ, 0xc0, !PT ;  /* 0xffff00000b427812 */ /* 0x000fc400078ec0ff */
[----:B------:R-:W-:Y:S01]  /*ac70*/  LOP3.LUT R8, R8, 0xffff0000, RZ, 0xc0, !PT ;  /* 0xffff000008087812 */ /* 0x000fe200078ec0ff */
[----:B------:R-:W-:Y:S01]  /*ac80*/  FMUL.FTZ R65, R61, R58 ;  /* 0x0000003a3d417220 */ /* 0x000fe20000410000 */
[----:B------:R-:W-:Y:S02]  /*ac90*/  LOP3.LUT R11, R36, 0xffff0000, RZ, 0xc0, !PT ;  /* 0xffff0000240b7812 */ /* 0x000fe400078ec0ff */
[----:B------:R-:W-:Y:S02]  /*aca0*/  LOP3.LUT R63, R10, 0xffff0000, RZ, 0xc0, !PT ;  /* 0xffff00000a3f7812 */ /* 0x000fe400078ec0ff */
[----:B------:R-:W-:Y:S01]  /*acb0*/  SHF.L.U32 R60, R38, 0x10, RZ ;  /* 0x00000010263c7819 */ /* 0x000fe200000006ff */
[C---:B------:R-:W-:Y:S02]  /*acc0*/  FMUL.FTZ R10, R8.reuse, R11 ;  /* 0x0000000b080a7220 */ /* 0x040fe40000410000 */
[-C--:B------:R-:W-:Y:S02]  /*acd0*/  FMUL.FTZ R8, R8, R59.reuse ;  /* 0x0000003b08087220 */ /* 0x080fe40000410000 */
[----:B------:R-:W-:Y:S01]  /*ace0*/  FFMA.FTZ R59, R57, R59, -R10 ;  /* 0x0000003b393b7223 */ /* 0x000fe2000001080a */
[----:B------:R-:W-:Y:S01]  /*acf0*/  LOP3.LUT R10, R34, 0xffff0000, RZ, 0xc0, !PT ;  /* 0xffff0000220a7812 */ /* 0x000fe200078ec0ff */
[----:B------:R-:W-:-:S02]  /*ad00*/  FMUL.FTZ R61, R61, R60 ;  /* 0x0000003c3d3d7220 */ /* 0x000fc40000410000 */
[----:B------:R-:W-:Y:S01]  /*ad10*/  FFMA.FTZ R8, R57, R11, R8 ;  /* 0x0000000b39087223 */ /* 0x000fe20000010008 */
[----:B------:R-:W-:Y:S01]  /*ad20*/  LOP3.LUT R57, R38, 0xffff0000, RZ, 0xc0, !PT ;  /* 0xffff000026397812 */ /* 0x000fe200078ec0ff */
[----:B------:R-:W-:Y:S01]  /*ad30*/  FFMA.FTZ R60, R55, R60, -R65 ;  /* 0x0000003c373c7223 */ /* 0x000fe20000010841 */
[----:B------:R-:W-:Y:S01]  /*ad40*/  SHF.L.U32 R11, R35, 0x10, RZ ;  /* 0x00000010230b7819 */ /* 0x000fe200000006ff */
[----:B------:R-:W-:Y:S01]  /*ad50*/  FFMA.FTZ R55, R55, R58, R61 ;  /* 0x0000003a37377223 */ /* 0x000fe2000001003d */
[----:B------:R-:W-:Y:S01]  /*ad60*/  F2FP.BF16.PACK_AB R8, R8, R53 ;  /* 0x000000350808723e */ /* 0x000fe200000010ff */
[----:B------:R-:W-:Y:S02]  /*ad70*/  FMUL.FTZ R61, R63, R10 ;  /* 0x0000000a3f3d7220 */ /* 0x000fe40000410000 */
[----:B------:R-:W-:Y:S02]  /*ad80*/  IMAD.U32 R58, R39, 0x10000, RZ ;  /* 0x00010000273a7824 */ /* 0x000fe400078e00ff */
[----:B------:R-:W-:-:S02]  /*ad90*/  FMUL.FTZ R63, R63, R57 ;  /* 0x000000393f3f7220 */ /* 0x000fc40000410000 */
[----:B------:R-:W-:Y:S02]  /*ada0*/  FFMA.FTZ R57, R54, R57, -R61 ;  /* 0x0000003936397223 */ /* 0x000fe4000001083d */
[CC--:B------:R-:W-:Y:S02]  /*adb0*/  FMUL.FTZ R61, R15.reuse, R11.reuse ;  /* 0x0000000b0f3d7220 */ /* 0x0c0fe40000410000 */
[-C--:B------:R-:W-:Y:S02]  /*adc0*/  FMUL.FTZ R15, R15, R58.reuse ;  /* 0x0000003a0f0f7220 */ /* 0x080fe40000410000 */
[----:B------:R-:W-:Y:S01]  /*add0*/  FFMA.FTZ R58, R56, R58, -R61 ;  /* 0x0000003a383a7223 */ /* 0x000fe2000001083d */
[----:B------:R-:W-:Y:S01]  /*ade0*/  LOP3.LUT R61, R33, 0xffff0000, RZ, 0xc0, !PT ;  /* 0xffff0000213d7812 */ /* 0x000fe200078ec0ff */
[----:B------:R-:W-:Y:S02]  /*adf0*/  FFMA.FTZ R10, R54, R10, R63 ;  /* 0x0000000a360a7223 */ /* 0x000fe4000001003f */
        /* <DEDUP_REMOVED lines=24> */
.L_x_123:
[----:B------:R-:W-:Y:S05]  /*af80*/  BSYNC B0 ;  /* 0x0000000000007941 */ /* 0x000fea0003800000 */
.L_x_122:
[----:B-1----:R-:W-:-:S04]  /*af90*/  IADD3 R12, R23, 0x40, RZ ;  /* 0x00000040170c7810 */ /* 0x002fc80007ffe0ff */
        /* <DEDUP_REMOVED lines=104> */
.L_x_119:
[----:B------:R-:W-:Y:S05]  /*b620*/  BSYNC B1 ;  /* 0x0000000000017941 */ /* 0x000fea0003800000 */
.L_x_118:
[----:B------:R-:W-:-:S04]  /*b630*/  IADD3 R24, R24, 0x40, RZ ;  /* 0x0000004018187810 */ /* 0x000fc80007ffe0ff */
[----:B------:R-:W-:-:S13]  /*b640*/  ISETP.GE.AND P0, PT, R24, R51, PT ;  /* 0x000000331800720c */ /* 0x000fda0003f06270 */
[----:B------:R-:W-:Y:S05]  /*b650*/  @P0 BRA `(.L_x_105) ;  /* 0x000013d000000947 */ /* 0x000fea0003800000 */
[----:B------:R-:W-:Y:S01]  /*b660*/  ISETP.GE.AND P0, PT, R23, c[0x0][0x27c], PT ;  /* 0x00009f0017007a0c */ /* 0x000fe20003f06270 */
[----:B------:R-:W-:-:S12]  /*b670*/  BSSY B0, `(.L_x_124) ;  /* 0x0000063000007945 */ /* 0x000fd80003800000 */
[----:B------:R-:W-:Y:S05]  /*b680*/  @P0 BRA `(.L_x_125) ;  /* 0x0000061000000947 */ /* 0x000fea0003800000 */
[----:B-1----:R-:W-:Y:S01]  /*b690*/  IMAD.MOV.U32 R12, RZ, RZ, c[0x0][0x27c] ;  /* 0x00009f00ff0c7624 */ /* 0x002fe200078e00ff */
[----:B------:R-:W-:Y:S01]  /*b6a0*/  SHF.R.S32.HI R9, RZ, 0x1f, R24 ;  /* 0x0000001fff097819 */ /* 0x000fe20000011418 */
[----:B------:R-:W-:Y:S02]  /*b6b0*/  IMAD.SHL.U32 R10, R24, 0x40, RZ ;  /* 0x00000040180a7824 */ /* 0x000fe400078e00ff */
[----:B------:R-:W-:Y:S01]  /*b6c0*/  IMAD.U32 R56, R42, 0x10000, RZ ;  /* 0x000100002a387824 */ /* 0x000fe200078e00ff */
[----:B------:R-:W-:Y:S01]  /*b6d0*/  LEA.HI R12, R12, R49, RZ, 0x1d ;  /* 0x000000310c0c7211 */ /* 0x000fe200078fe8ff */
[----:B------:R-:W-:Y:S01]  /*b6e0*/  IMAD.U32 R60, R46, 0x10000, RZ ;  /* 0x000100002e3c7824 */ /* 0x000fe200078e00ff */
[----:B------:R-:W-:Y:S02]  /*b6f0*/  LEA.HI R8, R9, R24, RZ, 0x3 ;  /* 0x0000001809087211 */ /* 0x000fe400078f18ff */
[----:B------:R-:W-:Y:S01]  /*b700*/  SHF.R.S32.HI R9, RZ, 0x1f, R12 ;  /* 0x0000001fff097819 */ /* 0x000fe2000001140c */
[----:B------:R-:W-:Y:S01]  /*b710*/  IMAD.SHL.U32 R11, R12, 0x8, RZ ;  /* 0x000000080c0b7824 */ /* 0x000fe200078e00ff */
[----:B------:R-:W-:-:S02]  /*b720*/  LOP3.LUT R10, R10, 0x1c0, RZ, 0xc0, !PT ;  /* 0x000001c00a0a7812 */ /* 0x000fc400078ec0ff */
[----:B------:R-:W-:Y:S02]  /*b730*/  LEA.HI R9, R9, R12, RZ, 0x3 ;  /* 0x0000000c09097211 */ /* 0x000fe400078f18ff */
[----:B------:R-:W-:Y:S02]  /*b740*/  SHF.L.U32 R8, R8, 0x6, RZ ;  /* 0x0000000608087819 */ /* 0x000fe400000006ff */
[C---:B------:R-:W-:Y:S01]  /*b750*/  LOP3.LUT R14, R10.reuse, 0x38, R23, 0xf8, !PT ;  /* 0x000000380a0e7812 */ /* 0x040fe200078ef817 */
[----:B------:R-:W-:Y:S01]  /*b760*/  IMAD.SHL.U32 R9, R9, 0x400, RZ ;  /* 0x0000040009097824 */ /* 0x000fe200078e00ff */
[----:B------:R-:W-:Y:S02]  /*b770*/  SHF.R.U32.HI R13, RZ, 0x3, R10 ;  /* 0x00000003ff0d7819 */ /* 0x000fe4000001160a */
[----:B------:R-:W-:Y:S02]  /*b780*/  LOP3.LUT R10, R10, 0x38, R11, 0xf8, !PT ;  /* 0x000000380a0a7812 */ /* 0x000fe400078ef80b */
[----:B------:R-:W-:-:S02]  /*b790*/  LOP3.LUT R8, R8, 0xfffffe00, RZ, 0xc0, !PT ;  /* 0xfffffe0008087812 */ /* 0x000fc400078ec0ff */
[----:B------:R-:W-:Y:S02]  /*b7a0*/  LOP3.LUT R49, R10, R13, RZ, 0x3c, !PT ;  /* 0x0000000d0a317212 */ /* 0x000fe400078e3cff */
[----:B------:R-:W-:Y:S02]  /*b7b0*/  LOP3.LUT R9, R9, 0x7fffe000, RZ, 0xc0, !PT ;  /* 0x7fffe00009097812 */ /* 0x000fe400078ec0ff */
[----:B------:R-:W-:Y:S02]  /*b7c0*/  LOP3.LUT R14, R8, R14, R13, 0xf6, !PT ;  /* 0x0000000e080e7212 */ /* 0x000fe400078ef60d */
[----:B------:R-:W-:Y:S02]  /*b7d0*/  IADD3 R49, R49, R9, R8 ;  /* 0x0000000931317210 */ /* 0x000fe40007ffe008 */
[----:B------:R-:W-:Y:S02]  /*b7e0*/  SHF.L.U32 R50, R14, 0x1, RZ ;  /* 0x000000010e327819 */ /* 0x000fe400000006ff */
[----:B------:R-:W-:Y:S01]  /*b7f0*/  LOP3.LUT R42, R42, 0xffff0000, RZ, 0xc0, !PT ;  /* 0xffff00002a2a7812 */ /* 0x000fe200078ec0ff */
[----:B------:R-:W-:-:S02]  /*b800*/  IMAD.SHL.U32 R49, R49, 0x2, RZ ;  /* 0x0000000231317824 */ /* 0x000fc400078e00ff */
[----:B------:R-:W1:Y:S04]  /*b810*/  LDS.128 R12, [R50+0xc100] ;  /* 0x00c10000320c7984 */ /* 0x000e680000000c00 */
[----:B------:R-:W2:Y:S01]  /*b820*/  LDS.128 R8, [R49+0xc100] ;  /* 0x00c1000031087984 */ /* 0x000ea20000000c00 */
[C---:B-1----:R-:W-:Y:S01]  /*b830*/  IMAD.U32 R52, R12.reuse, 0x10000, RZ ;  /* 0x000100000c347824 */ /* 0x042fe200078e00ff */
[----:B------:R-:W-:Y:S01]  /*b840*/  LOP3.LUT R51, R12, 0xffff0000, RZ, 0xc0, !PT ;  /* 0xffff00000c337812 */ /* 0x000fe200078ec0ff */
[----:B------:R-:W-:Y:S01]  /*b850*/  IMAD.U32 R53, R14, 0x10000, RZ ;  /* 0x000100000e357824 */ /* 0x000fe200078e00ff */
[C---:B------:R-:W-:Y:S01]  /*b860*/  SHF.L.U32 R12, R13.reuse, 0x10, RZ ;  /* 0x000000100d0c7819 */ /* 0x040fe200000006ff */
[----:B--2---:R-:W-:Y:S01]  /*b870*/  IMAD.U32 R57, R8, 0x10000, RZ ;  /* 0x0001000008397824 */ /* 0x004fe200078e00ff */
[----:B------:R-:W-:-:S02]  /*b880*/  LOP3.LUT R54, R13, 0xffff0000, RZ, 0xc0, !PT ;  /* 0xffff00000d367812 */ /* 0x000fc400078ec0ff */
[C---:B------:R-:W-:Y:S02]  /*b890*/  SHF.L.U32 R13, R15.reuse, 0x10, RZ ;  /* 0x000000100f0d7819 */ /* 0x040fe400000006ff */
[----:B------:R-:W-:Y:S02]  /*b8a0*/  LOP3.LUT R58, R15, 0xffff0000, RZ, 0xc0, !PT ;  /* 0xffff00000f3a7812 */ /* 0x000fe400078ec0ff */
[----:B------:R-:W-:Y:S02]  /*b8b0*/  SHF.L.U32 R15, R10, 0x10, RZ ;  /* 0x000000100a0f7819 */ /* 0x000fe400000006ff */
[----:B------:R-:W-:Y:S02]  /*b8c0*/  LOP3.LUT R55, R8, 0xffff0000, RZ, 0xc0, !PT ;  /* 0xffff000008377812 */ /* 0x000fe400078ec0ff */
[C---:B------:R-:W-:Y:S02]  /*b8d0*/  SHF.L.U32 R8, R9.reuse, 0x10, RZ ;  /* 0x0000001009087819 */ /* 0x040fe400000006ff */
[----:B------:R-:W-:Y:S01]  /*b8e0*/  LOP3.LUT R61, R9, 0xffff0000, RZ, 0xc0, !PT ;  /* 0xffff0000093d7812 */ /* 0x000fe200078ec0ff */
[-C--:B------:R-:W-:Y:S01]  /*b8f0*/  FMUL.FTZ R9, R56, R15.reuse ;  /* 0x0000000f38097220 */ /* 0x080fe20000410000 */
[----:B------:R-:W-:Y:S01]  /*b900*/  LOP3.LUT R59, R10, 0xffff0000, RZ, 0xc0, !PT ;  /* 0xffff00000a3b7812 */ /* 0x000fe200078ec0ff */
[----:B------:R-:W-:Y:S01]  /*b910*/  FMUL.FTZ R15, R60, R15 ;  /* 0x0000000f3c0f7220 */ /* 0x000fe20000410000 */
[----:B------:R-:W-:Y:S01]  /*b920*/  LOP3.LUT R14, R14, 0xffff0000, RZ, 0xc0, !PT ;  /* 0xffff00000e0e7812 */ /* 0x000fe200078ec0ff */
[-C--:B------:R-:W-:Y:S01]  /*b930*/  FFMA.FTZ R9, R60, R53.reuse, -R9 ;  /* 0x000000353c097223 */ /* 0x080fe20000010809 */
[----:B------:R-:W-:Y:S01]  /*b940*/  LOP3.LUT R60, R46, 0xffff0000, RZ, 0xc0, !PT ;  /* 0xffff00002e3c7812 */ /* 0x000fe200078ec0ff */
[----:B------:R-:W-:Y:S01]  /*b950*/  FFMA.FTZ R15, R56, R53, R15 ;  /* 0x00000035380f7223 */ /* 0x000fe2000001000f */
[----:B------:R-:W-:Y:S01]  /*b960*/  SHF.L.U32 R53, R48, 0x10, RZ ;  /* 0x0000001030357819 */ /* 0x000fe200000006ff */
[C---:B------:R-:W-:Y:S01]  /*b970*/  IMAD.U32 R46, R44.reuse, 0x10000, RZ ;  /* 0x000100002c2e7824 */ /* 0x040fe200078e00ff */
[----:B------:R-:W-:Y:S01]  /*b980*/  LOP3.LUT R44, R44, 0xffff0000, RZ, 0xc0, !PT ;  /* 0xffff00002c2c7812 */ /* 0x000fe200078ec0ff */
[----:B------:R-:W-:Y:S01]  /*b990*/  FMUL.FTZ R63, R42, R59 ;  /* 0x0000003b2a3f7220 */ /* 0x000fe20000410000 */
[----:B------:R-:W-:Y:S01]  /*b9a0*/  LOP3.LUT R48, R48, 0xffff0000, RZ, 0xc0, !PT ;  /* 0xffff000030307812 */ /* 0x000fe200078ec0ff */
[-C--:B------:R-:W-:Y:S01]  /*b9b0*/  FMUL.FTZ R56, R46, R57.reuse ;  /* 0x000000392e387220 */ /* 0x080fe20000410000 */
[----:B------:R-:W-:Y:S01]  /*b9c0*/  SHF.L.U32 R10, R11, 0x10, RZ ;  /* 0x000000100b0a7819 */ /* 0x000fe200000006ff */
[----:B------:R-:W-:Y:S01]  /*b9d0*/  FMUL.FTZ R57, R53, R57 ;  /* 0x0000003935397220 */ /* 0x000fe20000410000 */
[----:B------:R-:W-:Y:S01]  /*b9e0*/  LOP3.LUT R11, R11, 0xffff0000, RZ, 0xc0, !PT ;  /* 0xffff00000b0b7812 */ /* 0x000fe200078ec0ff */
[----:B------:R-:W-:-:S02]  /*b9f0*/  FMUL.FTZ R59, R60, R59 ;  /* 0x0000003b3c3b7220 */ /* 0x000fc40000410000 */
[----:B------:R-:W-:Y:S02]  /*ba00*/  FFMA.FTZ R57, R46, R52, R57 ;  /* 0x000000342e397223 */ /* 0x000fe40000010039 */
[-C--:B------:R-:W-:Y:S02]  /*ba10*/  FMUL.FTZ R46, R44, R55.reuse ;  /* 0x000000372c2e7220 */ /* 0x080fe40000410000 */
[-C--:B------:R-:W-:Y:S02]  /*ba20*/  FFMA.FTZ R60, R60, R14.reuse, -R63 ;  /* 0x0000000e3c3c7223 */ /* 0x080fe4000001083f */
[----:B------:R-:W-:Y:S02]  /*ba30*/  FFMA.FTZ R42, R42, R14, R59 ;  /* 0x0000000e2a2a7223 */ /* 0x000fe4000001003b */
[----:B------:R-:W-:Y:S01]  /*ba40*/  FFMA.FTZ R56, R53, R52, -R56 ;  /* 0x0000003435387223 */ /* 0x000fe20000010838 */
[C---:B------:R-:W-:Y:S01]  /*ba50*/  SHF.L.U32 R53, R43.reuse, 0x10, RZ ;  /* 0x000000102b357819 */ /* 0x040fe200000006ff */
[C---:B------:R-:W-:Y:S01]  /*ba60*/  FMUL.FTZ R14, R48.reuse, R55 ;  /* 0x00000037300e7220 */ /* 0x040fe20000410000 */
[----:B------:R-:W-:Y:S01]  /*ba70*/  LOP3.LUT R43, R43, 0xffff0000, RZ, 0xc0, !PT ;  /* 0xffff00002b2b7812 */ /* 0x000fe200078ec0ff */
[-C--:B------:R-:W-:Y:S01]  /*ba80*/  FFMA.FTZ R55, R48, R51.reuse, -R46 ;  /* 0x0000003330377223 */ /* 0x080fe2000001082e */
[----:B------:R-:W-:Y:S01]  /*ba90*/  SHF.L.U32 R48, R45, 0x10, RZ ;  /* 0x000000102d307819 */ /* 0x000fe200000006ff */
[C---:B------:R-:W-:Y:S01]  /*baa0*/  IMAD.U32 R46, R41.reuse, 0x10000, RZ ;  /* 0x00010000292e7824 */ /* 0x040fe200078e00ff */
[----:B------:R-:W-:Y:S01]  /*bab0*/  LOP3.LUT R41, R41, 0xffff0000, RZ, 0xc0, !PT ;  /* 0xffff000029297812 */ /* 0x000fe200078ec0ff */
[C---:B------:R-:W-:Y:S01]  /*bac0*/  IMAD.U32 R59, R47.reuse, 0x10000, RZ ;  /* 0x000100002f3b7824 */ /* 0x040fe200078e00ff */
[----:B------:R-:W-:Y:S01]  /*bad0*/  LOP3.LUT R47, R47, 0xffff0000, RZ, 0xc0, !PT ;  /* 0xffff00002f2f7812 */ /* 0x000fe200078ec0ff */
[----:B------:R-:W-:Y:S01]  /*bae0*/  FFMA.FTZ R44, R44, R51, R14 ;  /* 0x000000332c2c7223 */ /* 0x000fe2000001000e */
[----:B------:R-:W-:Y:S01]  /*baf0*/  LOP3.LUT R45, R45, 0xffff0000, RZ, 0xc0, !PT ;  /* 0xffff00002d2d7812 */ /* 0x000fe200078ec0ff */
[----:B------:R-:W-:-:S02]  /*bb00*/  FMUL.FTZ R52, R53, R8 ;  /* 0x0000000835347220 */ /* 0x000fc40000410000 */
[----:B------:R-:W-:Y:S02]  /*bb10*/  FMUL.FTZ R14, R46, R10 ;  /* 0x0000000a2e0e7220 */ /* 0x000fe40000410000 */
[----:B------:R-:W-:Y:S02]  /*bb20*/  FMUL.FTZ R8, R59, R8 ;  /* 0x000000083b087220 */ /* 0x000fe40000410000 */
[C---:B------:R-:W-:Y:S02]  /*bb30*/  FMUL.FTZ R10, R48.reuse, R10 ;  /* 0x0000000a300a7220 */ /* 0x040fe40000410000 */
[----:B------:R-:W-:Y:S02]  /*bb40*/  FFMA.FTZ R53, R53, R12, R8 ;  /* 0x0000000c35357223 */ /* 0x000fe40000010008 */
[----:B------:R-:W-:Y:S01]  /*bb50*/  FFMA.FTZ R48, R48, R13, -R14 ;  /* 0x0000000d30307223 */ /* 0x000fe2000001080e */
[----:B------:R-:W-:Y:S01]  /*bb60*/  F2FP.BF16.PACK_AB R14, R60, R9 ;  /* 0x000000093c0e723e */ /* 0x000fe200000010ff */
[----:B------:R-:W-:Y:S01]  /*bb70*/  FFMA.FTZ R46, R46, R13, R10 ;  /* 0x0000000d2e2e7223 */ /* 0x000fe2000001000a */
[----:B------:R-:W-:Y:S01]  /*bb80*/  F2FP.BF16.PACK_AB R10, R42, R15 ;  /* 0x0000000f2a0a723e */ /* 0x000fe200000010ff */
[----:B------:R-:W-:-:S02]  /*bb90*/  FMUL.FTZ R13, R43, R61 ;  /* 0x0000003d2b0d7220 */ /* 0x000fc40000410000 */
[----:B------:R-:W-:Y:S02]  /*bba0*/  FMUL.FTZ R8, R41, R11 ;  /* 0x0000000b29087220 */ /* 0x000fe40000410000 */
[----:B------:R-:W-:Y:S02]  /*bbb0*/  FMUL.FTZ R61, R47, R61 ;  /* 0x0000003d2f3d7220 */ /* 0x000fe40000410000 */
[----:B------:R-:W-:Y:S02]  /*bbc0*/  FMUL.FTZ R11, R45, R11 ;  /* 0x0000000b2d0b7220 */ /* 0x000fe40000410000 */
[----:B------:R-:W-:Y:S01]  /*bbd0*/  FFMA.FTZ R52, R59, R12, -R52 ;  /* 0x0000000c3b347223 */ /* 0x000fe20000010834 */
[----:B------:R-:W-:Y:S01]  /*bbe0*/  F2FP.BF16.PACK_AB R12, R55, R56 ;  /* 0x00000038370c723e */ /* 0x000fe200000010ff */
[----:B------:R-:W-:Y:S02]  /*bbf0*/  FFMA.FTZ R13, R47, R54, -R13 ;  /* 0x000000362f0d7223 */ /* 0x000fe4000001080d */
[----:B------:R-:W-:Y:S01]  /*bc00*/  FFMA.FTZ R45, R45, R58, -R8 ;  /* 0x0000003a2d2d7223 */ /* 0x000fe20000010808 */
[----:B------:R-:W-:Y:S01]  /*bc10*/  F2FP.BF16.PACK_AB R8, R44, R57 ;  /* 0x000000392c08723e */ /* 0x000fe200000010ff */
[----:B------:R-:W-:Y:S01]  /*bc20*/  FFMA.FTZ R54, R43, R54, R61 ;  /* 0x000000362b367223 */ /* 0x000fe2000001003d */
[----:B------:R-:W-:Y:S01]  /*bc30*/  F2FP.BF16.PACK_AB R13, R13, R52 ;  /* 0x000000340d0d723e */ /* 0x000fe200000010ff */
[----:B------:R-:W-:Y:S01]  /*bc40*/  FFMA.FTZ R11, R41, R58, R11 ;  /* 0x0000003a290b7223 */ /* 0x000fe2000001000b */
[----:B------:R-:W-:-:S02]  /*bc50*/  F2FP.BF16.PACK_AB R15, R45, R48 ;  /* 0x000000302d0f723e */ /* 0x000fc400000010ff */
[----:B------:R-:W-:Y:S02]  /*bc60*/  F2FP.BF16.PACK_AB R9, R54, R53 ;  /* 0x000000353609723e */ /* 0x000fe400000010ff */
[----:B------:R-:W-:Y:S01]  /*bc70*/  F2FP.BF16.PACK_AB R11, R11, R46 ;  /* 0x0000002e0b0b723e */ /* 0x000fe200000010ff */
[----:B------:R1:W-:Y:S04]  /*bc80*/  STS.128 [R50+0xc100], R12 ;  /* 0x00c1000c32007388 */ /* 0x0003e80000000c00 */
[----:B------:R1:W-:Y:S02]  /*bc90*/  STS.128 [R49+0xc100], R8 ;  /* 0x00c1000831007388 */ /* 0x0003e40000000c00 */
.L_x_125:
[----:B------:R-:W-:Y:S05]  /*bca0*/  BSYNC B0 ;  /* 0x0000000000007941 */ /* 0x000fea0003800000 */
.L_x_124:
[----:B-1----:R-:W-:Y:S01]  /*bcb0*/  IADD3 R11, R23, 0x20, RZ ;  /* 0x00000020170b7810 */ /* 0x002fe20007ffe0ff */
[----:B------:R-:W-:Y:S03]  /*bcc0*/  BSSY B0, `(.L_x_126) ;  /* 0x000006b000007945 */ /* 0x000fe60003800000 */
[----:B------:R-:W-:-:S13]  /*bcd0*/  ISETP.GE.AND P0, PT, R11, c[0x0][0x27c], PT ;  /* 0x00009f000b007a0c */ /* 0x000fda0003f06270 */
[----:B------:R-:W-:Y:S05]  /*bce0*/  @P0 BRA `(.L_x_127) ;  /* 0x0000068000000947 */ /* 0x000fea0003800000 */
[----:B------:R-:W-:Y:S01]  /*bcf0*/  SHF.R.S32.HI R12, RZ, 0x1f, R11 ;  /* 0x0000001fff0c7819 */ /* 0x000fe2000001140b */
[----:B------:R-:W-:Y:S01]  /*bd00*/  IMAD.MOV.U32 R13, RZ, RZ, c[0x0][0x27c] ;  /* 0x00009f00ff0d7624 */ /* 0x000fe200078e00ff */
[----:B------:R-:W-:Y:S01]  /*bd10*/  SHF.R.S32.HI R9, RZ, 0x1f, R24 ;  /* 0x0000001fff097819 */ /* 0x000fe20000011418 */
[----:B------:R-:W-:Y:S01]  /*bd20*/  IMAD.SHL.U32 R14, R24, 0x40, RZ ;  /* 0x00000040180e7824 */ /* 0x000fe200078e00ff */
[-C--:B------:R-:W-:Y:S01]  /*bd30*/  LEA.HI R15, R12, R11.reuse, RZ, 0x3 ;  /* 0x0000000b0c0f7211 */ /* 0x080fe200078f18ff */
[----:B------:R-:W-:Y:S01]  /*bd40*/  IMAD.U32 R49, R40, 0x10000, RZ ;  /* 0x0001000028317824 */ /* 0x000fe200078e00ff */
[----:B------:R-:W-:Y:S02]  /*bd50*/  LEA.HI R12, R12, R11, RZ, 0x6 ;  /* 0x0000000b0c0c7211 */ /* 0x000fe400078f30ff */
[----:B------:R-:W-:Y:S02]  /*bd60*/  SHF.R.S32.HI R8, RZ, 0x3, R15 ;  /* 0x00000003ff087819 */ /* 0x000fe4000001140f */
[----:B------:R-:W-:Y:S01]  /*bd70*/  LOP3.LUT R14, R14, 0x1c0, RZ, 0xc0, !PT ;  /* 0x000001c00e0e7812 */ /* 0x000fe200078ec0ff */
[----:B------:R-:W-:Y:S01]  /*bd80*/  IMAD.SHL.U32 R12, R12, 0x80, RZ ;  /* 0x000000800c0c7824 */ /* 0x000fe200078e00ff */
[----:B------:R-:W-:-:S02]  /*bd90*/  LEA.HI R13, R13, R8, RZ, 0x1d ;  /* 0x000000080d0d7211 */ /* 0x000fc400078fe8ff */
[----:B------:R-:W-:Y:S02]  /*bda0*/  LEA.HI R9, R9, R24, RZ, 0x3 ;  /* 0x0000001809097211 */ /* 0x000fe400078f18ff */
[----:B------:R-:W-:Y:S01]  /*bdb0*/  SHF.R.S32.HI R10, RZ, 0x1f, R13 ;  /* 0x0000001fff0a7819 */ /* 0x000fe2000001140d */
[----:B------:R-:W-:Y:S01]  /*bdc0*/  IMAD.SHL.U32 R11, R13, 0x8, RZ ;  /* 0x000000080d0b7824 */ /* 0x000fe200078e00ff */
[----:B------:R-:W-:Y:S02]  /*bdd0*/  LOP3.LUT R15, R14, 0x38, R15, 0xf8, !PT ;  /* 0x000000380e0f7812 */ /* 0x000fe400078ef80f */
[----:B------:R-:W-:Y:S02]  /*bde0*/  LEA.HI R10, R10, R13, RZ, 0x3 ;  /* 0x0000000d0a0a7211 */ /* 0x000fe400078f18ff */
[----:B------:R-:W-:Y:S02]  /*bdf0*/  SHF.R.U32.HI R8, RZ, 0x3, R14 ;  /* 0x00000003ff087819 */ /* 0x000fe4000001160e */
[----:B------:R-:W-:Y:S01]  /*be00*/  SHF.L.U32 R9, R9, 0x6, RZ ;  /* 0x0000000609097819 */ /* 0x000fe200000006ff */
[----:B------:R-:W-:Y:S01]  /*be10*/  IMAD.SHL.U32 R10, R10, 0x400, RZ ;  /* 0x000004000a0a7824 */ /* 0x000fe200078e00ff */
[----:B------:R-:W-:-:S02]  /*be20*/  LOP3.LUT R12, R12, 0x7fffe000, RZ, 0xc0, !PT ;  /* 0x7fffe0000c0c7812 */ /* 0x000fc400078ec0ff */
[----:B------:R-:W-:Y:S02]  /*be30*/  LOP3.LUT R15, R15, R8, RZ, 0x3c, !PT ;  /* 0x000000080f0f7212 */ /* 0x000fe400078e3cff */
[----:B------:R-:W-:Y:S02]  /*be40*/  LOP3.LUT R9, R9, 0xfffffe00, RZ, 0xc0, !PT ;  /* 0xfffffe0009097812 */ /* 0x000fe400078ec0ff */
[----:B------:R-:W-:Y:S02]  /*be50*/  LOP3.LUT R11, R14, 0x38, R11, 0xf8, !PT ;  /* 0x000000380e0b7812 */ /* 0x000fe400078ef80b */
[--C-:B------:R-:W-:Y:S02]  /*be60*/  IADD3 R12, R15, R12, R9.reuse ;  /* 0x0000000c0f0c7210 */ /* 0x100fe40007ffe009 */
[----:B------:R-:W-:Y:S02]  /*be70*/  LOP3.LUT R8, R11, R8, RZ, 0x3c, !PT ;  /* 0x000000080b087212 */ /* 0x000fe400078e3cff */
[----:B------:R-:W-:Y:S01]  /*be80*/  LOP3.LUT R10, R10, 0x7fffe000, RZ, 0xc0, !PT ;  /* 0x7fffe0000a0a7812 */ /* 0x000fe200078ec0ff */
[----:B------:R-:W-:Y:S01]  /*be90*/  IMAD.SHL.U32 R42, R12, 0x2, RZ ;  /* 0x000000020c2a7824 */ /* 0x000fe200078e00ff */
[----:B------:R-:W-:Y:S01]  /*bea0*/  LOP3.LUT R54, R40, 0xffff0000, RZ, 0xc0, !PT ;  /* 0xffff000028367812 */ /* 0x000fe200078ec0ff */
[----:B------:R-:W-:Y:S01]  /*beb0*/  IMAD.U32 R40, R34, 0x10000, RZ ;  /* 0x0001000022287824 */ /* 0x000fe200078e00ff */
[----:B------:R-:W-:-:S02]  /*bec0*/  IADD3 R41, R8, R10, R9 ;  /* 0x0000000a08297210 */ /* 0x000fc40007ffe009 */
[----:B------:R-:W1:Y:S01]  /*bed0*/  LDS.128 R12, [R42+0xc100] ;  /* 0x00c100002a0c7984 */ /* 0x000e620000000c00 */
[----:B------:R-:W-:Y:S02]  /*bee0*/  LOP3.LUT R34, R34, 0xffff0000, RZ, 0xc0, !PT ;  /* 0xffff000022227812 */ /* 0x000fe400078ec0ff */
[----:B------:R-:W-:-:S05]  /*bef0*/  SHF.L.U32 R41, R41, 0x1, RZ ;  /* 0x0000000129297819 */ /* 0x000fca00000006ff */
[----:B------:R-:W2:Y:S01]  /*bf00*/  LDS.128 R8, [R41+0xc100] ;  /* 0x00c1000029087984 */ /* 0x000ea20000000c00 */
[C---:B-1----:R-:W-:Y:S01]  /*bf10*/  IMAD.U32 R44, R12.reuse, 0x10000, RZ ;  /* 0x000100000c2c7824 */ /* 0x042fe200078e00ff */
[----:B------:R-:W-:Y:S01]  /*bf20*/  LOP3.LUT R43, R12, 0xffff0000, RZ, 0xc0, !PT ;  /* 0xffff00000c2b7812 */ /* 0x000fe200078ec0ff */
[C---:B------:R-:W-:Y:S01]  /*bf30*/  IMAD.U32 R12, R13.reuse, 0x10000, RZ ;  /* 0x000100000d0c7824 */ /* 0x040fe200078e00ff */
[----:B------:R-:W-:Y:S01]  /*bf40*/  LOP3.LUT R46, R13, 0xffff0000, RZ, 0xc0, !PT ;  /* 0xffff00000d2e7812 */ /* 0x000fe200078ec0ff */
[C---:B------:R-:W-:Y:S01]  /*bf50*/  IMAD.U32 R13, R15.reuse, 0x10000, RZ ;  /* 0x000100000f0d7824 */ /* 0x040fe200078e00ff */
[----:B------:R-:W-:Y:S02]  /*bf60*/  LOP3.LUT R48, R15, 0xffff0000, RZ, 0xc0, !PT ;  /* 0xffff00000f307812 */ /* 0x000fe400078ec0ff */
[----:B------:R-:W-:Y:S01]  /*bf70*/  SHF.L.U32 R45, R14, 0x10, RZ ;  /* 0x000000100e2d7819 */ /* 0x000fe200000006ff */
[C---:B--2---:R-:W-:Y:S01]  /*bf80*/  IMAD.U32 R47, R8.reuse, 0x10000, RZ ;  /* 0x00010000082f7824 */ /* 0x044fe200078e00ff */
[----:B------:R-:W-:Y:S01]  /*bf90*/  LOP3.LUT R15, R8, 0xffff0000, RZ, 0xc0, !PT ;  /* 0xffff0000080f7812 */ /* 0x000fe200078ec0ff */
[----:B------:R-:W-:Y:S01]  /*bfa0*/  IMAD.U32 R50, R11, 0x10000, RZ ;  /* 0x000100000b327824 */ /* 0x000fe200078e00ff */
[----:B------:R-:W-:-:S02]  /*bfb0*/  SHF.L.U32 R8, R9, 0x10, RZ ;  /* 0x0000001009087819 */ /* 0x000fc400000006ff */
[----:B------:R-:W-:Y:S01]  /*bfc0*/  LOP3.LUT R53, R9, 0xffff0000, RZ, 0xc0, !PT ;  /* 0xffff000009357812 */ /* 0x000fe200078ec0ff */
[----:B------:R-:W-:Y:S01]  /*bfd0*/  IMAD.U32 R9, R36, 0x10000, RZ ;  /* 0x0001000024097824 */ /* 0x000fe200078e00ff */
[C---:B------:R-:W-:Y:S02]  /*bfe0*/  SHF.L.U32 R52, R10.reuse, 0x10, RZ ;  /* 0x000000100a347819 */ /* 0x040fe400000006ff */
[----:B------:R-:W-:Y:S01]  /*bff0*/  LOP3.LUT R51, R10, 0xffff0000, RZ, 0xc0, !PT ;  /* 0xffff00000a337812 */ /* 0x000fe200078ec0ff */
[-C--:B------:R-:W-:Y:S01]  /*c000*/  FMUL.FTZ R10, R9, R47.reuse ;  /* 0x0000002f090a7220 */ /* 0x080fe20000410000 */
[----:B------:R-:W-:Y:S01]  /*c010*/  LOP3.LUT R36, R36, 0xffff0000, RZ, 0xc0, !PT ;  /* 0xffff000024247812 */ /* 0x000fe200078ec0ff */
[C---:B------:R-:W-:Y:S01]  /*c020*/  FMUL.FTZ R47, R49.reuse, R47 ;  /* 0x0000002f312f7220 */ /* 0x040fe20000410000 */
[----:B------:R-:W-:Y:S01]  /*c030*/  LOP3.LUT R14, R14, 0xffff0000, RZ, 0xc0, !PT ;  /* 0xffff00000e0e7812 */ /* 0x000fe200078ec0ff */
[----:B------:R-:W-:Y:S01]  /*c040*/  FFMA.FTZ R10, R49, R44, -R10 ;  /* 0x0000002c310a7223 */ /* 0x000fe2000001080a */
[----:B------:R-:W-:Y:S01]  /*c050*/  LOP3.LUT R11, R11, 0xffff0000, RZ, 0xc0, !PT ;  /* 0xffff00000b0b7812 */ /* 0x000fe200078ec0ff */
[----:B------:R-:W-:-:S02]  /*c060*/  FMUL.FTZ R49, R36, R15 ;  /* 0x0000000f24317220 */ /* 0x000fc40000410000 */
[----:B------:R-:W-:Y:S02]  /*c070*/  FMUL.FTZ R15, R54, R15 ;  /* 0x0000000f360f7220 */ /* 0x000fe40000410000 */
[----:B------:R-:W-:Y:S01]  /*c080*/  FFMA.FTZ R47, R9, R44, R47 ;  /* 0x0000002c092f7223 */ /* 0x000fe2000001002f */
[----:B------:R-:W-:Y:S01]  /*c090*/  SHF.L.U32 R9, R38, 0x10, RZ ;  /* 0x0000001026097819 */ /* 0x000fe200000006ff */
[-C--:B------:R-:W-:Y:S01]  /*c0a0*/  FFMA.FTZ R49, R54, R43.reuse, -R49 ;  /* 0x0000002b36317223 */ /* 0x080fe20000010831 */
[----:B------:R-:W-:Y:S01]  /*c0b0*/  LOP3.LUT R38, R38, 0xffff0000, RZ, 0xc0, !PT ;  /* 0xffff000026267812 */ /* 0x000fe200078ec0ff */
[----:B------:R-:W-:Y:S02]  /*c0c0*/  FFMA.FTZ R36, R36, R43, R15 ;  /* 0x0000002b24247223 */ /* 0x000fe4000001000f */
[----:B------:R-:W-:Y:S02]  /*c0d0*/  FMUL.FTZ R43, R34, R51 ;  /* 0x00000033222b7220 */ /* 0x000fe40000410000 */
[----:B------:R-:W-:-:S02]  /*c0e0*/  FMUL.FTZ R44, R40, R52 ;  /* 0x00000034282c7220 */ /* 0x000fc40000410000 */
[----:B------:R-:W-:Y:S02]  /*c0f0*/  FMUL.FTZ R52, R9, R52 ;  /* 0x0000003409347220 */ /* 0x000fe40000410000 */
[C---:B------:R-:W-:Y:S02]  /*c100*/  FMUL.FTZ R51, R38.reuse, R51 ;  /* 0x0000003326337220 */ /* 0x040fe40000410000 */
[----:B------:R-:W-:Y:S01]  /*c110*/  FFMA.FTZ R43, R38, R14, -R43 ;  /* 0x0000000e262b7223 */ /* 0x000fe2000001082b */
[C---:B------:R-:W-:Y:S01]  /*c120*/  SHF.L.U32 R38, R33.reuse, 0x10, RZ ;  /* 0x0000001021267819 */ /* 0x040fe200000006ff */
[-C--:B------:R-:W-:Y:S01]  /*c130*/  FFMA.FTZ R52, R40, R45.reuse, R52 ;  /* 0x0000002d28347223 */ /* 0x080fe20000010034 */
[----:B------:R-:W-:Y:S01]  /*c140*/  LOP3.LUT R33, R33, 0xffff0000, RZ, 0xc0, !PT ;  /* 0xffff000021217812 */ /* 0x000fe200078ec0ff */
[C---:B------:R-:W-:Y:S01]  /*c150*/  IMAD.U32 R40, R37.reuse, 0x10000, RZ ;  /* 0x0001000025287824 */ /* 0x040fe200078e00ff */
[----:B------:R-:W-:Y:S01]  /*c160*/  LOP3.LUT R37, R37, 0xffff0000, RZ, 0xc0, !PT ;  /* 0xffff000025257812 */ /* 0x000fe200078ec0ff */
[----:B------:R-:W-:-:S02]  /*c170*/  FFMA.FTZ R44, R9, R45, -R44 ;  /* 0x0000002d092c7223 */ /* 0x000fc4000001082c */
[----:B------:R-:W-:Y:S02]  /*c180*/  FFMA.FTZ R51, R34, R14, R51 ;  /* 0x0000000e22337223 */ /* 0x000fe40000010033 */
[C---:B------:R-:W-:Y:S01]  /*c190*/  IMAD.U32 R9, R35.reuse, 0x10000, RZ ;  /* 0x0001000023097824 */ /* 0x040fe200078e00ff */
[----:B------:R-:W-:Y:S01]  /*c1a0*/  LOP3.LUT R35, R35, 0xffff0000, RZ, 0xc0, !PT ;  /* 0xffff000023237812 */ /* 0x000fe200078ec0ff */
[-C--:B------:R-:W-:Y:S02]  /*c1b0*/  FMUL.FTZ R14, R38, R50.reuse ;  /* 0x00000032260e7220 */ /* 0x080fe40000410000 */
[C---:B------:R-:W-:Y:S01]  /*c1c0*/  IMAD.U32 R15, R39.reuse, 0x10000, RZ ;  /* 0x00010000270f7824 */ /* 0x040fe200078e00ff */
[----:B------:R-:W-:Y:S01]  /*c1d0*/  LOP3.LUT R39, R39, 0xffff0000, RZ, 0xc0, !PT ;  /* 0xffff000027277812 */ /* 0x000fe200078ec0ff */
[----:B------:R-:W-:Y:S02]  /*c1e0*/  FMUL.FTZ R50, R40, R50 ;  /* 0x0000003228327220 */ /* 0x000fe40000410000 */
[----:B------:R-:W-:-:S02]  /*c1f0*/  FMUL.FTZ R45, R9, R8 ;  /* 0x00000008092d7220 */ /* 0x000fc40000410000 */
[----:B------:R-:W-:Y:S02]  /*c200*/  FFMA.FTZ R50, R38, R13, R50 ;  /* 0x0000000d26327223 */ /* 0x000fe40000010032 */
[----:B------:R-:W-:Y:S02]  /*c210*/  FMUL.FTZ R34, R35, R53 ;  /* 0x0000003523227220 */ /* 0x000fe40000410000 */
[----:B------:R-:W-:Y:S02]  /*c220*/  FMUL.FTZ R38, R33, R11 ;  /* 0x0000000b21267220 */ /* 0x000fe40000410000 */
[----:B------:R-:W-:Y:S02]  /*c230*/  FMUL.FTZ R8, R15, R8 ;  /* 0x000000080f087220 */ /* 0x000fe40000410000 */
[----:B------:R-:W-:Y:S02]  /*c240*/  FMUL.FTZ R53, R39, R53 ;  /* 0x0000003527357220 */ /* 0x000fe40000410000 */
[----:B------:R-:W-:-:S02]  /*c250*/  FMUL.FTZ R11, R37, R11 ;  /* 0x0000000b250b7220 */ /* 0x000fc40000410000 */
[----:B------:R-:W-:Y:S02]  /*c260*/  FFMA.FTZ R45, R15, R12, -R45 ;  /* 0x0000000c0f2d7223 */ /* 0x000fe4000001082d */
[----:B------:R-:W-:Y:S01]  /*c270*/  FFMA.FTZ R15, R40, R13, -R14 ;  /* 0x0000000d280f7223 */ /* 0x000fe2000001080e */
[----:B------:R-:W-:Y:S01]  /*c280*/  F2FP.BF16.PACK_AB R14, R43, R44 ;  /* 0x0000002c2b0e723e */ /* 0x000fe200000010ff */
[----:B------:R-:W-:Y:S02]  /*c290*/  FFMA.FTZ R34, R39, R46, -R34 ;  /* 0x0000002e27227223 */ /* 0x000fe40000010822 */
[----:B------:R-:W-:Y:S02]  /*c2a0*/  FFMA.FTZ R38, R37, R48, -R38 ;  /* 0x0000003025267223 */ /* 0x000fe40000010826 */
[----:B------:R-:W-:Y:S01]  /*c2b0*/  FFMA.FTZ R9, R9, R12, R8 ;  /* 0x0000000c09097223 */ /* 0x000fe20000010008 */
[----:B------:R-:W-:Y:S01]  /*c2c0*/  F2FP.BF16.PACK_AB R12, R49, R10 ;  /* 0x0000000a310c723e */ /* 0x000fe200000010ff */
[----:B------:R-:W-:Y:S01]  /*c2d0*/  FFMA.FTZ R46, R35, R46, R53 ;  /* 0x0000002e232e7223 */ /* 0x000fe20000010035 */
[----:B------:R-:W-:Y:S01]  /*c2e0*/  F2FP.BF16.PACK_AB R13, R34, R45 ;  /* 0x0000002d220d723e */ /* 0x000fe200000010ff */
[----:B------:R-:W-:Y:S01]  /*c2f0*/  FFMA.FTZ R11, R33, R48, R11 ;  /* 0x00000030210b7223 */ /* 0x000fe2000001000b */
[----:B------:R-:W-:-:S02]  /*c300*/  F2FP.BF16.PACK_AB R15, R38, R15 ;  /* 0x0000000f260f723e */ /* 0x000fc400000010ff */
[----:B------:R-:W-:Y:S02]  /*c310*/  F2FP.BF16.PACK_AB R10, R51, R52 ;  /* 0x00000034330a723e */ /* 0x000fe400000010ff */
[----:B------:R-:W-:Y:S01]  /*c320*/  F2FP.BF16.PACK_AB R8, R36, R47 ;  /* 0x0000002f2408723e */ /* 0x000fe200000010ff */
[----:B------:R1:W-:Y:S01]  /*c330*/  STS.128 [R42+0xc100], R12 ;  /* 0x00c1000c2a007388 */ /* 0x0003e20000000c00 */
[----:B------:R-:W-:Y:S02]  /*c340*/  F2FP.BF16.PACK_AB R9, R46, R9 ;  /* 0x000000092e09723e */ /* 0x000fe400000010ff */
[----:B------:R-:W-:-:S05]  /*c350*/  F2FP.BF16.PACK_AB R11, R11, R50 ;  /* 0x000000320b0b723e */ /* 0x000fca00000010ff */
[----:B------:R1:W-:Y:S02]  /*c360*/  STS.128 [R41+0xc100], R8 ;  /* 0x00c1000829007388 */ /* 0x0003e40000000c00 */
.L_x_127:
[----:B------:R-:W-:Y:S05]  /*c370*/  BSYNC B0 ;  /* 0x0000000000007941 */ /* 0x000fea0003800000 */
.L_x_126:
[----:B-1----:R-:W-:-:S04]  /*c380*/  IADD3 R8, R23, 0x40, RZ ;  /* 0x0000004017087810 */ /* 0x002fc80007ffe0ff */
[----:B------:R-:W-:-:S13]  /*c390*/  ISETP.GE.AND P0, PT, R8, c[0x0][0x27c], PT ;  /* 0x00009f0008007a0c */ /* 0x000fda0003f06270 */
[----:B------:R-:W-:Y:S05]  /*c3a0*/  @P0 BRA `(.L_x_105) ;  /* 0x0000068000000947 */ /* 0x000fea0003800000 */
[----:B------:R-:W-:Y:S01]  /*c3b0*/  SHF.R.S32.HI R13, RZ, 0x1f, R8 ;  /* 0x0000001fff0d7819 */ /* 0x000fe20000011408 */
[----:B------:R-:W-:Y:S01]  /*c3c0*/  IMAD.MOV.U32 R11, RZ, RZ, c[0x0][0x27c] ;  /* 0x00009f00ff0b7624 */ /* 0x000fe200078e00ff */
[----:B------:R-:W-:Y:S01]  /*c3d0*/  SHF.R.S32.HI R15, RZ, 0x1f, R24 ;  /* 0x0000001fff0f7819 */ /* 0x000fe20000011418 */
[----:B------:R-:W-:Y:S01]  /*c3e0*/  IMAD.SHL.U32 R12, R24, 0x40, RZ ;  /* 0x00000040180c7824 */ /* 0x000fe200078e00ff */
[CC--:B------:R-:W-:Y:S01]  /*c3f0*/  LEA.HI R9, R13.reuse, R8.reuse, RZ, 0x3 ;  /* 0x000000080d097211 */ /* 0x0c0fe200078f18ff */
        /* <DEDUP_REMOVED lines=11> */
[----:B------:R-:W-:Y:S02]  /*c4b0*/  SHF.L.U32 R8, R8, 0x6, RZ ;  /* 0x0000000608087819 */ /* 0x000fe400000006ff */
[----:B------:R-:W-:Y:S01]  /*c4c0*/  SHF.R.U32.HI R9, RZ, 0x3, R12 ;  /* 0x00000003ff097819 */ /* 0x000fe2000001160c */
[----:B------:R-:W-:Y:S01]  /*c4d0*/  IMAD.SHL.U32 R11, R10, 0x400, RZ ;  /* 0x000004000a0b7824 */ /* 0x000fe200078e00ff */
[----:B------:R-:W-:-:S02]  /*c4e0*/  LOP3.LUT R12, R12, 0x38, R15, 0xf8, !PT ;  /* 0x000000380c0c7812 */ /* 0x000fc400078ef80f */
[----:B------:R-:W-:Y:S02]  /*c4f0*/  LOP3.LUT R13, R13, 0x7fffe000, RZ, 0xc0, !PT ;  /* 0x7fffe0000d0d7812 */ /* 0x000fe400078ec0ff */
[----:B------:R-:W-:Y:S02]  /*c500*/  LOP3.LUT R8, R8, 0xfffffe00, RZ, 0xc0, !PT ;  /* 0xfffffe0008087812 */ /* 0x000fe400078ec0ff */
[-C--:B------:R-:W-:Y:S02]  /*c510*/  LOP3.LUT R14, R14, R9.reuse, RZ, 0x3c, !PT ;  /* 0x000000090e0e7212 */ /* 0x080fe400078e3cff */
[----:B------:R-:W-:Y:S02]  /*c520*/  LOP3.LUT R10, R12, R9, RZ, 0x3c, !PT ;  /* 0x000000090c0a7212 */ /* 0x000fe400078e3cff */
[----:B------:R-:W-:Y:S02]  /*c530*/  IADD3 R13, R14, R13, R8 ;  /* 0x0000000d0e0d7210 */ /* 0x000fe40007ffe008 */
[----:B------:R-:W-:-:S02]  /*c540*/  LOP3.LUT R9, R11, 0x7fffe000, RZ, 0xc0, !PT ;  /* 0x7fffe0000b097812 */ /* 0x000fc400078ec0ff */
[----:B------:R-:W-:Y:S01]  /*c550*/  SHF.L.U32 R42, R30, 0x10, RZ ;  /* 0x000000101e2a7819 */ /* 0x000fe200000006ff */
[----:B------:R-:W-:Y:S01]  /*c560*/  IMAD.SHL.U32 R24, R13, 0x2, RZ ;  /* 0x000000020d187824 */ /* 0x000fe200078e00ff */
[----:B------:R-:W-:Y:S02]  /*c570*/  IADD3 R9, R10, R9, R8 ;  /* 0x000000090a097210 */ /* 0x000fe40007ffe008 */
[----:B------:R-:W-:Y:S02]  /*c580*/  LOP3.LUT R26, R26, 0xffff0000, RZ, 0xc0, !PT ;  /* 0xffff00001a1a7812 */ /* 0x000fe400078ec0ff */
[----:B------:R-:W-:Y:S01]  /*c590*/  SHF.L.U32 R23, R9, 0x1, RZ ;  /* 0x0000000109177819 */ /* 0x000fe200000006ff */
[----:B------:R-:W1:Y:S04]  /*c5a0*/  LDS.128 R12, [R24+0xc100] ;  /* 0x00c10000180c7984 */ /* 0x000e680000000c00 */
[----:B------:R-:W2:Y:S01]  /*c5b0*/  LDS.128 R8, [R23+0xc100] ;  /* 0x00c1000017087984 */ /* 0x000ea20000000c00 */
[C---:B-1----:R-:W-:Y:S01]  /*c5c0*/  IMAD.U32 R34, R12.reuse, 0x10000, RZ ;  /* 0x000100000c227824 */ /* 0x042fe200078e00ff */
[----:B------:R-:W-:Y:S01]  /*c5d0*/  LOP3.LUT R33, R12, 0xffff0000, RZ, 0xc0, !PT ;  /* 0xffff00000c217812 */ /* 0x000fe200078ec0ff */
[C---:B------:R-:W-:Y:S01]  /*c5e0*/  IMAD.U32 R12, R13.reuse, 0x10000, RZ ;  /* 0x000100000d0c7824 */ /* 0x040fe200078e00ff */
[----:B------:R-:W-:Y:S01]  /*c5f0*/  LOP3.LUT R36, R13, 0xffff0000, RZ, 0xc0, !PT ;  /* 0xffff00000d247812 */ /* 0x000fe200078ec0ff */
[C---:B------:R-:W-:Y:S01]  /*c600*/  IMAD.U32 R13, R15.reuse, 0x10000, RZ ;  /* 0x000100000f0d7824 */ /* 0x040fe200078e00ff */
[----:B------:R-:W-:Y:S01]  /*c610*/  LOP3.LUT R40, R15, 0xffff0000, RZ, 0xc0, !PT ;  /* 0xffff00000f287812 */ /* 0x000fe200078ec0ff */
[----:B--2---:R-:W-:Y:S01]  /*c620*/  IMAD.U32 R39, R8, 0x10000, RZ ;  /* 0x0001000008277824 */ /* 0x004fe200078e00ff */
[----:B------:R-:W-:-:S02]  /*c630*/  SHF.L.U32 R15, R10, 0x10, RZ ;  /* 0x000000100a0f7819 */ /* 0x000fc400000006ff */
[----:B------:R-:W-:Y:S01]  /*c640*/  LOP3.LUT R37, R8, 0xffff0000, RZ, 0xc0, !PT ;  /* 0xffff000008257812 */ /* 0x000fe200078ec0ff */
[C---:B------:R-:W-:Y:S01]  /*c650*/  IMAD.U32 R8, R9.reuse, 0x10000, RZ ;  /* 0x0001000009087824 */ /* 0x040fe200078e00ff */
[----:B------:R-:W-:Y:S02]  /*c660*/  SHF.L.U32 R35, R14, 0x10, RZ ;  /* 0x000000100e237819 */ /* 0x000fe400000006ff */
[----:B------:R-:W-:Y:S01]  /*c670*/  LOP3.LUT R43, R9, 0xffff0000, RZ, 0xc0, !PT ;  /* 0xffff0000092b7812 */ /* 0x000fe200078ec0ff */
[-C--:B------:R-:W-:Y:S01]  /*c680*/  FMUL.FTZ R9, R38, R15.reuse ;  /* 0x0000000f26097220 */ /* 0x080fe20000410000 */
[----:B------:R-:W-:Y:S01]  /*c690*/  LOP3.LUT R41, R10, 0xffff0000, RZ, 0xc0, !PT ;  /* 0xffff00000a297812 */ /* 0x000fe200078ec0ff */
[----:B------:R-:W-:Y:S01]  /*c6a0*/  FMUL.FTZ R15, R42, R15 ;  /* 0x0000000f2a0f7220 */ /* 0x000fe20000410000 */
[----:B------:R-:W-:Y:S01]  /*c6b0*/  LOP3.LUT R14, R14, 0xffff0000, RZ, 0xc0, !PT ;  /* 0xffff00000e0e7812 */ /* 0x000fe200078ec0ff */
[-C--:B------:R-:W-:Y:S01]  /*c6c0*/  FFMA.FTZ R9, R42, R35.reuse, -R9 ;  /* 0x000000232a097223 */ /* 0x080fe20000010809 */
[----:B------:R-:W-:Y:S01]  /*c6d0*/  LOP3.LUT R42, R30, 0xffff0000, RZ, 0xc0, !PT ;  /* 0xffff00001e2a7812 */ /* 0x000fe200078ec0ff */
[C---:B------:R-:W-:Y:S01]  /*c6e0*/  IMAD.U32 R30, R28.reuse, 0x10000, RZ ;  /* 0x000100001c1e7824 */ /* 0x040fe200078e00ff */
[----:B------:R-:W-:Y:S01]  /*c6f0*/  LOP3.LUT R28, R28, 0xffff0000, RZ, 0xc0, !PT ;  /* 0xffff00001c1c7812 */ /* 0x000fe200078ec0ff */
[----:B------:R-:W-:Y:S01]  /*c700*/  FFMA.FTZ R15, R38, R35, R15 ;  /* 0x00000023260f7223 */ /* 0x000fe2000001000f */
[----:B------:R-:W-:Y:S01]  /*c710*/  SHF.L.U32 R35, R32, 0x10, RZ ;  /* 0x0000001020237819 */ /* 0x000fe200000006ff */
[----:B------:R-:W-:Y:S01]  /*c720*/  FMUL.FTZ R45, R26, R41 ;  /* 0x000000291a2d7220 */ /* 0x000fe20000410000 */
[----:B------:R-:W-:Y:S01]  /*c730*/  LOP3.LUT R32, R32, 0xffff0000, RZ, 0xc0, !PT ;  /* 0xffff000020207812 */ /* 0x000fe200078ec0ff */
[----:B------:R-:W-:-:S02]  /*c740*/  FMUL.FTZ R38, R30, R39 ;  /* 0x000000271e267220 */ /* 0x000fc40000410000 */
[C---:B------:R-:W-:Y:S02]  /*c750*/  FMUL.FTZ R41, R42.reuse, R41 ;  /* 0x000000292a297220 */ /* 0x040fe40000410000 */
[----:B------:R-:W-:Y:S02]  /*c760*/  FFMA.FTZ R42, R42, R14, -R45 ;  /* 0x0000000e2a2a7223 */ /* 0x000fe4000001082d */
[C---:B------:R-:W-:Y:S02]  /*c770*/  FMUL.FTZ R39, R35.reuse, R39 ;  /* 0x0000002723277220 */ /* 0x040fe40000410000 */
[----:B------:R-:W-:Y:S02]  /*c780*/  FFMA.FTZ R38, R35, R34, -R38 ;  /* 0x0000002223267223 */ /* 0x000fe40000010826 */
[-C--:B------:R-:W-:Y:S02]  /*c790*/  FMUL.FTZ R45, R28, R37.reuse ;  /* 0x000000251c2d7220 */ /* 0x080fe40000410000 */
[----:B------:R-:W-:Y:S01]  /*c7a0*/  FFMA.FTZ R26, R26, R14, R41 ;  /* 0x0000000e1a1a7223 */ /* 0x000fe20000010029 */
[----:B------:R-:W-:Y:S01]  /*c7b0*/  SHF.L.U32 R14, R25, 0x10, RZ ;  /* 0x00000010190e7819 */ /* 0x000fe200000006ff */
[C---:B------:R-:W-:Y:S01]  /*c7c0*/  IMAD.U32 R35, R27.reuse, 0x10000, RZ ;  /* 0x000100001b237824 */ /* 0x040fe200078e00ff */
[----:B------:R-:W-:Y:S01]  /*c7d0*/  LOP3.LUT R27, R27, 0xffff0000, RZ, 0xc0, !PT ;  /* 0xffff00001b1b7812 */ /* 0x000fe200078ec0ff */
[C---:B------:R-:W-:Y:S01]  /*c7e0*/  IMAD.U32 R41, R31.reuse, 0x10000, RZ ;  /* 0x000100001f297824 */ /* 0x040fe200078e00ff */
[----:B------:R-:W-:Y:S01]  /*c7f0*/  LOP3.LUT R31, R31, 0xffff0000, RZ, 0xc0, !PT ;  /* 0xffff00001f1f7812 */ /* 0x000fe200078ec0ff */
[----:B------:R-:W-:-:S02]  /*c800*/  FMUL.FTZ R37, R32, R37 ;  /* 0x0000002520257220 */ /* 0x000fc40000410000 */
[-C--:B------:R-:W-:Y:S02]  /*c810*/  FFMA.FTZ R45, R32, R33.reuse, -R45 ;  /* 0x00000021202d7223 */ /* 0x080fe4000001082d */
[----:B------:R-:W-:Y:S02]  /*c820*/  FMUL.FTZ R32, R35, R8 ;  /* 0x0000000823207220 */ /* 0x000fe40000410000 */
[C---:B------:R-:W-:Y:S01]  /*c830*/  IMAD.U32 R10, R11.reuse, 0x10000, RZ ;  /* 0x000100000b0a7824 */ /* 0x040fe200078e00ff */
[----:B------:R-:W-:Y:S01]  /*c840*/  LOP3.LUT R11, R11, 0xffff0000, RZ, 0xc0, !PT ;  /* 0xffff00000b0b7812 */ /* 0x000fe200078ec0ff */
[----:B------:R-:W-:Y:S02]  /*c850*/  FFMA.FTZ R39, R30, R34, R39 ;  /* 0x000000221e277223 */ /* 0x000fe40000010027 */
[----:B------:R-:W-:Y:S02]  /*c860*/  FMUL.FTZ R8, R41, R8 ;  /* 0x0000000829087220 */ /* 0x000fe40000410000 */
[C---:B------:R-:W-:Y:S01]  /*c870*/  IMAD.U32 R30, R29.reuse, 0x10000, RZ ;  /* 0x000100001d1e7824 */ /* 0x040fe200078e00ff */
[----:B------:R-:W-:Y:S01]  /*c880*/  LOP3.LUT R29, R29, 0xffff0000, RZ, 0xc0, !PT ;  /* 0xffff00001d1d7812 */ /* 0x000fe200078ec0ff */
[----:B------:R-:W-:-:S02]  /*c890*/  FFMA.FTZ R28, R28, R33, R37 ;  /* 0x000000211c1c7223 */ /* 0x000fc40000010025 */
[----:B------:R-:W-:Y:S02]  /*c8a0*/  FMUL.FTZ R33, R14, R10 ;  /* 0x0000000a0e217220 */ /* 0x000fe40000410000 */
[----:B------:R-:W-:Y:S01]  /*c8b0*/  FFMA.FTZ R35, R35, R12, R8 ;  /* 0x0000000c23237223 */ /* 0x000fe20000010008 */
[----:B------:R-:W-:Y:S01]  /*c8c0*/  LOP3.LUT R8, R25, 0xffff0000, RZ, 0xc0, !PT ;  /* 0xffff000019087812 */ /* 0x000fe200078ec0ff */
[C---:B------:R-:W-:Y:S02]  /*c8d0*/  FMUL.FTZ R10, R30.reuse, R10 ;  /* 0x0000000a1e0a7220 */ /* 0x040fe40000410000 */
[-C--:B------:R-:W-:Y:S02]  /*c8e0*/  FFMA.FTZ R33, R30, R13.reuse, -R33 ;  /* 0x0000000d1e217223 */ /* 0x080fe40000010821 */
[----:B------:R-:W-:Y:S01]  /*c8f0*/  FFMA.FTZ R25, R14, R13, R10 ;  /* 0x0000000d0e197223 */ /* 0x000fe2000001000a */
[----:B------:R-:W-:Y:S01]  /*c900*/  F2FP.BF16.PACK_AB R10, R26, R15 ;  /* 0x0000000f1a0a723e */ /* 0x000fe200000010ff */
[----:B------:R-:W-:Y:S01]  /*c910*/  FMUL.FTZ R13, R27, R43 ;  /* 0x0000002b1b0d7220 */ /* 0x000fe20000410000 */
[----:B------:R-:W-:Y:S01]  /*c920*/  F2FP.BF16.PACK_AB R14, R42, R9 ;  /* 0x000000092a0e723e */ /* 0x000fe200000010ff */
[----:B------:R-:W-:-:S02]  /*c930*/  FMUL.FTZ R30, R8, R11 ;  /* 0x0000000b081e7220 */ /* 0x000fc40000410000 */
[----:B------:R-:W-:Y:S02]  /*c940*/  FMUL.FTZ R43, R31, R43 ;  /* 0x0000002b1f2b7220 */ /* 0x000fe40000410000 */
[----:B------:R-:W-:Y:S02]  /*c950*/  FMUL.FTZ R11, R29, R11 ;  /* 0x0000000b1d0b7220 */ /* 0x000fe40000410000 */
[----:B------:R-:W-:Y:S01]  /*c960*/  FFMA.FTZ R32, R41, R12, -R32 ;  /* 0x0000000c29207223 */ /* 0x000fe20000010820 */
[----:B------:R-:W-:Y:S01]  /*c970*/  F2FP.BF16.PACK_AB R12, R45, R38 ;  /* 0x000000262d0c723e */ /* 0x000fe200000010ff */
[----:B------:R-:W-:Y:S02]  /*c980*/  FFMA.FTZ R13, R31, R36, -R13 ;  /* 0x000000241f0d7223 */ /* 0x000fe4000001080d */
[----:B------:R-:W-:Y:S02]  /*c990*/  FFMA.FTZ R30, R29, R40, -R30 ;  /* 0x000000281d1e7223 */ /* 0x000fe4000001081e */
[----:B------:R-:W-:Y:S01]  /*c9a0*/  FFMA.FTZ R36, R27, R36, R43 ;  /* 0x000000241b247223 */ /* 0x000fe2000001002b */
[----:B------:R-:W-:Y:S01]  /*c9b0*/  F2FP.BF16.PACK_AB R13, R13, R32 ;  /* 0x000000200d0d723e */ /* 0x000fe200000010ff */
[----:B------:R-:W-:Y:S01]  /*c9c0*/  FFMA.FTZ R40, R8, R40, R11 ;  /* 0x0000002808287223 */ /* 0x000fe2000001000b */
[----:B------:R-:W-:-:S02]  /*c9d0*/  F2FP.BF16.PACK_AB R15, R30, R33 ;  /* 0x000000211e0f723e */ /* 0x000fc400000010ff */
[----:B------:R-:W-:Y:S02]  /*c9e0*/  F2FP.BF16.PACK_AB R8, R28, R39 ;  /* 0x000000271c08723e */ /* 0x000fe400000010ff */
[----:B------:R-:W-:Y:S01]  /*c9f0*/  F2FP.BF16.PACK_AB R9, R36, R35 ;  /* 0x000000232409723e */ /* 0x000fe200000010ff */
[----:B------:R1:W-:Y:S01]  /*ca00*/  STS.128 [R24+0xc100], R12 ;  /* 0x00c1000c18007388 */ /* 0x0003e20000000c00 */
[----:B------:R-:W-:-:S05]  /*ca10*/  F2FP.BF16.PACK_AB R11, R40, R25 ;  /* 0x00000019280b723e */ /* 0x000fca00000010ff */
[----:B------:R1:W-:Y:S02]  /*ca20*/  STS.128 [R23+0xc100], R8 ;  /* 0x00c1000817007388 */ /* 0x0003e40000000c00 */
.L_x_105:
[----:B------:R-:W-:Y:S05]  /*ca30*/  BSYNC B2 ;  /* 0x0000000000027941 */ /* 0x000fea0003800000 */
.L_x_89:
[----:B-1----:R-:W-:Y:S01]  /*ca40*/  IMAD.SHL.U32 R8, R3, 0x40, RZ ;  /* 0x0000004003087824 */ /* 0x002fe200078e00ff */
[----:B------:R-:W-:-:S04]  /*ca50*/  DEPBAR.LE SB0, 0x0 ;  /* 0x000080000000791a */ /* 0x000fc80000000000 */
[----:B------:R-:W-:Y:S01]  /*ca60*/  IMAD.SHL.U32 R9, R18, 0x8, RZ ;  /* 0x0000000812097824 */ /* 0x000fe200078e00ff */
[----:B------:R-:W-:Y:S01]  /*ca70*/  LOP3.LUT R8, R8, 0x1c0, RZ, 0xc0, !PT ;  /* 0x000001c008087812 */ /* 0x000fe200078ec0ff */
[----:B------:R-:W-:Y:S01]  /*ca80*/  IMAD R10, R22, c[0x0][0x208], RZ ;  /* 0x00008200160a7a24 */ /* 0x000fe200078e02ff */
[----:B------:R-:W-:Y:S01]  /*ca90*/  LOP3.LUT P1, RZ, R3, 0x2, RZ, 0xc0, !PT ;  /* 0x0000000203ff7812 */ /* 0x000fe2000782c0ff */
[----:B------:R-:W-:Y:S01]  /*caa0*/  IMAD R198, R19, 0x400, R2 ;  /* 0x0000040013c67824 */ /* 0x000fe200078e0202 */
[----:B------:R-:W-:Y:S01]  /*cab0*/  LOP3.LUT R9, R8, 0x8, R9, 0xf8, !PT ;  /* 0x0000000808097812 */ /* 0x000fe200078ef809 */
[----:B------:R-:W-:Y:S01]  /*cac0*/  IMAD.WIDE.U32 R12, R17, c[0x0][0x208], RZ ;  /* 0x00008200110c7a25 */ /* 0x000fe200078e00ff */
[----:B------:R-:W-:-:S03]  /*cad0*/  SHF.R.U32.HI R8, RZ, 0x3, R8 ;  /* 0x00000003ff087819 */ /* 0x000fc60000011608 */
[----:B------:R-:W-:Y:S01]  /*cae0*/  IMAD R10, R17, c[0x0][0x20c], R10 ;  /* 0x00008300110a7a24 */ /* 0x000fe200078e020a */
[----:B------:R-:W-:Y:S01]  /*caf0*/  LOP3.LUT R8, R9, R8, RZ, 0x3c, !PT ;  /* 0x0000000809087212 */ /* 0x000fe200078e3cff */
[----:B------:R-:W-:Y:S01]  /*cb00*/  IMAD.SHL.U32 R198, R198, 0x2, RZ ;  /* 0x00000002c6c67824 */ /* 0x000fe200078e00ff */
[----:B------:R-:W-:Y:S01]  /*cb10*/  BAR.SYNC.DEFER_BLOCKING 0x0 ;  /* 0x0000000000007b1d */ /* 0x000fe20000010000 */
[----:B------:R-:W-:Y:S01]  /*cb20*/  IMAD.IADD R10, R13, 0x1, R10 ;  /* 0x000000010d0a7824 */ /* 0x000fe200078e020a */
[C---:B------:R-:W-:Y:S01]  /*cb30*/  LEA R9, P0, R12.reuse, R206, 0x6 ;  /* 0x000000ce0c097211 */ /* 0x040fe200078030ff */
[----:B------:R-:W-:Y:S01]  /*cb40*/  IMAD R197, R21, 0x200, R8 ;  /* 0x0000020015c57824 */ /* 0x000fe200078e0208 */
[----:B------:R-:W-:Y:S01]  /*cb50*/  SEL R13, RZ, 0x4, P5 ;  /* 0x00000004ff0d7807 */ /* 0x000fe20002800000 */
[----:B------:R-:W-:Y:S01]  /*cb60*/  IMAD R80, R17, -0x40, R83 ;  /* 0xffffffc011507824 */ /* 0x000fe200078e0253 */
[----:B------:R-:W-:Y:S01]  /*cb70*/  LEA.HI.X R10, R12, R201, R10, 0x6, P0 ;  /* 0x000000c90c0a7211 */ /* 0x000fe200000f340a */
[----:B------:R-:W-:Y:S01]  /*cb80*/  IMAD.SHL.U32 R197, R197, 0x2, RZ ;  /* 0x00000002c5c57824 */ /* 0x000fe200078e00ff */
[----:B------:R-:W-:Y:S01]  /*cb90*/  SEL R12, RZ, 0x2, P4 ;  /* 0x00000002ff0c7807 */ /* 0x000fe20002000000 */
[----:B------:R-:W-:Y:S01]  /*cba0*/  IMAD.SHL.U32 R205, R16, 0x2, RZ ;  /* 0x0000000210cd7824 */ /* 0x000fe200078e00ff */
[----:B------:R-:W-:Y:S01]  /*cbb0*/  LEA R8, P0, R9, c[0x0][0x1f8], 0x1 ;  /* 0x00007e0009087a11 */ /* 0x000fe200078008ff */
[--C-:B------:R-:W-:Y:S01]  /*cbc0*/  IMAD R194, R0, 0x2, R198.reuse ;  /* 0x0000000200c27824 */ /* 0x100fe200078e02c6 */
[----:B------:R-:W-:Y:S01]  /*cbd0*/  IADD3 R11, R197, 0x6100, RZ ;  /* 0x00006100c50b7810 */ /* 0x000fe20007ffe0ff */
[----:B------:R-:W-:Y:S01]  /*cbe0*/  IMAD R193, R5, 0x2, R198 ;  /* 0x0000000205c17824 */ /* 0x000fe200078e02c6 */
[----:B------:R-:W-:Y:S01]  /*cbf0*/  IADD3 R20, R13, R12, R20 ;  /* 0x0000000c0d147210 */ /* 0x000fe20007ffe014 */
[----:B------:R-:W-:Y:S01]  /*cc00*/  IMAD.MOV.U32 R13, RZ, RZ, c[0x0][0x208] ;  /* 0x00008200ff0d7624 */ /* 0x000fe200078e00ff */
[----:B------:R-:W-:Y:S01]  /*cc10*/  IADD3 R196, R197, 0x6120, RZ ;  /* 0x00006120c5c47810 */ /* 0x000fe20007ffe0ff */
[----:B------:R-:W-:Y:S01]  /*cc20*/  IMAD R191, R5, 0x2, R194 ;  /* 0x0000000205bf7824 */ /* 0x000fe200078e02c2 */
[----:B------:R-:W-:Y:S01]  /*cc30*/  LEA.HI.X R9, R9, c[0x0][0x1fc], R10, 0x1, P0 ;  /* 0x00007f0009097a11 */ /* 0x000fe200000f0c0a */
[----:B------:R-:W-:Y:S01]  /*cc40*/  IMAD.IADD R10, R80, 0x1, -R18 ;  /* 0x00000001500a7824 */ /* 0x000fe200078e0a12 */
[----:B------:R-:W-:Y:S01]  /*cc50*/  @P1 IADD3 R196, R11, -0x20, RZ ;  /* 0xffffffe00bc41810 */ /* 0x000fe20007ffe0ff */
[----:B------:R-:W-:Y:S01]  /*cc60*/  IMAD.MOV.U32 R11, RZ, RZ, c[0x0][0x20c] ;  /* 0x00008300ff0b7624 */ /* 0x000fe200078e00ff */
[----:B------:R-:W-:Y:S01]  /*cc70*/  LEA R72, P2, R13, R8, 0x6 ;  /* 0x000000080d487211 */ /* 0x000fe200078430ff */
[----:B------:R-:W-:Y:S01]  /*cc80*/  IMAD.SHL.U32 R195, R2, 0x2, RZ ;  /* 0x0000000202c37824 */ /* 0x000fe200078e00ff */
[----:B------:R-:W-:Y:S01]  /*cc90*/  LDSM.16.M88.4 R52, [R198+0xc100] ;  /* 0x00c10000c634783b */ /* 0x000fe20000000200 */
[----:B------:R-:W-:-:S02]  /*cca0*/  LOP3.LUT P1, RZ, R20, 0x2, RZ, 0xc0, !PT ;  /* 0x0000000214ff7812 */ /* 0x000fc4000782c0ff */
[C---:B------:R-:W-:Y:S01]  /*ccb0*/  ISETP.LT.OR P3, PT, R10.reuse, 0x1, P6 ;  /* 0x000000010a00780c */ /* 0x040fe20003761670 */
[----:B------:R-:W1:Y:S01]  /*ccc0*/  LDSM.16.M88.4 R24, [R197+0x6100] ;  /* 0x00610000c518783b */ /* 0x000e620000000200 */
[----:B------:R-:W-:Y:S01]  /*ccd0*/  LEA.HI.X R73, R13, R9, R11, 0x6, P2 ;  /* 0x000000090d497211 */ /* 0x000fe200010f340b */
[C-C-:B------:R-:W-:Y:S01]  /*cce0*/  IMAD R189, R5.reuse, 0x2, R195.reuse ;  /* 0x0000000205bd7824 */ /* 0x140fe200078e02c3 */
[----:B------:R-:W-:Y:S01]  /*ccf0*/  ISETP.LT.OR P2, PT, R10, 0x1, !P1 ;  /* 0x000000010a00780c */ /* 0x000fe20004f41670 */
[----:B------:R-:W2:Y:S01]  /*cd00*/  LDSM.16.M88.4 R16, [R197+0x6900] ;  /* 0x00690000c510783b */ /* 0x000ea20000000200 */
[----:B------:R-:W-:Y:S01]  /*cd10*/  LOP3.LUT P0, RZ, R20, 0x4, RZ, 0xc0, !PT ;  /* 0x0000000414ff7812 */ /* 0x000fe2000780c0ff */
[----:B------:R-:W-:Y:S02]  /*cd20*/  IMAD R190, R0, 0x2, R195 ;  /* 0x0000000200be7824 */ /* 0x000fe400078e02c3 */
[----:B------:R-:W3:Y:S01]  /*cd30*/  LDSM.16.M88.4 R60, [R197+0x7100] ;  /* 0x00710000c53c783b */ /* 0x000ee20000000200 */
[----:B------:R-:W-:Y:S01]  /*cd40*/  ISETP.LT.OR P4, PT, R10, 0x1, !P0 ;  /* 0x000000010a00780c */ /* 0x000fe20004781670 */
[----:B------:R-:W-:-:S02]  /*cd50*/  IMAD R188, R5, 0x2, R190 ;  /* 0x0000000205bc7824 */ /* 0x000fc400078e02be */
[----:B------:R-:W-:Y:S04]  /*cd60*/  LDSM.16.M88.4 R40, [R194+0xc100] ;  /* 0x00c10000c228783b */ /* 0x000fe80000000200 */
[----:B------:R-:W4:Y:S04]  /*cd70*/  LDSM.16.M88.4 R12, [R196] ;  /* 0x00000000c40c783b */ /* 0x000f280000000200 */
[----:B------:R-:W3:Y:S04]  /*cd80*/  LDSM.16.M88.4 R36, [R197+0x7900] ;  /* 0x00790000c524783b */ /* 0x000ee80000000200 */
[----:B------:R-:W3:Y:S04]  /*cd90*/  LDSM.16.M88.4 R68, [R196+0x800] ;  /* 0x00080000c444783b */ /* 0x000ee80000000200 */
[----:B------:R-:W3:Y:S04]  /*cda0*/  LDSM.16.M88.4 R48, [R196+0x1000] ;  /* 0x00100000c430783b */ /* 0x000ee80000000200 */
[----:B------:R-:W-:Y:S04]  /*cdb0*/  LDSM.16.M88.4 R44, [R196+0x1800] ;  /* 0x00180000c42c783b */ /* 0x000fe80000000200 */
[----:B------:R-:W-:Y:S01]  /*cdc0*/  @!PT LDS RZ, [RZ] ;  /* 0x00000000fffff984 */ /* 0x000fe20000000800 */
[----:B------:R-:W-:Y:S01]  /*cdd0*/  @!PT LDS RZ, [RZ] ;  /* 0x00000000fffff984 */ /* 0x000fe20000000800 */
[----:B------:R-:W-:Y:S01]  /*cde0*/  @!PT LDS RZ, [RZ] ;  /* 0x00000000fffff984 */ /* 0x000fe20000000800 */
[----:B------:R3:W-:Y:S01]  /*cdf0*/  LDGSTS.E.BYPASS.LTC128B.128 [R205+0x100], [R8.64], !P3 ;  /* 0x0010000008cd7fae */ /* 0x0007e2000d901d46 */
[----:B------:R-:W-:-:S03]  /*ce00*/  ISETP.LT.OR P3, PT, R10, 0x21, P6 ;  /* 0x000000210a00780c */ /* 0x000fc60003761670 */
[----:B------:R3:W-:Y:S01]  /*ce10*/  LDGSTS.E.BYPASS.LTC128B.128 [R205+0x2100], [R8.64+0x80], !P2 ;  /* 0x0210008008cd7fae */ /* 0x0007e2000d101d46 */
[C---:B------:R-:W-:Y:S01]  /*ce20*/  ISETP.LT.OR P2, PT, R10.reuse, 0x21, !P1 ;  /* 0x000000210a00780c */ /* 0x040fe20004f41670 */
[----:B-1----:R-:W-:Y:S01]  /*ce30*/  HMMA.16816.F32.BF16 R28, R52, R24, RZ ;  /* 0x00000018341c723c */ /* 0x002fe200000418ff */
[----:B------:R-:W-:Y:S01]  /*ce40*/  ISETP.LT.OR P1, PT, R10, 0x21, !P0 ;  /* 0x000000210a00780c */ /* 0x000fe20004721670 */
[----:B------:R3:W-:Y:S01]  /*ce50*/  LDGSTS.E.BYPASS.LTC128B.128 [R205+0x4100], [R8.64+0x100], !P4 ;  /* 0x0410010008cd7fae */ /* 0x0007e2000e101d46 */
[----:B------:R-:W-:Y:S01]  /*ce60*/  LOP3.LUT P0, RZ, R3, 0x4, RZ, 0xc0, !PT ;  /* 0x0000000403ff7812 */ /* 0x000fe2000780c0ff */
[----:B------:R-:W-:Y:S01]  /*ce70*/  IMAD.MOV.U32 R3, RZ, RZ, 0x40 ;  /* 0x00000040ff037424 */ /* 0x000fe200078e00ff */
[----:B------:R-:W-:-:S03]  /*ce80*/  ISETP.NE.AND P4, PT, R204, RZ, PT ;  /* 0x000000ffcc00720c */ /* 0x000fc60003f85270 */
[C---:B------:R-:W-:Y:S01]  /*ce90*/  HMMA.16816.F32.BF16 R24, R52.reuse, R26, RZ ;  /* 0x0000001a3418723c */ /* 0x040fe200000418ff */
[----:B------:R-:W-:Y:S01]  /*cea0*/  SEL R3, R3, 0xffffffc0, !P0 ;  /* 0xffffffc003037807 */ /* 0x000fe20004000000 */
[----:B------:R1:W-:Y:S04]  /*ceb0*/  LDGSTS.E.BYPASS.LTC128B.128 [R205+0x1100], [R72.64], !P3 ;  /* 0x0110000048cd7fae */ /* 0x0003e8000d901d46 */
[----:B------:R-:W-:Y:S01]  /*cec0*/  IMAD.IADD R192, R197, 0x1, R3 ;  /* 0x00000001c5c07824 */ /* 0x000fe200078e0203 */
[----:B------:R1:W-:Y:S01]  /*ced0*/  LDGSTS.E.BYPASS.LTC128B.128 [R205+0x3100], [R72.64+0x80], !P2 ;  /* 0x0310008048cd7fae */ /* 0x0003e2000d101d46 */
[C---:B--2---:R-:W-:Y:S01]  /*cee0*/  HMMA.16816.F32.BF16 R20, R52.reuse, R16, RZ ;  /* 0x000000103414723c */ /* 0x044fe200000418ff */
[----:B------:R-:W-:Y:S01]  /*cef0*/  IMAD.IADD R184, R3, 0x1, R196 ;  /* 0x0000000103b87824 */ /* 0x000fe200078e02c4 */
[----:B------:R-:W-:Y:S01]  /*cf00*/  LOP3.LUT R3, R6, 0xffffffe0, RZ, 0xc0, !PT ;  /* 0xffffffe006037812 */ /* 0x000fe200078ec0ff */
[----:B------:R1:W-:Y:S04]  /*cf10*/  LDGSTS.E.BYPASS.LTC128B.128 [R205+0x5100], [R72.64+0x100], !P1 ;  /* 0x0510010048cd7fae */ /* 0x0003e8000c901d46 */
[----:B------:R-:W-:Y:S01]  /*cf20*/  LDSM.16.M88.4 R32, [R192+0x6100] ;  /* 0x00610000c020783b */ /* 0x000fe20000000200 */
[----:B------:R-:W-:Y:S01]  /*cf30*/  HMMA.16816.F32.BF16 R16, R52, R18, RZ ;  /* 0x000000123410723c */ /* 0x000fe200000418ff */
[----:B------:R-:W-:-:S02]  /*cf40*/  IMAD.IADD R84, R84, 0x1, -R3 ;  /* 0x0000000154547824 */ /* 0x000fc400078e0a03 */
[----:B------:R-:W-:Y:S03]  /*cf50*/  LDSM.16.M88.4 R88, [R197+0x9100] ;  /* 0x00910000c558783b */ /* 0x000fe60000000200 */
[----:B------:R-:W-:Y:S01]  /*cf60*/  SHF.R.S32.HI R3, RZ, 0x1f, R84 ;  /* 0x0000001fff037819 */ /* 0x000fe20000011454 */
[----:B---3--:R-:W2:Y:S01]  /*cf70*/  LDSM.16.M88.4 R8, [R193+0xc100] ;  /* 0x00c10000c108783b */ /* 0x008ea20000000200 */
[C---:B------:R-:W-:Y:S02]  /*cf80*/  HMMA.16816.F32.BF16 R64, R52.reuse, R60, RZ ;  /* 0x0000003c3440723c */ /* 0x040fe400000418ff */
[----:B------:R-:W-:Y:S01]  /*cf90*/  LEA.HI R3, R3, R84, RZ, 0x2 ;  /* 0x0000005403037211 */ /* 0x000fe200078f10ff */
[----:B------:R-:W-:Y:S03]  /*cfa0*/  LDSM.16.M88.4 R76, [R197+0x9900] ;  /* 0x00990000c54c783b */ /* 0x000fe60000000200 */
[----:B------:R-:W-:Y:S01]  /*cfb0*/  LOP3.LUT R3, R3, 0x7ffffffc, RZ, 0xc0, !PT ;  /* 0x7ffffffc03037812 */ /* 0x000fe200078ec0ff */
[----:B------:R-:W0:Y:S01]  /*cfc0*/  LDGDEPBAR ;  /* 0x00000000000079af */ /* 0x000e220000000000 */
[----:B------:R-:W-:Y:S03]  /*cfd0*/  HMMA.16816.F32.BF16 R60, R52, R62, RZ ;  /* 0x0000003e343c723c */ /* 0x000fe600000418ff */
[----:B------:R-:W-:Y:S01]  /*cfe0*/  IMAD.IADD R3, R84, 0x1, -R3 ;  /* 0x0000000154037824 */ /* 0x000fe200078e0a03 */
[----:B-1----:R-:W-:Y:S03]  /*cff0*/  LDSM.16.M88.4 R72, [R198+0x10100] ;  /* 0x01010000c648783b */ /* 0x002fe60000000200 */
[----:B------:R-:W-:Y:S01]  /*d000*/  IMAD R80, R3, -0x2, R80 ;  /* 0xfffffffe03507824 */ /* 0x000fe200078e0250 */
[----:B----4-:R-:W-:Y:S04]  /*d010*/  HMMA.16816.F32.BF16 R28, R40, R12, R28 ;  /* 0x0000000c281c723c */ /* 0x010fe8000004181c */
[----:B------:R-:W-:-:S02]  /*d020*/  ISETP.GT.AND P3, PT, R80, RZ, PT ;  /* 0x000000ff5000720c */ /* 0x000fc40003f64270 */
[C---:B------:R-:W-:Y:S02]  /*d030*/  ISETP.GT.AND P2, PT, R80.reuse, 0x1, PT ;  /* 0x000000015000780c */ /* 0x040fe40003f44270 */
[----:B------:R-:W-:Y:S01]  /*d040*/  HMMA.16816.F32.BF16 R24, R40, R14, R24 ;  /* 0x0000000e2818723c */ /* 0x000fe20000041818 */
[----:B------:R-:W-:Y:S01]  /*d050*/  LDSM.16.M88.4 R12, [R192+0x7100] ;  /* 0x00710000c00c783b */ /* 0x000fe20000000200 */
[C---:B------:R-:W-:Y:S02]  /*d060*/  ISETP.GT.AND P1, PT, R80.reuse, 0x8, PT ;  /* 0x000000085000780c */ /* 0x040fe40003f24270 */
[----:B------:R-:W-:-:S04]  /*d070*/  ISETP.GT.AND P0, PT, R80, 0x9, PT ;  /* 0x000000095000780c */ /* 0x000fc80003f04270 */
[C---:B------:R-:W-:Y:S08]  /*d080*/  HMMA.16816.F32.BF16 R56, R52.reuse, R36, RZ ;  /* 0x000000243438723c */ /* 0x040ff000000418ff */
[----:B------:R-:W-:Y:S01]  /*d090*/  HMMA.16816.F32.BF16 R52, R52, R38, RZ ;  /* 0x000000263434723c */ /* 0x000fe200000418ff */
[----:B------:R-:W1:Y:S07]  /*d0a0*/  LDSM.16.M88.4 R36, [R192+0x6900] ;  /* 0x00690000c024783b */ /* 0x000e6e0000000200 */
[C---:B------:R-:W-:Y:S08]  /*d0b0*/  HMMA.16816.F32.BF16 R20, R40.reuse, R68, R20 ;  /* 0x000000442814723c */ /* 0x040ff00000041814 */
[C---:B------:R-:W-:Y:S01]  /*d0c0*/  HMMA.16816.F32.BF16 R16, R40.reuse, R70, R16 ;  /* 0x000000462810723c */ /* 0x040fe20000041810 */
[----:B------:R-:W3:Y:S07]  /*d0d0*/  LDSM.16.M88.4 R68, [R192+0x7900] ;  /* 0x00790000c044783b */ /* 0x000eee0000000200 */
[C---:B------:R-:W-:Y:S08]  /*d0e0*/  HMMA.16816.F32.BF16 R64, R40.reuse, R48, R64 ;  /* 0x000000302840723c */ /* 0x040ff00000041840 */
[----:B------:R-:W-:Y:S01]  /*d0f0*/  HMMA.16816.F32.BF16 R60, R40, R50, R60 ;  /* 0x00000032283c723c */ /* 0x000fe2000004183c */
[----:B------:R-:W-:Y:S07]  /*d100*/  LDSM.16.M88.4 R48, [R184] ;  /* 0x00000000b830783b */ /* 0x000fee0000000200 */
[C---:B--2---:R-:W-:Y:S08]  /*d110*/  HMMA.16816.F32.BF16 R28, R8.reuse, R32, R28 ;  /* 0x00000020081c723c */ /* 0x044ff0000004181c */
[----:B------:R-:W-:Y:S01]  /*d120*/  HMMA.16816.F32.BF16 R24, R8, R34, R24 ;  /* 0x000000220818723c */ /* 0x000fe20000041818 */
[----:B------:R-:W2:Y:S07]  /*d130*/  LDSM.16.M88.4 R32, [R191+0xc100] ;  /* 0x00c10000bf20783b */ /* 0x000eae0000000200 */
[C---:B------:R-:W-:Y:S08]  /*d140*/  HMMA.16816.F32.BF16 R56, R40.reuse, R44, R56 ;  /* 0x0000002c2838723c */ /* 0x040ff00000041838 */
[----:B------:R-:W-:Y:S01]  /*d150*/  HMMA.16816.F32.BF16 R52, R40, R46, R52 ;  /* 0x0000002e2834723c */ /* 0x000fe20000041834 */
[----:B------:R-:W4:Y:S04]  /*d160*/  LDSM.16.M88.4 R44, [R184+0x800] ;  /* 0x00080000b82c783b */ /* 0x000f280000000200 */
[----:B------:R-:W2:Y:S03]  /*d170*/  LDSM.16.M88.4 R40, [R184+0x1000] ;  /* 0x00100000b828783b */ /* 0x000ea60000000200 */
[C---:B-1----:R-:W-:Y:S08]  /*d180*/  HMMA.16816.F32.BF16 R20, R8.reuse, R36, R20 ;  /* 0x000000240814723c */ /* 0x042ff00000041814 */
[C---:B------:R-:W-:Y:S01]  /*d190*/  HMMA.16816.F32.BF16 R16, R8.reuse, R38, R16 ;  /* 0x000000260810723c */ /* 0x040fe20000041810 */
[----:B------:R-:W1:Y:S07]  /*d1a0*/  LDSM.16.M88.4 R36, [R184+0x1800] ;  /* 0x00180000b824783b */ /* 0x000e6e0000000200 */
[C---:B------:R-:W-:Y:S08]  /*d1b0*/  HMMA.16816.F32.BF16 R64, R8.reuse, R12, R64 ;  /* 0x0000000c0840723c */ /* 0x040ff00000041840 */
[C---:B------:R-:W-:Y:S01]  /*d1c0*/  HMMA.16816.F32.BF16 R60, R8.reuse, R14, R60 ;  /* 0x0000000e083c723c */ /* 0x040fe2000004183c */
[----:B------:R-:W1:Y:S07]  /*d1d0*/  LDSM.16.M88.4 R12, [R197+0x8100] ;  /* 0x00810000c50c783b */ /* 0x000e6e0000000200 */
[C---:B---3--:R-:W-:Y:S08]  /*d1e0*/  HMMA.16816.F32.BF16 R56, R8.reuse, R68, R56 ;  /* 0x000000440838723c */ /* 0x048ff00000041838 */
[----:B------:R-:W-:Y:S01]  /*d1f0*/  HMMA.16816.F32.BF16 R52, R8, R70, R52 ;  /* 0x000000460834723c */ /* 0x000fe20000041834 */
[----:B------:R-:W3:Y:S04]  /*d200*/  LDSM.16.M88.4 R8, [R197+0x8900] ;  /* 0x00890000c508783b */ /* 0x000ee80000000200 */
[----:B------:R-:W-:Y:S03]  /*d210*/  LDSM.16.M88.4 R68, [R196+0x2000] ;  /* 0x00200000c444783b */ /* 0x000fe60000000200 */
[C---:B--2---:R-:W-:Y:S08]  /*d220*/  HMMA.16816.F32.BF16 R28, R32.reuse, R48, R28 ;  /* 0x00000030201c723c */ /* 0x044ff0000004181c */
[C---:B------:R-:W-:Y:S01]  /*d230*/  HMMA.16816.F32.BF16 R24, R32.reuse, R50, R24 ;  /* 0x000000322018723c */ /* 0x040fe20000041818 */
[----:B------:R-:W-:Y:S07]  /*d240*/  LDSM.16.M88.4 R48, [R196+0x3800] ;  /* 0x00380000c430783b */ /* 0x000fee0000000200 */
[C---:B----4-:R-:W-:Y:S08]  /*d250*/  HMMA.16816.F32.BF16 R20, R32.reuse, R44, R20 ;  /* 0x0000002c2014723c */ /* 0x050ff00000041814 */
[C---:B------:R-:W-:Y:S01]  /*d260*/  HMMA.16816.F32.BF16 R16, R32.reuse, R46, R16 ;  /* 0x0000002e2010723c */ /* 0x040fe20000041810 */
[----:B------:R-:W2:Y:S07]  /*d270*/  LDSM.16.M88.4 R44, [R194+0x10100] ;  /* 0x01010000c22c783b */ /* 0x000eae0000000200 */
[C---:B------:R-:W-:Y:S08]  /*d280*/  HMMA.16816.F32.BF16 R64, R32.reuse, R40, R64 ;  /* 0x000000282040723c */ /* 0x040ff00000041840 */
[C---:B------:R-:W-:Y:S01]  /*d290*/  HMMA.16816.F32.BF16 R60, R32.reuse, R42, R60 ;  /* 0x0000002a203c723c */ /* 0x040fe2000004183c */
[----:B------:R-:W4:Y:S07]  /*d2a0*/  LDSM.16.M88.4 R40, [R196+0x2800] ;  /* 0x00280000c428783b */ /* 0x000f2e0000000200 */
[C---:B-1----:R-:W-:Y:S08]  /*d2b0*/  HMMA.16816.F32.BF16 R56, R32.reuse, R36, R56 ;  /* 0x000000242038723c */ /* 0x042ff00000041838 */
[----:B------:R-:W-:Y:S01]  /*d2c0*/  HMMA.16816.F32.BF16 R52, R32, R38, R52 ;  /* 0x000000262034723c */ /* 0x000fe20000041834 */
[----:B------:R-:W1:Y:S04]  /*d2d0*/  LDSM.16.M88.4 R36, [R196+0x3000] ;  /* 0x00300000c424783b */ /* 0x000e680000000200 */
[----:B------:R-:W-:Y:S03]  /*d2e0*/  LDSM.16.M88.4 R32, [R193+0x10100] ;  /* 0x01010000c120783b */ /* 0x000fe60000000200 */
[C---:B------:R-:W-:Y:S08]  /*d2f0*/  HMMA.16816.F32.BF16 R28, R72.reuse, R12, R28 ;  /* 0x0000000c481c723c */ /* 0x040ff0000004181c */
[C---:B------:R-:W-:Y:S01]  /*d300*/  HMMA.16816.F32.BF16 R24, R72.reuse, R14, R24 ;  /* 0x0000000e4818723c */ /* 0x040fe20000041818 */
[----:B------:R-:W1:Y:S07]  /*d310*/  LDSM.16.M88.4 R12, [R192+0x8100] ;  /* 0x00810000c00c783b */ /* 0x000e6e0000000200 */
[C---:B---3--:R-:W-:Y:S08]  /*d320*/  HMMA.16816.F32.BF16 R20, R72.reuse, R8, R20 ;  /* 0x000000084814723c */ /* 0x048ff00000041814 */
[C---:B------:R-:W-:Y:S01]  /*d330*/  HMMA.16816.F32.BF16 R16, R72.reuse, R10, R16 ;  /* 0x0000000a4810723c */ /* 0x040fe20000041810 */
[----:B------:R-:W3:Y:S07]  /*d340*/  LDSM.16.M88.4 R8, [R192+0x8900] ;  /* 0x00890000c008783b */ /* 0x000eee0000000200 */
[C---:B------:R-:W-:Y:S08]  /*d350*/  HMMA.16816.F32.BF16 R64, R72.reuse, R88, R64 ;  /* 0x000000584840723c */ /* 0x040ff00000041840 */
[----:B------:R-:W-:Y:S08]  /*d360*/  HMMA.16816.F32.BF16 R60, R72, R90, R60 ;  /* 0x0000005a483c723c */ /* 0x000ff0000004183c */
[C---:B--2---:R-:W-:Y:S08]  /*d370*/  HMMA.16816.F32.BF16 R28, R44.reuse, R68, R28 ;  /* 0x000000442c1c723c */ /* 0x044ff0000004181c */
[----:B------:R-:W-:Y:S01]  /*d380*/  HMMA.16816.F32.BF16 R24, R44, R70, R24 ;  /* 0x000000462c18723c */ /* 0x000fe20000041818 */
[----:B------:R-:W-:Y:S07]  /*d390*/  LDSM.16.M88.4 R68, [R184+0x3800] ;  /* 0x00380000b844783b */ /* 0x000fee0000000200 */
[C---:B------:R-:W-:Y:S08]  /*d3a0*/  HMMA.16816.F32.BF16 R56, R72.reuse, R76, R56 ;  /* 0x0000004c4838723c */ /* 0x040ff00000041838 */
[----:B------:R-:W-:Y:S01]  /*d3b0*/  HMMA.16816.F32.BF16 R52, R72, R78, R52 ;  /* 0x0000004e4834723c */ /* 0x000fe20000041834 */
[----:B------:R-:W-:Y:S04]  /*d3c0*/  LDSM.16.M88.4 R76, [R191+0x10100] ;  /* 0x01010000bf4c783b */ /* 0x000fe80000000200 */
[----:B------:R-:W-:Y:S03]  /*d3d0*/  LDSM.16.M88.4 R72, [R184+0x3000] ;  /* 0x00300000b848783b */ /* 0x000fe60000000200 */
[C---:B----4-:R-:W-:Y:S08]  /*d3e0*/  HMMA.16816.F32.BF16 R20, R44.reuse, R40, R20 ;  /* 0x000000282c14723c */ /* 0x050ff00000041814 */
[C---:B------:R-:W-:Y:S01]  /*d3f0*/  HMMA.16816.F32.BF16 R16, R44.reuse, R42, R16 ;  /* 0x0000002a2c10723c */ /* 0x040fe20000041810 */
[----:B------:R-:W2:Y:S07]  /*d400*/  LDSM.16.M88.4 R40, [R192+0x9100] ;  /* 0x00910000c028783b */ /* 0x000eae0000000200 */
[C---:B-1----:R-:W-:Y:S08]  /*d410*/  HMMA.16816.F32.BF16 R64, R44.reuse, R36, R64 ;  /* 0x000000242c40723c */ /* 0x042ff00000041840 */
[----:B------:R-:W-:Y:S01]  /*d420*/  HMMA.16816.F32.BF16 R60, R44, R38, R60 ;  /* 0x000000262c3c723c */ /* 0x000fe2000004183c */
[----:B------:R-:W1:Y:S07]  /*d430*/  LDSM.16.M88.4 R36, [R192+0x9900] ;  /* 0x00990000c024783b */ /* 0x000e6e0000000200 */
[C---:B------:R-:W-:Y:S08]  /*d440*/  HMMA.16816.F32.BF16 R28, R32.reuse, R12, R28 ;  /* 0x0000000c201c723c */ /* 0x040ff0000004181c */
[----:B------:R-:W-:Y:S01]  /*d450*/  HMMA.16816.F32.BF16 R24, R32, R14, R24 ;  /* 0x0000000e2018723c */ /* 0x000fe20000041818 */
[----:B------:R-:W4:Y:S07]  /*d460*/  LDSM.16.M88.4 R12, [R184+0x2000] ;  /* 0x00200000b80c783b */ /* 0x000f2e0000000200 */
[C---:B------:R-:W-:Y:S08]  /*d470*/  HMMA.16816.F32.BF16 R56, R44.reuse, R48, R56 ;  /* 0x000000302c38723c */ /* 0x040ff00000041838 */
[----:B------:R-:W-:Y:S01]  /*d480*/  HMMA.16816.F32.BF16 R52, R44, R50, R52 ;  /* 0x000000322c34723c */ /* 0x000fe20000041834 */
[----:B------:R-:W-:Y:S04]  /*d490*/  LDSM.16.M88.4 R48, [R198+0x14100] ;  /* 0x01410000c630783b */ /* 0x000fe80000000200 */
[----:B------:R-:W-:Y:S03]  /*d4a0*/  LDSM.16.M88.4 R44, [R197+0xa100] ;  /* 0x00a10000c52c783b */ /* 0x000fe60000000200 */
[C---:B---3--:R-:W-:Y:S08]  /*d4b0*/  HMMA.16816.F32.BF16 R20, R32.reuse, R8, R20 ;  /* 0x000000082014723c */ /* 0x048ff00000041814 */
[C---:B------:R-:W-:Y:S01]  /*d4c0*/  HMMA.16816.F32.BF16 R16, R32.reuse, R10, R16 ;  /* 0x0000000a2010723c */ /* 0x040fe20000041810 */
[----:B------:R-:W3:Y:S07]  /*d4d0*/  LDSM.16.M88.4 R8, [R184+0x2800] ;  /* 0x00280000b808783b */ /* 0x000eee0000000200 */
[C---:B--2---:R-:W-:Y:S08]  /*d4e0*/  HMMA.16816.F32.BF16 R64, R32.reuse, R40, R64 ;  /* 0x000000282040723c */ /* 0x044ff00000041840 */
[C---:B------:R-:W-:Y:S01]  /*d4f0*/  HMMA.16816.F32.BF16 R60, R32.reuse, R42, R60 ;  /* 0x0000002a203c723c */ /* 0x040fe2000004183c */
[----:B------:R-:W2:Y:S07]  /*d500*/  LDSM.16.M88.4 R40, [R197+0xa900] ;  /* 0x00a90000c528783b */ /* 0x000eae0000000200 */
[C---:B-1----:R-:W-:Y:S08]  /*d510*/  HMMA.16816.F32.BF16 R56, R32.reuse, R36, R56 ;  /* 0x000000242038723c */ /* 0x042ff00000041838 */
[----:B------:R-:W-:Y:S01]  /*d520*/  HMMA.16816.F32.BF16 R52, R32, R38, R52 ;  /* 0x000000262034723c */ /* 0x000fe20000041834 */
[----:B------:R-:W1:Y:S04]  /*d530*/  LDSM.16.M88.4 R36, [R197+0xb100] ;  /* 0x00b10000c524783b */ /* 0x000e680000000200 */
[----:B------:R-:W1:Y:S03]  /*d540*/  LDSM.16.M88.4 R32, [R197+0xb900] ;  /* 0x00b90000c520783b */ /* 0x000e660000000200 */
[C---:B----4-:R-:W-:Y:S08]  /*d550*/  HMMA.16816.F32.BF16 R28, R76.reuse, R12, R28 ;  /* 0x0000000c4c1c723c */ /* 0x050ff0000004181c */
[C---:B------:R-:W-:Y:S01]  /*d560*/  HMMA.16816.F32.BF16 R24, R76.reuse, R14, R24 ;  /* 0x0000000e4c18723c */ /* 0x040fe20000041818 */
[----:B------:R-:W-:Y:S07]  /*d570*/  LDSM.16.M88.4 R12, [R194+0x14100] ;  /* 0x01410000c20c783b */ /* 0x000fee0000000200 */
[C---:B---3--:R-:W-:Y:S08]  /*d580*/  HMMA.16816.F32.BF16 R20, R76.reuse, R8, R20 ;  /* 0x000000084c14723c */ /* 0x048ff00000041814 */
[C---:B------:R-:W-:Y:S01]  /*d590*/  HMMA.16816.F32.BF16 R16, R76.reuse, R10, R16 ;  /* 0x0000000a4c10723c */ /* 0x040fe20000041810 */
[----:B------:R-:W3:Y:S07]  /*d5a0*/  LDSM.16.M88.4 R8, [R196+0x4000] ;  /* 0x00400000c408783b */ /* 0x000eee0000000200 */
[C---:B------:R-:W-:Y:S08]  /*d5b0*/  HMMA.16816.F32.BF16 R64, R76.reuse, R72, R64 ;  /* 0x000000484c40723c */ /* 0x040ff00000041840 */
[C---:B------:R-:W-:Y:S08]  /*d5c0*/  HMMA.16816.F32.BF16 R60, R76.reuse, R74, R60 ;  /* 0x0000004a4c3c723c */ /* 0x040ff0000004183c */
[C---:B------:R-:W-:Y:S08]  /*d5d0*/  HMMA.16816.F32.BF16 R56, R76.reuse, R68, R56 ;  /* 0x000000444c38723c */ /* 0x040ff00000041838 */
[----:B------:R-:W-:Y:S01]  /*d5e0*/  HMMA.16816.F32.BF16 R52, R76, R70, R52 ;  /* 0x000000464c34723c */ /* 0x000fe20000041834 */
[----:B------:R-:W-:Y:S04]  /*d5f0*/  LDSM.16.M88.4 R68, [R196+0x5000] ;  /* 0x00500000c444783b */ /* 0x000fe80000000200 */
[----:B------:R-:W-:Y:S03]  /*d600*/  LDSM.16.M88.4 R76, [R196+0x5800] ;  /* 0x00580000c44c783b */ /* 0x000fe60000000200 */
[C---:B------:R-:W-:Y:S08]  /*d610*/  HMMA.16816.F32.BF16 R28, R48.reuse, R44, R28 ;  /* 0x0000002c301c723c */ /* 0x040ff0000004181c */
[C---:B------:R-:W-:Y:S01]  /*d620*/  HMMA.16816.F32.BF16 R24, R48.reuse, R46, R24 ;  /* 0x0000002e3018723c */ /* 0x040fe20000041818 */
[----:B------:R-:W4:Y:S07]  /*d630*/  LDSM.16.M88.4 R44, [R196+0x4800] ;  /* 0x00480000c42c783b */ /* 0x000f2e0000000200 */
[C---:B--2---:R-:W-:Y:S08]  /*d640*/  HMMA.16816.F32.BF16 R20, R48.reuse, R40, R20 ;  /* 0x000000283014723c */ /* 0x044ff00000041814 */
[C---:B------:R-:W-:Y:S01]  /*d650*/  HMMA.16816.F32.BF16 R16, R48.reuse, R42, R16 ;  /* 0x0000002a3010723c */ /* 0x040fe20000041810 */
[----:B------:R-:W-:Y:S07]  /*d660*/  LDSM.16.M88.4 R40, [R192+0xa100] ;  /* 0x00a10000c028783b */ /* 0x000fee0000000200 */
[C---:B-1----:R-:W-:Y:S01]  /*d670*/  HMMA.16816.F32.BF16 R72, R48.reuse, R36, R64 ;  /* 0x000000243048723c */ /* 0x042fe20000041840 */
[----:B------:R-:W1:Y:S07]  /*d680*/  LDSM.16.M88.4 R64, [R193+0x14100] ;  /* 0x01410000c140783b */ /* 0x000e6e0000000200 */
[C---:B------:R-:W-:Y:S01]  /*d690*/  HMMA.16816.F32.BF16 R60, R48.reuse, R38, R60 ;  /* 0x00000026303c723c */ /* 0x040fe2000004183c */
[----:B------:R-:W-:Y:S07]  /*d6a0*/  LDSM.16.M88.4 R36, [R191+0x14100] ;  /* 0x01410000bf24783b */ /* 0x000fee0000000200 */
[C---:B------:R-:W-:Y:S08]  /*d6b0*/  HMMA.16816.F32.BF16 R56, R48.reuse, R32, R56 ;  /* 0x000000203038723c */ /* 0x040ff00000041838 */
[----:B------:R-:W-:Y:S01]  /*d6c0*/  HMMA.16816.F32.BF16 R52, R48, R34, R52 ;  /* 0x000000223034723c */ /* 0x000fe20000041834 */
[----:B------:R-:W2:Y:S04]  /*d6d0*/  LDSM.16.M88.4 R32, [R192+0xa900] ;  /* 0x00a90000c020783b */ /* 0x000ea80000000200 */
[----:B------:R-:W-:Y:S03]  /*d6e0*/  LDSM.16.M88.4 R48, [R184+0x5000] ;  /* 0x00500000b830783b */ /* 0x000fe60000000200 */
[C---:B---3--:R-:W-:Y:S08]  /*d6f0*/  HMMA.16816.F32.BF16 R28, R12.reuse, R8, R28 ;  /* 0x000000080c1c723c */ /* 0x048ff0000004181c */
[C---:B------:R-:W-:Y:S01]  /*d700*/  HMMA.16816.F32.BF16 R24, R12.reuse, R10, R24 ;  /* 0x0000000a0c18723c */ /* 0x040fe20000041818 */
[----:B------:R-:W3:Y:S07]  /*d710*/  LDSM.16.M88.4 R8, [R192+0xb100] ;  /* 0x00b10000c008783b */ /* 0x000eee0000000200 */
[C---:B----4-:R-:W-:Y:S08]  /*d720*/  HMMA.16816.F32.BF16 R20, R12.reuse, R44, R20 ;  /* 0x0000002c0c14723c */ /* 0x050ff00000041814 */
[C---:B------:R-:W-:Y:S01]  /*d730*/  HMMA.16816.F32.BF16 R16, R12.reuse, R46, R16 ;  /* 0x0000002e0c10723c */ /* 0x040fe20000041810 */
[----:B------:R-:W-:Y:S07]  /*d740*/  LDSM.16.M88.4 R44, [R192+0xb900] ;  /* 0x00b90000c02c783b */ /* 0x000fee0000000200 */
[C---:B------:R-:W-:Y:S08]  /*d750*/  HMMA.16816.F32.BF16 R72, R12.reuse, R68, R72 ;  /* 0x000000440c48723c */ /* 0x040ff00000041848 */
[C---:B------:R-:W-:Y:S08]  /*d760*/  HMMA.16816.F32.BF16 R60, R12.reuse, R70, R60 ;  /* 0x000000460c3c723c */ /* 0x040ff0000004183c */
[C---:B------:R-:W-:Y:S08]  /*d770*/  HMMA.16816.F32.BF16 R56, R12.reuse, R76, R56 ;  /* 0x0000004c0c38723c */ /* 0x040ff00000041838 */
[----:B------:R-:W-:Y:S01]  /*d780*/  HMMA.16816.F32.BF16 R52, R12, R78, R52 ;  /* 0x0000004e0c34723c */ /* 0x000fe20000041834 */
[----:B------:R-:W4:Y:S07]  /*d790*/  LDSM.16.M88.4 R12, [R184+0x4000] ;  /* 0x00400000b80c783b */ /* 0x000f2e0000000200 */
[C---:B-1----:R-:W-:Y:S08]  /*d7a0*/  HMMA.16816.F32.BF16 R28, R64.reuse, R40, R28 ;  /* 0x00000028401c723c */ /* 0x042ff0000004181c */
[C---:B------:R-:W-:Y:S01]  /*d7b0*/  HMMA.16816.F32.BF16 R24, R64.reuse, R42, R24 ;  /* 0x0000002a4018723c */ /* 0x040fe20000041818 */
[----:B------:R-:W1:Y:S07]  /*d7c0*/  LDSM.16.M88.4 R40, [R184+0x4800] ;  /* 0x00480000b828783b */ /* 0x000e6e0000000200 */
[C---:B--2---:R-:W-:Y:S08]  /*d7d0*/  HMMA.16816.F32.BF16 R20, R64.reuse, R32, R20 ;  /* 0x000000204014723c */ /* 0x044ff00000041814 */
[----:B------:R-:W-:Y:S01]  /*d7e0*/  HMMA.16816.F32.BF16 R16, R64, R34, R16 ;  /* 0x000000224010723c */ /* 0x000fe20000041810 */
[----:B------:R-:W2:Y:S01]  /*d7f0*/  LDSM.16.M88.4 R32, [R184+0x5800] ;  /* 0x00580000b820783b */ /* 0x000ea20000000200 */
[----:B------:R-:W-:-:S06]  /*d800*/  DEPBAR.LE SB0, 0x0 ;  /* 0x000080000000791a */ /* 0x000fcc0000000000 */
[----:B---3--:R-:W-:Y:S08]  /*d810*/  HMMA.16816.F32.BF16 R72, R64, R8, R72 ;  /* 0x000000084048723c */ /* 0x008ff00000041848 */
[C---:B----4-:R-:W-:Y:S08]  /*d820*/  HMMA.16816.F32.BF16 R28, R36.reuse, R12, R28 ;  /* 0x0000000c241c723c */ /* 0x050ff0000004181c */
[----:B------:R-:W-:Y:S08]  /*d830*/  HMMA.16816.F32.BF16 R24, R36, R14, R24 ;  /* 0x0000000e2418723c */ /* 0x000ff00000041818 */
[----:B------:R-:W-:Y:S08]  /*d840*/  HMMA.16816.F32.BF16 R60, R64, R10, R60 ;  /* 0x0000000a403c723c */ /* 0x000ff0000004183c */
[----:B-1----:R-:W-:Y:S01]  /*d850*/  HMMA.16816.F32.BF16 R20, R36, R40, R20 ;  /* 0x000000282414723c */ /* 0x002fe20000041814 */
[----:B------:R-:W-:-:S02]  /*d860*/  FSEL R3, R28, -INF , P3 ;  /* 0xff8000001c037808 */ /* 0x000fc40001800000 */
[----:B------:R-:W-:Y:S02]  /*d870*/  FSEL R29, R29, -INF , P2 ;  /* 0xff8000001d1d7808 */ /* 0x000fe40001000000 */
[----:B------:R-:W-:Y:S02]  /*d880*/  FSEL R12, R31, -INF , P2 ;  /* 0xff8000001f0c7808 */ /* 0x000fe40001000000 */
[----:B------:R-:W-:Y:S01]  /*d890*/  FMNMX.FTZ R8, R3, R29, !PT ;  /* 0x0000001d03087209 */ /* 0x000fe20007810000 */
[----:B------:R-:W-:Y:S01]  /*d8a0*/  HMMA.16816.F32.BF16 R56, R64, R44, R56 ;  /* 0x0000002c4038723c */ /* 0x000fe20000041838 */
[----:B------:R-:W-:Y:S02]  /*d8b0*/  FSEL R13, R24, -INF , P1 ;  /* 0xff800000180d7808 */ /* 0x000fe40000800000 */
[----:B------:R-:W-:Y:S02]  /*d8c0*/  FSEL R26, R26, -INF , P1 ;  /* 0xff8000001a1a7808 */ /* 0x000fe40000800000 */
[----:B------:R-:W-:-:S02]  /*d8d0*/  FSEL R25, R25, -INF , P0 ;  /* 0xff80000019197808 */ /* 0x000fc40000000000 */
[C---:B------:R-:W-:Y:S01]  /*d8e0*/  ISETP.GT.AND P1, PT, R80.reuse, 0x10, PT ;  /* 0x000000105000780c */ /* 0x040fe20003f24270 */
[----:B------:R-:W-:Y:S01]  /*d8f0*/  HMMA.16816.F32.BF16 R16, R36, R42, R16 ;  /* 0x0000002a2410723c */ /* 0x000fe20000041810 */
[----:B------:R-:W-:Y:S02]  /*d900*/  FMNMX.FTZ R8, R13, R8, !PT ;  /* 0x000000080d087209 */ /* 0x000fe40007810000 */
[----:B------:R-:W-:Y:S02]  /*d910*/  FSEL R6, R27, -INF , P0 ;  /* 0xff8000001b067808 */ /* 0x000fe40000000000 */
[----:B------:R-:W-:Y:S02]  /*d920*/  ISETP.GT.AND P0, PT, R80, 0x11, PT ;  /* 0x000000115000780c */ /* 0x000fe40003f04270 */
[----:B------:R-:W-:Y:S01]  /*d930*/  FMNMX.FTZ R8, R25, R8, !PT ;  /* 0x0000000819087209 */ /* 0x000fe20007810000 */
[----:B------:R-:W-:Y:S01]  /*d940*/  HMMA.16816.F32.BF16 R52, R64, R46, R52 ;  /* 0x0000002e4034723c */ /* 0x000fe20000041834 */
[----:B------:R-:W-:-:S02]  /*d950*/  FSEL R11, R20, -INF , P1 ;  /* 0xff800000140b7808 */ /* 0x000fc40000800000 */
[C---:B------:R-:W-:Y:S02]  /*d960*/  ISETP.GT.AND P2, PT, R80.reuse, 0x18, PT ;  /* 0x000000185000780c */ /* 0x040fe40003f44270 */
[----:B------:R-:W-:Y:S02]  /*d970*/  FSEL R21, R21, -INF , P0 ;  /* 0xff80000015157808 */ /* 0x000fe40000000000 */
[----:B------:R-:W-:Y:S01]  /*d980*/  FMNMX.FTZ R14, R11, R8, !PT ;  /* 0x000000080b0e7209 */ /* 0x000fe20007810000 */
[----:B------:R-:W-:Y:S01]  /*d990*/  HMMA.16816.F32.BF16 R72, R36, R48, R72 ;  /* 0x000000302448723c */ /* 0x000fe20000041848 */
[----:B------:R-:W-:Y:S02]  /*d9a0*/  FSEL R10, R23, -INF , P0 ;  /* 0xff800000170a7808 */ /* 0x000fe40000000000 */
[----:B------:R-:W-:Y:S02]  /*d9b0*/  ISETP.GT.AND P0, PT, R80, 0x19, PT ;  /* 0x000000195000780c */ /* 0x000fe40003f04270 */
[----:B------:R-:W-:-:S02]  /*d9c0*/  FMNMX.FTZ R14, R21, R14, !PT ;  /* 0x0000000e150e7209 */ /* 0x000fc40007810000 */
[----:B------:R-:W-:Y:S01]  /*d9d0*/  FSEL R22, R22, -INF , P1 ;  /* 0xff80000016167808 */ /* 0x000fe20000800000 */
[C---:B------:R-:W-:Y:S01]  /*d9e0*/  HMMA.16816.F32.BF16 R60, R36.reuse, R50, R60 ;  /* 0x00000032243c723c */ /* 0x040fe2000004183c */
[----:B------:R-:W-:Y:S02]  /*d9f0*/  FSEL R9, R16, -INF , P2 ;  /* 0xff80000010097808 */ /* 0x000fe40001000000 */
[----:B------:R-:W-:Y:S01]  /*da00*/  FSEL R17, R17, -INF , P0 ;  /* 0xff80000011117808 */ /* 0x000fe20000000000 */
[----:B------:R-:W-:Y:S01]  /*da10*/  BAR.SYNC.DEFER_BLOCKING 0x0 ;  /* 0x0000000000007b1d */ /* 0x000fe20000010000 */
[----:B------:R-:W-:Y:S02]  /*da20*/  ISETP.GT.AND P1, PT, R80, 0x20, PT ;  /* 0x000000205000780c */ /* 0x000fe40003f24270 */
[----:B------:R-:W-:Y:S01]  /*da30*/  FMNMX.FTZ R14, R9, R14, !PT ;  /* 0x0000000e090e7209 */ /* 0x000fe20007810000 */
[----:B--2---:R-:W-:Y:S01]  /*da40*/  HMMA.16816.F32.BF16 R56, R36, R32, R56 ;  /* 0x000000202438723c */ /* 0x004fe20000041838 */
[----:B------:R-:W-:-:S02]  /*da50*/  FSEL R30, R30, -INF , P3 ;  /* 0xff8000001e1e7808 */ /* 0x000fc40001800000 */
[----:B------:R-:W-:Y:S02]  /*da60*/  FSEL R8, R19, -INF , P0 ;  /* 0xff80000013087808 */ /* 0x000fe40000000000 */
[----:B------:R-:W-:Y:S02]  /*da70*/  ISETP.GT.AND P0, PT, R80, 0x21, PT ;  /* 0x000000215000780c */ /* 0x000fe40003f04270 */
[----:B------:R-:W-:Y:S01]  /*da80*/  FMNMX.FTZ R14, R17, R14, !PT ;  /* 0x0000000e110e7209 */ /* 0x000fe20007810000 */
[----:B------:R-:W-:Y:S01]  /*da90*/  HMMA.16816.F32.BF16 R52, R36, R34, R52 ;  /* 0x000000222434723c */ /* 0x000fe20000041834 */
[----:B------:R-:W-:Y:S02]  /*daa0*/  FSEL R167, R72, -INF , P1 ;  /* 0xff80000048a77808 */ /* 0x000fe40000800000 */
[----:B------:R-:W-:Y:S02]  /*dab0*/  FMNMX.FTZ R15, R30, R12, !PT ;  /* 0x0000000c1e0f7209 */ /* 0x000fe40007810000 */
[----:B------:R-:W-:-:S02]  /*dac0*/  FSEL R18, R18, -INF , P2 ;  /* 0xff80000012127808 */ /* 0x000fc40001000000 */
[----:B------:R-:W-:Y:S02]  /*dad0*/  ISETP.GT.AND P2, PT, R80, 0x28, PT ;  /* 0x000000285000780c */ /* 0x000fe40003f44270 */
[----:B------:R-:W-:Y:S02]  /*dae0*/  FSEL R159, R73, -INF , P0 ;  /* 0xff800000499f7808 */ /* 0x000fe40000000000 */
[----:B------:R-:W-:Y:S02]  /*daf0*/  FMNMX.FTZ R14, R167, R14, !PT ;  /* 0x0000000ea70e7209 */ /* 0x000fe40007810000 */
[----:B------:R-:W-:Y:S02]  /*db00*/  FMNMX.FTZ R15, R26, R15, !PT ;  /* 0x0000000f1a0f7209 */ /* 0x000fe40007810000 */
[----:B------:R-:W-:Y:S02]  /*db10*/  FSEL R170, R75, -INF , P0 ;  /* 0xff8000004baa7808 */ /* 0x000fe40000000000 */
[----:B------:R-:W-:-:S02]  /*db20*/  ISETP.GT.AND P0, PT, R80, 0x29, PT ;  /* 0x000000295000780c */ /* 0x000fc40003f04270 */
[----:B------:R-:W-:Y:S02]  /*db30*/  FSEL R165, R60, -INF , P2 ;  /* 0xff8000003ca57808 */ /* 0x000fe40001000000 */
[----:B------:R-:W-:Y:S02]  /*db40*/  FMNMX.FTZ R14, R159, R14, !PT ;  /* 0x0000000e9f0e7209 */ /* 0x000fe40007810000 */
[----:B------:R-:W-:Y:S02]  /*db50*/  FMNMX.FTZ R15, R6, R15, !PT ;  /* 0x0000000f060f7209 */ /* 0x000fe40007810000 */
[----:B------:R-:W-:Y:S02]  /*db60*/  FSEL R161, R61, -INF , P0 ;  /* 0xff8000003da17808 */ /* 0x000fe40000000000 */
[----:B------:R-:W-:Y:S02]  /*db70*/  ISETP.GT.AND P3, PT, R80, 0x30, PT ;  /* 0x000000305000780c */ /* 0x000fe40003f64270 */
[----:B------:R-:W-:-:S02]  /*db80*/  FMNMX.FTZ R14, R165, R14, !PT ;  /* 0x0000000ea50e7209 */ /* 0x000fc40007810000 */
[----:B------:R-:W-:Y:S02]  /*db90*/  FMNMX.FTZ R15, R22, R15, !PT ;  /* 0x0000000f160f7209 */ /* 0x000fe40007810000 */
[----:B------:R-:W-:Y:S02]  /*dba0*/  FSEL R162, R62, -INF , P2 ;  /* 0xff8000003ea27808 */ /* 0x000fe40001000000 */
[----:B------:R-:W-:Y:S02]  /*dbb0*/  ISETP.GT.AND P2, PT, R80, 0x31, PT ;  /* 0x000000315000780c */ /* 0x000fe40003f44270 */
        /* <DEDUP_REMOVED lines=14> */
[----:B------:R-:W-:-:S02]  /*dca0*/  FMNMX.FTZ R14, R143, R14, !PT ;  /* 0x0000000e8f0e7209 */ /* 0x000fc40007810000 */
[----:B------:R-:W-:Y:S02]  /*dcb0*/  FMNMX.FTZ R19, R160, R15, !PT ;  /* 0x0000000fa0137209 */ /* 0x000fe40007810000 */
[----:B------:R-:W-:Y:S02]  /*dcc0*/  FMNMX.FTZ R15, R141, R14, !PT ;  /* 0x0000000e8d0f7209 */ /* 0x000fe40007810000 */
[----:B------:R-:W-:Y:S02]  /*dcd0*/  FMNMX.FTZ R19, R170, R19, !PT ;  /* 0x00000013aa137209 */ /* 0x000fe40007810000 */
[----:B------:R-:W-:Y:S01]  /*dce0*/  FSEL R164, R58, -INF , P3 ;  /* 0xff8000003aa47808 */ /* 0x000fe20001800000 */
[----:B------:R-:W1:Y:S01]  /*dcf0*/  SHFL.BFLY PT, R14, R15, 0x2, 0x1f ;  /* 0x0c401f000f0e7f89 */ /* 0x000e6200000e0000 */
[----:B------:R-:W-:Y:S02]  /*dd00*/  FMNMX.FTZ R19, R162, R19, !PT ;  /* 0x00000013a2137209 */ /* 0x000fe40007810000 */
[----:B------:R-:W-:-:S02]  /*dd10*/  FSEL R142, R59, -INF , P2 ;  /* 0xff8000003b8e7808 */ /* 0x000fc40001000000 */
[----:B------:R-:W-:Y:S02]  /*dd20*/  FMNMX.FTZ R19, R168, R19, !PT ;  /* 0x00000013a8137209 */ /* 0x000fe40007810000 */
[----:B------:R-:W-:Y:S02]  /*dd30*/  FSEL R140, R54, -INF , P1 ;  /* 0xff800000368c7808 */ /* 0x000fe40000800000 */
[----:B------:R-:W-:Y:S02]  /*dd40*/  FMNMX.FTZ R19, R164, R19, !PT ;  /* 0x00000013a4137209 */ /* 0x000fe40007810000 */
[----:B------:R-:W-:Y:S02]  /*dd50*/  FSEL R158, R55, -INF , P0 ;  /* 0xff800000379e7808 */ /* 0x000fe40000000000 */
[----:B------:R-:W-:Y:S02]  /*dd60*/  FMNMX.FTZ R19, R142, R19, !PT ;  /* 0x000000138e137209 */ /* 0x000fe40007810000 */
[----:B------:R-:W-:-:S02]  /*dd70*/  ISETP.GE.AND P0, PT, R83, 0x41, PT ;  /* 0x000000415300780c */ /* 0x000fc40003f06270 */
[----:B------:R-:W-:-:S04]  /*dd80*/  FMNMX.FTZ R19, R140, R19, !PT ;  /* 0x000000138c137209 */ /* 0x000fc80007810000 */
[----:B------:R-:W-:Y:S02]  /*dd90*/  FMNMX.FTZ R16, R158, R19, !PT ;  /* 0x000000139e107209 */ /* 0x000fe40007810000 */
[----:B-1----:R-:W-:-:S03]  /*dda0*/  FMNMX.FTZ R19, R15, R14, !PT ;  /* 0x0000000e0f137209 */ /* 0x002fc60007810000 */
[----:B------:R-:W1:Y:S02]  /*ddb0*/  SHFL.BFLY PT, R15, R16, 0x2, 0x1f ;  /* 0x0c401f00100f7f89 */ /* 0x000e6400000e0000 */
[----:B------:R-:W-:Y:S02]  /*ddc0*/  @P0 LEA.HI.SX32 R33, R133, 0xfffffffe, 0x1a ;  /* 0xfffffffe85210811 */ /* 0x000fe400078fd2ff */
[----:B------:R-:W2:Y:S03]  /*ddd0*/  SHFL.BFLY PT, R132, R19, 0x1, 0x1f ;  /* 0x0c201f0013847f89 */ /* 0x000ea600000e0000 */
[----:B------:R-:W-:Y:S01]  /*dde0*/  @P0 IMAD R4, R4, R33, RZ ;  /* 0x0000002104040224 */ /* 0x000fe200078e02ff */
[----:B-1----:R-:W-:Y:S02]  /*ddf0*/  FMNMX.FTZ R15, R16, R15, !PT ;  /* 0x0000000f100f7209 */ /* 0x002fe40007810000 */
[----:B------:R-:W-:Y:S01]  /*de00*/  @P0 SHF.R.S32.HI R16, RZ, 0x1f, R33 ;  /* 0x0000001fff100819 */ /* 0x000fe20000011421 */
[-C--:B------:R-:W-:Y:S01]  /*de10*/  @P0 IMAD.WIDE.U32 R32, R33, R81.reuse, R210 ;  /* 0x0000005121200225 */ /* 0x080fe200078e00d2 */
[----:B--2---:R-:W-:Y:S01]  /*de20*/  FMNMX.FTZ R132, R19, R132, !PT ;  /* 0x0000008413847209 */ /* 0x004fe20007810000 */
[----:B------:R-:W1:Y:S02]  /*de30*/  SHFL.BFLY PT, R14, R15, 0x1, 0x1f ;  /* 0x0c201f000f0e7f89 */ /* 0x000e6400000e0000 */
[----:B------:R-:W-:Y:S01]  /*de40*/  @P0 IMAD R81, R16, R81, R4 ;  /* 0x0000005110510224 */ /* 0x000fe200078e0204 */
[C---:B------:R-:W-:Y:S01]  /*de50*/  FSETP.NEU.FTZ.AND P1, PT, R132.reuse, -INF , PT ;  /* 0xff8000008400780b */ /* 0x040fe20003f3d000 */
[----:B------:R-:W-:-:S02]  /*de60*/  FMUL.FTZ R166, R132, c[0x0][0x2d0] ;  /* 0x0000b40084a67a20 */ /* 0x000fc40000410000 */
[----:B------:R-:W-:-:S03]  /*de70*/  @P0 IMAD.IADD R81, R33, 0x1, R81 ;  /* 0x0000000121510824 */ /* 0x000fc600078e0251 */
[----:B------:R-:W-:Y:S02]  /*de80*/  FSEL R166, R166, RZ, P1 ;  /* 0x000000ffa6a67208 */ /* 0x000fe40000800000 */
[----:B------:R-:W-:-:S03]  /*de90*/  @P0 LEA R28, P1, R32, c[0x0][0x1c8], 0x1 ;  /* 0x00007200201c0a11 */ /* 0x000fc600078208ff */
[--C-:B------:R-:W-:Y:S01]  /*dea0*/  FFMA.FTZ R150, R29, c[0x0][0x2d0], -R166.reuse ;  /* 0x0000b4001d967a23 */ /* 0x100fe200000108a6 */
[----:B------:R-:W-:Y:S01]  /*deb0*/  @P0 LEA.HI.X R29, R32, c[0x0][0x1cc], R81, 0x1, P1 ;  /* 0x00007300201d0a11 */ /* 0x000fe200008f0c51 */
[--C-:B------:R-:W-:Y:S01]  /*dec0*/  FFMA.FTZ R153, R3, c[0x0][0x2d0], -R166.reuse ;  /* 0x0000b40003997a23 */ /* 0x100fe200000108a6 */
[----:B------:R-:W-:Y:S01]  /*ded0*/  @P0 LEA R32, P1, R7, R28, 0x1 ;  /* 0x0000001c07200211 */ /* 0x000fe200078208ff */
[----:B------:R-:W-:Y:S02]  /*dee0*/  FFMA.FTZ R151, R13, c[0x0][0x2d0], -R166 ;  /* 0x0000b4000d977a23 */ /* 0x000fe400000108a6 */
[----:B------:R2:W-:Y:S01]  /*def0*/  @P0 LDGSTS.E.BYPASS.LTC128B.128 [R205+0x6100], [R28.64], !P6 ;  /* 0x061000001ccd0fae */ /* 0x0005e2000f101d46 */
[----:B------:R-:W-:Y:S01]  /*df00*/  @P0 LEA.HI.X R33, R7, R29, R202, 0x1, P1 ;  /* 0x0000001d07210211 */ /* 0x000fe200008f0cca */
[--C-:B------:R-:W-:Y:S01]  /*df10*/  FFMA.FTZ R146, R25, c[0x0][0x2d0], -R166.reuse ;  /* 0x0000b40019927a23 */ /* 0x100fe200000108a6 */
[----:B------:R-:W-:Y:S01]  /*df20*/  MUFU.EX2 R153, R153 ;  /* 0x0000009900997308 */ /* 0x000fe20000000800 */
[----:B------:R2:W-:Y:S01]  /*df30*/  @P0 LDGSTS.E.BYPASS.LTC128B.128 [R205+0x8100], [R28.64+0x80], !P4 ;  /* 0x081000801ccd0fae */ /* 0x0005e2000e101d46 */
[----:B-1----:R-:W-:Y:S01]  /*df40*/  FMNMX.FTZ R3, R15, R14, !PT ;  /* 0x0000000e0f037209 */ /* 0x002fe20007810000 */
[----:B------:R-:W-:-:S02]  /*df50*/  FFMA.FTZ R149, R11, c[0x0][0x2d0], -R166 ;  /* 0x0000b4000b957a23 */ /* 0x000fc400000108a6 */
[----:B------:R2:W-:Y:S01]  /*df60*/  @P0 LDGSTS.E.BYPASS.LTC128B.128 [R205+0xa100], [R28.64+0x100], !P5 ;  /* 0x0a1001001ccd0fae */ /* 0x0005e2000e901d46 */
[C---:B------:R-:W-:Y:S01]  /*df70*/  FSETP.NEU.FTZ.AND P1, PT, R3.reuse, -INF , PT ;  /* 0xff8000000300780b */ /* 0x040fe20003f3d000 */
[----:B------:R-:W-:Y:S01]  /*df80*/  FMUL.FTZ R163, R3, c[0x0][0x2d0] ;  /* 0x0000b40003a37a20 */ /* 0x000fe20000410000 */
[----:B------:R-:W1:Y:S01]  /*df90*/  MUFU.EX2 R150, R150 ;  /* 0x0000009600967308 */ /* 0x000e620000000800 */
[----:B------:R3:W-:Y:S01]  /*dfa0*/  @P0 LDGSTS.E.BYPASS.LTC128B.128 [R205+0x7100], [R32.64], !P6 ;  /* 0x0710000020cd0fae */ /* 0x0007e2000f101d46 */
[--C-:B------:R-:W-:Y:S02]  /*dfb0*/  FFMA.FTZ R145, R9, c[0x0][0x2d0], -R166.reuse ;  /* 0x0000b40009917a23 */ /* 0x100fe400000108a6 */
[----:B------:R-:W-:Y:S01]  /*dfc0*/  FSEL R163, R163, RZ, P1 ;  /* 0x000000ffa3a37208 */ /* 0x000fe20000800000 */
[----:B------:R3:W-:Y:S01]  /*dfd0*/  @P0 LDGSTS.E.BYPASS.LTC128B.128 [R205+0x9100], [R32.64+0x80], !P4 ;  /* 0x0910008020cd0fae */ /* 0x0007e2000e101d46 */
[----:B------:R-:W-:Y:S02]  /*dfe0*/  FFMA.FTZ R2, R17, c[0x0][0x2d0], -R166 ;  /* 0x0000b40011027a23 */ /* 0x000fe400000108a6 */
[----:B------:R-:W-:Y:S01]  /*dff0*/  MUFU.EX2 R151, R151 ;  /* 0x0000009700977308 */ /* 0x000fe20000000800 */
[----:B------:R3:W-:Y:S01]  /*e000*/  @P0 LDGSTS.E.BYPASS.LTC128B.128 [R205+0xb100], [R32.64+0x100], !P5 ;  /* 0x0b10010020cd0fae */ /* 0x0007e2000e901d46 */
[----:B------:R-:W-:-:S02]  /*e010*/  FFMA.FTZ R152, R30, c[0x0][0x2d0], -R163 ;  /* 0x0000b4001e987a23 */ /* 0x000fc400000108a3 */
[--C-:B------:R-:W-:Y:S01]  /*e020*/  FFMA.FTZ R155, R12, c[0x0][0x2d0], -R163.reuse ;  /* 0x0000b4000c9b7a23 */ /* 0x100fe200000108a3 */
[----:B------:R-:W4:Y:S01]  /*e030*/  LDSM.16.MT88.4 R64, [R195+0x2100] ;  /* 0x00210000c340783b */ /* 0x000f220000004200 */
[--C-:B------:R-:W-:Y:S02]  /*e040*/  FFMA.FTZ R157, R26, c[0x0][0x2d0], -R163.reuse ;  /* 0x0000b4001a9d7a23 */ /* 0x100fe400000108a3 */
[--C-:B------:R-:W-:Y:S01]  /*e050*/  FFMA.FTZ R148, R6, c[0x0][0x2d0], -R163.reuse ;  /* 0x0000b40006947a23 */ /* 0x100fe200000108a3 */
[----:B------:R-:W2:Y:S01]  /*e060*/  LDSM.16.MT88.4 R80, [R189+0x2100] ;  /* 0x00210000bd50783b */ /* 0x000ea20000004200 */
[----:B------:R-:W3:Y:S01]  /*e070*/  MUFU.EX2 R146, R146 ;  /* 0x0000009200927308 */ /* 0x000ee20000000800 */
[--C-:B------:R-:W-:Y:S01]  /*e080*/  FFMA.FTZ R134, R10, c[0x0][0x2d0], -R163.reuse ;  /* 0x0000b4000a867a23 */ /* 0x100fe200000108a3 */
[----:B-1----:R-:W-:Y:S01]  /*e090*/  F2FP.BF16.PACK_AB R112, R150, R153 ;  /* 0x000000999670723e */ /* 0x002fe200000010ff */
[----:B------:R-:W1:Y:S01]  /*e0a0*/  LDSM.16.MT88.4 R124, [R195+0x100] ;  /* 0x00010000c37c783b */ /* 0x000e620000004200 */
[----:B------:R-:W-:-:S02]  /*e0b0*/  FFMA.FTZ R135, R18, c[0x0][0x2d0], -R163 ;  /* 0x0000b40012877a23 */ /* 0x000fc400000108a3 */
[--C-:B------:R-:W-:Y:S01]  /*e0c0*/  FFMA.FTZ R0, R8, c[0x0][0x2d0], -R163.reuse ;  /* 0x0000b40008007a23 */ /* 0x100fe200000108a3 */
[----:B------:R-:W1:Y:S01]  /*e0d0*/  LDSM.16.MT88.4 R40, [R190+0x100] ;  /* 0x00010000be28783b */ /* 0x000e620000004200 */
[----:B------:R-:W-:Y:S01]  /*e0e0*/  MUFU.EX2 R152, R152 ;  /* 0x0000009800987308 */ /* 0x000fe20000000800 */
[--C-:B------:R-:W-:Y:S02]  /*e0f0*/  FFMA.FTZ R144, R21, c[0x0][0x2d0], -R166.reuse ;  /* 0x0000b40015907a23 */ /* 0x100fe400000108a6 */
[----:B------:R-:W1:Y:S01]  /*e100*/  LDSM.16.MT88.4 R48, [R189+0x100] ;  /* 0x00010000bd30783b */ /* 0x000e620000004200 */
[----:B------:R-:W-:Y:S02]  /*e110*/  FFMA.FTZ R147, R22, c[0x0][0x2d0], -R163 ;  /* 0x0000b40016937a23 */ /* 0x000fe400000108a3 */
[--C-:B------:R-:W-:Y:S01]  /*e120*/  FFMA.FTZ R154, R167, c[0x0][0x2d0], -R166.reuse ;  /* 0x0000b400a79a7a23 */ /* 0x100fe200000108a6 */
[----:B------:R-:W1:Y:S01]  /*e130*/  LDSM.16.MT88.4 R56, [R188+0x100] ;  /* 0x00010000bc38783b */ /* 0x000e620000004200 */
[----:B------:R-:W4:Y:S01]  /*e140*/  MUFU.EX2 R155, R155 ;  /* 0x0000009b009b7308 */ /* 0x000f220000000800 */
[----:B---3--:R-:W-:Y:S01]  /*e150*/  F2FP.BF16.PACK_AB R114, R146, R151 ;  /* 0x000000979272723e */ /* 0x008fe200000010ff */
[--C-:B------:R-:W-:Y:S01]  /*e160*/  FFMA.FTZ R156, R165, c[0x0][0x2d0], -R166.reuse ;  /* 0x0000b400a59c7a23 */ /* 0x100fe200000108a6 */
[----:B------:R-:W3:Y:S01]  /*e170*/  LDSM.16.MT88.4 R72, [R190+0x2100] ;  /* 0x00210000be48783b */ /* 0x000ee20000004200 */
[----:B------:R-:W-:-:S02]  /*e180*/  FFMA.FTZ R159, R159, c[0x0][0x2d0], -R166 ;  /* 0x0000b4009f9f7a23 */ /* 0x000fc400000108a6 */
[--C-:B------:R-:W-:Y:S01]  /*e190*/  FFMA.FTZ R161, R161, c[0x0][0x2d0], -R166.reuse ;  /* 0x0000b400a1a17a23 */ /* 0x100fe200000108a6 */
[----:B------:R-:W1:Y:S01]  /*e1a0*/  LDSM.16.MT88.4 R88, [R188+0x2100] ;  /* 0x00210000bc58783b */ /* 0x000e620000004200 */
[----:B------:R-:W-:Y:S01]  /*e1b0*/  MUFU.EX2 R157, R157 ;  /* 0x0000009d009d7308 */ /* 0x000fe20000000800 */
[--C-:B------:R-:W-:Y:S02]  /*e1c0*/  FFMA.FTZ R160, R160, c[0x0][0x2d0], -R163.reuse ;  /* 0x0000b400a0a07a23 */ /* 0x100fe400000108a3 */
[----:B------:R-:W1:Y:S01]  /*e1d0*/  LDSM.16.MT88.4 R96, [R195+0x4100] ;  /* 0x00410000c360783b */ /* 0x000e620000004200 */
[--C-:B------:R-:W-:Y:S02]  /*e1e0*/  FFMA.FTZ R165, R170, c[0x0][0x2d0], -R163.reuse ;  /* 0x0000b400aaa57a23 */ /* 0x100fe400000108a3 */
[--C-:B------:R-:W-:Y:S01]  /*e1f0*/  FFMA.FTZ R162, R162, c[0x0][0x2d0], -R163.reuse ;  /* 0x0000b400a2a27a23 */ /* 0x100fe200000108a3 */
[----:B------:R-:W1:Y:S01]  /*e200*/  LDSM.16.MT88.4 R104, [R190+0x4100] ;  /* 0x00410000be68783b */ /* 0x000e620000004200 */
[----:B------:R-:W2:Y:S01]  /*e210*/  MUFU.EX2 R148, R148 ;  /* 0x0000009400947308 */ /* 0x000ea20000000800 */
[----:B----4-:R-:W-:Y:S01]  /*e220*/  F2FP.BF16.PACK_AB R113, R155, R152 ;  /* 0x000000989b71723e */ /* 0x010fe200000010ff */
[----:B------:R-:W-:Y:S01]  /*e230*/  FFMA.FTZ R167, R168, c[0x0][0x2d0], -R163 ;  /* 0x0000b400a8a77a23 */ /* 0x000fe200000108a3 */
[----:B------:R-:W4:Y:S01]  /*e240*/  LDSM.16.MT88.4 R108, [R189+0x4100] ;  /* 0x00410000bd6c783b */ /* 0x000f220000004200 */
        /* <DEDUP_REMOVED lines=9> */
[----:B--2---:R-:W-:Y:S01]  /*e2e0*/  F2FP.BF16.PACK_AB R115, R148, R157 ;  /* 0x0000009d9473723e */ /* 0x004fe200000010ff */
[----:B------:R-:W2:Y:S01]  /*e2f0*/  MUFU.EX2 R144, R144 ;  /* 0x0000009000907308 */ /* 0x000ea20000000800 */
[--C-:B------:R-:W-:Y:S01]  /*e300*/  FFMA.FTZ R171, R142, c[0x0][0x2d0], -R163.reuse ;  /* 0x0000b4008eab7a23 */ /* 0x100fe200000108a3 */
[----:B------:R-:W2:Y:S01]  /*e310*/  LDSM.16.MT88.4 R20, [R195+0x900] ;  /* 0x00090000c314783b */ /* 0x000ea20000004200 */
[----:B------:R-:W-:-:S02]  /*e320*/  FFMA.FTZ R166, R140, c[0x0][0x2d0], -R163 ;  /* 0x0000b4008ca67a23 */ /* 0x000fc400000108a3 */
[----:B------:R-:W-:Y:S01]  /*e330*/  FFMA.FTZ R225, R158, c[0x0][0x2d0], -R163 ;  /* 0x0000b4009ee17a23 */ /* 0x000fe200000108a3 */
[C---:B------:R-:W-:Y:S01]  /*e340*/  HMMA.16816.F32.BF16 R60, R112.reuse, R64, RZ ;  /* 0x00000040703c723c */ /* 0x040fe200000418ff */
[----:B------:R-:W2:Y:S01]  /*e350*/  LDSM.16.MT88.4 R12, [R188+0x2900] ;  /* 0x00290000bc0c783b */ /* 0x000ea20000004200 */
[----:B------:R-:W-:Y:S01]  /*e360*/  MUFU.EX2 R145, R145 ;  /* 0x0000009100917308 */ /* 0x000fe20000000800 */
[----:B------:R-:W-:Y:S02]  /*e370*/  FADD.FTZ R150, R153, R150 ;  /* 0x0000009699967221 */ /* 0x000fe40000010000 */
[----:B------:R-:W-:Y:S01]  /*e380*/  LDSM.16.MT88.4 R136, [R190+0x900] ;  /* 0x00090000be88783b */ /* 0x000fe20000004200 */
[----:B------:R-:W-:Y:S02]  /*e390*/  FADD.FTZ R152, R152, R155 ;  /* 0x0000009b98987221 */ /* 0x000fe40000010000 */
[----:B------:R-:W-:Y:S01]  /*e3a0*/  HMMA.16816.F32.BF16 R76, R112, R80, RZ ;  /* 0x00000050704c723c */ /* 0x000fe200000418ff */
[----:B------:R-:W-:Y:S01]  /*e3b0*/  LDSM.16.MT88.4 R32, [R189+0x900] ;  /* 0x00090000bd20783b */ /* 0x000fe20000004200 */
[----:B------:R-:W-:Y:S01]  /*e3c0*/  MUFU.EX2 R2, R2 ;  /* 0x0000000200027308 */ /* 0x000fe20000000800 */
[----:B------:R-:W-:-:S02]  /*e3d0*/  FADD.FTZ R151, R151, R150 ;  /* 0x0000009697977221 */ /* 0x000fc40000010000 */
[----:B------:R-:W-:Y:S01]  /*e3e0*/  LDSM.16.MT88.4 R28, [R188+0x900] ;  /* 0x00090000bc1c783b */ /* 0x000fe20000004200 */
[----:B------:R-:W-:Y:S02]  /*e3f0*/  FADD.FTZ R157, R157, R152 ;  /* 0x000000989d9d7221 */ /* 0x000fe40000010000 */
[C---:B------:R-:W-:Y:S01]  /*e400*/  HMMA.16816.F32.BF16 R64, R112.reuse, R66, RZ ;  /* 0x000000427040723c */ /* 0x040fe200000418ff */
[----:B------:R-:W-:Y:S01]  /*e410*/  LDSM.16.MT88.4 R24, [R190+0x2900] ;  /* 0x00290000be18783b */ /* 0x000fe20000004200 */
[----:B------:R-:W-:Y:S01]  /*e420*/  MUFU.EX2 R147, R147 ;  /* 0x0000009300937308 */ /* 0x000fe20000000800 */
[----:B------:R-:W-:Y:S02]  /*e430*/  FADD.FTZ R146, R146, R151 ;  /* 0x0000009792927221 */ /* 0x000fe40000010000 */
[----:B------:R-:W-:Y:S01]  /*e440*/  FADD.FTZ R148, R148, R157 ;  /* 0x0000009d94947221 */ /* 0x000fe20000010000 */
[----:B------:R-:W-:Y:S02]  /*e450*/  LDSM.16.MT88.4 R140, [R190+0x1900] ;  /* 0x00190000be8c783b */ /* 0x000fe40000004200 */
[C---:B------:R-:W-:Y:S02]  /*e460*/  HMMA.16816.F32.BF16 R80, R112.reuse, R82, RZ ;  /* 0x000000527050723c */ /* 0x040fe400000418ff */
[----:B------:R-:W2:Y:S01]  /*e470*/  MUFU.EX2 R134, R134 ;  /* 0x0000008600867308 */ /* 0x000ea20000000800 */
[----:B------:R-:W0:Y:S05]  /*e480*/  LDGDEPBAR ;  /* 0x00000000000079af */ /* 0x000e2a0000000000 */
[C---:B-1----:R-:W-:Y:S02]  /*e490*/  HMMA.16816.F32.BF16 R128, R112.reuse, R124, RZ ;  /* 0x0000007c7080723c */ /* 0x042fe400000418ff */
[----:B------:R-:W-:Y:S06]  /*e4a0*/  MUFU.EX2 R135, R135 ;  /* 0x0000008700877308 */ /* 0x000fec0000000800 */
[C---:B------:R-:W-:Y:S02]  /*e4b0*/  HMMA.16816.F32.BF16 R36, R112.reuse, R40, RZ ;  /* 0x000000287024723c */ /* 0x040fe400000418ff */
[----:B------:R-:W1:Y:S06]  /*e4c0*/  MUFU.EX2 R0, R0 ;  /* 0x0000000000007308 */ /* 0x000e6c0000000800 */
[C---:B------:R-:W-:Y:S02]  /*e4d0*/  HMMA.16816.F32.BF16 R44, R112.reuse, R48, RZ ;  /* 0x00000030702c723c */ /* 0x040fe400000418ff */
[----:B------:R-:W-:Y:S06]  /*e4e0*/  MUFU.EX2 R154, R154 ;  /* 0x0000009a009a7308 */ /* 0x000fec0000000800 */
[C---:B------:R-:W-:Y:S02]  /*e4f0*/  HMMA.16816.F32.BF16 R52, R112.reuse, R56, RZ ;  /* 0x000000387034723c */ /* 0x040fe400000418ff */
[----:B------:R-:W1:Y:S06]  /*e500*/  MUFU.EX2 R159, R159 ;  /* 0x0000009f009f7308 */ /* 0x000e6c0000000800 */
[C---:B---3--:R-:W-:Y:S02]  /*e510*/  HMMA.16816.F32.BF16 R68, R112.reuse, R72, RZ ;  /* 0x000000487044723c */ /* 0x048fe400000418ff */
[----:B------:R-:W-:Y:S06]  /*e520*/  MUFU.EX2 R156, R156 ;  /* 0x0000009c009c7308 */ /* 0x000fec0000000800 */
[C---:B-----5:R-:W-:Y:S02]  /*e530*/  HMMA.16816.F32.BF16 R84, R112.reuse, R88, RZ ;  /* 0x000000587054723c */ /* 0x060fe400000418ff */
[----:B------:R-:W3:Y:S06]  /*e540*/  MUFU.EX2 R161, R161 ;  /* 0x000000a100a17308 */ /* 0x000eec0000000800 */
[C---:B------:R-:W-:Y:S02]  /*e550*/  HMMA.16816.F32.BF16 R92, R112.reuse, R96, RZ ;  /* 0x00000060705c723c */ /* 0x040fe400000418ff */
[----:B------:R-:W-:Y:S06]  /*e560*/  MUFU.EX2 R160, R160 ;  /* 0x000000a000a07308 */ /* 0x000fec0000000800 */
[C---:B------:R-:W-:Y:S02]  /*e570*/  HMMA.16816.F32.BF16 R100, R112.reuse, R104, RZ ;  /* 0x000000687064723c */ /* 0x040fe400000418ff */
[----:B------:R-:W1:Y:S06]  /*e580*/  MUFU.EX2 R165, R165 ;  /* 0x000000a500a57308 */ /* 0x000e6c0000000800 */
[C---:B----4-:R-:W-:Y:S02]  /*e590*/  HMMA.16816.F32.BF16 R120, R112.reuse, R108, RZ ;  /* 0x0000006c7078723c */ /* 0x050fe400000418ff */
[----:B------:R-:W-:Y:S06]  /*e5a0*/  MUFU.EX2 R162, R162 ;  /* 0x000000a200a27308 */ /* 0x000fec0000000800 */
[C---:B------:R-:W-:Y:S02]  /*e5b0*/  HMMA.16816.F32.BF16 R124, R112.reuse, R126, RZ ;  /* 0x0000007e707c723c */ /* 0x040fe400000418ff */
[----:B------:R-:W4:Y:S06]  /*e5c0*/  MUFU.EX2 R167, R167 ;  /* 0x000000a700a77308 */ /* 0x000f2c0000000800 */
[C---:B------:R-:W-:Y:S02]  /*e5d0*/  HMMA.16816.F32.BF16 R40, R112.reuse, R42, RZ ;  /* 0x0000002a7028723c */ /* 0x040fe400000418ff */
[----:B------:R-:W-:Y:S06]  /*e5e0*/  MUFU.EX2 R168, R168 ;  /* 0x000000a800a87308 */ /* 0x000fec0000000800 */
[C---:B------:R-:W-:Y:S02]  /*e5f0*/  HMMA.16816.F32.BF16 R48, R112.reuse, R50, RZ ;  /* 0x000000327030723c */ /* 0x040fe400000418ff */
[----:B------:R-:W1:Y:S06]  /*e600*/  MUFU.EX2 R169, R169 ;  /* 0x000000a900a97308 */ /* 0x000e6c0000000800 */
        /* <DEDUP_REMOVED lines=12> */
[C---:B------:R-:W-:Y:S07]  /*e6d0*/  HMMA.16816.F32.BF16 R116, R112.reuse, R4, RZ ;  /* 0x000000047074723c */ /* 0x040fee00000418ff */
[----:B--2---:R-:W-:Y:S01]  /*e6e0*/  F2FP.BF16.PACK_AB R4, R144, R149 ;  /* 0x000000959004723e */ /* 0x004fe200000010ff */
[----:B------:R-:W-:Y:S01]  /*e6f0*/  HMMA.16816.F32.BF16 R112, R112, R6, RZ ;  /* 0x000000067070723c */ /* 0x000fe200000418ff */
[----:B------:R-:W-:Y:S01]  /*e700*/  F2FP.BF16.PACK_AB R5, R134, R147 ;  /* 0x000000938605723e */ /* 0x000fe200000010ff */
[----:B------:R-:W-:-:S02]  /*e710*/  FADD.FTZ R149, R149, R146 ;  /* 0x0000009295957221 */ /* 0x000fc40000010000 */
[----:B------:R-:W-:Y:S02]  /*e720*/  FADD.FTZ R147, R147, R148 ;  /* 0x0000009493937221 */ /* 0x000fe40000010000 */
[----:B------:R-:W-:Y:S01]  /*e730*/  FADD.FTZ R144, R144, R149 ;  /* 0x0000009590907221 */ /* 0x000fe20000010000 */
[----:B------:R-:W-:Y:S01]  /*e740*/  F2FP.BF16.PACK_AB R6, R2, R145 ;  /* 0x000000910206723e */ /* 0x000fe200000010ff */
[----:B------:R-:W-:Y:S01]  /*e750*/  FADD.FTZ R134, R134, R147 ;  /* 0x0000009386867221 */ /* 0x000fe20000010000 */
[----:B-1----:R-:W-:Y:S01]  /*e760*/  F2FP.BF16.PACK_AB R7, R0, R135 ;  /* 0x000000870007723e */ /* 0x002fe200000010ff */
[----:B------:R-:W-:Y:S02]  /*e770*/  FADD.FTZ R145, R145, R144 ;  /* 0x0000009091917221 */ /* 0x000fe40000010000 */
[----:B------:R-:W-:Y:S02]  /*e780*/  FADD.FTZ R135, R135, R134 ;  /* 0x0000008687877221 */ /* 0x000fe40000010000 */
[----:B------:R-:W-:-:S02]  /*e790*/  FADD.FTZ R145, R2, R145 ;  /* 0x0000009102917221 */ /* 0x000fc40000010000 */
[----:B------:R-:W-:Y:S01]  /*e7a0*/  HMMA.16816.F32.BF16 R60, R4, R8, R60 ;  /* 0x00000008043c723c */ /* 0x000fe2000004183c */
[----:B------:R-:W-:-:S07]  /*e7b0*/  FADD.FTZ R135, R0, R135 ;  /* 0x0000008700877221 */ /* 0x000fce0000010000 */
[C---:B------:R-:W-:Y:S01]  /*e7c0*/  HMMA.16816.F32.BF16 R64, R4.reuse, R10, R64 ;  /* 0x0000000a0440723c */ /* 0x040fe20000041840 */
[----:B------:R-:W1:Y:S07]  /*e7d0*/  LDSM.16.MT88.4 R8, [R190+0x4900] ;  /* 0x00490000be08783b */ /* 0x000e6e0000004200 */
[C---:B------:R-:W-:Y:S08]  /*e7e0*/  HMMA.16816.F32.BF16 R76, R4.reuse, R16, R76 ;  /* 0x00000010044c723c */ /* 0x040ff0000004184c */
[C---:B------:R-:W-:Y:S01]  /*e7f0*/  HMMA.16816.F32.BF16 R80, R4.reuse, R18, R80 ;  /* 0x000000120450723c */ /* 0x040fe20000041850 */
[----:B------:R-:W2:Y:S07]  /*e800*/  LDSM.16.MT88.4 R16, [R189+0x4900] ;  /* 0x00490000bd10783b */ /* 0x000eae0000004200 */
[C---:B------:R-:W-:Y:S08]  /*e810*/  HMMA.16816.F32.BF16 R128, R4.reuse, R20, R128 ;  /* 0x000000140480723c */ /* 0x040ff00000041880 */
[C---:B------:R-:W-:Y:S01]  /*e820*/  HMMA.16816.F32.BF16 R124, R4.reuse, R22, R124 ;  /* 0x00000016047c723c */ /* 0x040fe2000004187c */
[----:B------:R-:W3:Y:S07]  /*e830*/  LDSM.16.MT88.4 R20, [R195+0x4900] ;  /* 0x00490000c314783b */ /* 0x000eee0000004200 */
[C---:B------:R-:W-:Y:S08]  /*e840*/  HMMA.16816.F32.BF16 R84, R4.reuse, R12, R84 ;  /* 0x0000000c0454723c */ /* 0x040ff00000041854 */
        /* <DEDUP_REMOVED lines=10> */
[----:B------:R-:W-:Y:S07]  /*e8f0*/  LDSM.16.MT88.4 R136, [R189+0x1900] ;  /* 0x00190000bd88783b */ /* 0x000fee0000004200 */
        /* <DEDUP_REMOVED lines=9> */
[C---:B---3--:R-:W-:Y:S08]  /*e990*/  HMMA.16816.F32.BF16 R92, R4.reuse, R20, R92 ;  /* 0x00000014045c723c */ /* 0x048ff0000004185c */
[C---:B------:R-:W-:Y:S01]  /*e9a0*/  HMMA.16816.F32.BF16 R96, R4.reuse, R22, R96 ;  /* 0x000000160460723c */ /* 0x040fe20000041860 */
[----:B------:R-:W-:Y:S07]  /*e9b0*/  LDSM.16.MT88.4 R20, [R195+0x5100] ;  /* 0x00510000c314783b */ /* 0x000fee0000004200 */
[C---:B------:R-:W-:Y:S08]  /*e9c0*/  HMMA.16816.F32.BF16 R116, R4.reuse, R12, R116 ;  /* 0x0000000c0474723c */ /* 0x040ff00000041874 */
[----:B------:R-:W-:Y:S01]  /*e9d0*/  HMMA.16816.F32.BF16 R112, R4, R14, R112 ;  /* 0x0000000e0470723c */ /* 0x000fe20000041870 */
[----:B------:R-:W3:Y:S06]  /*e9e0*/  LDSM.16.MT88.4 R12, [R195+0x3100] ;  /* 0x00310000c30c783b */ /* 0x000eec0000004200 */
[----:B------:R-:W-:Y:S01]  /*e9f0*/  F2FP.BF16.PACK_AB R4, R159, R154 ;  /* 0x0000009a9f04723e */ /* 0x000fe200000010ff */
[----:B------:R-:W-:Y:S01]  /*ea00*/  FADD.FTZ R154, R154, R145 ;  /* 0x000000919a9a7221 */ /* 0x000fe20000010000 */
[----:B------:R-:W-:-:S02]  /*ea10*/  F2FP.BF16.PACK_AB R6, R161, R156 ;  /* 0x0000009ca106723e */ /* 0x000fc400000010ff */
[----:B------:R-:W-:Y:S01]  /*ea20*/  F2FP.BF16.PACK_AB R5, R165, R160 ;  /* 0x000000a0a505723e */ /* 0x000fe200000010ff */
[----:B------:R-:W-:Y:S01]  /*ea30*/  FADD.FTZ R160, R160, R135 ;  /* 0x00000087a0a07221 */ /* 0x000fe20000010000 */
[----:B----4-:R-:W-:Y:S01]  /*ea40*/  F2FP.BF16.PACK_AB R7, R167, R162 ;  /* 0x000000a2a707723e */ /* 0x010fe200000010ff */
[----:B------:R-:W-:Y:S02]  /*ea50*/  FADD.FTZ R159, R159, R154 ;  /* 0x0000009a9f9f7221 */ /* 0x000fe40000010000 */
[----:B------:R-:W-:Y:S02]  /*ea60*/  FADD.FTZ R165, R165, R160 ;  /* 0x000000a0a5a57221 */ /* 0x000fe40000010000 */
[----:B------:R-:W-:Y:S02]  /*ea70*/  FADD.FTZ R156, R156, R159 ;  /* 0x0000009f9c9c7221 */ /* 0x000fe40000010000 */
[----:B-1----:R-:W-:Y:S01]  /*ea80*/  HMMA.16816.F32.BF16 R128, R4, R8, R128 ;  /* 0x000000080480723c */ /* 0x002fe20000041880 */
[----:B------:R-:W-:-:S02]  /*ea90*/  FADD.FTZ R162, R162, R165 ;  /* 0x000000a5a2a27221 */ /* 0x000fc40000010000 */
[----:B------:R-:W-:Y:S02]  /*eaa0*/  FADD.FTZ R161, R161, R156 ;  /* 0x0000009ca1a17221 */ /* 0x000fe40000010000 */
[----:B------:R-:W-:-:S03]  /*eab0*/  FADD.FTZ R167, R167, R162 ;  /* 0x000000a2a7a77221 */ /* 0x000fc60000010000 */
        /* <DEDUP_REMOVED lines=8> */
[C---:B------:R-:W-:Y:S08]  /*eb40*/  HMMA.16816.F32.BF16 R92, R4.reuse, R20, R92 ;  /* 0x00000014045c723c */ /* 0x040ff0000004185c */
        /* <DEDUP_REMOVED lines=9> */
[C---:B------:R-:W-:Y:S01]  /*ebe0*/  HMMA.16816.F32.BF16 R96, R4.reuse, R22, R96 ;  /* 0x000000160460723c */ /* 0x040fe20000041860 */
[----:B------:R-:W-:Y:S07]  /*ebf0*/  LDSM.16.MT88.4 R20, [R188+0x3900] ;  /* 0x00390000bc14783b */ /* 0x000fee0000004200 */
        /* <DEDUP_REMOVED lines=10> */
[C---:B------:R-:W-:Y:S01]  /*eca0*/  HMMA.16816.F32.BF16 R56, R4.reuse, R30, R56 ;  /* 0x0000001e0438723c */ /* 0x040fe20000041838 */
[----:B------:R-:W1:Y:S07]  /*ecb0*/  LDSM.16.MT88.4 R28, [R190+0x3900] ;  /* 0x00390000be1c783b */ /* 0x000e6e0000004200 */
[C---:B------:R-:W-:Y:S08]  /*ecc0*/  HMMA.16816.F32.BF16 R68, R4.reuse, R24, R68 ;  /* 0x000000180444723c */ /* 0x040ff00000041844 */
[----:B------:R-:W-:Y:S01]  /*ecd0*/  HMMA.16816.F32.BF16 R72, R4, R26, R72 ;  /* 0x0000001a0448723c */ /* 0x000fe20000041848 */
[----:B------:R-:W2:Y:S06]  /*ece0*/  LDSM.16.MT88.4 R24, [R189+0x3900] ;  /* 0x00390000bd18783b */ /* 0x000eac0000004200 */
[----:B------:R-:W-:Y:S01]  /*ecf0*/  F2FP.BF16.PACK_AB R4, R169, R168 ;  /* 0x000000a8a904723e */ /* 0x000fe200000010ff */
[----:B------:R-:W-:Y:S01]  /*ed00*/  FADD.FTZ R168, R168, R161 ;  /* 0x000000a1a8a87221 */ /* 0x000fe20000010000 */
[----:B------:R-:W-:-:S02]  /*ed10*/  F2FP.BF16.PACK_AB R6, R227, R170 ;  /* 0x000000aae306723e */ /* 0x000fc400000010ff */
[----:B------:R-:W-:Y:S01]  /*ed20*/  F2FP.BF16.PACK_AB R5, R171, R164 ;  /* 0x000000a4ab05723e */ /* 0x000fe200000010ff */
[----:B------:R-:W-:Y:S01]  /*ed30*/  FADD.FTZ R164, R164, R167 ;  /* 0x000000a7a4a47221 */ /* 0x000fe20000010000 */
[----:B------:R-:W-:Y:S01]  /*ed40*/  F2FP.BF16.PACK_AB R7, R225, R166 ;  /* 0x000000a6e107723e */ /* 0x000fe200000010ff */
[----:B------:R-:W-:Y:S02]  /*ed50*/  FADD.FTZ R169, R169, R168 ;  /* 0x000000a8a9a97221 */ /* 0x000fe40000010000 */
[----:B------:R-:W-:Y:S02]  /*ed60*/  FADD.FTZ R171, R171, R164 ;  /* 0x000000a4abab7221 */ /* 0x000fe40000010000 */
[----:B------:R-:W-:Y:S02]  /*ed70*/  FADD.FTZ R170, R170, R169 ;  /* 0x000000a9aaaa7221 */ /* 0x000fe40000010000 */
[----:B---3--:R-:W-:Y:S01]  /*ed80*/  HMMA.16816.F32.BF16 R128, R4, R12, R128 ;  /* 0x0000000c0480723c */ /* 0x008fe20000041880 */
[----:B------:R-:W-:-:S02]  /*ed90*/  FADD.FTZ R166, R166, R171 ;  /* 0x000000aba6a67221 */ /* 0x000fc40000010000 */
[----:B------:R-:W-:Y:S02]  /*eda0*/  FADD.FTZ R227, R227, R170 ;  /* 0x000000aae3e37221 */ /* 0x000fe40000010000 */
[----:B------:R-:W-:-:S03]  /*edb0*/  FADD.FTZ R225, R225, R166 ;  /* 0x000000a6e1e17221 */ /* 0x000fc60000010000 */
        /* <DEDUP_REMOVED lines=9> */
[C---:B------:R-:W-:Y:S08]  /*ee50*/  HMMA.16816.F32.BF16 R40, R4.reuse, R142, R40 ;  /* 0x0000008e0428723c */ /* 0x040ff00000041828 */
[C---:B------:R-:W-:Y:S08]  /*ee60*/  HMMA.16816.F32.BF16 R44, R4.reuse, R136, R44 ;  /* 0x00000088042c723c */ /* 0x040ff0000004182c */
[C---:B------:R-:W-:Y:S08]  /*ee70*/  HMMA.16816.F32.BF16 R48, R4.reuse, R138, R48 ;  /* 0x0000008a0430723c */ /* 0x040ff00000041830 */
[C---:B----4-:R-:W-:Y:S08]  /*ee80*/  HMMA.16816.F32.BF16 R52, R4.reuse, R32, R52 ;  /* 0x000000200434723c */ /* 0x050ff00000041834 */
[C---:B------:R-:W-:Y:S08]  /*ee90*/  HMMA.16816.F32.BF16 R56, R4.reuse, R34, R56 ;  /* 0x000000220438723c */ /* 0x040ff00000041838 */
[C---:B------:R-:W-:Y:S08]  /*eea0*/  HMMA.16816.F32.BF16 R68, R4.reuse, R28, R68 ;  /* 0x0000001c0444723c */ /* 0x040ff00000041844 */
[C---:B------:R-:W-:Y:S08]  /*eeb0*/  HMMA.16816.F32.BF16 R72, R4.reuse, R30, R72 ;  /* 0x0000001e0448723c */ /* 0x040ff00000041848 */
        /* <DEDUP_REMOVED lines=8> */
[C---:B--2---:R-:W-:Y:S08]  /*ef40*/  HMMA.16816.F32.BF16 R116, R4.reuse, R16, R116 ;  /* 0x000000100474723c */ /* 0x044ff00000041874 */
[----:B------:R-:W-:Y:S01]  /*ef50*/  HMMA.16816.F32.BF16 R112, R4, R18, R112 ;  /* 0x000000120470723c */ /* 0x000fe20000041870 */
[----:B------:R-:W-:Y:S07]  /*ef60*/  @!P0 BRA `(.L_x_128) ;  /* 0x00002aa000008947 */ /* 0x000fee0003800000 */
[C---:B------:R-:W-:Y:S01]  /*ef70*/  IADD3 RZ, P3, R206.reuse, 0x40, RZ ;  /* 0x00000040ceff7810 */ /* 0x040fe20007f7e0ff */
[----:B------:R-:W-:Y:S01]  /*ef80*/  IMAD.MOV.U32 R216, RZ, RZ, c[0x0][0x1e0] ;  /* 0x00007800ffd87624 */ /* 0x000fe200078e00ff */
[----:B------:R-:W-:Y:S01]  /*ef90*/  IADD3 RZ, P2, R206, 0x80, RZ ;  /* 0x00000080ceff7810 */ /* 0x000fe20007f5e0ff */
[----:B------:R-:W-:Y:S01]  /*efa0*/  IMAD.MOV.U32 R0, RZ, RZ, R3 ;  /* 0x000000ffff007224 */ /* 0x000fe200078e0003 */
[C---:B------:R-:W-:Y:S01]  /*efb0*/  IADD3 RZ, P1, R208.reuse, 0x40, RZ ;  /* 0x00000040d0ff7810 */ /* 0x040fe20007f3e0ff */
[--C-:B------:R-:W-:Y:S01]  /*efc0*/  IMAD.X R222, RZ, RZ, R201.reuse, P3 ;  /* 0x000000ffffde7224 */ /* 0x100fe200018e06c9 */
[----:B------:R-:W-:Y:S01]  /*efd0*/  IADD3 RZ, P0, R208, 0x80, RZ ;  /* 0x00000080d0ff7810 */ /* 0x000fe20007f1e0ff */
[----:B------:R-:W-:Y:S01]  /*efe0*/  IMAD.X R221, RZ, RZ, R201, P2 ;  /* 0x000000ffffdd7224 */ /* 0x000fe200010e06c9 */
[----:B------:R-:W-:Y:S01]  /*eff0*/  LEA.HI.SX32 R223, R133, 0xfffffffe, 0x1a ;  /* 0xfffffffe85df7811 */ /* 0x000fe200078fd2ff */
[----:B------:R-:W-:Y:S01]  /*f000*/  IMAD.MOV.U32 R133, RZ, RZ, R132 ;  /* 0x000000ffff857224 */ /* 0x000fe200078e0084 */
[C---:B------:R-:W-:Y:S01]  /*f010*/  IADD3 R187, R196.reuse, 0x800, RZ ;  /* 0x00000800c4bb7810 */ /* 0x040fe20007ffe0ff */
[--C-:B------:R-:W-:Y:S01]  /*f020*/  IMAD.X R220, RZ, RZ, R211.reuse, P1 ;  /* 0x000000ffffdc7224 */ /* 0x100fe200008e06d3 */
[C---:B------:R-:W-:Y:S01]  /*f030*/  IADD3 R186, R196.reuse, 0x1000, RZ ;  /* 0x00001000c4ba7810 */ /* 0x040fe20007ffe0ff */
[----:B------:R-:W-:Y:S01]  /*f040*/  IMAD.X R219, RZ, RZ, R211, P0 ;  /* 0x000000ffffdb7224 */ /* 0x000fe200000e06d3 */
[C---:B------:R-:W-:Y:S01]  /*f050*/  IADD3 R185, R196.reuse, 0x1800, RZ ;  /* 0x00001800c4b97810 */ /* 0x040fe20007ffe0ff */
[----:B------:R-:W-:Y:S01]  /*f060*/  IMAD.MOV.U32 R218, RZ, RZ, c[0x0][0x208] ;  /* 0x00008200ffda7624 */ /* 0x000fe200078e00ff */
[C---:B------:R-:W-:Y:S01]  /*f070*/  IADD3 R183, R196.reuse, 0x2000, RZ ;  /* 0x00002000c4b77810 */ /* 0x040fe20007ffe0ff */
[----:B------:R-:W-:Y:S01]  /*f080*/  IMAD.MOV.U32 R217, RZ, RZ, c[0x0][0x20c] ;  /* 0x00008300ffd97624 */ /* 0x000fe200078e00ff */
[----:B------:R-:W-:Y:S01]  /*f090*/  IADD3 R182, R196, 0x2800, RZ ;  /* 0x00002800c4b67810 */ /* 0x000fe20007ffe0ff */
[----:B------:R-:W-:Y:S01]  /*f0a0*/  IMAD.SHL.U32 R216, R216, 0x20, RZ ;  /* 0x00000020d8d87824 */ /* 0x000fe200078e00ff */
[C---:B------:R-:W-:Y:S01]  /*f0b0*/  IADD3 R181, R196.reuse, 0x3000, RZ ;  /* 0x00003000c4b57810 */ /* 0x040fe20007ffe0ff */
[----:B------:R-:W-:Y:S01]  /*f0c0*/  ULDC.64 UR4, c[0x0][0x118] ;  /* 0x0000460000047ab9 */ /* 0x000fe20000000a00 */
[----:B------:R-:W-:-:S02]  /*f0d0*/  IADD3 R180, R196, 0x3800, RZ ;  /* 0x00003800c4b47810 */ /* 0x000fc40007ffe0ff */
[C---:B------:R-:W-:Y:S02]  /*f0e0*/  IADD3 R179, R196.reuse, 0x4000, RZ ;  /* 0x00004000c4b37810 */ /* 0x040fe40007ffe0ff */
[C---:B------:R-:W-:Y:S02]  /*f0f0*/  IADD3 R178, R196.reuse, 0x4800, RZ ;  /* 0x00004800c4b27810 */ /* 0x040fe40007ffe0ff */
[C---:B------:R-:W-:Y:S02]  /*f100*/  IADD3 R177, R196.reuse, 0x5000, RZ ;  /* 0x00005000c4b17810 */ /* 0x040fe40007ffe0ff */
[----:B------:R-:W-:Y:S02]  /*f110*/  IADD3 R176, R196, 0x5800, RZ ;  /* 0x00005800c4b07810 */ /* 0x000fe40007ffe0ff */
[C---:B------:R-:W-:Y:S02]  /*f120*/  IADD3 R215, R206.reuse, 0x40, RZ ;  /* 0x00000040ced77810 */ /* 0x040fe40007ffe0ff */
[----:B------:R-:W-:-:S02]  /*f130*/  IADD3 R214, R206, 0x80, RZ ;  /* 0x00000080ced67810 */ /* 0x000fc40007ffe0ff */
[C---:B------:R-:W-:Y:S02]  /*f140*/  IADD3 R213, R208.reuse, 0x40, RZ ;  /* 0x00000040d0d57810 */ /* 0x040fe40007ffe0ff */
[----:B------:R-:W-:Y:S02]  /*f150*/  IADD3 R212, R208, 0x80, RZ ;  /* 0x00000080d0d47810 */ /* 0x000fe40007ffe0ff */
.L_x_129:
[----:B------:R-:W-:Y:S04]  /*f160*/  DEPBAR.LE SB0, 0x0 ;  /* 0x000080000000791a */ /* 0x000fe80000000000 */
[----:B------:R-:W-:Y:S01]  /*f170*/  BAR.SYNC.DEFER_BLOCKING 0x0 ;  /* 0x0000000000007b1d */ /* 0x000fe20000010000 */
[----:B------:R-:W-:Y:S01]  /*f180*/  SHF.R.S32.HI R13, RZ, 0x1f, R223 ;  /* 0x0000001fff0d7819 */ /* 0x000fe200000114df */
[----:B------:R-:W-:Y:S04]  /*f190*/  IMAD.WIDE.U32 R2, R223, c[0x0][0x208], RZ ;  /* 0x00008200df027a25 */ /* 0x000fe800078e00ff */
[----:B------:R-:W-:Y:S04]  /*f1a0*/  IMAD R13, R13, c[0x0][0x208], RZ ;  /* 0x000082000d0d7a24 */ /* 0x000fe800078e02ff */
[----:B------:R-:W-:Y:S05]  /*f1b0*/  IMAD R13, R223, c[0x0][0x20c], R13 ;  /* 0x00008300df0d7a24 */ /* 0x000fea00078e020d */
[----:B------:R-:W-:Y:S02]  /*f1c0*/  IADD3 R34, R3, R13, RZ ;  /* 0x0000000d03227210 */ /* 0x000fe40007ffe0ff */
[C---:B------:R-:W-:Y:S02]  /*f1d0*/  SHF.L.U32 R3, R2.reuse, 0x6, RZ ;  /* 0x0000000602037819 */ /* 0x040fe400000006ff */
[----:B------:R-:W-:Y:S02]  /*f1e0*/  SHF.L.U64.HI R34, R2, 0x6, R34 ;  /* 0x0000000602227819 */ /* 0x000fe40000010222 */
[C---:B------:R-:W-:Y:S02]  /*f1f0*/  IADD3 R20, P0, R3.reuse, R206, RZ ;  /* 0x000000ce03147210 */ /* 0x040fe40007f1e0ff */
[----:B------:R-:W-:Y:S01]  /*f200*/  IADD3 R2, P1, R3, R215, RZ ;  /* 0x000000d703027210 */ /* 0x000fe20007f3e0ff */
[----:B------:R-:W-:Y:S01]  /*f210*/  LDSM.16.M88.4 R140, [R198+0xc100] ;  /* 0x00c10000c68c783b */ /* 0x000fe20000000200 */
[----:B------:R-:W-:Y:S02]  /*f220*/  LEA R164, P2, R20, c[0x0][0x1f8], 0x1 ;  /* 0x00007e0014a47a11 */ /* 0x000fe400078408ff */
[----:B------:R-:W-:Y:S02]  /*f230*/  IADD3.X R21, R34, R201, RZ, P0, !PT ;  /* 0x000000c922157210 */ /* 0x000fe400007fe4ff */
[----:B------:R-:W-:Y:S02]  /*f240*/  LEA R134, P0, R2, c[0x0][0x1f8], 0x1 ;  /* 0x00007e0002867a11 */ /* 0x000fe400078008ff */
[----:B------:R-:W-:Y:S01]  /*f250*/  LEA.HI.X R165, R20, c[0x0][0x1fc], R21, 0x1, P2 ;  /* 0x00007f0014a57a11 */ /* 0x000fe200010f0c15 */
[----:B------:R-:W1:Y:S01]  /*f260*/  LDSM.16.M88.4 R144, [R197+0x6100] ;  /* 0x00610000c590783b */ /* 0x000e620000000200 */
[----:B------:R-:W-:Y:S02]  /*f270*/  IADD3.X R25, R34, R222, RZ, P1, !PT ;  /* 0x000000de22197210 */ /* 0x000fe40000ffe4ff */
[----:B------:R-:W-:Y:S02]  /*f280*/  LEA R29, P1, R218, R3, 0x5 ;  /* 0x00000003da1d7211 */ /* 0x000fe400078228ff */
[----:B------:R-:W-:Y:S02]  /*f290*/  LEA.HI.X R135, R2, c[0x0][0x1fc], R25, 0x1, P0 ;  /* 0x00007f0002877a11 */ /* 0x000fe400000f0c19 */
[-C--:B------:R-:W-:Y:S01]  /*f2a0*/  IADD3 R166, P3, R29, R214.reuse, RZ ;  /* 0x000000d61da67210 */ /* 0x080fe20007f7e0ff */
[----:B------:R-:W2:Y:S01]  /*f2b0*/  LDSM.16.M88.4 R148, [R197+0x6900] ;  /* 0x00690000c594783b */ /* 0x000ea20000000200 */
[----:B------:R-:W-:Y:S02]  /*f2c0*/  IADD3 R3, P2, R3, R214, RZ ;  /* 0x000000d603037210 */ /* 0x000fe40007f5e0ff */
[----:B------:R-:W-:Y:S02]  /*f2d0*/  IADD3 R32, P0, R29, R206, RZ ;  /* 0x000000ce1d207210 */ /* 0x000fe40007f1e0ff */
[----:B------:R-:W-:Y:S02]  /*f2e0*/  LEA R172, P5, R3, c[0x0][0x1f8], 0x1 ;  /* 0x00007e0003ac7a11 */ /* 0x000fe400078a08ff */
[----:B------:R-:W-:Y:S01]  /*f2f0*/  IADD3 R33, P4, R29, R215, RZ ;  /* 0x000000d71d217210 */ /* 0x000fe20007f9e0ff */
[----:B------:R-:W3:Y:S01]  /*f300*/  LDSM.16.M88.4 R152, [R197+0x7100] ;  /* 0x00710000c598783b */ /* 0x000ee20000000200 */
[----:B------:R-:W-:Y:S02]  /*f310*/  LEA.HI.X R168, R218, R34, R217, 0x5, P1 ;  /* 0x00000022daa87211 */ /* 0x000fe400008f2cd9 */
[----:B------:R-:W-:Y:S02]  /*f320*/  LEA R170, P1, R33, c[0x0][0x1f8], 0x1 ;  /* 0x00007e0021aa7a11 */ /* 0x000fe400078208ff */
[-C--:B------:R-:W-:Y:S02]  /*f330*/  IADD3.X R167, R168, R221.reuse, RZ, P3, !PT ;  /* 0x000000dda8a77210 */ /* 0x080fe40001ffe4ff */
[----:B------:R-:W-:Y:S01]  /*f340*/  IADD3.X R34, R34, R221, RZ, P2, !PT ;  /* 0x000000dd22227210 */ /* 0x000fe200017fe4ff */
[----:B------:R-:W4:Y:S01]  /*f350*/  LDSM.16.M88.4 R156, [R197+0x7900] ;  /* 0x00790000c59c783b */ /* 0x000f220000000200 */
[----:B------:R-:W-:Y:S02]  /*f360*/  LEA R2, P2, R32, c[0x0][0x1f8], 0x1 ;  /* 0x00007e0020027a11 */ /* 0x000fe400078408ff */
[----:B------:R-:W-:Y:S02]  /*f370*/  LEA.HI.X R173, R3, c[0x0][0x1fc], R34, 0x1, P5 ;  /* 0x00007f0003ad7a11 */ /* 0x000fe400028f0c22 */
[----:B------:R-:W-:Y:S02]  /*f380*/  ISETP.NE.AND P5, PT, R203, RZ, PT ;  /* 0x000000ffcb00720c */ /* 0x000fe40003fa5270 */
[C---:B------:R-:W-:Y:S01]  /*f390*/  IADD3.X R35, R168.reuse, R201, RZ, P0, !PT ;  /* 0x000000c9a8237210 */ /* 0x040fe200007fe4ff */
[----:B------:R-:W-:Y:S01]  /*f3a0*/  LDSM.16.M88.4 R136, [R194+0xc100] ;  /* 0x00c10000c288783b */ /* 0x000fe20000000200 */
[----:B------:R-:W-:Y:S02]  /*f3b0*/  IADD3.X R132, R168, R222, RZ, P4, !PT ;  /* 0x000000dea8847210 */ /* 0x000fe400027fe4ff */
[----:B------:R-:W-:Y:S02]  /*f3c0*/  LEA.HI.X R3, R32, c[0x0][0x1fc], R35, 0x1, P2 ;  /* 0x00007f0020037a11 */ /* 0x000fe400010f0c23 */
[----:B------:R-:W-:Y:S02]  /*f3d0*/  LEA.HI.X R171, R33, c[0x0][0x1fc], R132, 0x1, P1 ;  /* 0x00007f0021ab7a11 */ /* 0x000fe400008f0c84 */
[----:B------:R-:W-:Y:S01]  /*f3e0*/  ISETP.NE.AND P4, PT, R204, RZ, PT ;  /* 0x000000ffcc00720c */ /* 0x000fe20003f85270 */
[C---:B-1----:R-:W-:Y:S01]  /*f3f0*/  HMMA.16816.F32.BF16 R4, R140.reuse, R144, RZ ;  /* 0x000000908c04723c */ /* 0x042fe200000418ff */
[----:B------:R-:W-:Y:S02]  /*f400*/  LDSM.16.M88.4 R160, [R186] ;  /* 0x00000000baa0783b */ /* 0x000fe40000000200 */
[C---:B------:R-:W-:Y:S04]  /*f410*/  LEA R168, P0, R166.reuse, c[0x0][0x1f8], 0x1 ;  /* 0x00007e00a6a87a11 */ /* 0x040fe800078008ff */
[----:B------:R-:W-:Y:S01]  /*f420*/  LEA.HI.X R169, R166, c[0x0][0x1fc], R167, 0x1, P0 ;  /* 0x00007f00a6a97a11 */ /* 0x000fe200000f0ca7 */
[C---:B------:R-:W-:Y:S01]  /*f430*/  HMMA.16816.F32.BF16 R8, R140.reuse, R146, RZ ;  /* 0x000000928c08723c */ /* 0x040fe200000418ff */
[----:B------:R-:W1:Y:S01]  /*f440*/  LDSM.16.M88.4 R144, [R196] ;  /* 0x00000000c490783b */ /* 0x000e620000000200 */
[C---:B------:R-:W-:Y:S02]  /*f450*/  ISETP.GT.AND P0, PT, R223.reuse, RZ, PT ;  /* 0x000000ffdf00720c */ /* 0x040fe40003f04270 */
[----:B------:R-:W-:Y:S04]  /*f460*/  IADD3 R223, R223, -0x1, RZ ;  /* 0xffffffffdfdf7810 */ /* 0x000fe80007ffe0ff */
[C---:B--2---:R-:W-:Y:S08]  /*f470*/  HMMA.16816.F32.BF16 R12, R140.reuse, R148, RZ ;  /* 0x000000948c0c723c */ /* 0x044ff000000418ff */
[C---:B------:R-:W-:Y:S01]  /*f480*/  HMMA.16816.F32.BF16 R16, R140.reuse, R150, RZ ;  /* 0x000000968c10723c */ /* 0x040fe200000418ff */
[----:B------:R-:W2:Y:S07]  /*f490*/  LDSM.16.M88.4 R148, [R187] ;  /* 0x00000000bb94783b */ /* 0x000eae0000000200 */
[C---:B---3--:R-:W-:Y:S08]  /*f4a0*/  HMMA.16816.F32.BF16 R20, R140.reuse, R152, RZ ;  /* 0x000000988c14723c */ /* 0x048ff000000418ff */
[C---:B------:R-:W-:Y:S08]  /*f4b0*/  HMMA.16816.F32.BF16 R24, R140.reuse, R154, RZ ;  /* 0x0000009a8c18723c */ /* 0x040ff000000418ff */
[C---:B----4-:R-:W-:Y:S08]  /*f4c0*/  HMMA.16816.F32.BF16 R28, R140.reuse, R156, RZ ;  /* 0x0000009c8c1c723c */ /* 0x050ff000000418ff */
[----:B------:R-:W-:Y:S01]  /*f4d0*/  HMMA.16816.F32.BF16 R32, R140, R158, RZ ;  /* 0x0000009e8c20723c */ /* 0x000fe200000418ff */
[----:B------:R-:W3:Y:S07]  /*f4e0*/  LDSM.16.M88.4 R140, [R185] ;  /* 0x00000000b98c783b */ /* 0x000eee0000000200 */
[C---:B-1----:R-:W-:Y:S01]  /*f4f0*/  HMMA.16816.F32.BF16 R4, R136.reuse, R144, R4 ;  /* 0x000000908804723c */ /* 0x042fe20000041804 */
[----:B------:R-:W-:Y:S01]  /*f500*/  @!PT LDS RZ, [RZ] ;  /* 0x00000000fffff984 */ /* 0x000fe20000000800 */
[----:B------:R-:W-:Y:S01]  /*f510*/  @!PT LDS RZ, [RZ] ;  /* 0x00000000fffff984 */ /* 0x000fe20000000800 */
[----:B------:R-:W-:Y:S01]  /*f520*/  @!PT LDS RZ, [RZ] ;  /* 0x00000000fffff984 */ /* 0x000fe20000000800 */
[----:B------:R1:W-:Y:S07]  /*f530*/  LDGSTS.E.BYPASS.LTC128B.128 [R205+0x100], [R164.64], !P6 ;  /* 0x00100000a4cd7fae */ /* 0x0003ee000f101d44 */
[C---:B------:R-:W-:Y:S01]  /*f540*/  HMMA.16816.F32.BF16 R8, R136.reuse, R146, R8 ;  /* 0x000000928808723c */ /* 0x040fe20000041808 */
[----:B------:R4:W-:Y:S07]  /*f550*/  LDGSTS.E.BYPASS.LTC128B.128 [R205+0x2100], [R134.64], !P4 ;  /* 0x0210000086cd7fae */ /* 0x0009ee000e101d44 */
[C---:B--2---:R-:W-:Y:S01]  /*f560*/  HMMA.16816.F32.BF16 R12, R136.reuse, R148, R12 ;  /* 0x00000094880c723c */ /* 0x044fe2000004180c */
[----:B------:R2:W-:Y:S07]  /*f570*/  LDGSTS.E.BYPASS.LTC128B.128 [R205+0x4100], [R172.64], !P5 ;  /* 0x04100000accd7fae */ /* 0x0005ee000e901d44 */
[C---:B------:R-:W-:Y:S01]  /*f580*/  HMMA.16816.F32.BF16 R16, R136.reuse, R150, R16 ;  /* 0x000000968810723c */ /* 0x040fe20000041810 */
[----:B------:R5:W-:Y:S07]  /*f590*/  LDGSTS.E.BYPASS.LTC128B.128 [R205+0x1100], [R2.64], !P6 ;  /* 0x0110000002cd7fae */ /* 0x000bee000f101d44 */
[C---:B------:R-:W-:Y:S01]  /*f5a0*/  HMMA.16816.F32.BF16 R20, R136.reuse, R160, R20 ;  /* 0x000000a08814723c */ /* 0x040fe20000041814 */
[----:B------:R1:W-:Y:S07]  /*f5b0*/  LDGSTS.E.BYPASS.LTC128B.128 [R205+0x3100], [R170.64], !P4 ;  /* 0x03100000aacd7fae */ /* 0x0003ee000e101d44 */
[C---:B------:R-:W-:Y:S01]  /*f5c0*/  HMMA.16816.F32.BF16 R24, R136.reuse, R162, R24 ;  /* 0x000000a28818723c */ /* 0x040fe20000041818 */
[----:B------:R1:W-:Y:S07]  /*f5d0*/  LDGSTS.E.BYPASS.LTC128B.128 [R205+0x5100], [R168.64], !P5 ;  /* 0x05100000a8cd7fae */ /* 0x0003ee000e901d44 */
[C---:B---3--:R-:W-:Y:S01]  /*f5e0*/  HMMA.16816.F32.BF16 R28, R136.reuse, R140, R28 ;  /* 0x0000008c881c723c */ /* 0x048fe2000004181c */
[----:B------:R-:W-:Y:S07]  /*f5f0*/  LDSM.16.M88.4 R152, [R193+0xc100] ;  /* 0x00c10000c198783b */ /* 0x000fee0000000200 */
[----:B------:R-:W-:Y:S01]  /*f600*/  HMMA.16816.F32.BF16 R32, R136, R142, R32 ;  /* 0x0000008e8820723c */ /* 0x000fe20000041820 */
[----:B------:R-:W3:Y:S08]  /*f610*/  LDSM.16.M88.4 R156, [R192+0x6100] ;  /* 0x00610000c09c783b */ /* 0x000ef00000000200 */
[----:B------:R-:W2:Y:S08]  /*f620*/  LDSM.16.M88.4 R144, [R192+0x6900] ;  /* 0x00690000c090783b */ /* 0x000eb00000000200 */
[----:B-1----:R-:W1:Y:S08]  /*f630*/  LDSM.16.M88.4 R164, [R192+0x7100] ;  /* 0x00710000c0a4783b */ /* 0x002e700000000200 */
[----:B------:R-:W0:Y:S08]  /*f640*/  LDGDEPBAR ;  /* 0x00000000000079af */ /* 0x000e300000000000 */
[----:B------:R-:W1:Y:S01]  /*f650*/  LDSM.16.M88.4 R148, [R192+0x7900] ;  /* 0x00790000c094783b */ /* 0x000e620000000200 */
[C---:B---3--:R-:W-:Y:S07]  /*f660*/  HMMA.16816.F32.BF16 R4, R152.reuse, R156, R4 ;  /* 0x0000009c9804723c */ /* 0x048fee0000041804 */
[----:B------:R-:W-:Y:S01]  /*f670*/  LDSM.16.M88.4 R160, [R191+0xc100] ;  /* 0x00c10000bfa0783b */ /* 0x000fe20000000200 */
[C---:B------:R-:W-:Y:S07]  /*f680*/  HMMA.16816.F32.BF16 R8, R152.reuse, R158, R8 ;  /* 0x0000009e9808723c */ /* 0x040fee0000041808 */
[----:B------:R-:W3:Y:S01]  /*f690*/  LDSM.16.M88.4 R168, [R184] ;  /* 0x00000000b8a8783b */ /* 0x000ee20000000200 */
[C---:B--2---:R-:W-:Y:S07]  /*f6a0*/  HMMA.16816.F32.BF16 R12, R152.reuse, R144, R12 ;  /* 0x00000090980c723c */ /* 0x044fee000004180c */
[----:B------:R-:W2:Y:S01]  /*f6b0*/  LDSM.16.M88.4 R136, [R184+0x800] ;  /* 0x00080000b888783b */ /* 0x000ea20000000200 */
[C---:B------:R-:W-:Y:S07]  /*f6c0*/  HMMA.16816.F32.BF16 R16, R152.reuse, R146, R16 ;  /* 0x000000929810723c */ /* 0x040fee0000041810 */
[----:B------:R-:W2:Y:S01]  /*f6d0*/  LDSM.16.M88.4 R140, [R184+0x1000] ;  /* 0x00100000b88c783b */ /* 0x000ea20000000200 */
[C---:B-1----:R-:W-:Y:S07]  /*f6e0*/  HMMA.16816.F32.BF16 R20, R152.reuse, R164, R20 ;  /* 0x000000a49814723c */ /* 0x042fee0000041814 */
[----:B------:R-:W1:Y:S01]  /*f6f0*/  LDSM.16.M88.4 R144, [R184+0x1800] ;  /* 0x00180000b890783b */ /* 0x000e620000000200 */
[C---:B------:R-:W-:Y:S07]  /*f700*/  HMMA.16816.F32.BF16 R24, R152.reuse, R166, R24 ;  /* 0x000000a69818723c */ /* 0x040fee0000041818 */
[----:B------:R-:W-:Y:S01]  /*f710*/  LDSM.16.M88.4 R156, [R197+0x8900] ;  /* 0x00890000c59c783b */ /* 0x000fe20000000200 */
[C---:B------:R-:W-:Y:S07]  /*f720*/  HMMA.16816.F32.BF16 R28, R152.reuse, R148, R28 ;  /* 0x00000094981c723c */ /* 0x040fee000004181c */
[----:B------:R-:W-:Y:S01]  /*f730*/  LDSM.16.M88.4 R164, [R194+0x10100] ;  /* 0x01010000c2a4783b */ /* 0x000fe20000000200 */
[----:B------:R-:W-:Y:S07]  /*f740*/  HMMA.16816.F32.BF16 R32, R152, R150, R32 ;  /* 0x000000969820723c */ /* 0x000fee0000041820 */
[----:B------:R-:W-:Y:S01]  /*f750*/  LDSM.16.M88.4 R148, [R198+0x10100] ;  /* 0x01010000c694783b */ /* 0x000fe20000000200 */
[C---:B---3--:R-:W-:Y:S07]  /*f760*/  HMMA.16816.F32.BF16 R4, R160.reuse, R168, R4 ;  /* 0x000000a8a004723c */ /* 0x048fee0000041804 */
[----:B------:R-:W3:Y:S01]  /*f770*/  LDSM.16.M88.4 R152, [R197+0x8100] ;  /* 0x00810000c598783b */ /* 0x000ee20000000200 */
[C---:B------:R-:W-:Y:S07]  /*f780*/  HMMA.16816.F32.BF16 R8, R160.reuse, R170, R8 ;  /* 0x000000aaa008723c */ /* 0x040fee0000041808 */
[----:B------:R-:W-:Y:S01]  /*f790*/  LDSM.16.M88.4 R168, [R183] ;  /* 0x00000000b7a8783b */ /* 0x000fe20000000200 */
[C---:B--2---:R-:W-:Y:S07]  /*f7a0*/  HMMA.16816.F32.BF16 R12, R160.reuse, R136, R12 ;  /* 0x00000088a00c723c */ /* 0x044fee000004180c */
[----:B------:R-:W-:Y:S01]  /*f7b0*/  LDSM.16.M88.4 R172, [R184+0x4000] ;  /* 0x00400000b8ac783b */ /* 0x000fe20000000200 */
[C---:B------:R-:W-:Y:S07]  /*f7c0*/  HMMA.16816.F32.BF16 R16, R160.reuse, R138, R16 ;  /* 0x0000008aa010723c */ /* 0x040fee0000041810 */
[----:B------:R-:W2:Y:S01]  /*f7d0*/  LDSM.16.M88.4 R136, [R197+0x9100] ;  /* 0x00910000c588783b */ /* 0x000ea20000000200 */
[C---:B------:R-:W-:Y:S08]  /*f7e0*/  HMMA.16816.F32.BF16 R20, R160.reuse, R140, R20 ;  /* 0x0000008ca014723c */ /* 0x040ff00000041814 */
[C---:B------:R-:W-:Y:S01]  /*f7f0*/  HMMA.16816.F32.BF16 R24, R160.reuse, R142, R24 ;  /* 0x0000008ea018723c */ /* 0x040fe20000041818 */
[----:B------:R-:W2:Y:S07]  /*f800*/  LDSM.16.M88.4 R140, [R197+0x9900] ;  /* 0x00990000c58c783b */ /* 0x000eae0000000200 */
[C---:B-1----:R-:W-:Y:S08]  /*f810*/  HMMA.16816.F32.BF16 R28, R160.reuse, R144, R28 ;  /* 0x00000090a01c723c */ /* 0x042ff0000004181c */
[----:B------:R-:W-:Y:S01]  /*f820*/  HMMA.16816.F32.BF16 R32, R160, R146, R32 ;  /* 0x00000092a020723c */ /* 0x000fe20000041820 */
[----:B------:R-:W1:Y:S07]  /*f830*/  LDSM.16.M88.4 R144, [R182] ;  /* 0x00000000b690783b */ /* 0x000e6e0000000200 */
[C---:B---3--:R-:W-:Y:S01]  /*f840*/  HMMA.16816.F32.BF16 R4, R148.reuse, R152, R4 ;  /* 0x000000989404723c */ /* 0x048fe20000041804 */
[----:B------:R-:W-:Y:S07]  /*f850*/  LDSM.16.M88.4 R160, [R180] ;  /* 0x00000000b4a0783b */ /* 0x000fee0000000200 */
[C---:B------:R-:W-:Y:S01]  /*f860*/  HMMA.16816.F32.BF16 R8, R148.reuse, R154, R8 ;  /* 0x0000009a9408723c */ /* 0x040fe20000041808 */
[----:B------:R-:W3:Y:S07]  /*f870*/  LDSM.16.M88.4 R152, [R181] ;  /* 0x00000000b598783b */ /* 0x000eee0000000200 */
[C---:B------:R-:W-:Y:S08]  /*f880*/  HMMA.16816.F32.BF16 R12, R148.reuse, R156, R12 ;  /* 0x0000009c940c723c */ /* 0x040ff0000004180c */
[C---:B------:R-:W-:Y:S01]  /*f890*/  HMMA.16816.F32.BF16 R16, R148.reuse, R158, R16 ;  /* 0x0000009e9410723c */ /* 0x040fe20000041810 */
[----:B------:R-:W-:Y:S07]  /*f8a0*/  LDSM.16.M88.4 R156, [R192+0x8100] ;  /* 0x00810000c09c783b */ /* 0x000fee0000000200 */
[C---:B--2---:R-:W-:Y:S08]  /*f8b0*/  HMMA.16816.F32.BF16 R20, R148.reuse, R136, R20 ;  /* 0x000000889414723c */ /* 0x044ff00000041814 */
[C---:B------:R-:W-:Y:S01]  /*f8c0*/  HMMA.16816.F32.BF16 R24, R148.reuse, R138, R24 ;  /* 0x0000008a9418723c */ /* 0x040fe20000041818 */
[----:B------:R-:W2:Y:S07]  /*f8d0*/  LDSM.16.M88.4 R136, [R193+0x10100] ;  /* 0x01010000c188783b */ /* 0x000eae0000000200 */
[C---:B------:R-:W-:Y:S08]  /*f8e0*/  HMMA.16816.F32.BF16 R28, R148.reuse, R140, R28 ;  /* 0x0000008c941c723c */ /* 0x040ff0000004181c */
[----:B------:R-:W-:Y:S01]  /*f8f0*/  HMMA.16816.F32.BF16 R32, R148, R142, R32 ;  /* 0x0000008e9420723c */ /* 0x000fe20000041820 */
[----:B------:R-:W2:Y:S07]  /*f900*/  LDSM.16.M88.4 R140, [R192+0x8900] ;  /* 0x00890000c08c783b */ /* 0x000eae0000000200 */
[C---:B------:R-:W-:Y:S01]  /*f910*/  HMMA.16816.F32.BF16 R4, R164.reuse, R168, R4 ;  /* 0x000000a8a404723c */ /* 0x040fe20000041804 */
[----:B------:R-:W-:Y:S07]  /*f920*/  LDSM.16.M88.4 R148, [R192+0x9900] ;  /* 0x00990000c094783b */ /* 0x000fee0000000200 */
        /* <DEDUP_REMOVED lines=8> */
[C---:B------:R-:W-:Y:S08]  /*f9b0*/  HMMA.16816.F32.BF16 R28, R164.reuse, R160, R28 ;  /* 0x000000a0a41c723c */ /* 0x040ff0000004181c */
[----:B------:R-:W-:Y:S01]  /*f9c0*/  HMMA.16816.F32.BF16 R32, R164, R162, R32 ;  /* 0x000000a2a420723c */ /* 0x000fe20000041820 */
[----:B------:R-:W3:Y:S07]  /*f9d0*/  LDSM.16.M88.4 R160, [R184+0x2800] ;  /* 0x00280000b8a0783b */ /* 0x000eee0000000200 */
[C---:B--2---:R-:W-:Y:S01]  /*f9e0*/  HMMA.16816.F32.BF16 R4, R136.reuse, R156, R4 ;  /* 0x0000009c8804723c */ /* 0x044fe20000041804 */
[----:B------:R-:W-:Y:S07]  /*f9f0*/  LDSM.16.M88.4 R164, [R197+0xb100] ;  /* 0x00b10000c5a4783b */ /* 0x000fee0000000200 */
[C---:B------:R-:W-:Y:S01]  /*fa00*/  HMMA.16816.F32.BF16 R8, R136.reuse, R158, R8 ;  /* 0x0000009e8808723c */ /* 0x040fe20000041808 */
[----:B------:R-:W-:Y:S07]  /*fa10*/  LDSM.16.M88.4 R156, [R197+0xa900] ;  /* 0x00a90000c59c783b */ /* 0x000fee0000000200 */
[C---:B------:R-:W-:Y:S08]  /*fa20*/  HMMA.16816.F32.BF16 R12, R136.reuse, R140, R12 ;  /* 0x0000008c880c723c */ /* 0x040ff0000004180c */
[C---:B------:R-:W-:Y:S01]  /*fa30*/  HMMA.16816.F32.BF16 R16, R136.reuse, R142, R16 ;  /* 0x0000008e8810723c */ /* 0x040fe20000041810 */
[----:B------:R-:W2:Y:S07]  /*fa40*/  LDSM.16.M88.4 R140, [R184+0x3000] ;  /* 0x00300000b88c783b */ /* 0x000eae0000000200 */
[C---:B-1----:R-:W-:Y:S08]  /*fa50*/  HMMA.16816.F32.BF16 R20, R136.reuse, R144, R20 ;  /* 0x000000908814723c */ /* 0x042ff00000041814 */
[C---:B------:R-:W-:Y:S01]  /*fa60*/  HMMA.16816.F32.BF16 R24, R136.reuse, R146, R24 ;  /* 0x000000928818723c */ /* 0x040fe20000041818 */
[----:B------:R-:W1:Y:S07]  /*fa70*/  LDSM.16.M88.4 R144, [R184+0x3800] ;  /* 0x00380000b890783b */ /* 0x000e6e0000000200 */
[C---:B------:R-:W-:Y:S08]  /*fa80*/  HMMA.16816.F32.BF16 R28, R136.reuse, R148, R28 ;  /* 0x00000094881c723c */ /* 0x040ff0000004181c */
[----:B------:R-:W-:Y:S01]  /*fa90*/  HMMA.16816.F32.BF16 R32, R136, R150, R32 ;  /* 0x000000968820723c */ /* 0x000fe20000041820 */
[----:B------:R-:W-:Y:S07]  /*faa0*/  LDSM.16.M88.4 R136, [R198+0x14100] ;  /* 0x01410000c688783b */ /* 0x000fee0000000200 */
[C---:B---3--:R-:W-:Y:S01]  /*fab0*/  HMMA.16816.F32.BF16 R4, R152.reuse, R168, R4 ;  /* 0x000000a89804723c */ /* 0x048fe20000041804 */
[----:B------:R-:W3:Y:S07]  /*fac0*/  LDSM.16.M88.4 R148, [R197+0xa100] ;  /* 0x00a10000c594783b */ /* 0x000eee0000000200 */
[C---:B------:R-:W-:Y:S01]  /*fad0*/  HMMA.16816.F32.BF16 R8, R152.reuse, R170, R8 ;  /* 0x000000aa9808723c */ /* 0x040fe20000041808 */
[----:B------:R-:W-:Y:S07]  /*fae0*/  LDSM.16.M88.4 R168, [R179] ;  /* 0x00000000b3a8783b */ /* 0x000fee0000000200 */
[C---:B------:R-:W-:Y:S08]  /*faf0*/  HMMA.16816.F32.BF16 R12, R152.reuse, R160, R12 ;  /* 0x000000a0980c723c */ /* 0x040ff0000004180c */
[C---:B------:R-:W-:Y:S01]  /*fb00*/  HMMA.16816.F32.BF16 R16, R152.reuse, R162, R16 ;  /* 0x000000a29810723c */ /* 0x040fe20000041810 */
[----:B------:R-:W4:Y:S07]  /*fb10*/  LDSM.16.M88.4 R160, [R197+0xb900] ;  /* 0x00b90000c5a0783b */ /* 0x000f2e0000000200 */
[C---:B--2---:R-:W-:Y:S08]  /*fb20*/  HMMA.16816.F32.BF16 R20, R152.reuse, R140, R20 ;  /* 0x0000008c9814723c */ /* 0x044ff00000041814 */
        /* <DEDUP_REMOVED lines=12> */
[C---:B------:R-:W-:Y:S08]  /*fbf0*/  HMMA.16816.F32.BF16 R20, R136.reuse, R164, R20 ;  /* 0x000000a48814723c */ /* 0x040ff00000041814 */
[C---:B------:R-:W-:Y:S01]  /*fc00*/  HMMA.16816.F32.BF16 R24, R136.reuse, R166, R24 ;  /* 0x000000a68818723c */ /* 0x040fe20000041818 */
[----:B------:R-:W3:Y:S07]  /*fc10*/  LDSM.16.M88.4 R164, [R192+0xa100] ;  /* 0x00a10000c0a4783b */ /* 0x000eee0000000200 */
[C---:B----4-:R-:W-:Y:S08]  /*fc20*/  HMMA.16816.F32.BF16 R28, R136.reuse, R160, R28 ;  /* 0x000000a0881c723c */ /* 0x050ff0000004181c */
[----:B------:R-:W-:Y:S01]  /*fc30*/  HMMA.16816.F32.BF16 R32, R136, R162, R32 ;  /* 0x000000a28820723c */ /* 0x000fe20000041820 */
[----:B------:R-:W4:Y:S07]  /*fc40*/  LDSM.16.M88.4 R136, [R192+0xa900] ;  /* 0x00a90000c088783b */ /* 0x000f2e0000000200 */
[C---:B--2---:R-:W-:Y:S01]  /*fc50*/  HMMA.16816.F32.BF16 R4, R140.reuse, R168, R4 ;  /* 0x000000a88c04723c */ /* 0x044fe20000041804 */
[----:B------:R-:W2:Y:S07]  /*fc60*/  LDSM.16.M88.4 R160, [R192+0xb100] ;  /* 0x00b10000c0a0783b */ /* 0x000eae0000000200 */
[C---:B------:R-:W-:Y:S01]  /*fc70*/  HMMA.16816.F32.BF16 R8, R140.reuse, R170, R8 ;  /* 0x000000aa8c08723c */ /* 0x040fe20000041808 */
[----:B------:R-:W-:Y:S07]  /*fc80*/  LDSM.16.M88.4 R168, [R191+0x14100] ;  /* 0x01410000bfa8783b */ /* 0x000fee0000000200 */
[C---:B-1----:R-:W-:Y:S08]  /*fc90*/  HMMA.16816.F32.BF16 R12, R140.reuse, R144, R12 ;  /* 0x000000908c0c723c */ /* 0x042ff0000004180c */
[C---:B------:R-:W-:Y:S01]  /*fca0*/  HMMA.16816.F32.BF16 R16, R140.reuse, R146, R16 ;  /* 0x000000928c10723c */ /* 0x040fe20000041810 */
[----:B------:R-:W1:Y:S07]  /*fcb0*/  LDSM.16.M88.4 R144, [R192+0xb900] ;  /* 0x00b90000c090783b */ /* 0x000e6e0000000200 */
[C---:B---3--:R-:W-:Y:S08]  /*fcc0*/  HMMA.16816.F32.BF16 R20, R140.reuse, R148, R20 ;  /* 0x000000948c14723c */ /* 0x048ff00000041814 */
[C---:B------:R-:W-:Y:S08]  /*fcd0*/  HMMA.16816.F32.BF16 R24, R140.reuse, R150, R24 ;  /* 0x000000968c18723c */ /* 0x040ff00000041818 */
[C---:B------:R-:W-:Y:S08]  /*fce0*/  HMMA.16816.F32.BF16 R28, R140.reuse, R152, R28 ;  /* 0x000000988c1c723c */ /* 0x040ff0000004181c */
[----:B------:R-:W-:Y:S01]  /*fcf0*/  HMMA.16816.F32.BF16 R32, R140, R154, R32 ;  /* 0x0000009a8c20723c */ /* 0x000fe20000041820 */
[----:B------:R-:W3:Y:S07]  /*fd00*/  LDSM.16.M88.4 R140, [R184+0x4800] ;  /* 0x00480000b88c783b */ /* 0x000eee0000000200 */
[C---:B------:R-:W-:Y:S08]  /*fd10*/  HMMA.16816.F32.BF16 R4, R156.reuse, R164, R4 ;  /* 0x000000a49c04723c */ /* 0x040ff00000041804 */
[C---:B------:R-:W-:Y:S08]  /*fd20*/  HMMA.16816.F32.BF16 R8, R156.reuse, R166, R8 ;  /* 0x000000a69c08723c */ /* 0x040ff00000041808 */
[C---:B----4-:R-:W-:Y:S08]  /*fd30*/  HMMA.16816.F32.BF16 R12, R156.reuse, R136, R12 ;  /* 0x000000889c0c723c */ /* 0x050ff0000004180c */
[C---:B------:R-:W-:Y:S01]  /*fd40*/  HMMA.16816.F32.BF16 R16, R156.reuse, R138, R16 ;  /* 0x0000008a9c10723c */ /* 0x040fe20000041810 */
[----:B------:R-:W4:Y:S07]  /*fd50*/  LDSM.16.M88.4 R136, [R184+0x5000] ;  /* 0x00500000b888783b */ /* 0x000f2e0000000200 */
[C---:B--2---:R-:W-:Y:S07]  /*fd60*/  HMMA.16816.F32.BF16 R20, R156.reuse, R160, R20 ;  /* 0x000000a09c14723c */ /* 0x044fee0000041814 */
[----:B------:R-:W-:Y:S01]  /*fd70*/  @P0 IMAD.WIDE.U32 R160, R223, c[0x0][0x1e0], RZ ;  /* 0x00007800dfa00a25 */ /* 0x000fe200078e00ff */
[C---:B------:R-:W-:Y:S08]  /*fd80*/  HMMA.16816.F32.BF16 R24, R156.reuse, R162, R24 ;  /* 0x000000a29c18723c */ /* 0x040ff00000041818 */
[C---:B-1----:R-:W-:Y:S08]  /*fd90*/  HMMA.16816.F32.BF16 R28, R156.reuse, R144, R28 ;  /* 0x000000909c1c723c */ /* 0x042ff0000004181c */
[----:B------:R-:W-:Y:S01]  /*fda0*/  HMMA.16816.F32.BF16 R32, R156, R146, R32 ;  /* 0x000000929c20723c */ /* 0x000fe20000041820 */
[----:B------:R-:W1:Y:S01]  /*fdb0*/  LDSM.16.M88.4 R144, [R184+0x5800] ;  /* 0x00580000b890783b */ /* 0x000e620000000200 */
[----:B------:R-:W-:Y:S06]  /*fdc0*/  DEPBAR.LE SB0, 0x0 ;  /* 0x000080000000791a */ /* 0x000fec0000000000 */
[C---:B------:R-:W-:Y:S01]  /*fdd0*/  HMMA.16816.F32.BF16 R4, R168.reuse, R172, R4 ;  /* 0x000000aca804723c */ /* 0x040fe20000041804 */
[----:B------:R-:W-:Y:S07]  /*fde0*/  BAR.SYNC.DEFER_BLOCKING 0x0 ;  /* 0x0000000000007b1d */ /* 0x000fee0000010000 */
[C---:B------:R-:W-:Y:S08]  /*fdf0*/  HMMA.16816.F32.BF16 R8, R168.reuse, R174, R8 ;  /* 0x000000aea808723c */ /* 0x040ff00000041808 */
[C---:B---3--:R-:W-:Y:S08]  /*fe00*/  HMMA.16816.F32.BF16 R12, R168.reuse, R140, R12 ;  /* 0x0000008ca80c723c */ /* 0x048ff0000004180c */
[C---:B------:R-:W-:Y:S04]  /*fe10*/  HMMA.16816.F32.BF16 R16, R168.reuse, R142, R16 ;  /* 0x0000008ea810723c */ /* 0x040fe80000041810 */
[----:B-----5:R-:W-:Y:S02]  /*fe20*/  FMNMX.FTZ R2, R4, R133, !PT ;  /* 0x0000008504027209 */ /* 0x020fe40007810000 */
[----:B------:R-:W-:Y:S02]  /*fe30*/  FMNMX.FTZ R132, R6, R0, !PT ;  /* 0x0000000006847209 */ /* 0x000fe40007810000 */
[C---:B----4-:R-:W-:Y:S04]  /*fe40*/  HMMA.16816.F32.BF16 R20, R168.reuse, R136, R20 ;  /* 0x00000088a814723c */ /* 0x050fe80000041814 */
        /* <DEDUP_REMOVED lines=31> */
[----:B------:R-:W-:Y:S03]  /*10040*/  FMNMX.FTZ R2, R34, R3, !PT ;  /* 0x0000000322027209 */ /* 0x000fe60007810000 */
[----:B------:R-:W1:Y:S01]  /*10050*/  SHFL.BFLY PT, R132, R135, 0x2, 0x1f ;  /* 0x0c401f0087847f89 */ /* 0x000e6200000e0000 */
[----:B------:R-:W-:Y:S07]  /*10060*/  FMNMX.FTZ R137, R35, R2, !PT ;  /* 0x0000000223897209 */ /* 0x000fee0007810000 */
[----:B------:R-:W2:Y:S01]  /*10070*/  SHFL.BFLY PT, R2, R137, 0x2, 0x1f ;  /* 0x0c401f0089027f89 */ /* 0x000ea200000e0000 */
[----:B-1----:R-:W-:Y:S07]  /*10080*/  FMNMX.FTZ R139, R135, R132, !PT ;  /* 0x00000084878b7209 */ /* 0x002fee0007810000 */
[----:B------:R-:W1:Y:S01]  /*10090*/  SHFL.BFLY PT, R132, R139, 0x1, 0x1f ;  /* 0x0c201f008b847f89 */ /* 0x000e6200000e0000 */
[----:B--2---:R-:W-:Y:S02]  /*100a0*/  FMNMX.FTZ R134, R137, R2, !PT ;  /* 0x0000000289867209 */ /* 0x004fe40007810000 */
[----:B------:R-:W-:Y:S05]  /*100b0*/  @P0 SHF.R.S32.HI R137, RZ, 0x1f, R223 ;  /* 0x0000001fff890819 */ /* 0x000fea00000114df */
[----:B------:R-:W2:Y:S01]  /*100c0*/  SHFL.BFLY PT, R3, R134, 0x1, 0x1f ;  /* 0x0c201f0086037f89 */ /* 0x000ea200000e0000 */
[----:B------:R-:W-:Y:S04]  /*100d0*/  @P0 IMAD R137, R137, c[0x0][0x1e0], RZ ;  /* 0x0000780089890a24 */ /* 0x000fe800078e02ff */
[----:B------:R-:W-:Y:S05]  /*100e0*/  @P0 IMAD R137, R223, c[0x0][0x1e4], R137 ;  /* 0x00007900df890a24 */ /* 0x000fea00078e0289 */
[----:B------:R-:W-:Y:S04]  /*100f0*/  @P0 IADD3 R137, R161, R137, RZ ;  /* 0x00000089a1890210 */ /* 0x000fe80007ffe0ff */
[C---:B------:R-:W-:Y:S02]  /*10100*/  @P0 SHF.L.U64.HI R137, R160.reuse, 0x6, R137 ;  /* 0x00000006a0890819 */ /* 0x040fe40000010289 */
[----:B-1----:R-:W-:Y:S02]  /*10110*/  FMNMX.FTZ R132, R139, R132, !PT ;  /* 0x000000848b847209 */ /* 0x002fe40007810000 */
[----:B------:R-:W-:Y:S03]  /*10120*/  @P0 SHF.L.U32 R139, R160, 0x6, RZ ;  /* 0x00000006a08b0819 */ /* 0x000fe600000006ff */
[C---:B------:R-:W-:Y:S01]  /*10130*/  FADD.FTZ R2, -R132.reuse, R133 ;  /* 0x0000008584027221 */ /* 0x040fe20000010100 */
[----:B------:R-:W-:Y:S01]  /*10140*/  @P0 IADD3 R136, P4, R139, R212, RZ ;  /* 0x000000d48b880210 */ /* 0x000fe20007f9e0ff */
[----:B------:R-:W-:Y:S01]  /*10150*/  FMUL.FTZ R166, R132, c[0x0][0x2d0] ;  /* 0x0000b40084a67a20 */ /* 0x000fe20000410000 */
[----:B--2---:R-:W-:Y:S01]  /*10160*/  FMNMX.FTZ R3, R134, R3, !PT ;  /* 0x0000000386037209 */ /* 0x004fe20007810000 */
[----:B------:R-:W-:Y:S02]  /*10170*/  FMUL.FTZ R135, R2, c[0x0][0x2d0] ;  /* 0x0000b40002877a20 */ /* 0x000fe40000410000 */
[----:B------:R-:W-:Y:S02]  /*10180*/  FFMA.FTZ R162, R8, c[0x0][0x2d0], -R166 ;  /* 0x0000b40008a27a23 */ /* 0x000fe400000108a6 */
[----:B------:R1:W2:Y:S01]  /*10190*/  MUFU.EX2 R2, R135 ;  /* 0x0000008700027308 */ /* 0x0002a20000000800 */
[C---:B------:R-:W-:Y:S02]  /*101a0*/  FMUL.FTZ R165, R3.reuse, c[0x0][0x2d0] ;  /* 0x0000b40003a57a20 */ /* 0x040fe40000410000 */
[----:B------:R-:W-:Y:S02]  /*101b0*/  FADD.FTZ R133, -R3, R0 ;  /* 0x0000000003857221 */ /* 0x000fe40000010100 */
[--C-:B------:R-:W-:Y:S02]  /*101c0*/  FFMA.FTZ R134, R5, c[0x0][0x2d0], -R166.reuse ;  /* 0x0000b40005867a23 */ /* 0x100fe400000108a6 */
[--C-:B------:R-:W-:Y:S02]  /*101d0*/  FFMA.FTZ R160, R9, c[0x0][0x2d0], -R166.reuse ;  /* 0x0000b40009a07a23 */ /* 0x100fe400000108a6 */
[--C-:B------:R-:W-:Y:S02]  /*101e0*/  FFMA.FTZ R164, R11, c[0x0][0x2d0], -R165.reuse ;  /* 0x0000b4000ba47a23 */ /* 0x100fe400000108a5 */
[----:B------:R-:W-:Y:S01]  /*101f0*/  FMUL.FTZ R0, R133, c[0x0][0x2d0] ;  /* 0x0000b40085007a20 */ /* 0x000fe20000410000 */
[----:B------:R-:W-:Y:S01]  /*10200*/  MUFU.EX2 R134, R134 ;  /* 0x0000008600867308 */ /* 0x000fe20000000800 */
[--C-:B------:R-:W-:Y:S02]  /*10210*/  FFMA.FTZ R133, R4, c[0x0][0x2d0], -R166.reuse ;  /* 0x0000b40004857a23 */ /* 0x100fe400000108a6 */
[--C-:B------:R-:W-:Y:S02]  /*10220*/  FFMA.FTZ R226, R24, c[0x0][0x2d0], -R166.reuse ;  /* 0x0000b40018e27a23 */ /* 0x100fe400000108a6 */
[----:B------:R-:W-:Y:S02]  /*10230*/  FFMA.FTZ R233, R27, c[0x0][0x2d0], -R165 ;  /* 0x0000b4001be97a23 */ /* 0x000fe400000108a5 */
[--C-:B------:R-:W-:Y:S02]  /*10240*/  FFMA.FTZ R232, R28, c[0x0][0x2d0], -R166.reuse ;  /* 0x0000b4001ce87a23 */ /* 0x100fe400000108a6 */
[--C-:B------:R-:W-:Y:S01]  /*10250*/  FFMA.FTZ R235, R29, c[0x0][0x2d0], -R166.reuse ;  /* 0x0000b4001deb7a23 */ /* 0x100fe200000108a6 */
[----:B------:R-:W3:Y:S01]  /*10260*/  MUFU.EX2 R0, R0 ;  /* 0x0000000000007308 */ /* 0x000ee20000000800 */
[----:B------:R-:W-:Y:S01]  /*10270*/  FFMA.FTZ R234, R32, c[0x0][0x2d0], -R166 ;  /* 0x0000b40020ea7a23 */ /* 0x000fe200000108a6 */
[----:B-1----:R-:W-:Y:S01]  /*10280*/  @P0 IADD3 R135, P1, R139, R208, RZ ;  /* 0x000000d08b870210 */ /* 0x002fe20007f3e0ff */
[C---:B--2---:R-:W-:Y:S02]  /*10290*/  FMUL.FTZ R4, R2.reuse, R128 ;  /* 0x0000008002047220 */ /* 0x044fe40000410000 */
[C---:B------:R-:W-:Y:S01]  /*102a0*/  FMUL.FTZ R5, R2.reuse, R129 ;  /* 0x0000008102057220 */ /* 0x040fe20000410000 */
[----:B------:R-:W-:Y:S01]  /*102b0*/  @P0 LEA R170, P2, R135, c[0x0][0x1c8], 0x1 ;  /* 0x0000720087aa0a11 */ /* 0x000fe200078408ff */
[C---:B------:R-:W-:Y:S01]  /*102c0*/  FMUL.FTZ R8, R2.reuse, R124 ;  /* 0x0000007c02087220 */ /* 0x040fe20000410000 */
[----:B------:R-:W-:Y:S01]  /*102d0*/  @P0 IADD3.X R138, R137, R211, RZ, P1, !PT ;  /* 0x000000d3898a0210 */ /* 0x000fe20000ffe4ff */
[C---:B------:R-:W-:Y:S01]  /*102e0*/  FMUL.FTZ R9, R2.reuse, R125 ;  /* 0x0000007d02097220 */ /* 0x040fe20000410000 */
[----:B------:R-:W-:Y:S01]  /*102f0*/  @P0 IADD3 R161, P1, R139, R213, RZ ;  /* 0x000000d58ba10210 */ /* 0x000fe20007f3e0ff */
[----:B------:R-:W1:Y:S01]  /*10300*/  MUFU.EX2 R133, R133 ;  /* 0x0000008500857308 */ /* 0x000e620000000800 */
[----:B------:R-:W-:Y:S01]  /*10310*/  @P0 LEA.HI.X R171, R135, c[0x0][0x1cc], R138, 0x1, P2 ;  /* 0x0000730087ab0a11 */ /* 0x000fe200010f0c8a */
[----:B------:R-:W-:Y:S01]  /*10320*/  FMUL.FTZ R36, R2, R36 ;  /* 0x0000002402247220 */ /* 0x000fe20000410000 */
[----:B------:R-:W-:Y:S01]  /*10330*/  @P0 LEA R168, P2, R136, c[0x0][0x1c8], 0x1 ;  /* 0x0000720088a80a11 */ /* 0x000fe200078408ff */
[----:B------:R-:W-:Y:S01]  /*10340*/  FMUL.FTZ R37, R2, R37 ;  /* 0x0000002502257220 */ /* 0x000fe20000410000 */
[----:B------:R-:W-:Y:S01]  /*10350*/  @P0 IADD3.X R135, R137, R219, RZ, P4, !PT ;  /* 0x000000db89870210 */ /* 0x000fe200027fe4ff */
[----:B------:R2:W-:Y:S01]  /*10360*/  @P0 LDGSTS.E.BYPASS.LTC128B.128 [R205+0x6100], [R170.64], !P6 ;  /* 0x06100000aacd0fae */ /* 0x0005e2000f101d44 */
[----:B------:R-:W-:Y:S01]  /*10370*/  ISETP.NE.AND P4, PT, R204, RZ, PT ;  /* 0x000000ffcc00720c */ /* 0x000fe20003f85270 */
[----:B------:R-:W-:Y:S01]  /*10380*/  FMUL.FTZ R40, R2, R40 ;  /* 0x0000002802287220 */ /* 0x000fe20000410000 */
[----:B------:R-:W-:Y:S01]  /*10390*/  @P0 LEA.HI.X R169, R136, c[0x0][0x1cc], R135, 0x1, P2 ;  /* 0x0000730088a90a11 */ /* 0x000fe200010f0c87 */
[----:B------:R-:W-:Y:S01]  /*103a0*/  MUFU.EX2 R160, R160 ;  /* 0x000000a000a07308 */ /* 0x000fe20000000800 */
[----:B------:R-:W-:Y:S01]  /*103b0*/  @P0 LEA R172, P3, R161, c[0x0][0x1c8], 0x1 ;  /* 0x00007200a1ac0a11 */ /* 0x000fe200078608ff */
[----:B------:R-:W-:Y:S01]  /*103c0*/  FMUL.FTZ R41, R2, R41 ;  /* 0x0000002902297220 */ /* 0x000fe20000410000 */
[----:B------:R-:W-:Y:S01]  /*103d0*/  @P0 IADD3.X R138, R137, R220, RZ, P1, !PT ;  /* 0x000000dc898a0210 */ /* 0x000fe20000ffe4ff */
[----:B---3--:R-:W-:Y:S01]  /*103e0*/  FMUL.FTZ R11, R0, R127 ;  /* 0x0000007f000b7220 */ /* 0x008fe20000410000 */
[----:B------:R-:W-:Y:S01]  /*103f0*/  @P0 IADD3 R139, P1, R216, R139, RZ ;  /* 0x0000008bd88b0210 */ /* 0x000fe20007f3e0ff */
[C---:B------:R-:W-:Y:S01]  /*10400*/  FMUL.FTZ R38, R0.reuse, R38 ;  /* 0x0000002600267220 */ /* 0x040fe20000410000 */
[----:B------:R-:W-:Y:S01]  /*10410*/  @P0 LEA.HI.X R173, R161, c[0x0][0x1cc], R138, 0x1, P3 ;  /* 0x00007300a1ad0a11 */ /* 0x000fe200018f0c8a */
[----:B------:R-:W-:Y:S01]  /*10420*/  FMUL.FTZ R39, R0, R39 ;  /* 0x0000002700277220 */ /* 0x000fe20000410000 */
[----:B------:R-:W-:Y:S01]  /*10430*/  @P0 IADD3.X R137, R202, R137, RZ, P1, !PT ;  /* 0x00000089ca890210 */ /* 0x000fe20000ffe4ff */
[----:B------:R3:W4:Y:S01]  /*10440*/  MUFU.EX2 R135, R162 ;  /* 0x000000a200877308 */ /* 0x0007220000000800 */
[C---:B------:R-:W-:Y:S01]  /*10450*/  @P0 IADD3 R136, P3, R139.reuse, R208, RZ ;  /* 0x000000d08b880210 */ /* 0x040fe20007f7e0ff */
[----:B------:R5:W-:Y:S01]  /*10460*/  @P0 LDGSTS.E.BYPASS.LTC128B.128 [R205+0x8100], [R172.64], !P4 ;  /* 0x08100000accd0fae */ /* 0x000be2000e101d44 */
[C---:B------:R-:W-:Y:S01]  /*10470*/  @P0 IADD3 R138, P2, R139.reuse, R213, RZ ;  /* 0x000000d58b8a0210 */ /* 0x040fe20007f5e0ff */
[C---:B------:R-:W-:Y:S01]  /*10480*/  FMUL.FTZ R42, R0.reuse, R42 ;  /* 0x0000002a002a7220 */ /* 0x040fe20000410000 */
[----:B------:R-:W-:Y:S01]  /*10490*/  @P0 IADD3 R139, P1, R139, R212, RZ ;  /* 0x000000d48b8b0210 */ /* 0x000fe20007f3e0ff */
[----:B------:R-:W-:Y:S01]  /*104a0*/  FMUL.FTZ R43, R0, R43 ;  /* 0x0000002b002b7220 */ /* 0x000fe20000410000 */
[C---:B------:R-:W-:Y:S01]  /*104b0*/  @P0 IADD3.X R161, R137.reuse, R211, RZ, P3, !PT ;  /* 0x000000d389a10210 */ /* 0x040fe20001ffe4ff */
[----:B------:R-:W-:Y:S01]  /*104c0*/  FFMA.FTZ R236, R30, c[0x0][0x2d0], -R165 ;  /* 0x0000b4001eec7a23 */ /* 0x000fe200000108a5 */
[C---:B------:R-:W-:Y:S01]  /*104d0*/  @P0 LEA R228, P3, R136.reuse, c[0x0][0x1c8], 0x1 ;  /* 0x0000720088e40a11 */ /* 0x040fe200078608ff */
[----:B------:R2:W-:Y:S01]  /*104e0*/  @P0 LDGSTS.E.BYPASS.LTC128B.128 [R205+0xa100], [R168.64], !P5 ;  /* 0x0a100000a8cd0fae */ /* 0x0005e2000e901d44 */
[----:B------:R-:W-:Y:S01]  /*104f0*/  @P0 IADD3.X R163, R137, R220, RZ, P2, !PT ;  /* 0x000000dc89a30210 */ /* 0x000fe200017fe4ff */
[----:B------:R-:W-:Y:S01]  /*10500*/  MUFU.EX2 R164, R164 ;  /* 0x000000a400a47308 */ /* 0x000fe20000000800 */
[----:B------:R-:W-:Y:S01]  /*10510*/  @P0 LEA.HI.X R229, R136, c[0x0][0x1cc], R161, 0x1, P3 ;  /* 0x0000730088e50a11 */ /* 0x000fe200018f0ca1 */
[--C-:B------:R-:W-:Y:S01]  /*10520*/  FFMA.FTZ R136, R6, c[0x0][0x2d0], -R165.reuse ;  /* 0x0000b40006887a23 */ /* 0x100fe200000108a5 */
[----:B------:R-:W-:Y:S01]  /*10530*/  @P0 LEA R174, P2, R138, c[0x0][0x1c8], 0x1 ;  /* 0x000072008aae0a11 */ /* 0x000fe200078408ff */
[----:B------:R-:W-:Y:S01]  /*10540*/  FFMA.FTZ R161, R7, c[0x0][0x2d0], -R165 ;  /* 0x0000b40007a17a23 */ /* 0x000fe200000108a5 */
[----:B-1----:R-:W-:Y:S01]  /*10550*/  F2FP.BF16.PACK_AB R128, R134, R133 ;  /* 0x000000858680723e */ /* 0x002fe200000010ff */
[----:B------:R1:W-:Y:S01]  /*10560*/  @P0 LDGSTS.E.BYPASS.LTC128B.128 [R205+0x7100], [R228.64], !P6 ;  /* 0x07100000e4cd0fae */ /* 0x0003e2000f101d44 */
[----:B------:R-:W-:Y:S01]  /*10570*/  @P0 LEA.HI.X R175, R138, c[0x0][0x1cc], R163, 0x1, P2 ;  /* 0x000073008aaf0a11 */ /* 0x000fe200010f0ca3 */
[--C-:B------:R-:W-:Y:S02]  /*10580*/  FFMA.FTZ R163, R10, c[0x0][0x2d0], -R165.reuse ;  /* 0x0000b4000aa37a23 */ /* 0x100fe400000108a5 */
[----:B------:R-:W-:Y:S01]  /*10590*/  MUFU.EX2 R161, R161 ;  /* 0x000000a100a17308 */ /* 0x000fe20000000800 */
[C---:B------:R-:W-:Y:S01]  /*105a0*/  FMUL.FTZ R6, R0.reuse, R130 ;  /* 0x0000008200067220 */ /* 0x040fe20000410000 */
[----:B---3--:R-:W-:Y:S01]  /*105b0*/  @P0 IADD3.X R162, R137, R219, RZ, P1, !PT ;  /* 0x000000db89a20210 */ /* 0x008fe20000ffe4ff */
[----:B------:R-:W-:Y:S01]  /*105c0*/  FMUL.FTZ R7, R0, R131 ;  /* 0x0000008300077220 */ /* 0x000fe20000410000 */
[C---:B------:R-:W-:Y:S01]  /*105d0*/  @P0 LEA R230, P1, R139.reuse, c[0x0][0x1c8], 0x1 ;  /* 0x000072008be60a11 */ /* 0x040fe200078208ff */
[----:B------:R3:W-:Y:S01]  /*105e0*/  @P0 LDGSTS.E.BYPASS.LTC128B.128 [R205+0x9100], [R174.64], !P4 ;  /* 0x09100000aecd0fae */ /* 0x0007e2000e101d44 */
[----:B----4-:R-:W-:Y:S01]  /*105f0*/  F2FP.BF16.PACK_AB R130, R160, R135 ;  /* 0x00000087a082723e */ /* 0x010fe200000010ff */
[----:B------:R-:W-:Y:S01]  /*10600*/  FMUL.FTZ R10, R0, R126 ;  /* 0x0000007e000a7220 */ /* 0x000fe20000410000 */
[----:B------:R-:W-:Y:S01]  /*10610*/  @P0 LEA.HI.X R231, R139, c[0x0][0x1cc], R162, 0x1, P1 ;  /* 0x000073008be70a11 */ /* 0x000fe200008f0ca2 */
[--C-:B------:R-:W-:Y:S01]  /*10620*/  FFMA.FTZ R239, R31, c[0x0][0x2d0], -R165.reuse ;  /* 0x0000b4001fef7a23 */ /* 0x100fe200000108a5 */
[----:B------:R-:W4:Y:S01]  /*10630*/  MUFU.EX2 R162, R136 ;  /* 0x0000008800a27308 */ /* 0x000f220000000800 */
[C---:B------:R-:W-:Y:S02]  /*10640*/  FMUL.FTZ R44, R2.reuse, R44 ;  /* 0x0000002c022c7220 */ /* 0x040fe40000410000 */
[----:B------:R2:W-:Y:S01]  /*10650*/  @P0 LDGSTS.E.BYPASS.LTC128B.128 [R205+0xb100], [R230.64], !P5 ;  /* 0x0b100000e6cd0fae */ /* 0x0005e2000e901d44 */
[----:B------:R-:W-:Y:S02]  /*10660*/  FMUL.FTZ R45, R2, R45 ;  /* 0x0000002d022d7220 */ /* 0x000fe40000410000 */
[C---:B------:R-:W-:Y:S02]  /*10670*/  FMUL.FTZ R46, R0.reuse, R46 ;  /* 0x0000002e002e7220 */ /* 0x040fe40000410000 */
[----:B------:R-:W-:Y:S02]  /*10680*/  FMUL.FTZ R47, R0, R47 ;  /* 0x0000002f002f7220 */ /* 0x000fe40000410000 */
[----:B------:R-:W3:Y:S01]  /*10690*/  MUFU.EX2 R163, R163 ;  /* 0x000000a300a37308 */ /* 0x000ee20000000800 */
[----:B------:R-:W-:Y:S01]  /*106a0*/  LDSM.16.MT88.4 R140, [R190+0x100] ;  /* 0x00010000be8c783b */ /* 0x000fe20000004200 */
[C---:B------:R-:W-:Y:S02]  /*106b0*/  FMUL.FTZ R48, R2.reuse, R48 ;  /* 0x0000003002307220 */ /* 0x040fe40000410000 */
[--C-:B-1----:R-:W-:Y:S02]  /*106c0*/  FFMA.FTZ R229, R25, c[0x0][0x2d0], -R166.reuse ;  /* 0x0000b40019e57a23 */ /* 0x102fe400000108a6 */
[----:B------:R-:W-:Y:S02]  /*106d0*/  FMUL.FTZ R49, R2, R49 ;  /* 0x0000003102317220 */ /* 0x000fe40000410000 */
[C---:B------:R-:W-:Y:S01]  /*106e0*/  FMUL.FTZ R50, R0.reuse, R50 ;  /* 0x0000003200327220 */ /* 0x040fe20000410000 */
[----:B------:R-:W-:Y:S01]  /*106f0*/  LDSM.16.MT88.4 R144, [R189+0x100] ;  /* 0x00010000bd90783b */ /* 0x000fe20000004200 */
[----:B------:R-:W-:Y:S01]  /*10700*/  FMUL.FTZ R51, R0, R51 ;  /* 0x0000003300337220 */ /* 0x000fe20000410000 */
[----:B------:R-:W-:Y:S01]  /*10710*/  MUFU.EX2 R226, R226 ;  /* 0x000000e200e27308 */ /* 0x000fe20000000800 */
[C---:B------:R-:W-:Y:S01]  /*10720*/  FMUL.FTZ R52, R2.reuse, R52 ;  /* 0x0000003402347220 */ /* 0x040fe20000410000 */
[----:B----4-:R-:W-:Y:S01]  /*10730*/  F2FP.BF16.PACK_AB R129, R161, R162 ;  /* 0x000000a2a181723e */ /* 0x010fe200000010ff */
[----:B------:R-:W-:Y:S03]  /*10740*/  FMUL.FTZ R53, R2, R53 ;  /* 0x0000003502357220 */ /* 0x000fe60000410000 */
[----:B------:R-:W1:Y:S01]  /*10750*/  LDSM.16.MT88.4 R136, [R195+0x100] ;  /* 0x00010000c388783b */ /* 0x000e620000004200 */
[----:B------:R-:W-:Y:S02]  /*10760*/  FMUL.FTZ R54, R0, R54 ;  /* 0x0000003600367220 */ /* 0x000fe40000410000 */
[--C-:B--2---:R-:W-:Y:S01]  /*10770*/  FFMA.FTZ R230, R26, c[0x0][0x2d0], -R165.reuse ;  /* 0x0000b4001ae67a23 */ /* 0x104fe200000108a5 */
[----:B------:R-:W-:Y:S01]  /*10780*/  MUFU.EX2 R229, R229 ;  /* 0x000000e500e57308 */ /* 0x000fe20000000800 */
[----:B------:R-:W-:Y:S01]  /*10790*/  FMUL.FTZ R55, R0, R55 ;  /* 0x0000003700377220 */ /* 0x000fe20000410000 */
[----:B---3--:R-:W-:Y:S02]  /*107a0*/  F2FP.BF16.PACK_AB R131, R164, R163 ;  /* 0x000000a3a483723e */ /* 0x008fe400000010ff */
[----:B------:R-:W2:Y:S01]  /*107b0*/  LDSM.16.MT88.4 R124, [R188+0x100] ;  /* 0x00010000bc7c783b */ /* 0x000ea20000004200 */
[C---:B------:R-:W-:Y:S02]  /*107c0*/  FMUL.FTZ R56, R2.reuse, R56 ;  /* 0x0000003802387220 */ /* 0x040fe40000410000 */
[----:B------:R-:W-:Y:S02]  /*107d0*/  FMUL.FTZ R57, R2, R57 ;  /* 0x0000003902397220 */ /* 0x000fe40000410000 */
[C---:B------:R-:W-:Y:S01]  /*107e0*/  FMUL.FTZ R58, R0.reuse, R58 ;  /* 0x0000003a003a7220 */ /* 0x040fe20000410000 */
[----:B------:R-:W-:Y:S01]  /*107f0*/  MUFU.EX2 R230, R230 ;  /* 0x000000e600e67308 */ /* 0x000fe20000000800 */
[----:B------:R-:W-:Y:S01]  /*10800*/  FMUL.FTZ R59, R0, R59 ;  /* 0x0000003b003b7220 */ /* 0x000fe20000410000 */
[----:B------:R-:W-:Y:S01]  /*10810*/  LDSM.16.MT88.4 R148, [R195+0x2900] ;  /* 0x00290000c394783b */ /* 0x000fe20000004200 */
[C---:B------:R-:W-:Y:S02]  /*10820*/  FMUL.FTZ R60, R2.reuse, R60 ;  /* 0x0000003c023c7220 */ /* 0x040fe40000410000 */
[----:B------:R-:W-:Y:S02]  /*10830*/  FMUL.FTZ R61, R2, R61 ;  /* 0x0000003d023d7220 */ /* 0x000fe40000410000 */
[C---:B------:R-:W-:Y:S02]  /*10840*/  FMUL.FTZ R62, R0.reuse, R62 ;  /* 0x0000003e003e7220 */ /* 0x040fe40000410000 */
[----:B------:R-:W-:Y:S01]  /*10850*/  FMUL.FTZ R63, R0, R63 ;  /* 0x0000003f003f7220 */ /* 0x000fe20000410000 */
[----:B------:R-:W-:Y:S01]  /*10860*/  LDSM.16.MT88.4 R152, [R190+0x2900] ;  /* 0x00290000be98783b */ /* 0x000fe20000004200 */
[C---:B------:R-:W-:Y:S01]  /*10870*/  FMUL.FTZ R64, R2.reuse, R64 ;  /* 0x0000004002407220 */ /* 0x040fe20000410000 */
[----:B------:R-:W-:Y:S01]  /*10880*/  MUFU.EX2 R233, R233 ;  /* 0x000000e900e97308 */ /* 0x000fe20000000800 */
[----:B------:R-:W-:Y:S02]  /*10890*/  FMUL.FTZ R65, R2, R65 ;  /* 0x0000004102417220 */ /* 0x000fe40000410000 */
[C---:B------:R-:W-:Y:S02]  /*108a0*/  FMUL.FTZ R66, R0.reuse, R66 ;  /* 0x0000004200427220 */ /* 0x040fe40000410000 */
[----:B------:R-:W-:Y:S01]  /*108b0*/  FMUL.FTZ R67, R0, R67 ;  /* 0x0000004300437220 */ /* 0x000fe20000410000 */
[----:B------:R-:W-:Y:S01]  /*108c0*/  LDSM.16.MT88.4 R156, [R189+0x2900] ;  /* 0x00290000bd9c783b */ /* 0x000fe20000004200 */
[C---:B------:R-:W-:Y:S02]  /*108d0*/  FMUL.FTZ R68, R2.reuse, R68 ;  /* 0x0000004402447220 */ /* 0x040fe40000410000 */
[----:B------:R-:W-:Y:S01]  /*108e0*/  FMUL.FTZ R69, R2, R69 ;  /* 0x0000004502457220 */ /* 0x000fe20000410000 */
[----:B------:R-:W-:Y:S01]  /*108f0*/  MUFU.EX2 R232, R232 ;  /* 0x000000e800e87308 */ /* 0x000fe20000000800 */
[C---:B------:R-:W-:Y:S02]  /*10900*/  FMUL.FTZ R70, R0.reuse, R70 ;  /* 0x0000004600467220 */ /* 0x040fe40000410000 */
[----:B------:R-:W-:Y:S01]  /*10910*/  FMUL.FTZ R71, R0, R71 ;  /* 0x0000004700477220 */ /* 0x000fe20000410000 */
[C---:B-1----:R-:W-:Y:S01]  /*10920*/  HMMA.16816.F32.BF16 R4, R128.reuse, R136, R4 ;  /* 0x000000888004723c */ /* 0x042fe20000041804 */
[----:B------:R-:W-:Y:S04]  /*10930*/  LDSM.16.MT88.4 R24, [R188+0x1100] ;  /* 0x00110000bc18783b */ /* 0x000fe80000004200 */
[C---:B------:R-:W-:Y:S01]  /*10940*/  FMUL.FTZ R72, R2.reuse, R72 ;  /* 0x0000004802487220 */ /* 0x040fe20000410000 */
[----:B------:R-:W-:Y:S01]  /*10950*/  MUFU.EX2 R235, R235 ;  /* 0x000000eb00eb7308 */ /* 0x000fe20000000800 */
[----:B------:R-:W-:Y:S01]  /*10960*/  FMUL.FTZ R73, R2, R73 ;  /* 0x0000004902497220 */ /* 0x000fe20000410000 */
[C---:B------:R-:W-:Y:S01]  /*10970*/  HMMA.16816.F32.BF16 R8, R128.reuse, R138, R8 ;  /* 0x0000008a8008723c */ /* 0x040fe20000041808 */
[----:B------:R-:W1:Y:S03]  /*10980*/  LDSM.16.MT88.4 R136, [R195+0x2100] ;  /* 0x00210000c388783b */ /* 0x000e660000004200 */
[C---:B------:R-:W-:Y:S02]  /*10990*/  FMUL.FTZ R74, R0.reuse, R74 ;  /* 0x0000004a004a7220 */ /* 0x040fe40000410000 */
[----:B------:R-:W-:Y:S02]  /*109a0*/  FMUL.FTZ R75, R0, R75 ;  /* 0x0000004b004b7220 */ /* 0x000fe40000410000 */
[C---:B------:R-:W-:Y:S01]  /*109b0*/  HMMA.16816.F32.BF16 R36, R128.reuse, R140, R36 ;  /* 0x0000008c8024723c */ /* 0x040fe20000041824 */
[----:B------:R-:W-:Y:S01]  /*109c0*/  LDSM.16.MT88.4 R28, [R190+0x1900] ;  /* 0x00190000be1c783b */ /* 0x000fe20000004200 */
[----:B------:R-:W-:Y:S02]  /*109d0*/  MUFU.EX2 R234, R234 ;  /* 0x000000ea00ea7308 */ /* 0x000fe40000000800 */
[C---:B------:R-:W-:Y:S02]  /*109e0*/  FMUL.FTZ R76, R2.reuse, R76 ;  /* 0x0000004c024c7220 */ /* 0x040fe40000410000 */
[----:B------:R-:W-:Y:S02]  /*109f0*/  FMUL.FTZ R77, R2, R77 ;  /* 0x0000004d024d7220 */ /* 0x000fe40000410000 */
[C---:B------:R-:W-:Y:S01]  /*10a00*/  HMMA.16816.F32.BF16 R40, R128.reuse, R142, R40 ;  /* 0x0000008e8028723c */ /* 0x040fe20000041828 */
[----:B------:R-:W3:Y:S03]  /*10a10*/  LDSM.16.MT88.4 R140, [R190+0x2100] ;  /* 0x00210000be8c783b */ /* 0x000ee60000004200 */
[C---:B------:R-:W-:Y:S01]  /*10a20*/  FMUL.FTZ R78, R0.reuse, R78 ;  /* 0x0000004e004e7220 */ /* 0x040fe20000410000 */
[----:B------:R-:W-:Y:S01]  /*10a30*/  MUFU.EX2 R236, R236 ;  /* 0x000000ec00ec7308 */ /* 0x000fe20000000800 */
[----:B------:R-:W-:Y:S02]  /*10a40*/  FMUL.FTZ R79, R0, R79 ;  /* 0x0000004f004f7220 */ /* 0x000fe40000410000 */
[C---:B------:R-:W-:Y:S01]  /*10a50*/  HMMA.16816.F32.BF16 R44, R128.reuse, R144, R44 ;  /* 0x00000090802c723c */ /* 0x040fe2000004182c */
[----:B------:R-:W0:Y:S03]  /*10a60*/  LDGDEPBAR ;  /* 0x00000000000079af */ /* 0x000e260000000000 */
[C---:B------:R-:W-:Y:S02]  /*10a70*/  FMUL.FTZ R80, R2.reuse, R80 ;  /* 0x0000005002507220 */ /* 0x040fe40000410000 */
[----:B------:R-:W-:Y:S01]  /*10a80*/  FMUL.FTZ R81, R2, R81 ;  /* 0x0000005102517220 */ /* 0x000fe20000410000 */
[----:B------:R-:W-:Y:S01]  /*10a90*/  MUFU.EX2 R239, R239 ;  /* 0x000000ef00ef7308 */ /* 0x000fe20000000800 */
[C---:B------:R-:W-:Y:S01]  /*10aa0*/  HMMA.16816.F32.BF16 R48, R128.reuse, R146, R48 ;  /* 0x000000928030723c */ /* 0x040fe20000041830 */
[----:B------:R-:W-:Y:S03]  /*10ab0*/  LDSM.16.MT88.4 R144, [R188+0x900] ;  /* 0x00090000bc90783b */ /* 0x000fe60000004200 */
        /* <DEDUP_REMOVED lines=23> */
[C---:B------:R-:W-:Y:S01]  /*10c30*/  FMUL.FTZ R96, R2.reuse, R96 ;  /* 0x0000006002607220 */ /* 0x040fe20000410000 */
[C---:B--2---:R-:W-:Y:S03]  /*10c40*/  HMMA.16816.F32.BF16 R76, R128.reuse, R124, R76 ;  /* 0x0000007c804c723c */ /* 0x044fe6000004184c */
[----:B------:R-:W-:Y:S02]  /*10c50*/  FMUL.FTZ R97, R2, R97 ;  /* 0x0000006102617220 */ /* 0x000fe40000410000 */
[C---:B------:R-:W-:Y:S02]  /*10c60*/  FMUL.FTZ R98, R0.reuse, R98 ;  /* 0x0000006200627220 */ /* 0x040fe40000410000 */
[----:B------:R-:W-:Y:S01]  /*10c70*/  FMUL.FTZ R99, R0, R99 ;  /* 0x0000006300637220 */ /* 0x000fe20000410000 */
        /* <DEDUP_REMOVED lines=16> */
[--C-:B------:R-:W-:Y:S02]  /*10d80*/  FFMA.FTZ R167, R12, c[0x0][0x2d0], -R166.reuse ;  /* 0x0000b4000ca77a23 */ /* 0x100fe400000108a6 */
[C---:B------:R-:W-:Y:S02]  /*10d90*/  FMUL.FTZ R12, R2.reuse, R120 ;  /* 0x00000078020c7220 */ /* 0x040fe40000410000 */
[--C-:B------:R-:W-:Y:S01]  /*10da0*/  FFMA.FTZ R168, R13, c[0x0][0x2d0], -R166.reuse ;  /* 0x0000b4000da87a23 */ /* 0x100fe200000108a6 */
[C---:B--2---:R-:W-:Y:S01]  /*10db0*/  HMMA.16816.F32.BF16 R100, R128.reuse, R124, R100 ;  /* 0x0000007c8064723c */ /* 0x044fe20000041864 */
[----:B------:R-:W-:Y:S02]  /*10dc0*/  MUFU.EX2 R167, R167 ;  /* 0x000000a700a77308 */ /* 0x000fe40000000800 */
[----:B------:R-:W-:Y:S02]  /*10dd0*/  FMUL.FTZ R13, R2, R121 ;  /* 0x00000079020d7220 */ /* 0x000fe40000410000 */
[--C-:B------:R-:W-:Y:S02]  /*10de0*/  FFMA.FTZ R171, R14, c[0x0][0x2d0], -R165.reuse ;  /* 0x0000b4000eab7a23 */ /* 0x100fe400000108a5 */
[C---:B------:R-:W-:Y:S01]  /*10df0*/  FMUL.FTZ R14, R0.reuse, R122 ;  /* 0x0000007a000e7220 */ /* 0x040fe20000410000 */
[C---:B------:R-:W-:Y:S01]  /*10e00*/  HMMA.16816.F32.BF16 R104, R128.reuse, R126, R104 ;  /* 0x0000007e8068723c */ /* 0x040fe20000041868 */
[----:B------:R-:W-:Y:S02]  /*10e10*/  LDSM.16.MT88.4 R124, [R190+0x900] ;  /* 0x00090000be7c783b */ /* 0x000fe40000004200 */
[----:B------:R-:W2:Y:S01]  /*10e20*/  MUFU.EX2 R168, R168 ;  /* 0x000000a800a87308 */ /* 0x000ea20000000800 */
[--C-:B-----5:R-:W-:Y:S02]  /*10e30*/  FFMA.FTZ R172, R15, c[0x0][0x2d0], -R165.reuse ;  /* 0x0000b4000fac7a23 */ /* 0x120fe400000108a5 */
[----:B------:R-:W-:Y:S02]  /*10e40*/  FMUL.FTZ R15, R0, R123 ;  /* 0x0000007b000f7220 */ /* 0x000fe40000410000 */
[--C-:B------:R-:W-:Y:S01]  /*10e50*/  FFMA.FTZ R169, R16, c[0x0][0x2d0], -R166.reuse ;  /* 0x0000b40010a97a23 */ /* 0x100fe200000108a6 */
[----:B------:R-:W4:Y:S03]  /*10e60*/  LDSM.16.MT88.4 R120, [R195+0x900] ;  /* 0x00090000c378783b */ /* 0x000f260000004200 */
[--C-:B------:R-:W-:Y:S01]  /*10e70*/  FFMA.FTZ R170, R17, c[0x0][0x2d0], -R166.reuse ;  /* 0x0000b40011aa7a23 */ /* 0x100fe200000108a6 */
[C---:B-1----:R-:W-:Y:S01]  /*10e80*/  HMMA.16816.F32.BF16 R12, R128.reuse, R136, R12 ;  /* 0x00000088800c723c */ /* 0x042fe2000004180c */
[----:B------:R-:W-:Y:S02]  /*10e90*/  MUFU.EX2 R169, R169 ;  /* 0x000000a900a97308 */ /* 0x000fe40000000800 */
[--C-:B------:R-:W-:Y:S02]  /*10ea0*/  FFMA.FTZ R173, R18, c[0x0][0x2d0], -R165.reuse ;  /* 0x0000b40012ad7a23 */ /* 0x100fe400000108a5 */
[--C-:B------:R-:W-:Y:S02]  /*10eb0*/  FFMA.FTZ R174, R19, c[0x0][0x2d0], -R165.reuse ;  /* 0x0000b40013ae7a23 */ /* 0x100fe400000108a5 */
[C---:B------:R-:W-:Y:S02]  /*10ec0*/  FMUL.FTZ R108, R2.reuse, R108 ;  /* 0x0000006c026c7220 */ /* 0x040fe40000410000 */
[----:B------:R-:W-:Y:S02]  /*10ed0*/  FMUL.FTZ R109, R2, R109 ;  /* 0x0000006d026d7220 */ /* 0x000fe40000410000 */
[----:B------:R-:W1:Y:S01]  /*10ee0*/  MUFU.EX2 R170, R170 ;  /* 0x000000aa00aa7308 */ /* 0x000e620000000800 */
[C---:B------:R-:W-:Y:S02]  /*10ef0*/  FMUL.FTZ R110, R0.reuse, R110 ;  /* 0x0000006e006e7220 */ /* 0x040fe40000410000 */
[----:B------:R-:W-:Y:S02]  /*10f00*/  FMUL.FTZ R111, R0, R111 ;  /* 0x0000006f006f7220 */ /* 0x000fe40000410000 */
[----:B------:R-:W-:Y:S01]  /*10f10*/  FMUL.FTZ R16, R2, R116 ;  /* 0x0000007402107220 */ /* 0x000fe20000410000 */
[----:B--2---:R-:W-:Y:S01]  /*10f20*/  F2FP.BF16.PACK_AB R116, R168, R167 ;  /* 0x000000a7a874723e */ /* 0x004fe200000010ff */
[----:B------:R-:W-:Y:S02]  /*10f30*/  FMUL.FTZ R17, R2, R117 ;  /* 0x0000007502117220 */ /* 0x000fe40000410000 */
[C---:B------:R-:W-:Y:S01]  /*10f40*/  FMUL.FTZ R18, R0.reuse, R118 ;  /* 0x0000007600127220 */ /* 0x040fe20000410000 */
[C---:B------:R-:W-:Y:S01]  /*10f50*/  HMMA.16816.F32.BF16 R108, R128.reuse, R138, R108 ;  /* 0x0000008a806c723c */ /* 0x040fe2000004186c */
[----:B------:R-:W-:Y:S01]  /*10f60*/  MUFU.EX2 R171, R171 ;  /* 0x000000ab00ab7308 */ /* 0x000fe20000000800 */
[----:B------:R-:W2:Y:S01]  /*10f70*/  LDSM.16.MT88.4 R136, [R189+0x900] ;  /* 0x00090000bd88783b */ /* 0x000ea20000004200 */
[----:B------:R-:W-:Y:S02]  /*10f80*/  FMUL.FTZ R19, R0, R119 ;  /* 0x0000007700137220 */ /* 0x000fe40000410000 */
[C---:B------:R-:W-:Y:S02]  /*10f90*/  FMUL.FTZ R112, R2.reuse, R112 ;  /* 0x0000007002707220 */ /* 0x040fe40000410000 */
[----:B------:R-:W-:Y:S02]  /*10fa0*/  FMUL.FTZ R113, R2, R113 ;  /* 0x0000007102717220 */ /* 0x000fe40000410000 */
[C---:B------:R-:W-:Y:S01]  /*10fb0*/  FMUL.FTZ R114, R0.reuse, R114 ;  /* 0x0000007200727220 */ /* 0x040fe20000410000 */
[C---:B---3--:R-:W-:Y:S01]  /*10fc0*/  HMMA.16816.F32.BF16 R16, R128.reuse, R140, R16 ;  /* 0x0000008c8010723c */ /* 0x048fe20000041810 */
[----:B------:R-:W3:Y:S02]  /*10fd0*/  MUFU.EX2 R172, R172 ;  /* 0x000000ac00ac7308 */ /* 0x000ee40000000800 */
[----:B------:R-:W-:Y:S01]  /*10fe0*/  FMUL.FTZ R115, R0, R115 ;  /* 0x0000007300737220 */ /* 0x000fe20000410000 */
[----:B-1----:R-:W-:Y:S01]  /*10ff0*/  F2FP.BF16.PACK_AB R118, R170, R169 ;  /* 0x000000a9aa76723e */ /* 0x002fe200000010ff */
[--C-:B------:R-:W-:Y:S02]  /*11000*/  FFMA.FTZ R175, R20, c[0x0][0x2d0], -R166.reuse ;  /* 0x0000b40014af7a23 */ /* 0x100fe400000108a6 */
[--C-:B------:R-:W-:Y:S02]  /*11010*/  FFMA.FTZ R224, R21, c[0x0][0x2d0], -R166.reuse ;  /* 0x0000b40015e07a23 */ /* 0x100fe400000108a6 */
[----:B------:R-:W-:Y:S01]  /*11020*/  FFMA.FTZ R166, R33, c[0x0][0x2d0], -R166 ;  /* 0x0000b40021a67a23 */ /* 0x000fe200000108a6 */
[----:B------:R-:W-:Y:S01]  /*11030*/  HMMA.16816.F32.BF16 R112, R128, R142, R112 ;  /* 0x0000008e8070723c */ /* 0x000fe20000041870 */
[----:B------:R-:W-:Y:S01]  /*11040*/  MUFU.EX2 R173, R173 ;  /* 0x000000ad00ad7308 */ /* 0x000fe20000000800 */
[----:B------:R-:W-:Y:S01]  /*11050*/  LDSM.16.MT88.4 R128, [R190+0x4900] ;  /* 0x00490000be80783b */ /* 0x000fe20000004200 */
[--C-:B------:R-:W-:Y:S01]  /*11060*/  FFMA.FTZ R228, R22, c[0x0][0x2d0], -R165.reuse ;  /* 0x0000b40016e47a23 */ /* 0x100fe200000108a5 */
[----:B------:R-:W-:Y:S01]  /*11070*/  F2FP.BF16.PACK_AB R22, R229, R226 ;  /* 0x000000e2e516723e */ /* 0x000fe200000010ff */
[----:B------:R-:W-:Y:S01]  /*11080*/  FFMA.FTZ R231, R23, c[0x0][0x2d0], -R165 ;  /* 0x0000b40017e77a23 */ /* 0x000fe200000108a5 */
[----:B------:R-:W-:Y:S01]  /*11090*/  F2FP.BF16.PACK_AB R23, R233, R230 ;  /* 0x000000e6e917723e */ /* 0x000fe200000010ff */
[----:B------:R-:W-:Y:S02]  /*110a0*/  FFMA.FTZ R133, R2, R227, R133 ;  /* 0x000000e302857223 */ /* 0x000fe40000010085 */
[----:B------:R-:W-:Y:S01]  /*110b0*/  FFMA.FTZ R162, R0, R225, R162 ;  /* 0x000000e100a27223 */ /* 0x000fe200000100a2 */
[----:B------:R-:W-:Y:S01]  /*110c0*/  LDSM.16.MT88.4 R140, [R190+0x1100] ;  /* 0x00110000be8c783b */ /* 0x000fe20000004200 */
[----:B------:R-:W1:Y:S01]  /*110d0*/  MUFU.EX2 R174, R174 ;  /* 0x000000ae00ae7308 */ /* 0x000e620000000800 */
[----:B------:R-:W-:Y:S01]  /*110e0*/  MOV R0, R3 ;  /* 0x0000000300007202 */ /* 0x000fe20000000f00 */
[----:B------:R-:W-:Y:S01]  /*110f0*/  FADD.FTZ R134, R134, R133 ;  /* 0x0000008586867221 */ /* 0x000fe20000010000 */
[----:B------:R-:W-:Y:S01]  /*11100*/  MOV R133, R132 ;  /* 0x0000008400857202 */ /* 0x000fe20000000f00 */
[----:B------:R-:W-:Y:S01]  /*11110*/  FADD.FTZ R162, R161, R162 ;  /* 0x000000a2a1a27221 */ /* 0x000fe20000010000 */
[----:B---3--:R-:W-:Y:S01]  /*11120*/  F2FP.BF16.PACK_AB R117, R172, R171 ;  /* 0x000000abac75723e */ /* 0x008fe200000010ff */
[----:B------:R-:W-:Y:S02]  /*11130*/  FADD.FTZ R135, R135, R134 ;  /* 0x0000008687877221 */ /* 0x000fe40000010000 */
[----:B------:R-:W-:Y:S02]  /*11140*/  FADD.FTZ R163, R163, R162 ;  /* 0x000000a2a3a37221 */ /* 0x000fe40000010000 */
[----:B------:R-:W-:Y:S01]  /*11150*/  MUFU.EX2 R175, R175 ;  /* 0x000000af00af7308 */ /* 0x000fe20000000800 */
[----:B------:R-:W-:Y:S02]  /*11160*/  FADD.FTZ R160, R160, R135 ;  /* 0x00000087a0a07221 */ /* 0x000fe40000010000 */
[----:B------:R-:W-:Y:S02]  /*11170*/  FADD.FTZ R164, R164, R163 ;  /* 0x000000a3a4a47221 */ /* 0x000fe40000010000 */
[----:B------:R-:W-:Y:S02]  /*11180*/  FADD.FTZ R167, R167, R160 ;  /* 0x000000a0a7a77221 */ /* 0x000fe40000010000 */
[----:B------:R-:W-:Y:S02]  /*11190*/  FADD.FTZ R171, R171, R164 ;  /* 0x000000a4abab7221 */ /* 0x000fe40000010000 */
[----:B------:R-:W-:Y:S01]  /*111a0*/  FADD.FTZ R168, R168, R167 ;  /* 0x000000a7a8a87221 */ /* 0x000fe20000010000 */
[----:B------:R-:W3:Y:S01]  /*111b0*/  MUFU.EX2 R224, R224 ;  /* 0x000000e000e07308 */ /* 0x000ee20000000800 */
[----:B------:R-:W-:Y:S02]  /*111c0*/  FADD.FTZ R172, R172, R171 ;  /* 0x000000abacac7221 */ /* 0x000fe40000010000 */
[----:B------:R-:W-:Y:S01]  /*111d0*/  FADD.FTZ R169, R169, R168 ;  /* 0x000000a8a9a97221 */ /* 0x000fe20000010000 */
[----:B-1----:R-:W-:Y:S03]  /*111e0*/  F2FP.BF16.PACK_AB R119, R174, R173 ;  /* 0x000000adae77723e */ /* 0x002fe600000010ff */
[----:B------:R-:W-:Y:S03]  /*111f0*/  FADD.FTZ R170, R170, R169 ;  /* 0x000000a9aaaa7221 */ /* 0x000fe60000010000 */
[----:B------:R-:W-:Y:S01]  /*11200*/  MUFU.EX2 R228, R228 ;  /* 0x000000e400e47308 */ /* 0x000fe20000000800 */
[C---:B----4-:R-:W-:Y:S08]  /*11210*/  HMMA.16816.F32.BF16 R4, R116.reuse, R120, R4 ;  /* 0x000000787404723c */ /* 0x050ff00000041804 */
[C---:B------:R-:W-:Y:S01]  /*11220*/  HMMA.16816.F32.BF16 R8, R116.reuse, R122, R8 ;  /* 0x0000007a7408723c */ /* 0x040fe20000041808 */
[----:B------:R-:W1:Y:S01]  /*11230*/  LDSM.16.MT88.4 R120, [R188+0x2900] ;  /* 0x00290000bc78783b */ /* 0x000e620000004200 */
[----:B------:R-:W4:Y:S02]  /*11240*/  MUFU.EX2 R231, R231 ;  /* 0x000000e700e77308 */ /* 0x000f240000000800 */
[----:B---3--:R-:W-:Y:S01]  /*11250*/  F2FP.BF16.PACK_AB R20, R224, R175 ;  /* 0x000000afe014723e */ /* 0x008fe200000010ff */
[----:B------:R-:W-:Y:S03]  /*11260*/  FADD.FTZ R175, R175, R170 ;  /* 0x000000aaafaf7221 */ /* 0x000fe60000010000 */
[C---:B------:R-:W-:Y:S04]  /*11270*/  HMMA.16816.F32.BF16 R36, R116.reuse, R124, R36 ;  /* 0x0000007c7424723c */ /* 0x040fe80000041824 */
[----:B------:R-:W3:Y:S04]  /*11280*/  MUFU.EX2 R237, R166 ;  /* 0x000000a600ed7308 */ /* 0x000ee80000000800 */
[C---:B------:R-:W-:Y:S01]  /*11290*/  HMMA.16816.F32.BF16 R40, R116.reuse, R126, R40 ;  /* 0x0000007e7428723c */ /* 0x040fe20000041828 */
[----:B------:R-:W5:Y:S07]  /*112a0*/  LDSM.16.MT88.4 R124, [R195+0x4900] ;  /* 0x00490000c37c783b */ /* 0x000f6e0000004200 */
[C---:B--2---:R-:W-:Y:S04]  /*112b0*/  HMMA.16816.F32.BF16 R44, R116.reuse, R136, R44 ;  /* 0x00000088742c723c */ /* 0x044fe8000004182c */
[----:B----4-:R-:W-:Y:S04]  /*112c0*/  F2FP.BF16.PACK_AB R21, R231, R228 ;  /* 0x000000e4e715723e */ /* 0x010fe800000010ff */
        /* <DEDUP_REMOVED lines=9> */
[C---:B------:R-:W-:Y:S08]  /*11360*/  HMMA.16816.F32.BF16 R72, R116.reuse, R154, R72 ;  /* 0x0000009a7448723c */ /* 0x040ff00000041848 */
[C---:B------:R-:W-:Y:S08]  /*11370*/  HMMA.16816.F32.BF16 R76, R116.reuse, R156, R76 ;  /* 0x0000009c744c723c */ /* 0x040ff0000004184c */
[C---:B------:R-:W-:Y:S08]  /*11380*/  HMMA.16816.F32.BF16 R80, R116.reuse, R158, R80 ;  /* 0x0000009e7450723c */ /* 0x040ff00000041850 */
[C---:B-1----:R-:W-:Y:S08]  /*11390*/  HMMA.16816.F32.BF16 R84, R116.reuse, R120, R84 ;  /* 0x000000787454723c */ /* 0x042ff00000041854 */
[C---:B------:R-:W-:Y:S01]  /*113a0*/  HMMA.16816.F32.BF16 R88, R116.reuse, R122, R88 ;  /* 0x0000007a7458723c */ /* 0x040fe20000041858 */
[----:B------:R-:W1:Y:S07]  /*113b0*/  LDSM.16.MT88.4 R120, [R188+0x4900] ;  /* 0x00490000bc78783b */ /* 0x000e6e0000004200 */
[C---:B-----5:R-:W-:Y:S08]  /*113c0*/  HMMA.16816.F32.BF16 R92, R116.reuse, R124, R92 ;  /* 0x0000007c745c723c */ /* 0x060ff0000004185c */
[C---:B------:R-:W-:Y:S01]  /*113d0*/  HMMA.16816.F32.BF16 R96, R116.reuse, R126, R96 ;  /* 0x0000007e7460723c */ /* 0x040fe20000041860 */
[----:B------:R-:W4:Y:S07]  /*113e0*/  LDSM.16.MT88.4 R124, [R195+0x1100] ;  /* 0x00110000c37c783b */ /* 0x000f2e0000004200 */
[C---:B------:R-:W-:Y:S08]  /*113f0*/  HMMA.16816.F32.BF16 R100, R116.reuse, R128, R100 ;  /* 0x000000807464723c */ /* 0x040ff00000041864 */
[C---:B------:R-:W-:Y:S01]  /*11400*/  HMMA.16816.F32.BF16 R104, R116.reuse, R130, R104 ;  /* 0x000000827468723c */ /* 0x040fe20000041868 */
[----:B------:R-:W5:Y:S07]  /*11410*/  LDSM.16.MT88.4 R128, [R195+0x3100] ;  /* 0x00310000c380783b */ /* 0x000f6e0000004200 */
[C---:B--2---:R-:W-:Y:S08]  /*11420*/  HMMA.16816.F32.BF16 R12, R116.reuse, R136, R12 ;  /* 0x00000088740c723c */ /* 0x044ff0000004180c */
[C---:B------:R-:W-:Y:S01]  /*11430*/  HMMA.16816.F32.BF16 R108, R116.reuse, R138, R108 ;  /* 0x0000008a746c723c */ /* 0x040fe2000004186c */
[----:B------:R-:W-:Y:S07]  /*11440*/  LDSM.16.MT88.4 R136, [R189+0x3900] ;  /* 0x00390000bd88783b */ /* 0x000fee0000004200 */
[C---:B-1----:R-:W-:Y:S08]  /*11450*/  HMMA.16816.F32.BF16 R16, R116.reuse, R120, R16 ;  /* 0x000000787410723c */ /* 0x042ff00000041810 */
[----:B------:R-:W-:Y:S01]  /*11460*/  HMMA.16816.F32.BF16 R112, R116, R122, R112 ;  /* 0x0000007a7470723c */ /* 0x000fe20000041870 */
[----:B------:R-:W1:Y:S07]  /*11470*/  LDSM.16.MT88.4 R116, [R190+0x3100] ;  /* 0x00310000be74783b */ /* 0x000e6e0000004200 */
[C---:B----4-:R-:W-:Y:S01]  /*11480*/  HMMA.16816.F32.BF16 R4, R20.reuse, R124, R4 ;  /* 0x0000007c1404723c */ /* 0x050fe20000041804 */
[----:B------:R-:W2:Y:S07]  /*11490*/  LDSM.16.MT88.4 R120, [R189+0x3100] ;  /* 0x00310000bd78783b */ /* 0x000eae0000004200 */
        /* <DEDUP_REMOVED lines=10> */
[----:B------:R-:W4:Y:S07]  /*11540*/  LDSM.16.MT88.4 R24, [R188+0x3100] ;  /* 0x00310000bc18783b */ /* 0x000f2e0000004200 */
[C---:B-----5:R-:W-:Y:S07]  /*11550*/  HMMA.16816.F32.BF16 R60, R20.reuse, R128, R60 ;  /* 0x00000080143c723c */ /* 0x060fee000004183c */
[--C-:B------:R-:W-:Y:S01]  /*11560*/  FFMA.FTZ R128, R34, c[0x0][0x2d0], -R165.reuse ;  /* 0x0000b40022807a23 */ /* 0x100fe200000108a5 */
[C---:B------:R-:W-:Y:S03]  /*11570*/  HMMA.16816.F32.BF16 R64, R20.reuse, R130, R64 ;  /* 0x000000821440723c */ /* 0x040fe60000041840 */
[----:B------:R-:W-:Y:S01]  /*11580*/  MUFU.EX2 R166, R128 ;  /* 0x0000008000a67308 */ /* 0x000fe20000000800 */
[----:B------:R-:W-:Y:S02]  /*11590*/  FFMA.FTZ R165, R35, c[0x0][0x2d0], -R165 ;  /* 0x0000b40023a57a23 */ /* 0x000fe400000108a5 */
[----:B------:R-:W-:Y:S02]  /*115a0*/  LDSM.16.MT88.4 R32, [R189+0x1900] ;  /* 0x00190000bd20783b */ /* 0x000fe40000004200 */
[C---:B-1----:R-:W-:Y:S05]  /*115b0*/  HMMA.16816.F32.BF16 R68, R20.reuse, R116, R68 ;  /* 0x000000741444723c */ /* 0x042fea0000041844 */
[----:B------:R-:W1:Y:S03]  /*115c0*/  MUFU.EX2 R165, R165 ;  /* 0x000000a500a57308 */ /* 0x000e660000000800 */
[C---:B------:R-:W-:Y:S01]  /*115d0*/  HMMA.16816.F32.BF16 R72, R20.reuse, R118, R72 ;  /* 0x000000761448723c */ /* 0x040fe20000041848 */
[----:B------:R-:W5:Y:S07]  /*115e0*/  LDSM.16.MT88.4 R116, [R190+0x5100] ;  /* 0x00510000be74783b */ /* 0x000f6e0000004200 */
[C---:B--2---:R-:W-:Y:S08]  /*115f0*/  HMMA.16816.F32.BF16 R76, R20.reuse, R120, R76 ;  /* 0x00000078144c723c */ /* 0x044ff0000004184c */
[C---:B------:R-:W-:Y:S01]  /*11600*/  HMMA.16816.F32.BF16 R80, R20.reuse, R122, R80 ;  /* 0x0000007a1450723c */ /* 0x040fe20000041850 */
[----:B------:R-:W2:Y:S07]  /*11610*/  LDSM.16.MT88.4 R120, [R189+0x5100] ;  /* 0x00510000bd78783b */ /* 0x000eae0000004200 */
[C---:B----4-:R-:W-:Y:S08]  /*11620*/  HMMA.16816.F32.BF16 R84, R20.reuse, R24, R84 ;  /* 0x000000181454723c */ /* 0x050ff00000041854 */
[C---:B------:R-:W-:Y:S01]  /*11630*/  HMMA.16816.F32.BF16 R88, R20.reuse, R26, R88 ;  /* 0x0000001a1458723c */ /* 0x040fe20000041858 */
[----:B------:R-:W4:Y:S07]  /*11640*/  LDSM.16.MT88.4 R24, [R188+0x5100] ;  /* 0x00510000bc18783b */ /* 0x000f2e0000004200 */
[C---:B------:R-:W-:Y:S08]  /*11650*/  HMMA.16816.F32.BF16 R92, R20.reuse, R124, R92 ;  /* 0x0000007c145c723c */ /* 0x040ff0000004185c */
[C---:B------:R-:W-:Y:S01]  /*11660*/  HMMA.16816.F32.BF16 R96, R20.reuse, R126, R96 ;  /* 0x0000007e1460723c */ /* 0x040fe20000041860 */
[----:B------:R-:W1:Y:S07]  /*11670*/  LDSM.16.MT88.4 R124, [R195+0x1900] ;  /* 0x00190000c37c783b */ /* 0x000e6e0000004200 */
[C---:B-----5:R-:W-:Y:S08]  /*11680*/  HMMA.16816.F32.BF16 R100, R20.reuse, R116, R100 ;  /* 0x000000741464723c */ /* 0x060ff00000041864 */
[C---:B------:R-:W-:Y:S01]  /*11690*/  HMMA.16816.F32.BF16 R104, R20.reuse, R118, R104 ;  /* 0x000000761468723c */ /* 0x040fe20000041868 */
[----:B------:R-:W5:Y:S07]  /*116a0*/  LDSM.16.MT88.4 R116, [R188+0x1900] ;  /* 0x00190000bc74783b */ /* 0x000f6e0000004200 */
[C---:B--2---:R-:W-:Y:S08]  /*116b0*/  HMMA.16816.F32.BF16 R12, R20.reuse, R120, R12 ;  /* 0x00000078140c723c */ /* 0x044ff0000004180c */
[C---:B------:R-:W-:Y:S01]  /*116c0*/  HMMA.16816.F32.BF16 R108, R20.reuse, R122, R108 ;  /* 0x0000007a146c723c */ /* 0x040fe2000004186c */
[----:B------:R-:W2:Y:S07]  /*116d0*/  LDSM.16.MT88.4 R120, [R195+0x3900] ;  /* 0x00390000c378783b */ /* 0x000eae0000004200 */
[C---:B----4-:R-:W-:Y:S08]  /*116e0*/  HMMA.16816.F32.BF16 R16, R20.reuse, R24, R16 ;  /* 0x000000181410723c */ /* 0x050ff00000041810 */
[----:B------:R-:W-:Y:S01]  /*116f0*/  HMMA.16816.F32.BF16 R112, R20, R26, R112 ;  /* 0x0000001a1470723c */ /* 0x000fe20000041870 */
[----:B------:R-:W4:Y:S06]  /*11700*/  LDSM.16.MT88.4 R24, [R190+0x3900] ;  /* 0x00390000be18783b */ /* 0x000f2c0000004200 */
[----:B------:R-:W-:Y:S02]  /*11710*/  F2FP.BF16.PACK_AB R20, R235, R232 ;  /* 0x000000e8eb14723e */ /* 0x000fe400000010ff */
[----:B---3--:R-:W-:Y:S03]  /*11720*/  F2FP.BF16.PACK_AB R22, R237, R234 ;  /* 0x000000eaed16723e */ /* 0x008fe600000010ff */
[----:B------:R-:W-:Y:S02]  /*11730*/  F2FP.BF16.PACK_AB R21, R239, R236 ;  /* 0x000000ecef15723e */ /* 0x000fe400000010ff */
[----:B-1----:R-:W-:Y:S07]  /*11740*/  F2FP.BF16.PACK_AB R23, R165, R166 ;  /* 0x000000a6a517723e */ /* 0x002fee00000010ff */
[C---:B------:R-:W-:Y:S08]  /*11750*/  HMMA.16816.F32.BF16 R128, R20.reuse, R124, R4 ;  /* 0x0000007c1480723c */ /* 0x040ff00000041804 */
[C---:B------:R-:W-:Y:S08]  /*11760*/  HMMA.16816.F32.BF16 R124, R20.reuse, R126, R8 ;  /* 0x0000007e147c723c */ /* 0x040ff00000041808 */
[C---:B------:R-:W-:Y:S08]  /*11770*/  HMMA.16816.F32.BF16 R36, R20.reuse, R28, R36 ;  /* 0x0000001c1424723c */ /* 0x040ff00000041824 */
[C---:B------:R-:W-:Y:S01]  /*11780*/  HMMA.16816.F32.BF16 R40, R20.reuse, R30, R40 ;  /* 0x0000001e1428723c */ /* 0x040fe20000041828 */
[----:B------:R-:W1:Y:S07]  /*11790*/  LDSM.16.MT88.4 R28, [R189+0x5900] ;  /* 0x00590000bd1c783b */ /* 0x000e6e0000004200 */
[C---:B------:R-:W-:Y:S08]  /*117a0*/  HMMA.16816.F32.BF16 R44, R20.reuse, R32, R44 ;  /* 0x00000020142c723c */ /* 0x040ff0000004182c */
[C---:B------:R-:W-:Y:S08]  /*117b0*/  HMMA.16816.F32.BF16 R48, R20.reuse, R34, R48 ;  /* 0x000000221430723c */ /* 0x040ff00000041830 */
[C---:B-----5:R-:W-:Y:S08]  /*117c0*/  HMMA.16816.F32.BF16 R52, R20.reuse, R116, R52 ;  /* 0x000000741434723c */ /* 0x060ff00000041834 */
[C---:B------:R-:W-:Y:S08]  /*117d0*/  HMMA.16816.F32.BF16 R56, R20.reuse, R118, R56 ;  /* 0x000000761438723c */ /* 0x040ff00000041838 */
[C---:B--2---:R-:W-:Y:S08]  /*117e0*/  HMMA.16816.F32.BF16 R60, R20.reuse, R120, R60 ;  /* 0x00000078143c723c */ /* 0x044ff0000004183c */
[C---:B------:R-:W-:Y:S08]  /*117f0*/  HMMA.16816.F32.BF16 R64, R20.reuse, R122, R64 ;  /* 0x0000007a1440723c */ /* 0x040ff00000041840 */
[C---:B----4-:R-:W-:Y:S08]  /*11800*/  HMMA.16816.F32.BF16 R68, R20.reuse, R24, R68 ;  /* 0x000000181444723c */ /* 0x050ff00000041844 */
[C---:B------:R-:W-:Y:S01]  /*11810*/  HMMA.16816.F32.BF16 R72, R20.reuse, R26, R72 ;  /* 0x0000001a1448723c */ /* 0x040fe20000041848 */
[----:B------:R-:W2:Y:S07]  /*11820*/  LDSM.16.MT88.4 R24, [R188+0x5900] ;  /* 0x00590000bc18783b */ /* 0x000eae0000004200 */
        /* <DEDUP_REMOVED lines=8> */
[C---:B-1----:R-:W-:Y:S07]  /*118b0*/  HMMA.16816.F32.BF16 R120, R20.reuse, R28, R12 ;  /* 0x0000001c1478723c */ /* 0x042fee000004180c */
[----:B------:R-:W-:Y:S01]  /*118c0*/  FADD.FTZ R13, R173, R172 ;  /* 0x000000acad0d7221 */ /* 0x000fe20000010000 */
[C---:B------:R-:W-:Y:S04]  /*118d0*/  HMMA.16816.F32.BF16 R108, R20.reuse, R30, R108 ;  /* 0x0000001e146c723c */ /* 0x040fe8000004186c */
[----:B------:R-:W-:Y:S04]  /*118e0*/  FADD.FTZ R13, R174, R13 ;  /* 0x0000000dae0d7221 */ /* 0x000fe80000010000 */
[----:B------:R-:W-:Y:S01]  /*118f0*/  FADD.FTZ R228, R228, R13 ;  /* 0x0000000de4e47221 */ /* 0x000fe20000010000 */
[C---:B--2---:R-:W-:Y:S03]  /*11900*/  HMMA.16816.F32.BF16 R116, R20.reuse, R24, R16 ;  /* 0x000000181474723c */ /* 0x044fe60000041810 */
[----:B------:R-:W-:Y:S02]  /*11910*/  FADD.FTZ R13, R224, R175 ;  /* 0x000000afe00d7221 */ /* 0x000fe40000010000 */
[----:B------:R-:W-:Y:S02]  /*11920*/  FADD.FTZ R231, R231, R228 ;  /* 0x000000e4e7e77221 */ /* 0x000fe40000010000 */
[----:B------:R-:W-:Y:S01]  /*11930*/  FADD.FTZ R226, R226, R13 ;  /* 0x0000000de2e27221 */ /* 0x000fe20000010000 */
[----:B------:R-:W-:Y:S04]  /*11940*/  HMMA.16816.F32.BF16 R112, R20, R26, R112 ;  /* 0x0000001a1470723c */ /* 0x000fe80000041870 */
[----:B------:R-:W-:Y:S02]  /*11950*/  FADD.FTZ R230, R230, R231 ;  /* 0x000000e7e6e67221 */ /* 0x000fe40000010000 */
[----:B------:R-:W-:Y:S02]  /*11960*/  FADD.FTZ R229, R229, R226 ;  /* 0x000000e2e5e57221 */ /* 0x000fe40000010000 */
[----:B------:R-:W-:Y:S04]  /*11970*/  FADD.FTZ R233, R233, R230 ;  /* 0x000000e6e9e97221 */ /* 0x000fe80000010000 */
[----:B------:R-:W-:Y:S02]  /*11980*/  FADD.FTZ R232, R232, R229 ;  /* 0x000000e5e8e87221 */ /* 0x000fe40000010000 */
[----:B------:R-:W-:Y:S02]  /*11990*/  FADD.FTZ R236, R236, R233 ;  /* 0x000000e9ecec7221 */ /* 0x000fe40000010000 */
[----:B------:R-:W-:Y:S02]  /*119a0*/  FADD.FTZ R235, R235, R232 ;  /* 0x000000e8ebeb7221 */ /* 0x000fe40000010000 */
[----:B------:R-:W-:Y:S02]  /*119b0*/  FADD.FTZ R239, R239, R236 ;  /* 0x000000ecefef7221 */ /* 0x000fe40000010000 */
[----:B------:R-:W-:Y:S02]  /*119c0*/  FADD.FTZ R234, R234, R235 ;  /* 0x000000ebeaea7221 */ /* 0x000fe40000010000 */
[----:B------:R-:W-:Y:S02]  /*119d0*/  FADD.FTZ R166, R166, R239 ;  /* 0x000000efa6a67221 */ /* 0x000fe40000010000 */
[----:B------:R-:W-:Y:S02]  /*119e0*/  FADD.FTZ R227, R237, R234 ;  /* 0x000000eaede37221 */ /* 0x000fe40000010000 */
[----:B------:R-:W-:Y:S01]  /*119f0*/  FADD.FTZ R225, R165, R166 ;  /* 0x000000a6a5e17221 */ /* 0x000fe20000010000 */
[----:B------:R-:W-:-:S05]  /*11a00*/  @P0 BRA `(.L_x_129) ;  /* 0xffffd75000000947 */ /* 0x000fca000383ffff */
.L_x_128:
[----:B------:R-:W1:Y:S01]  /*11a10*/  SHFL.BFLY PT, R0, R225, 0x2, 0x1f ;  /* 0x0c401f00e1007f89 */ /* 0x000e6200000e0000 */
[----:B------:R-:W-:-:S02]  /*11a20*/  MOV R2, RZ ;  /* 0x000000ff00027202 */ /* 0x000fc40000000f00 */
[----:B------:R-:W-:Y:S01]  /*11a30*/  MOV R4, RZ ;  /* 0x000000ff00047202 */ /* 0x000fe20000000f00 */
[----:B------:R-:W2:Y:S01]  /*11a40*/  SHFL.BFLY PT, R6, R227, 0x2, 0x1f ;  /* 0x0c401f00e3067f89 */ /* 0x000ea200000e0000 */
[----:B------:R-:W-:Y:S02]  /*11a50*/  MOV R10, 0xff800000 ;  /* 0xff800000000a7802 */ /* 0x000fe40000000f00 */
[----:B------:R-:W-:Y:S02]  /*11a60*/  MOV R12, 0xff800000 ;  /* 0xff800000000c7802 */ /* 0x000fe40000000f00 */
[----:B------:R-:W-:Y:S01]  /*11a70*/  PLOP3.LUT P2, PT, PT, PT, PT, 0x8, 0x0 ;  /* 0x000000000000781c */ /* 0x000fe20003f4e170 */
[----:B-1----:R-:W-:Y:S02]  /*11a80*/  FADD.FTZ R7, R0, R225 ;  /* 0x000000e100077221 */ /* 0x002fe40000010000 */
[----:B--2---:R-:W-:-:S03]  /*11a90*/  FADD.FTZ R6, R6, R227 ;  /* 0x000000e306067221 */ /* 0x004fc60000010000 */
[----:B------:R-:W1:Y:S04]  /*11aa0*/  SHFL.BFLY PT, R0, R7, 0x1, 0x1f ;  /* 0x0c201f0007007f89 */ /* 0x000e6800000e0000 */
[----:B------:R-:W2:Y:S01]  /*11ab0*/  SHFL.BFLY PT, R5, R6, 0x1, 0x1f ;  /* 0x0c201f0006057f89 */ /* 0x000ea200000e0000 */
[----:B-1----:R-:W-:Y:S02]  /*11ac0*/  FADD.FTZ R0, R0, R7 ;  /* 0x0000000700007221 */ /* 0x002fe40000010000 */
[----:B--2---:R-:W-:-:S03]  /*11ad0*/  FADD.FTZ R5, R6, R5 ;  /* 0x0000000506057221 */ /* 0x004fc60000010000 */
[----:B------:R-:W-:Y:S02]  /*11ae0*/  FSETP.NE.FTZ.AND P0, PT, R0, RZ, PT ;  /* 0x000000ff0000720b */ /* 0x000fe40003f15000 */
[----:B------:R-:W-:-:S11]  /*11af0*/  FSETP.NE.FTZ.AND P1, PT, R5, RZ, PT ;  /* 0x000000ff0500720b */ /* 0x000fd60003f35000 */
[----:B------:R-:W1:Y:S01]  /*11b00*/  @P0 MUFU.RCP R2, R0 ;  /* 0x0000000000020308 */ /* 0x000e620000001000 */
[----:B------:R-:W-:Y:S02]  /*11b10*/  @P0 MOV R15, 0x3f317218 ;  /* 0x3f317218000f0802 */ /* 0x000fe40000000f00 */
[----:B------:R-:W-:-:S05]  /*11b20*/  @P1 MOV R13, 0x3f317218 ;  /* 0x3f317218000d1802 */ /* 0x000fca0000000f00 */
[----:B------:R-:W2:Y:S01]  /*11b30*/  @P1 MUFU.RCP R4, R5 ;  /* 0x0000000500041308 */ /* 0x000ea20000001000 */
[----:B------:R-:W-:-:S07]  /*11b40*/  @P1 FMUL.FTZ R13, R13, c[0x0][0x2d0] ;  /* 0x0000b4000d0d1a20 */ /* 0x000fce0000410000 */
[----:B------:R-:W3:Y:S01]  /*11b50*/  @P0 MUFU.LG2 R0, R0 ;  /* 0x0000000000000308 */ /* 0x000ee20000000c00 */
[C---:B-1----:R-:W-:Y:S02]  /*11b60*/  FMUL.FTZ R130, R2.reuse, R130 ;  /* 0x0000008202827220 */ /* 0x042fe40000410000 */
[C---:B------:R-:W-:Y:S02]  /*11b70*/  FMUL.FTZ R131, R2.reuse, R131 ;  /* 0x0000008302837220 */ /* 0x040fe40000410000 */
[C---:B------:R-:W-:Y:S02]  /*11b80*/  FMUL.FTZ R126, R2.reuse, R126 ;  /* 0x0000007e027e7220 */ /* 0x040fe40000410000 */
[----:B------:R-:W-:Y:S01]  /*11b90*/  FMUL.FTZ R127, R2, R127 ;  /* 0x0000007f027f7220 */ /* 0x000fe20000410000 */
[----:B------:R-:W1:Y:S01]  /*11ba0*/  @P1 MUFU.LG2 R5, R5 ;  /* 0x0000000500051308 */ /* 0x000e620000000c00 */
[C---:B--2---:R-:W-:Y:S02]  /*11bb0*/  FMUL.FTZ R128, R4.reuse, R128 ;  /* 0x0000008004807220 */ /* 0x044fe40000410000 */
[----:B------:R-:W-:-:S02]  /*11bc0*/  FMUL.FTZ R129, R4, R129 ;  /* 0x0000008104817220 */ /* 0x000fc40000410000 */
[C---:B------:R-:W-:Y:S02]  /*11bd0*/  FMUL.FTZ R124, R4.reuse, R124 ;  /* 0x0000007c047c7220 */ /* 0x040fe40000410000 */
[----:B------:R-:W-:Y:S02]  /*11be0*/  FMUL.FTZ R125, R4, R125 ;  /* 0x0000007d047d7220 */ /* 0x000fe40000410000 */
[----:B---3--:R-:W-:Y:S02]  /*11bf0*/  @P0 FMUL.FTZ R14, R0, 0.69314718246459960938 ;  /* 0x3f317218000e0820 */ /* 0x008fe40000410000 */
[----:B------:R-:W-:Y:S02]  /*11c00*/  @P0 FMUL.FTZ R0, R15, c[0x0][0x2d0] ;  /* 0x0000b4000f000a20 */ /* 0x000fe40000410000 */
[C---:B------:R-:W-:Y:S02]  /*11c10*/  FMUL.FTZ R36, R4.reuse, R36 ;  /* 0x0000002404247220 */ /* 0x040fe40000410000 */
[----:B------:R-:W-:-:S02]  /*11c20*/  FMUL.FTZ R37, R4, R37 ;  /* 0x0000002504257220 */ /* 0x000fc40000410000 */
[----:B-1----:R-:W-:Y:S02]  /*11c30*/  @P1 FMUL.FTZ R5, R5, 0.69314718246459960938 ;  /* 0x3f31721805051820 */ /* 0x002fe40000410000 */
        /* <DEDUP_REMOVED lines=41> */
[----:B------:R-:W-:Y:S02]  /*11ed0*/  FMUL.FTZ R113, R4, R113 ;  /* 0x0000007104717220 */ /* 0x000fe40000410000 */
        /* <DEDUP_REMOVED lines=43> */
[----:B------:R-:W-:Y:S02]  /*12190*/  FMUL.FTZ R115, R2, R115 ;  /* 0x0000007302737220 */ /* 0x000fe40000410000 */
[----:B------:R-:W-:Y:S02]  /*121a0*/  @P1 FFMA.FTZ R10, R13, R132, R5 ;  /* 0x000000840d0a1223 */ /* 0x000fe40000010005 */
[----:B------:R-:W-:Y:S02]  /*121b0*/  @P0 FFMA.FTZ R12, R0, R3, R14 ;  /* 0x00000003000c0223 */ /* 0x000fe4000001000e */
.L_x_81:
[----:B------:R-:W-:Y:S01]  /*121c0*/  ULDC.64 UR4, c[0x0][0x118] ;  /* 0x0000460000047ab9 */ /* 0x000fe20000000a00 */
[----:B------:R-:W-:Y:S01]  /*121d0*/  SHF.R.S32.HI R0, RZ, 0x1f, R199 ;  /* 0x0000001fff007819 */ /* 0x000fe200000114c7 */
[----:B------:R-:W-:Y:S05]  /*121e0*/  @P2 BRA `(.L_x_130) ;  /* 0x0000168000002947 */ /* 0x000fea0003800000 */
[----:B------:R-:W1:Y:S01]  /*121f0*/  S2R R2, SR_TID.X ;  /* 0x0000000000027919 */ /* 0x000e620000002100 */
[----:B------:R-:W-:-:S02]  /*12200*/  F2FP.BF16.PACK_AB R6, R7, R6 ;  /* 0x000000060706723e */ /* 0x000fc400000010ff */
[----:B------:R-:W-:Y:S01]  /*12210*/  F2FP.BF16.PACK_AB R4, R11, R4 ;  /* 0x000000040b04723e */ /* 0x000fe200000010ff */
[----:B------:R-:W-:Y:S01]  /*12220*/  BAR.SYNC.DEFER_BLOCKING 0x1, 0x100 ;  /* 0x0044000000007b1d */ /* 0x000fe20000010000 */
        /* <DEDUP_REMOVED lines=16> */
[----:B------:R-:W-:-:S02]  /*12330*/  LOP3.LUT R5, R5, 0xfffffffc, RZ, 0xc0, !PT ;  /* 0xfffffffc05057812 */ /* 0x000fc400078ec0ff */
[----:B------:R-:W-:Y:S02]  /*12340*/  LEA.HI R13, R13, R14, RZ, 0x3 ;  /* 0x0000000e0d0d7211 */ /* 0x000fe400078f18ff */
[----:B------:R-:W-:Y:S01]  /*12350*/  SHF.R.S32.HI R11, RZ, 0x5, R7 ;  /* 0x00000005ff0b7819 */ /* 0x000fe20000011407 */
[----:B------:R-:W-:Y:S01]  /*12360*/  IMAD.IADD R16, R2, 0x1, -R5 ;  /* 0x0000000102107824 */ /* 0x000fe200078e0a05 */
[----:B------:R-:W-:Y:S02]  /*12370*/  LOP3.LUT R13, R13, 0xfffffff8, RZ, 0xc0, !PT ;  /* 0xfffffff80d0d7812 */ /* 0x000fe400078ec0ff */
[----:B------:R-:W-:Y:S01]  /*12380*/  F2FP.BF16.PACK_AB R50, R51, R50 ;  /* 0x000000323332723e */ /* 0x000fe200000010ff */
[----:B------:R-:W-:Y:S01]  /*12390*/  IMAD R5, R11, 0x200, R16 ;  /* 0x000002000b057824 */ /* 0x000fe200078e0210 */
[----:B------:R-:W-:Y:S01]  /*123a0*/  F2FP.BF16.PACK_AB R52, R53, R52 ;  /* 0x000000343534723e */ /* 0x000fe200000010ff */
[----:B------:R-:W-:Y:S01]  /*123b0*/  IMAD.IADD R13, R14, 0x1, -R13 ;  /* 0x000000010e0d7824 */ /* 0x000fe200078e0a0d */
[----:B------:R-:W-:-:S02]  /*123c0*/  F2FP.BF16.PACK_AB R54, R55, R54 ;  /* 0x000000363736723e */ /* 0x000fc400000010ff */
[----:B------:R-:W-:Y:S01]  /*123d0*/  F2FP.BF16.PACK_AB R56, R57, R56 ;  /* 0x000000383938723e */ /* 0x000fe200000010ff */
[C---:B------:R-:W-:Y:S01]  /*123e0*/  IMAD.SHL.U32 R14, R13.reuse, 0x40, RZ ;  /* 0x000000400d0e7824 */ /* 0x040fe200078e00ff */
[----:B------:R-:W-:Y:S02]  /*123f0*/  LOP3.LUT R15, R13, 0x1, RZ, 0xc0, !PT ;  /* 0x000000010d0f7812 */ /* 0x000fe400078ec0ff */
[----:B------:R-:W-:Y:S02]  /*12400*/  F2FP.BF16.PACK_AB R58, R59, R58 ;  /* 0x0000003a3b3a723e */ /* 0x000fe400000010ff */
[----:B------:R-:W-:Y:S02]  /*12410*/  LOP3.LUT R14, R14, 0x1c0, RZ, 0xc0, !PT ;  /* 0x000001c00e0e7812 */ /* 0x000fe400078ec0ff */
[----:B------:R-:W-:Y:S02]  /*12420*/  ISETP.NE.U32.AND P0, PT, R15, 0x1, PT ;  /* 0x000000010f00780c */ /* 0x000fe40003f05070 */
[----:B------:R-:W-:-:S02]  /*12430*/  LEA.HI R14, R14, R14, RZ, 0x1d ;  /* 0x0000000e0e0e7211 */ /* 0x000fc400078fe8ff */
[----:B------:R-:W-:Y:S01]  /*12440*/  R2P PR, R13, 0x6 ;  /* 0x000000060d007804 */ /* 0x000fe20000000000 */
[----:B------:R-:W-:Y:S01]  /*12450*/  IMAD.MOV.U32 R13, RZ, RZ, 0x20 ;  /* 0x00000020ff0d7424 */ /* 0x000fe200078e00ff */
[----:B------:R-:W-:Y:S01]  /*12460*/  F2FP.BF16.PACK_AB R60, R61, R60 ;  /* 0x0000003c3d3c723e */ /* 0x000fe200000010ff */
[----:B------:R-:W-:Y:S01]  /*12470*/  IMAD.U32 R5, R5, 0x2, R14 ;  /* 0x0000000205057824 */ /* 0x000fe200078e000e */
[----:B------:R-:W-:Y:S02]  /*12480*/  F2FP.BF16.PACK_AB R62, R63, R62 ;  /* 0x0000003e3f3e723e */ /* 0x000fe400000010ff */
[----:B------:R-:W-:Y:S01]  /*12490*/  F2FP.BF16.PACK_AB R64, R65, R64 ;  /* 0x000000404140723e */ /* 0x000fe200000010ff */
[----:B------:R-:W-:Y:S01]  /*124a0*/  IMAD.SHL.U32 R5, R5, 0x2, RZ ;  /* 0x0000000205057824 */ /* 0x000fe200078e00ff */
[----:B------:R-:W-:Y:S02]  /*124b0*/  F2FP.BF16.PACK_AB R66, R67, R66 ;  /* 0x000000424342723e */ /* 0x000fe400000010ff */
[----:B------:R-:W-:-:S02]  /*124c0*/  F2FP.BF16.PACK_AB R68, R69, R68 ;  /* 0x000000444544723e */ /* 0x000fc400000010ff */
[C---:B------:R-:W-:Y:S01]  /*124d0*/  IADD3 R14, R5.reuse, 0x80, RZ ;  /* 0x00000080050e7810 */ /* 0x040fe20007ffe0ff */
[----:B------:R-:W-:Y:S01]  /*124e0*/  STS [R5+0x80], R128 ;  /* 0x0000808005007388 */ /* 0x000fe20000000800 */
[----:B------:R-:W-:Y:S02]  /*124f0*/  IADD3 R15, R5, 0x70, RZ ;  /* 0x00000070050f7810 */ /* 0x000fe40007ffe0ff */
[----:B------:R-:W-:Y:S01]  /*12500*/  @P0 IADD3 R15, R14, 0x10, RZ ;  /* 0x000000100e0f0810 */ /* 0x000fe20007ffe0ff */
[----:B------:R-:W-:Y:S01]  /*12510*/  STS [R5+0x480], R130 ;  /* 0x0004808205007388 */ /* 0x000fe20000000800 */
[----:B------:R-:W-:Y:S01]  /*12520*/  SEL R14, R13, 0xffffffe0, !P1 ;  /* 0xffffffe00d0e7807 */ /* 0x000fe20004800000 */
[----:B------:R-:W-:Y:S01]  /*12530*/  IMAD.MOV.U32 R13, RZ, RZ, 0x40 ;  /* 0x00000040ff0d7424 */ /* 0x000fe200078e00ff */
[----:B------:R-:W-:Y:S01]  /*12540*/  F2FP.BF16.PACK_AB R70, R71, R70 ;  /* 0x000000464746723e */ /* 0x000fe200000010ff */
[----:B------:R-:W-:Y:S01]  /*12550*/  STS [R15], R124 ;  /* 0x0000007c0f007388 */ /* 0x000fe20000000800 */
[----:B------:R-:W-:Y:S01]  /*12560*/  F2FP.BF16.PACK_AB R72, R73, R72 ;  /* 0x000000484948723e */ /* 0x000fe200000010ff */
[----:B------:R-:W-:Y:S01]  /*12570*/  IMAD.IADD R17, R5, 0x1, R14 ;  /* 0x0000000105117824 */ /* 0x000fe200078e020e */
[----:B------:R-:W-:Y:S01]  /*12580*/  SEL R18, R13, 0xffffffc0, !P2 ;  /* 0xffffffc00d127807 */ /* 0x000fe20005000000 */
[----:B------:R-:W-:Y:S01]  /*12590*/  IMAD.IADD R13, R14, 0x1, R15 ;  /* 0x000000010e0d7824 */ /* 0x000fe200078e020f */
[----:B------:R-:W-:Y:S01]  /*125a0*/  STS [R15+0x400], R126 ;  /* 0x0004007e0f007388 */ /* 0x000fe20000000800 */
[----:B------:R-:W-:-:S02]  /*125b0*/  F2FP.BF16.PACK_AB R74, R75, R74 ;  /* 0x0000004a4b4a723e */ /* 0x000fc400000010ff */
[--C-:B------:R-:W-:Y:S01]  /*125c0*/  IMAD.IADD R19, R5, 0x1, R18.reuse ;  /* 0x0000000105137824 */ /* 0x100fe200078e0212 */
[----:B------:R-:W-:Y:S01]  /*125d0*/  STS [R17+0x80], R36 ;  /* 0x0000802411007388 */ /* 0x000fe20000000800 */
[C---:B------:R-:W-:Y:S01]  /*125e0*/  IMAD.IADD R21, R18.reuse, 0x1, R15 ;  /* 0x0000000112157824 */ /* 0x040fe200078e020f */
[----:B------:R-:W-:Y:S01]  /*125f0*/  F2FP.BF16.PACK_AB R76, R77, R76 ;  /* 0x0000004c4d4c723e */ /* 0x000fe200000010ff */
[----:B------:R-:W-:Y:S01]  /*12600*/  IMAD.IADD R23, R18, 0x1, R17 ;  /* 0x0000000112177824 */ /* 0x000fe200078e0211 */
[----:B------:R-:W-:Y:S01]  /*12610*/  STS [R17+0x480], R38 ;  /* 0x0004802611007388 */ /* 0x000fe20000000800 */
[----:B------:R-:W-:Y:S01]  /*12620*/  IMAD.IADD R25, R13, 0x1, R18 ;  /* 0x000000010d197824 */ /* 0x000fe200078e0212 */
[----:B------:R-:W-:Y:S02]  /*12630*/  F2FP.BF16.PACK_AB R78, R79, R78 ;  /* 0x0000004e4f4e723e */ /* 0x000fe400000010ff */
[----:B------:R-:W-:Y:S01]  /*12640*/  STS [R13], R40 ;  /* 0x000000280d007388 */ /* 0x000fe20000000800 */
[----:B------:R-:W-:-:S02]  /*12650*/  F2FP.BF16.PACK_AB R80, R81, R80 ;  /* 0x000000505150723e */ /* 0x000fc400000010ff */
[----:B------:R-:W-:Y:S01]  /*12660*/  F2FP.BF16.PACK_AB R9, R9, R82 ;  /* 0x000000520909723e */ /* 0x000fe200000010ff */
[----:B------:R-:W-:Y:S01]  /*12670*/  STS [R13+0x400], R42 ;  /* 0x0004002a0d007388 */ /* 0x000fe20000000800 */
        /* <DEDUP_REMOVED lines=8> */
[----:B------:R-:W-:Y:S01]  /*12700*/  STS [R21], R48 ;  /* 0x0000003015007388 */ /* 0x000fe20000000800 */
        /* <DEDUP_REMOVED lines=11> */
[----:B------:R-:W-:Y:S01]  /*127c0*/  STS [R25], R56 ;  /* 0x0000003819007388 */ /* 0x000fe20000000800 */
[----:B------:R-:W-:Y:S02]  /*127d0*/  F2FP.BF16.PACK_AB R116, R117, R116 ;  /* 0x000000747574723e */ /* 0x000fe400000010ff */
[----:B------:R-:W-:Y:S01]  /*127e0*/  F2FP.BF16.PACK_AB R118, R119, R118 ;  /* 0x000000767776723e */ /* 0x000fe200000010ff */
[----:B------:R-:W-:Y:S01]  /*127f0*/  STS [R25+0x400], R58 ;  /* 0x0004003a19007388 */ /* 0x000fe20000000800 */
[----:B------:R-:W-:-:S02]  /*12800*/  F2FP.BF16.PACK_AB R112, R113, R112 ;  /* 0x000000707170723e */ /* 0x000fc400000010ff */
[----:B------:R-:W-:Y:S01]  /*12810*/  F2FP.BF16.PACK_AB R114, R115, R114 ;  /* 0x000000727372723e */ /* 0x000fe200000010ff */
[----:B------:R-:W-:Y:S01]  /*12820*/  STS [R5+0x4080], R60 ;  /* 0x0040803c05007388 */ /* 0x000fe20000000800 */
[----:B------:R-:W-:Y:S02]  /*12830*/  ISETP.NE.U32.AND P1, PT, RZ, c[0x0][0x508], PT ;  /* 0x00014200ff007a0c */ /* 0x000fe40003f25070 */
[----:B------:R-:W-:Y:S01]  /*12840*/  ISETP.NE.U32.AND P0, PT, RZ, c[0x0][0x500], PT ;  /* 0x00014000ff007a0c */ /* 0x000fe20003f05070 */
[----:B------:R-:W-:Y:S01]  /*12850*/  STS [R5+0x4480], R62 ;  /* 0x0044803e05007388 */ /* 0x000fe20000000800 */
[----:B------:R-:W-:Y:S02]  /*12860*/  ISETP.NE.AND.EX P1, PT, RZ, c[0x0][0x50c], PT, P1 ;  /* 0x00014300ff007a0c */ /* 0x000fe40003f25310 */
[----:B------:R-:W-:Y:S01]  /*12870*/  ISETP.NE.AND.EX P0, PT, RZ, c[0x0][0x504], PT, P0 ;  /* 0x00014100ff007a0c */ /* 0x000fe20003f05300 */
        /* <DEDUP_REMOVED lines=23> */
[----:B------:R-:W-:Y:S01]  /*129f0*/  STS [R19+0x8080], R120 ;  /* 0x0080807813007388 */ /* 0x000fe20000000800 */
[----:B------:R-:W-:-:S03]  /*12a00*/  IMAD.WIDE R8, R200, R5, c[0x0][0x500] ;  /* 0x00014000c8087625 */ /* 0x000fc600078e0205 */
[----:B------:R1:W-:Y:S04]  /*12a10*/  STS [R19+0x8480], R122 ;  /* 0x0084807a13007388 */ /* 0x0003e80000000800 */
[----:B------:R2:W-:Y:S04]  /*12a20*/  STS [R21+0x8000], R108 ;  /* 0x0080006c15007388 */ /* 0x0005e80000000800 */
[----:B------:R2:W-:Y:S04]  /*12a30*/  STS [R21+0x8400], R110 ;  /* 0x0084006e15007388 */ /* 0x0005e80000000800 */
[----:B------:R2:W-:Y:S04]  /*12a40*/  STS [R23+0x8080], R116 ;  /* 0x0080807417007388 */ /* 0x0005e80000000800 */
[----:B------:R2:W-:Y:S04]  /*12a50*/  STS [R23+0x8480], R118 ;  /* 0x0084807617007388 */ /* 0x0005e80000000800 */
[----:B------:R2:W-:Y:S04]  /*12a60*/  STS [R25+0x8000], R112 ;  /* 0x0080007019007388 */ /* 0x0005e80000000800 */
[----:B------:R2:W-:Y:S04]  /*12a70*/  STS [R25+0x8400], R114 ;  /* 0x0084007219007388 */ /* 0x0005e80000000800 */
[----:B------:R-:W-:Y:S01]  /*12a80*/  BAR.SYNC.DEFER_BLOCKING 0x1, 0x100 ;  /* 0x0044000000007b1d */ /* 0x000fe20000010000 */
[----:B------:R-:W-:-:S02]  /*12a90*/  IMAD.MOV.U32 R4, RZ, RZ, c[0x0][0x388] ;  /* 0x0000e200ff047624 */ /* 0x000fc400078e00ff */
[----:B-1----:R-:W-:-:S03]  /*12aa0*/  @P1 IMAD.WIDE R18, R200, R5, c[0x0][0x508] ;  /* 0x00014200c8121625 */ /* 0x002fc600078e0205 */
[----:B------:R-:W3:Y:S04]  /*12ab0*/  @P0 LDG.E R13, [R8.64] ;  /* 0x00000004080d0981 */ /* 0x000ee8000c1e1900 */
[----:B------:R2:W5:Y:S01]  /*12ac0*/  @P1 LDG.E R4, [R18.64] ;  /* 0x0000000412041981 */ /* 0x000562000c1e1900 */
[----:B------:R-:W-:Y:S02]  /*12ad0*/  CS2R R14, SRZ ;  /* 0x00000000000e7805 */ /* 0x000fe4000001ff00 */
[--C-:B---3--:R-:W-:Y:S01]  /*12ae0*/  @P0 SHF.R.S32.HI R15, RZ, 0x1f, R13.reuse ;  /* 0x0000001fff0f0819 */ /* 0x108fe2000001140d */
[----:B------:R-:W-:Y:S01]  /*12af0*/  @P0 IMAD.MOV.U32 R14, RZ, RZ, R13 ;  /* 0x000000ffff0e0224 */ /* 0x000fe200078e000d */
[----:B------:R-:W-:Y:S05]  /*12b00*/  @P1 BRA `(.L_x_131) ;  /* 0x0000004000001947 */ /* 0x000fea0003800000 */
[----:B--2---:R-:W-:Y:S05]  /*12b10*/  @!P0 BRA `(.L_x_131) ;  /* 0x0000003000008947 */ /* 0x004fea0003800000 */
[----:B-----5:R-:W2:Y:S04]  /*12b20*/  LDG.E R4, [R8.64] ;  /* 0x0000000408047981 */ /* 0x020ea8000c1e1900 */
[----:B------:R-:W2:Y:S02]  /*12b30*/  LDG.E R5, [R8.64+0x4] ;  /* 0x0000040408057981 */ /* 0x000ea4000c1e1900 */
[----:B--2---:R-:W-:-:S02]  /*12b40*/  IADD3 R4, -R4, R5, RZ ;  /* 0x0000000504047210 */ /* 0x004fc40007ffe1ff */
.L_x_131:
[----:B--2---:R-:W-:Y:S01]  /*12b50*/  LOP3.LUT R7, R7, 0xffffffe0, RZ, 0xc0, !PT ;  /* 0xffffffe007077812 */ /* 0x004fe200078ec0ff */
[----:B------:R-:W1:Y:S01]  /*12b60*/  S2R R55, SR_CTAID.X ;  /* 0x0000000000377919 */ /* 0x000e620000002500 */
[----:B------:R-:W-:Y:S01]  /*12b70*/  SHF.R.S32.HI R18, RZ, 0x1f, R11 ;  /* 0x0000001fff127819 */ /* 0x000fe2000001140b */
[----:B------:R-:W-:Y:S01]  /*12b80*/  IMAD.MOV.U32 R19, RZ, RZ, R15 ;  /* 0x000000ffff137224 */ /* 0x000fe200078e000f */
[----:B------:R-:W-:Y:S01]  /*12b90*/  LEA.HI R8, R16, R16, RZ, 0x1 ;  /* 0x0000001010087211 */ /* 0x000fe200078f08ff */
[----:B------:R-:W-:Y:S01]  /*12ba0*/  IMAD.IADD R6, R2, 0x1, -R7 ;  /* 0x0000000102067824 */ /* 0x000fe200078e0a07 */
[----:B------:R-:W-:Y:S01]  /*12bb0*/  LEA.HI R18, R18, R11, RZ, 0x3 ;  /* 0x0000000b12127211 */ /* 0x000fe200078f18ff */
[----:B------:R-:W-:Y:S01]  /*12bc0*/  IMAD.MOV.U32 R7, RZ, RZ, c[0x0][0x4e8] ;  /* 0x00013a00ff077624 */ /* 0x000fe200078e00ff */
[----:B------:R-:W-:Y:S01]  /*12bd0*/  LOP3.LUT R9, R8, 0x1ffffffe, RZ, 0xc0, !PT ;  /* 0x1ffffffe08097812 */ /* 0x000fe200078ec0ff */
[----:B------:R-:W-:Y:S01]  /*12be0*/  BSSY B0, `(.L_x_132) ;  /* 0x0000080000007945 */ /* 0x000fe20003800000 */
[----:B------:R-:W-:-:S02]  /*12bf0*/  SHF.R.S32.HI R5, RZ, 0x1f, R6 ;  /* 0x0000001fff057819 */ /* 0x000fc40000011406 */
[----:B------:R-:W-:Y:S02]  /*12c00*/  LOP3.LUT R18, R18, 0xffffff8, RZ, 0xc0, !PT ;  /* 0x0ffffff812127812 */ /* 0x000fe400078ec0ff */
[----:B------:R-:W-:Y:S02]  /*12c10*/  LEA.HI R5, R5, R6, RZ, 0x2 ;  /* 0x0000000605057211 */ /* 0x000fe400078f10ff */
[----:B------:R-:W-:Y:S02]  /*12c20*/  IADD3 R11, -R18, R11, RZ ;  /* 0x0000000b120b7210 */ /* 0x000fe40007ffe1ff */
[----:B------:R-:W-:Y:S01]  /*12c30*/  SHF.R.S32.HI R8, RZ, 0x2, R5 ;  /* 0x00000002ff087819 */ /* 0x000fe20000011405 */
[----:B------:R-:W-:Y:S01]  /*12c40*/  IMAD.IADD R5, R16, 0x1, -R9 ;  /* 0x0000000110057824 */ /* 0x000fe200078e0a09 */
[----:B------:R-:W-:Y:S01]  /*12c50*/  LOP3.LUT P2, RZ, R6, 0x3, RZ, 0xc0, !PT ;  /* 0x0000000306ff7812 */ /* 0x000fe2000784c0ff */
[----:B------:R-:W-:Y:S01]  /*12c60*/  IMAD R16, R0, c[0x0][0x490], RZ ;  /* 0x0001240000107a24 */ /* 0x000fe200078e02ff */
[----:B------:R-:W-:Y:S01]  /*12c70*/  ISETP.NE.AND P1, PT, R7, 0x1, PT ;  /* 0x000000010700780c */ /* 0x000fe20003f25270 */
[----:B------:R-:W-:Y:S01]  /*12c80*/  IMAD R6, R11, 0x10, R8 ;  /* 0x000000100b067824 */ /* 0x000fe200078e0208 */
[----:B------:R-:W-:Y:S01]  /*12c90*/  MOV R18, R14 ;  /* 0x0000000e00127202 */ /* 0x000fe20000000f00 */
[----:B------:R-:W-:Y:S01]  /*12ca0*/  IMAD R11, R199, c[0x0][0x494], R16 ;  /* 0x00012500c70b7a24 */ /* 0x000fe200078e0210 */
[-C--:B------:R-:W-:Y:S01]  /*12cb0*/  LEA.HI R8, R3, R2.reuse, RZ, 0x3 ;  /* 0x0000000203087211 */ /* 0x080fe200078f18ff */
[----:B------:R-:W-:Y:S01]  /*12cc0*/  IMAD R16, R5, 0x8, R6 ;  /* 0x0000000805107824 */ /* 0x000fe200078e0206 */
[----:B------:R-:W-:Y:S01]  /*12cd0*/  LEA.HI R3, R3, R2, RZ, 0x6 ;  /* 0x0000000203037211 */ /* 0x000fe200078f30ff */
[----:B------:R-:W-:Y:S01]  /*12ce0*/  IMAD R7, R15, c[0x0][0x3a0], RZ ;  /* 0x0000e8000f077a24 */ /* 0x000fe200078e02ff */
[----:B------:R-:W-:Y:S01]  /*12cf0*/  LOP3.LUT R5, R8, 0xfffffff8, RZ, 0xc0, !PT ;  /* 0xfffffff808057812 */ /* 0x000fe200078ec0ff */
[----:B------:R-:W-:Y:S01]  /*12d00*/  IMAD.WIDE.U32 R18, R199, c[0x0][0x490], R18 ;  /* 0x00012400c7127a25 */ /* 0x000fe200078e0012 */
[----:B-1----:R-:W-:-:S02]  /*12d10*/  LEA R9, R55, R16, 0x7 ;  /* 0x0000001037097211 */ /* 0x002fc400078e38ff */
[----:B------:R-:W-:Y:S01]  /*12d20*/  SHF.R.S32.HI R8, RZ, 0x3, R8 ;  /* 0x00000003ff087819 */ /* 0x000fe20000011408 */
[C---:B------:R-:W-:Y:S02]  /*12d30*/  IMAD R7, R14.reuse, c[0x0][0x3a4], R7 ;  /* 0x0000e9000e077a24 */ /* 0x040fe400078e0207 */
[----:B------:R-:W-:-:S04]  /*12d40*/  IMAD.WIDE.U32 R14, R14, c[0x0][0x3a0], RZ ;  /* 0x0000e8000e0e7a25 */ /* 0x000fc800078e00ff */
[----:B------:R-:W-:Y:S01]  /*12d50*/  IMAD.IADD R19, R19, 0x1, R11 ;  /* 0x0000000113137824 */ /* 0x000fe200078e020b */
[----:B------:R-:W-:Y:S01]  /*12d60*/  IADD3 R15, R15, R7, RZ ;  /* 0x000000070f0f7210 */ /* 0x000fe20007ffe0ff */
[----:B------:R-:W-:-:S04]  /*12d70*/  @P1 IMAD.HI.U32 R11, R9, c[0x0][0x4ec], RZ ;  /* 0x00013b00090b1a27 */ /* 0x000fc800078e00ff */
[----:B------:R-:W-:Y:S01]  /*12d80*/  IMAD.IADD R5, R2, 0x1, -R5 ;  /* 0x0000000102057824 */ /* 0x000fe200078e0a05 */
[----:B------:R-:W-:Y:S01]  /*12d90*/  SHF.R.S32.HI R2, RZ, 0x1f, R200 ;  /* 0x0000001fff027819 */ /* 0x000fe200000114c8 */
[----:B------:R-:W-:Y:S01]  /*12da0*/  IMAD.MOV.U32 R7, RZ, RZ, R9 ;  /* 0x000000ffff077224 */ /* 0x000fe200078e0009 */
[----:B------:R-:W-:Y:S01]  /*12db0*/  @P1 SHF.R.U32.HI R7, RZ, c[0x0][0x4f0], R11 ;  /* 0x00013c00ff071a19 */ /* 0x000fe2000001160b */
[----:B------:R-:W-:Y:S01]  /*12dc0*/  IMAD R0, R0, c[0x0][0x3e8], RZ ;  /* 0x0000fa0000007a24 */ /* 0x000fe200078e02ff */
[----:B------:R-:W-:Y:S01]  /*12dd0*/  SEL R200, R200, RZ, !P0 ;  /* 0x000000ffc8c87207 */ /* 0x000fe20004000000 */
[----:B------:R-:W-:Y:S01]  /*12de0*/  IMAD.WIDE.U32 R14, R199, c[0x0][0x3e8], R14 ;  /* 0x0000fa00c70e7a25 */ /* 0x000fe200078e000e */
[----:B------:R-:W-:-:S03]  /*12df0*/  SEL R2, R2, RZ, !P0 ;  /* 0x000000ff02027207 */ /* 0x000fc60004000000 */
[----:B------:R-:W-:Y:S02]  /*12e00*/  IMAD.MOV R16, RZ, RZ, -R7 ;  /* 0x000000ffff107224 */ /* 0x000fe400078e0a07 */
[----:B------:R-:W-:-:S04]  /*12e10*/  IMAD.WIDE.U32 R18, R200, c[0x0][0x498], R18 ;  /* 0x00012600c8127a25 */ /* 0x000fc800078e0012 */
[----:B------:R-:W-:Y:S01]  /*12e20*/  IMAD R11, R16, c[0x0][0x4e8], R9 ;  /* 0x00013a00100b7a24 */ /* 0x000fe200078e0209 */
[----:B------:R-:W-:Y:S01]  /*12e30*/  IADD3 R20, P0, R7, R18, RZ ;  /* 0x0000001207147210 */ /* 0x000fe20007f1e0ff */
[----:B------:R-:W-:Y:S01]  /*12e40*/  IMAD R13, R2, c[0x0][0x498], RZ ;  /* 0x00012600020d7a24 */ /* 0x000fe200078e02ff */
[----:B------:R-:W-:Y:S01]  /*12e50*/  SHF.R.S32.HI R16, RZ, 0x1f, R7 ;  /* 0x0000001fff107819 */ /* 0x000fe20000011407 */
[----:B------:R-:W-:Y:S01]  /*12e60*/  IMAD R17, R199, c[0x0][0x3ec], R0 ;  /* 0x0000fb00c7117a24 */ /* 0x000fe200078e0200 */
[----:B------:R-:W-:Y:S01]  /*12e70*/  LEA R0, R5, R8, 0x5 ;  /* 0x0000000805007211 */ /* 0x000fe200078e28ff */
[----:B------:R-:W-:Y:S01]  /*12e80*/  IMAD R13, R200, c[0x0][0x49c], R13 ;  /* 0x00012700c80d7a24 */ /* 0x000fe200078e020d */
[----:B------:R-:W-:Y:S02]  /*12e90*/  SHF.R.S32.HI R18, RZ, 0x1f, R11 ;  /* 0x0000001fff127819 */ /* 0x000fe4000001140b */
[----:B------:R-:W-:Y:S01]  /*12ea0*/  IADD3 R15, R15, R17, RZ ;  /* 0x000000110f0f7210 */ /* 0x000fe20007ffe0ff */
[----:B------:R-:W-:Y:S01]  /*12eb0*/  IMAD R9, R55, 0x80, R0 ;  /* 0x0000008037097824 */ /* 0x000fe200078e0200 */
[----:B------:R-:W-:Y:S01]  /*12ec0*/  IADD3.X R21, R16, R19, R13, P0, !PT ;  /* 0x0000001310157210 */ /* 0x000fe200007fe40d */
[----:B------:R-:W-:-:S02]  /*12ed0*/  IMAD R18, R18, c[0x0][0x488], RZ ;  /* 0x0001220012127a24 */ /* 0x000fc400078e02ff */
[----:B------:R-:W-:Y:S02]  /*12ee0*/  IMAD.SHL.U32 R0, R8, 0x40, RZ ;  /* 0x0000004008007824 */ /* 0x000fe400078e00ff */
[----:B------:R-:W-:-:S03]  /*12ef0*/  @P1 IMAD.HI.U32 R17, R9, c[0x0][0x4ec], RZ ;  /* 0x00013b0009111a27 */ /* 0x000fc600078e00ff */
[----:B------:R-:W-:Y:S01]  /*12f00*/  LOP3.LUT R13, R0, 0x1c0, RZ, 0xc0, !PT ;  /* 0x000001c0000d7812 */ /* 0x000fe200078ec0ff */
[----:B------:R-:W-:-:S04]  /*12f10*/  IMAD.WIDE.U32 R20, R11, c[0x0][0x488], R20 ;  /* 0x000122000b147a25 */ /* 0x000fc800078e0014 */
[----:B------:R-:W-:Y:S01]  /*12f20*/  IMAD R18, R11, c[0x0][0x48c], R18 ;  /* 0x000123000b127a24 */ /* 0x000fe200078e0212 */
[----:B------:R-:W-:Y:S01]  /*12f30*/  LEA R11, P0, R20, c[0x0][0x450], 0x2 ;  /* 0x00011400140b7a11 */ /* 0x000fe200078010ff */
[----:B------:R-:W-:Y:S01]  /*12f40*/  IMAD.MOV.U32 R7, RZ, RZ, R9 ;  /* 0x000000ffff077224 */ /* 0x000fe200078e0009 */
[----:B------:R-:W-:Y:S01]  /*12f50*/  @P1 SHF.R.U32.HI R7, RZ, c[0x0][0x4f0], R17 ;  /* 0x00013c00ff071a19 */ /* 0x000fe20000011611 */
[----:B------:R-:W-:Y:S01]  /*12f60*/  IMAD.SHL.U32 R0, R5, 0x8, RZ ;  /* 0x0000000805007824 */ /* 0x000fe200078e00ff */
[----:B------:R-:W-:Y:S01]  /*12f70*/  IADD3 R17, R21, R18, RZ ;  /* 0x0000001215117210 */ /* 0x000fe20007ffe0ff */
[----:B------:R-:W-:Y:S01]  /*12f80*/  IMAD R5, R2, c[0x0][0x3f0], RZ ;  /* 0x0000fc0002057a24 */ /* 0x000fe200078e02ff */
[----:B------:R-:W-:Y:S01]  /*12f90*/  SHF.R.U32.HI R2, RZ, 0x3, R13 ;  /* 0x00000003ff027819 */ /* 0x000fe2000001160d */
[----:B------:R-:W-:Y:S01]  /*12fa0*/  IMAD.WIDE.U32 R14, R200, c[0x0][0x3f0], R14 ;  /* 0x0000fc00c80e7a25 */ /* 0x000fe200078e000e */
[----:B------:R-:W-:Y:S01]  /*12fb0*/  LEA.HI.X R17, R20, c[0x0][0x454], R17, 0x2, P0 ;  /* 0x0001150014117a11 */ /* 0x000fe200000f1411 */
[----:B------:R-:W-:Y:S01]  /*12fc0*/  SHFL.IDX PT, R48, R11, RZ, 0x1c1f ;  /* 0x001c1fff0b307589 */ /* 0x000fe200000e0000 */
[----:B------:R-:W-:Y:S01]  /*12fd0*/  LOP3.LUT R13, R13, 0x38, R0, 0xf8, !PT ;  /* 0x000000380d0d7812 */ /* 0x000fe200078ef800 */
[----:B------:R-:W-:Y:S01]  /*12fe0*/  IMAD R5, R200, c[0x0][0x3f4], R5 ;  /* 0x0000fd00c8057a24 */ /* 0x000fe200078e0205 */
[--C-:B------:R-:W-:Y:S01]  /*12ff0*/  SHF.R.S32.HI R16, RZ, 0x1f, R7.reuse ;  /* 0x0000001fff107819 */ /* 0x100fe20000011407 */
[----:B------:R-:W1:Y:S01]  /*13000*/  SHFL.IDX PT, R49, R17, RZ, 0x1c1f ;  /* 0x001c1fff11317589 */ /* 0x000e6200000e0000 */
[----:B------:R-:W-:Y:S01]  /*13010*/  LOP3.LUT R13, R13, R2, RZ, 0x3c, !PT ;  /* 0x000000020d0d7212 */ /* 0x000fe200078e3cff */
[----:B------:R-:W-:Y:S01]  /*13020*/  IMAD.MOV R2, RZ, RZ, -R7 ;  /* 0x000000ffff027224 */ /* 0x000fe200078e0a07 */
[----:B------:R-:W-:Y:S01]  /*13030*/  IADD3 R15, R15, R5, RZ ;  /* 0x000000050f0f7210 */ /* 0x000fe20007ffe0ff */
[----:B------:R-:W-:Y:S01]  /*13040*/  SHFL.IDX PT, R50, R11, 0x1, 0x1c1f ;  /* 0x003c1f000b327f89 */ /* 0x000fe200000e0000 */
[----:B------:R-:W-:Y:S01]  /*13050*/  IMAD R5, R55, 0x80, R6 ;  /* 0x0000008037057824 */ /* 0x000fe200078e0206 */
[----:B------:R-:W-:Y:S01]  /*13060*/  SHF.L.U32 R6, R3, 0x3, RZ ;  /* 0x0000000303067819 */ /* 0x000fe200000006ff */
[----:B------:R-:W-:Y:S01]  /*13070*/  IMAD R56, R2, c[0x0][0x4e8], R9 ;  /* 0x00013a0002387a24 */ /* 0x000fe200078e0209 */
[----:B------:R-:W2:Y:S01]  /*13080*/  SHFL.IDX PT, R51, R17, 0x1, 0x1c1f ;  /* 0x003c1f0011337f89 */ /* 0x000ea200000e0000 */
[----:B-----5:R-:W-:Y:S01]  /*13090*/  IMAD R2, R4, c[0x0][0x4e8], RZ ;  /* 0x00013a0004027a24 */ /* 0x020fe200078e02ff */
[----:B------:R-:W-:Y:S01]  /*130a0*/  IADD3 R9, R5, 0x8, RZ ;  /* 0x0000000805097810 */ /* 0x000fe20007ffe0ff */
[----:B------:R-:W-:Y:S01]  /*130b0*/  IMAD R16, R16, c[0x0][0x3e0], RZ ;  /* 0x0000f80010107a24 */ /* 0x000fe200078e02ff */
[----:B------:R-:W-:Y:S01]  /*130c0*/  LOP3.LUT R6, R13, 0x7ffffe00, R6, 0xf8, !PT ;  /* 0x7ffffe000d067812 */ /* 0x000fe200078ef806 */
[----:B------:R-:W-:Y:S01]  /*130d0*/  IMAD.WIDE.U32 R14, R7, c[0x0][0x3e0], R14 ;  /* 0x0000f800070e7a25 */ /* 0x000fe200078e000e */
[----:B------:R-:W-:-:S02]  /*130e0*/  ISETP.GE.OR P1, PT, R5, R2, P2 ;  /* 0x000000020500720c */ /* 0x000fc40001726670 */
[----:B------:R-:W-:Y:S01]  /*130f0*/  ISETP.GE.OR P0, PT, R9, R2, P2 ;  /* 0x000000020900720c */ /* 0x000fe20001706670 */
[----:B------:R-:W-:Y:S01]  /*13100*/  IMAD R16, R7, c[0x0][0x3e4], R16 ;  /* 0x0000f90007107a24 */ /* 0x000fe200078e0210 */
[----:B------:R-:W-:Y:S02]  /*13110*/  SHF.R.S32.HI R4, RZ, 0x1f, R56 ;  /* 0x0000001fff047819 */ /* 0x000fe40000011438 */
[----:B------:R-:W-:Y:S01]  /*13120*/  SHF.L.U32 R58, R6, 0x1, RZ ;  /* 0x00000001063a7819 */ /* 0x000fe200000006ff */
[----:B------:R-:W-:Y:S01]  /*13130*/  IMAD.IADD R15, R15, 0x1, R16 ;  /* 0x000000010f0f7824 */ /* 0x000fe200078e0210 */
[----:B------:R-:W-:Y:S01]  /*13140*/  LEA R55, R55, R8, 0x7 ;  /* 0x0000000837377211 */ /* 0x000fe200078e38ff */
[----:B------:R-:W-:-:S04]  /*13150*/  IMAD R3, R4, c[0x0][0x3d8], RZ ;  /* 0x0000f60004037a24 */ /* 0x000fc800078e02ff */
[----:B-1----:R1:W-:Y:S01]  /*13160*/  @!P1 ST.E [R48.64], R10 ;  /* 0x0000000a30009985 */ /* 0x0023e2000c101904 */
[C---:B------:R-:W-:Y:S02]  /*13170*/  IMAD R3, R56.reuse, c[0x0][0x3dc], R3 ;  /* 0x0000f70038037a24 */ /* 0x040fe400078e0203 */
[----:B------:R-:W-:Y:S01]  /*13180*/  IMAD.WIDE.U32 R56, R56, c[0x0][0x3d8], R14 ;  /* 0x0000f60038387a25 */ /* 0x000fe200078e000e */
[----:B--2---:R1:W-:Y:S03]  /*13190*/  @!P0 ST.E [R50.64], R12 ;  /* 0x0000000c32008985 */ /* 0x0043e6000c101904 */
[----:B------:R-:W-:Y:S01]  /*131a0*/  IMAD.IADD R3, R57, 0x1, R3 ;  /* 0x0000000139037824 */ /* 0x000fe200078e0203 */
[C---:B------:R-:W-:Y:S01]  /*131b0*/  LEA R57, P0, R56.reuse, c[0x0][0x380], 0x1 ;  /* 0x0000e00038397a11 */ /* 0x040fe200078008ff */
[----:B------:R1:W2:Y:S03]  /*131c0*/  LDS.128 R44, [R58+0x1080] ;  /* 0x001080003a2c7984 */ /* 0x0002a60000000c00 */
[----:B------:R-:W-:Y:S01]  /*131d0*/  LEA.HI.X R56, R56, c[0x0][0x384], R3, 0x1, P0 ;  /* 0x0000e10038387a11 */ /* 0x000fe200000f0c03 */
[----:B------:R1:W3:Y:S01]  /*131e0*/  LDS.128 R40, [R58+0x2080] ;  /* 0x002080003a287984 */ /* 0x0002e20000000c00 */
[----:B------:R-:W-:-:S03]  /*131f0*/  ISETP.GE.AND P0, PT, R55, R2, PT ;  /* 0x000000023700720c */ /* 0x000fc60003f06270 */
[----:B------:R1:W4:Y:S04]  /*13200*/  LDS.128 R36, [R58+0x3080] ;  /* 0x003080003a247984 */ /* 0x0003280000000c00 */
[----:B------:R1:W1:Y:S04]  /*13210*/  LDS.128 R32, [R58+0x5080] ;  /* 0x005080003a207984 */ /* 0x0002680000000c00 */
[----:B------:R1:W1:Y:S04]  /*13220*/  LDS.128 R28, [R58+0x6080] ;  /* 0x006080003a1c7984 */ /* 0x0002680000000c00 */
[----:B------:R1:W1:Y:S04]  /*13230*/  LDS.128 R24, [R58+0x7080] ;  /* 0x007080003a187984 */ /* 0x0002680000000c00 */
[----:B------:R1:W1:Y:S04]  /*13240*/  LDS.128 R20, [R58+0x9080] ;  /* 0x009080003a147984 */ /* 0x0002680000000c00 */
[----:B------:R1:W1:Y:S04]  /*13250*/  LDS.128 R16, [R58+0xa080] ;  /* 0x00a080003a107984 */ /* 0x0002680000000c00 */
[----:B------:R1:W1:Y:S04]  /*13260*/  LDS.128 R4, [R58+0xb080] ;  /* 0x00b080003a047984 */ /* 0x0002680000000c00 */
[----:B------:R1:W1:Y:S04]  /*13270*/  SHFL.IDX PT, R60, R57, RZ, 0x181f ;  /* 0x00181fff393c7589 */ /* 0x00026800000e0000 */
[----:B------:R1:W1:Y:S01]  /*13280*/  SHFL.IDX PT, R61, R56, RZ, 0x181f ;  /* 0x00181fff383d7589 */ /* 0x00026200000e0000 */
[----:B------:R-:W-:Y:S05]  /*13290*/  @P0 BRA `(.L_x_133) ;  /* 0x0000014000000947 */ /* 0x000fea0003800000 */
[----:B-12---:R-:W1:Y:S01]  /*132a0*/  LDS.128 R48, [R58+0x80] ;  /* 0x000080003a307984 */ /* 0x006e620000000c00 */
[----:B------:R-:W-:-:S02]  /*132b0*/  IADD3 R54, R0, 0x40, RZ ;  /* 0x0000004000367810 */ /* 0x000fc40007ffe0ff */
[----:B------:R-:W-:Y:S01]  /*132c0*/  IADD3 R52, R0, 0x80, RZ ;  /* 0x0000008000347810 */ /* 0x000fe20007ffe0ff */
[----:B------:R-:W2:Y:S01]  /*132d0*/  LDS.128 R12, [R58+0x4080] ;  /* 0x004080003a0c7984 */ /* 0x000ea20000000c00 */
[----:B------:R-:W-:Y:S02]  /*132e0*/  ISETP.GE.AND P1, PT, R54, c[0x0][0x3c8], PT ;  /* 0x0000f20036007a0c */ /* 0x000fe40003f26270 */
[----:B------:R-:W-:Y:S01]  /*132f0*/  ISETP.GE.AND P0, PT, R52, c[0x0][0x3c8], PT ;  /* 0x0000f20034007a0c */ /* 0x000fe20003f06270 */
[----:B------:R5:W4:Y:S01]  /*13300*/  LDS.128 R8, [R58+0x8080] ;  /* 0x008080003a087984 */ /* 0x000b220000000c00 */
[----:B------:R-:W-:-:S09]  /*13310*/  ISETP.GE.AND P2, PT, R0, c[0x0][0x3c8], PT ;  /* 0x0000f20000007a0c */ /* 0x000fd20003f46270 */
[----:B------:R-:W-:Y:S02]  /*13320*/  @!P1 SHF.R.S32.HI R53, RZ, 0x1f, R54 ;  /* 0x0000001fff359819 */ /* 0x000fe40000011436 */
[----:B------:R-:W-:Y:S02]  /*13330*/  @!P0 SHF.R.S32.HI R3, RZ, 0x1f, R52 ;  /* 0x0000001fff038819 */ /* 0x000fe40000011434 */
[----:B------:R-:W-:Y:S02]  /*13340*/  @!P1 LEA.HI R53, R53, R54, RZ, 0x3 ;  /* 0x0000003635359211 */ /* 0x000fe400078f18ff */
[----:B------:R-:W-:Y:S02]  /*13350*/  @!P0 LEA.HI R3, R3, R52, RZ, 0x3 ;  /* 0x0000003403038211 */ /* 0x000fe400078f18ff */
[----:B------:R-:W-:Y:S02]  /*13360*/  @!P1 LOP3.LUT R53, R53, 0xfffffff8, RZ, 0xc0, !PT ;  /* 0xfffffff835359812 */ /* 0x000fe400078ec0ff */
[----:B------:R-:W-:Y:S01]  /*13370*/  @!P0 LOP3.LUT R3, R3, 0xfffffff8, RZ, 0xc0, !PT ;  /* 0xfffffff803038812 */ /* 0x000fe200078ec0ff */
[----:B-----5:R-:W-:-:S04]  /*13380*/  @!P2 IMAD.WIDE R58, R0, 0x2, R60 ;  /* 0x00000002003aa825 */ /* 0x020fc800078e023c */
[----:B------:R-:W-:-:S04]  /*13390*/  @!P1 IMAD.WIDE R52, R53, 0x2, R60 ;  /* 0x0000000235349825 */ /* 0x000fc800078e023c */
[----:B------:R-:W-:Y:S01]  /*133a0*/  @!P0 IMAD.WIDE R60, R3, 0x2, R60 ;  /* 0x00000002033c8825 */ /* 0x000fe200078e023c */
[----:B-1----:R1:W-:Y:S04]  /*133b0*/  @!P2 ST.E.128 [R58.64], R48 ;  /* 0x000000303a00a985 */ /* 0x0023e8000c101d04 */
[----:B--2---:R1:W-:Y:S04]  /*133c0*/  @!P1 ST.E.128 [R52.64], R12 ;  /* 0x0000000c34009985 */ /* 0x0043e8000c101d04 */
[----:B----4-:R1:W-:Y:S02]  /*133d0*/  @!P0 ST.E.128 [R60.64], R8 ;  /* 0x000000083c008985 */ /* 0x0103e4000c101d04 */
.L_x_133:
[----:B--2---:R-:W-:Y:S05]  /*133e0*/  BSYNC B0 ;  /* 0x0000000000007941 */ /* 0x004fea0003800000 */
.L_x_132:
[----:B------:R-:W-:Y:S01]  /*133f0*/  IADD3 R3, R55, 0x20, RZ ;  /* 0x0000002037037810 */ /* 0x000fe20007ffe0ff */
[----:B-1----:R1:W2:Y:S01]  /*13400*/  SHFL.IDX PT, R13, R56, 0x1, 0x181f ;  /* 0x00381f00380d7f89 */ /* 0x0022a200000e0000 */
[----:B------:R-:W-:Y:S02]  /*13410*/  BSSY B0, `(.L_x_134) ;  /* 0x0000015000007945 */ /* 0x000fe40003800000 */
[----:B------:R-:W-:Y:S01]  /*13420*/  ISETP.GE.AND P0, PT, R3, R2, PT ;  /* 0x000000020300720c */ /* 0x000fe20003f06270 */
[----:B------:R1:W4:-:S12]  /*13430*/  SHFL.IDX PT, R12, R57, 0x1, 0x181f ;  /* 0x00381f00390c7f89 */ /* 0x00031800000e0000 */
[----:B------:R-:W-:Y:S05]  /*13440*/  @P0 BRA `(.L_x_135) ;  /* 0x0000011000000947 */ /* 0x000fea0003800000 */
[C---:B------:R-:W-:Y:S02]  /*13450*/  IADD3 R10, R0.reuse, 0x40, RZ ;  /* 0x00000040000a7810 */ /* 0x040fe40007ffe0ff */
[----:B------:R-:W-:Y:S02]  /*13460*/  IADD3 R8, R0, 0x80, RZ ;  /* 0x0000008000087810 */ /* 0x000fe40007ffe0ff */
[----:B------:R-:W-:Y:S02]  /*13470*/  ISETP.GE.AND P1, PT, R10, c[0x0][0x3c8], PT ;  /* 0x0000f2000a007a0c */ /* 0x000fe40003f26270 */
[----:B------:R-:W-:Y:S02]  /*13480*/  ISETP.GE.AND P0, PT, R8, c[0x0][0x3c8], PT ;  /* 0x0000f20008007a0c */ /* 0x000fe40003f06270 */
[----:B------:R-:W-:-:S09]  /*13490*/  ISETP.GE.AND P2, PT, R0, c[0x0][0x3c8], PT ;  /* 0x0000f20000007a0c */ /* 0x000fd20003f46270 */
[----:B------:R-:W-:Y:S02]  /*134a0*/  @!P1 SHF.R.S32.HI R9, RZ, 0x1f, R10 ;  /* 0x0000001fff099819 */ /* 0x000fe4000001140a */
[----:B------:R-:W-:Y:S02]  /*134b0*/  @!P0 SHF.R.S32.HI R3, RZ, 0x1f, R8 ;  /* 0x0000001fff038819 */ /* 0x000fe40000011408 */
[----:B------:R-:W-:Y:S01]  /*134c0*/  @!P1 LEA.HI R9, R9, R10, RZ, 0x3 ;  /* 0x0000000a09099211 */ /* 0x000fe200078f18ff */
[--C-:B--2-4-:R-:W-:Y:S01]  /*134d0*/  @!P2 IMAD.WIDE R10, R0, 0x2, R12.reuse ;  /* 0x00000002000aa825 */ /* 0x114fe200078e020c */
        /* <DEDUP_REMOVED lines=8> */
.L_x_135:
[----:B------:R-:W-:Y:S05]  /*13560*/  BSYNC B0 ;  /* 0x0000000000007941 */ /* 0x000fea0003800000 */
.L_x_134:
[----:B------:R-:W-:Y:S01]  /*13570*/  IADD3 R3, R55, 0x40, RZ ;  /* 0x0000004037037810 */ /* 0x000fe20007ffe0ff */
[----:B--2---:R2:W1:Y:S01]  /*13580*/  SHFL.IDX PT, R13, R56, 0x2, 0x181f ;  /* 0x00581f00380d7f89 */ /* 0x00446200000e0000 */
[----:B------:R-:W-:Y:S02]  /*13590*/  BSSY B0, `(.L_x_136) ;  /* 0x0000015000007945 */ /* 0x000fe40003800000 */
[----:B------:R-:W-:Y:S01]  /*135a0*/  ISETP.GE.AND P0, PT, R3, R2, PT ;  /* 0x000000020300720c */ /* 0x000fe20003f06270 */
[----:B----4-:R2:W4:-:S12]  /*135b0*/  SHFL.IDX PT, R12, R57, 0x2, 0x181f ;  /* 0x00581f00390c7f89 */ /* 0x01051800000e0000 */
        /* <DEDUP_REMOVED lines=13> */
[----:B---3--:R1:W-:Y:S02]  /*13690*/  @!P2 ST.E.128 [R10.64], R40 ;  /* 0x000000280a00a985 */ /* 0x0083e4000c101d04 */
[----:B------:R-:W-:-:S04]  /*136a0*/  @!P1 IMAD.WIDE R8, R9, 0x2, R12 ;  /* 0x0000000209089825 */ /* 0x000fc800078e020c */
[----:B------:R-:W-:Y:S01]  /*136b0*/  @!P0 IMAD.WIDE R12, R3, 0x2, R12 ;  /* 0x00000002030c8825 */ /* 0x000fe200078e020c */
[----:B------:R1:W-:Y:S04]  /*136c0*/  @!P1 ST.E.128 [R8.64], R28 ;  /* 0x0000001c08009985 */ /* 0x0003e8000c101d04 */
[----:B------:R1:W-:Y:S02]  /*136d0*/  @!P0 ST.E.128 [R12.64], R16 ;  /* 0x000000100c008985 */ /* 0x0003e4000c101d04 */
.L_x_137:
[----:B------:R-:W-:Y:S05]  /*136e0*/  BSYNC B0 ;  /* 0x0000000000007941 */ /* 0x000fea0003800000 */
.L_x_136:
[----:B------:R-:W-:Y:S01]  /*136f0*/  IADD3 R55, R55, 0x60, RZ ;  /* 0x0000006037377810 */ /* 0x000fe20007ffe0ff */
[----:B-1----:R1:W2:Y:S03]  /*13700*/  SHFL.IDX PT, R9, R56, 0x3, 0x181f ;  /* 0x00781f0038097f89 */ /* 0x0022a600000e0000 */
[----:B------:R-:W-:Y:S01]  /*13710*/  ISETP.GE.AND P0, PT, R55, R2, PT ;  /* 0x000000023700720c */ /* 0x000fe20003f06270 */
[----:B------:R1:W4:-:S12]  /*13720*/  SHFL.IDX PT, R8, R57, 0x3, 0x181f ;  /* 0x00781f0039087f89 */ /* 0x00031800000e0000 */
[----:B------:R-:W-:Y:S05]  /*13730*/  @P0 EXIT ;  /* 0x000000000000094d */ /* 0x000fea0003800000 */
[C---:B------:R-:W-:Y:S02]  /*13740*/  IADD3 R3, R0.reuse, 0x40, RZ ;  /* 0x0000004000037810 */ /* 0x040fe40007ffe0ff */
[C---:B------:R-:W-:Y:S02]  /*13750*/  ISETP.GE.AND P1, PT, R0.reuse, c[0x0][0x3c8], PT ;  /* 0x0000f20000007a0c */ /* 0x040fe40003f26270 */
[----:B------:R-:W-:Y:S02]  /*13760*/  ISETP.GE.AND P0, PT, R3, c[0x0][0x3c8], PT ;  /* 0x0000f20003007a0c */ /* 0x000fe40003f06270 */
[----:B------:R-:W-:-:S09]  /*13770*/  IADD3 R13, R0, 0x80, RZ ;  /* 0x00000080000d7810 */ /* 0x000fd20007ffe0ff */
[----:B--2-4-:R-:W-:Y:S02]  /*13780*/  @!P1 IMAD.WIDE R10, R0, 0x2, R8 ;  /* 0x00000002000a9825 */ /* 0x014fe400078e0208 */
[----:B------:R-:W-:-:S03]  /*13790*/  @!P0 SHF.R.S32.HI R2, RZ, 0x1f, R3 ;  /* 0x0000001fff028819 */ /* 0x000fc60000011403 */
[----:B------:R2:W-:Y:S01]  /*137a0*/  @!P1 ST.E.128 [R10.64], R36 ;  /* 0x000000240a009985 */ /* 0x0005e2000c101d04 */
[----:B------:R-:W-:-:S04]  /*137b0*/  @!P0 LEA.HI R2, R2, R3, RZ, 0x3 ;  /* 0x0000000302028211 */ /* 0x000fc800078f18ff */
[----:B------:R-:W-:-:S05]  /*137c0*/  @!P0 LOP3.LUT R2, R2, 0xfffffff8, RZ, 0xc0, !PT ;  /* 0xfffffff802028812 */ /* 0x000fca00078ec0ff */
[----:B------:R-:W-:-:S05]  /*137d0*/  @!P0 IMAD.WIDE R2, R2, 0x2, R8 ;  /* 0x0000000202028825 */ /* 0x000fca00078e0208 */
[----:B------:R2:W-:Y:S01]  /*137e0*/  @!P0 ST.E.128 [R2.64], R24 ;  /* 0x0000001802008985 */ /* 0x0005e2000c101d04 */
[----:B------:R-:W-:-:S13]  /*137f0*/  ISETP.GE.AND P0, PT, R13, c[0x0][0x3c8], PT ;  /* 0x0000f2000d007a0c */ /* 0x000fda0003f06270 */
[----:B------:R-:W-:Y:S05]  /*13800*/  @P0 EXIT ;  /* 0x000000000000094d */ /* 0x000fea0003800000 */
[----:B------:R-:W-:-:S04]  /*13810*/  SHF.R.S32.HI R0, RZ, 0x1f, R13 ;  /* 0x0000001fff007819 */ /* 0x000fc8000001140d */
[----:B------:R-:W-:-:S04]  /*13820*/  LEA.HI R0, R0, R13, RZ, 0x3 ;  /* 0x0000000d00007211 */ /* 0x000fc800078f18ff */
[----:B--2---:R-:W-:-:S05]  /*13830*/  LOP3.LUT R3, R0, 0xfffffff8, RZ, 0xc0, !PT ;  /* 0xfffffff800037812 */ /* 0x004fca00078ec0ff */
[----:B------:R-:W-:-:S05]  /*13840*/  IMAD.WIDE R8, R3, 0x2, R8 ;  /* 0x0000000203087825 */ /* 0x000fca00078e0208 */
[----:B------:R-:W-:Y:S01]  /*13850*/  ST.E.128 [R8.64], R4 ;  /* 0x0000000408007985 */ /* 0x000fe2000c101d04 */
[----:B------:R-:W-:Y:S05]  /*13860*/  EXIT ;  /* 0x000000000000794d */ /* 0x000fea0003800000 */
.L_x_130:
[----:B------:R-:W-:Y:S01]  /*13870*/  ISETP.NE.U32.AND P1, PT, RZ, c[0x0][0x508], PT ;  /* 0x00014200ff007a0c */ /* 0x000fe20003f25070 */
[----:B------:R-:W-:Y:S01]  /*13880*/  IMAD.MOV.U32 R9, RZ, RZ, 0x4 ;  /* 0x00000004ff097424 */ /* 0x000fe200078e00ff */
[----:B------:R-:W-:Y:S02]  /*13890*/  ISETP.NE.U32.AND P0, PT, RZ, c[0x0][0x500], PT ;  /* 0x00014000ff007a0c */ /* 0x000fe40003f05070 */
[----:B------:R-:W-:Y:S01]  /*138a0*/  ISETP.NE.AND.EX P1, PT, RZ, c[0x0][0x50c], PT, P1 ;  /* 0x00014300ff007a0c */ /* 0x000fe20003f25310 */
[----:B------:R-:W-:Y:S01]  /*138b0*/  IMAD.WIDE R6, R200, R9, c[0x0][0x500] ;  /* 0x00014000c8067625 */ /* 0x000fe200078e0209 */
[----:B------:R-:W-:-:S03]  /*138c0*/  ISETP.NE.AND.EX P0, PT, RZ, c[0x0][0x504], PT, P0 ;  /* 0x00014100ff007a0c */ /* 0x000fc60003f05300 */
[----:B------:R-:W-:-:S08]  /*138d0*/  IMAD.MOV.U32 R3, RZ, RZ, c[0x0][0x388] ;  /* 0x0000e200ff037624 */ /* 0x000fd000078e00ff */
        /* <DEDUP_REMOVED lines=8> */
[----:B-----5:R-:W2:Y:S04]  /*13960*/  LDG.E R3, [R6.64] ;  /* 0x0000000406037981 */ /* 0x020ea8000c1e1900 */
[----:B------:R-:W2:Y:S02]  /*13970*/  LDG.E R2, [R6.64+0x4] ;  /* 0x0000040406027981 */ /* 0x000ea4000c1e1900 */
[----:B--2---:R-:W-:-:S02]  /*13980*/  IADD3 R3, -R3, R2, RZ ;  /* 0x0000000203037210 */ /* 0x004fc40007ffe1ff */
.L_x_138:
        /* <DEDUP_REMOVED lines=12> */
[----:B------:R-:W-:Y:S01]  /*13a50*/  MOV R4, c[0x0][0x4e8] ;  /* 0x00013a0000047a02 */ /* 0x000fe20000000f00 */
[----:B------:R-:W-:Y:S01]  /*13a60*/  IMAD.MOV.U32 R12, RZ, RZ, R10 ;  /* 0x000000ffff0c7224 */ /* 0x000fe200078e000a */
[----:B------:R-:W-:Y:S02]  /*13a70*/  MOV R13, R11 ;  /* 0x0000000b000d7202 */ /* 0x000fe40000000f00 */
[----:B------:R-:W-:Y:S01]  /*13a80*/  ISETP.NE.AND P0, PT, R4, 0x1, PT ;  /* 0x000000010400780c */ /* 0x000fe20003f05270 */
[----:B------:R-:W-:Y:S01]  /*13a90*/  IMAD R4, R0, c[0x0][0x490], RZ ;  /* 0x0001240000047a24 */ /* 0x000fe200078e02ff */
[----:B------:R-:W-:Y:S01]  /*13aa0*/  MOV R7, R8 ;  /* 0x0000000800077202 */ /* 0x000fe20000000f00 */
[----:B------:R-:W-:-:S04]  /*13ab0*/  IMAD.WIDE.U32 R12, R199, c[0x0][0x490], R12 ;  /* 0x00012400c70c7a25 */ /* 0x000fc800078e000c */
[----:B------:R-:W-:Y:S02]  /*13ac0*/  IMAD R4, R199, c[0x0][0x494], R4 ;  /* 0x00012500c7047a24 */ /* 0x000fe400078e0204 */
[----:B------:R-:W-:Y:S02]  /*13ad0*/  IMAD.MOV.U32 R14, RZ, RZ, R12 ;  /* 0x000000ffff0e7224 */ /* 0x000fe400078e000c */
[----:B------:R-:W-:Y:S02]  /*13ae0*/  IMAD.IADD R15, R4, 0x1, R13 ;  /* 0x00000001040f7824 */ /* 0x000fe400078e020d */
[----:B------:R-:W-:-:S04]  /*13af0*/  @P0 IMAD.HI.U32 R6, R8, c[0x0][0x4ec], RZ ;  /* 0x00013b0008060a27 */ /* 0x000fc800078e00ff */
[----:B------:R-:W-:Y:S01]  /*13b00*/  IMAD R13, R5, c[0x0][0x498], RZ ;  /* 0x00012600050d7a24 */ /* 0x000fe200078e02ff */
[----:B------:R-:W-:Y:S01]  /*13b10*/  @P0 SHF.R.U32.HI R7, RZ, c[0x0][0x4f0], R6 ;  /* 0x00013c00ff070a19 */ /* 0x000fe20000011606 */
[----:B------:R-:W-:-:S03]  /*13b20*/  IMAD.WIDE.U32 R14, R200, c[0x0][0x498], R14 ;  /* 0x00012600c80e7a25 */ /* 0x000fc600078e000e */
[C---:B------:R-:W-:Y:S01]  /*13b30*/  IADD3 R9, -R7.reuse, RZ, RZ ;  /* 0x000000ff07097210 */ /* 0x040fe20007ffe1ff */
[----:B------:R-:W-:Y:S01]  /*13b40*/  IMAD R13, R200, c[0x0][0x49c], R13 ;  /* 0x00012700c80d7a24 */ /* 0x000fe200078e020d */
[----:B------:R-:W-:Y:S02]  /*13b50*/  SHF.R.S32.HI R4, RZ, 0x1f, R7 ;  /* 0x0000001fff047819 */ /* 0x000fe40000011407 */
[----:B------:R-:W-:Y:S01]  /*13b60*/  IADD3 R12, P0, R7, R14, RZ ;  /* 0x0000000e070c7210 */ /* 0x000fe20007f1e0ff */
[----:B------:R-:W-:-:S03]  /*13b70*/  IMAD R9, R9, c[0x0][0x4e8], R8 ;  /* 0x00013a0009097a24 */ /* 0x000fc600078e0208 */
[----:B------:R-:W-:Y:S02]  /*13b80*/  IADD3.X R13, R4, R15, R13, P0, !PT ;  /* 0x0000000f040d7210 */ /* 0x000fe400007fe40d */
[----:B------:R-:W-:Y:S02]  /*13b90*/  SHF.R.S32.HI R6, RZ, 0x1f, R9 ;  /* 0x0000001fff067819 */ /* 0x000fe40000011409 */
[----:B------:R-:W-:Y:S01]  /*13ba0*/  MOV R4, 0xff800000 ;  /* 0xff80000000047802 */ /* 0x000fe20000000f00 */
[----:B------:R-:W-:-:S04]  /*13bb0*/  IMAD.WIDE.U32 R12, R9, c[0x0][0x488], R12 ;  /* 0x00012200090c7a25 */ /* 0x000fc800078e000c */
[----:B------:R-:W-:-:S04]  /*13bc0*/  IMAD R6, R6, c[0x0][0x488], RZ ;  /* 0x0001220006067a24 */ /* 0x000fc800078e02ff */
[----:B------:R-:W-:Y:S01]  /*13bd0*/  IMAD R7, R9, c[0x0][0x48c], R6 ;  /* 0x0001230009077a24 */ /* 0x000fe200078e0206 */
[----:B------:R-:W-:-:S04]  /*13be0*/  LEA R6, P0, R12, c[0x0][0x450], 0x2 ;  /* 0x000114000c067a11 */ /* 0x000fc800078010ff */
[----:B------:R-:W-:-:S04]  /*13bf0*/  IADD3 R7, R13, R7, RZ ;  /* 0x000000070d077210 */ /* 0x000fc80007ffe0ff */
[----:B------:R-:W-:-:S05]  /*13c00*/  LEA.HI.X R7, R12, c[0x0][0x454], R7, 0x2, P0 ;  /* 0x000115000c077a11 */ /* 0x000fca00000f1407 */
[----:B------:R1:W-:Y:S02]  /*13c10*/  STG.E [R6.64], R4 ;  /* 0x0000000406007986 */ /* 0x0003e4000c101904 */
.L_x_140:
[----:B------:R-:W-:Y:S05]  /*13c20*/  BSYNC B0 ;  /* 0x0000000000007941 */ /* 0x000fea0003800000 */
.L_x_139:
[----:B-1----:R-:W1:Y:S01]  /*13c30*/  S2R R6, SR_CTAID.X ;  /* 0x0000000000067919 */ /* 0x002e620000002500 */
[----:B------:R-:W-:Y:S01]  /*13c40*/  SHF.R.S32.HI R9, RZ, 0x1f, R2 ;  /* 0x0000001fff097819 */ /* 0x000fe20000011402 */
[----:B------:R-:W-:Y:S01]  /*13c50*/  IMAD R7, R11, c[0x0][0x3a0], RZ ;  /* 0x0000e8000b077a24 */ /* 0x000fe200078e02ff */
[----:B------:R-:W-:Y:S01]  /*13c60*/  MOV R8, c[0x0][0x4e8] ;  /* 0x00013a0000087a02 */ /* 0x000fe20000000f00 */
[----:B------:R-:W-:Y:S01]  /*13c70*/  IMAD R0, R0, c[0x0][0x3e8], RZ ;  /* 0x0000fa0000007a24 */ /* 0x000fe200078e02ff */
[----:B------:R-:W-:Y:S01]  /*13c80*/  LEA.HI R4, R9, R2, RZ, 0x3 ;  /* 0x0000000209047211 */ /* 0x000fe200078f18ff */
[----:B------:R-:W-:Y:S01]  /*13c90*/  IMAD R7, R10, c[0x0][0x3a4], R7 ;  /* 0x0000e9000a077a24 */ /* 0x000fe200078e0207 */
[----:B------:R-:W-:Y:S01]  /*13ca0*/  ISETP.NE.AND P0, PT, R8, 0x1, PT ;  /* 0x000000010800780c */ /* 0x000fe20003f05270 */
[----:B------:R-:W-:Y:S01]  /*13cb0*/  IMAD.WIDE.U32 R10, R10, c[0x0][0x3a0], RZ ;  /* 0x0000e8000a0a7a25 */ /* 0x000fe200078e00ff */
[----:B------:R-:W-:Y:S01]  /*13cc0*/  LOP3.LUT R9, R4, 0xfffffff8, RZ, 0xc0, !PT ;  /* 0xfffffff804097812 */ /* 0x000fe200078ec0ff */
[----:B------:R-:W-:Y:S01]  /*13cd0*/  BSSY B0, `(.L_x_141) ;  /* 0x0000036000007945 */ /* 0x000fe20003800000 */
[----:B------:R-:W-:Y:S01]  /*13ce0*/  SHF.R.S32.HI R4, RZ, 0x3, R4 ;  /* 0x00000003ff047819 */ /* 0x000fe20000011404 */
[----:B------:R-:W-:Y:S01]  /*13cf0*/  IMAD R0, R199, c[0x0][0x3ec], R0 ;  /* 0x0000fb00c7007a24 */ /* 0x000fe200078e0200 */
[----:B------:R-:W-:Y:S01]  /*13d00*/  IADD3 R11, R11, R7, RZ ;  /* 0x000000070b0b7210 */ /* 0x000fe20007ffe0ff */
[----:B------:R-:W-:-:S02]  /*13d10*/  IMAD.IADD R9, R2, 0x1, -R9 ;  /* 0x0000000102097824 */ /* 0x000fc400078e0a09 */
[----:B------:R-:W-:Y:S02]  /*13d20*/  IMAD R5, R5, c[0x0][0x3f0], RZ ;  /* 0x0000fc0005057a24 */ /* 0x000fe400078e02ff */
[----:B------:R-:W-:Y:S01]  /*13d30*/  IMAD.WIDE.U32 R10, R199, c[0x0][0x3e8], R10 ;  /* 0x0000fa00c70a7a25 */ /* 0x000fe200078e000a */
[CC--:B------:R-:W-:Y:S02]  /*13d40*/  LEA R7, R9.reuse, R4.reuse, 0x5 ;  /* 0x0000000409077211 */ /* 0x0c0fe400078e28ff */
[----:B------:R-:W-:Y:S01]  /*13d50*/  SHF.L.U32 R9, R9, 0x3, RZ ;  /* 0x0000000309097819 */ /* 0x000fe200000006ff */
[----:B------:R-:W-:Y:S01]  /*13d60*/  IMAD R5, R200, c[0x0][0x3f4], R5 ;  /* 0x0000fd00c8057a24 */ /* 0x000fe200078e0205 */
[----:B------:R-:W-:Y:S01]  /*13d70*/  IADD3 R11, R0, R11, RZ ;  /* 0x0000000b000b7210 */ /* 0x000fe20007ffe0ff */
[C---:B-1----:R-:W-:Y:S01]  /*13d80*/  IMAD R7, R6.reuse, 0x80, R7 ;  /* 0x0000008006077824 */ /* 0x042fe200078e0207 */
[----:B------:R-:W-:Y:S01]  /*13d90*/  LEA R4, R6, R4, 0x7 ;  /* 0x0000000406047211 */ /* 0x000fe200078e38ff */
[----:B-----5:R-:W-:Y:S01]  /*13da0*/  IMAD R3, R3, c[0x0][0x4e8], RZ ;  /* 0x00013a0003037a24 */ /* 0x020fe200078e02ff */
[----:B------:R-:W-:Y:S01]  /*13db0*/  IADD3 R6, R9, 0x40, RZ ;  /* 0x0000004009067810 */ /* 0x000fe20007ffe0ff */
[----:B------:R-:W-:Y:S01]  /*13dc0*/  @P0 IMAD.HI.U32 R0, R7, c[0x0][0x4ec], RZ ;  /* 0x00013b0007000a27 */ /* 0x000fe200078e00ff */
[----:B------:R-:W-:-:S03]  /*13dd0*/  MOV R2, R7 ;  /* 0x0000000700027202 */ /* 0x000fc60000000f00 */
[----:B------:R-:W-:Y:S01]  /*13de0*/  IMAD.WIDE.U32 R10, R200, c[0x0][0x3f0], R10 ;  /* 0x0000fc00c80a7a25 */ /* 0x000fe200078e000a */
[----:B------:R-:W-:-:S04]  /*13df0*/  @P0 SHF.R.U32.HI R2, RZ, c[0x0][0x4f0], R0 ;  /* 0x00013c00ff020a19 */ /* 0x000fc80000011600 */
[--C-:B------:R-:W-:Y:S01]  /*13e00*/  SHF.R.S32.HI R8, RZ, 0x1f, R2.reuse ;  /* 0x0000001fff087819 */ /* 0x100fe20000011402 */
[----:B------:R-:W-:Y:S01]  /*13e10*/  IMAD.MOV R0, RZ, RZ, -R2 ;  /* 0x000000ffff007224 */ /* 0x000fe200078e0a02 */
[----:B------:R-:W-:-:S03]  /*13e20*/  IADD3 R11, R11, R5, RZ ;  /* 0x000000050b0b7210 */ /* 0x000fc60007ffe0ff */
[----:B------:R-:W-:Y:S02]  /*13e30*/  IMAD R5, R8, c[0x0][0x3e0], RZ ;  /* 0x0000f80008057a24 */ /* 0x000fe400078e02ff */
[----:B------:R-:W-:Y:S02]  /*13e40*/  IMAD R0, R0, c[0x0][0x4e8], R7 ;  /* 0x00013a0000007a24 */ /* 0x000fe400078e0207 */
[----:B------:R-:W-:-:S04]  /*13e50*/  IMAD.WIDE.U32 R10, R2, c[0x0][0x3e0], R10 ;  /* 0x0000f800020a7a25 */ /* 0x000fc800078e000a */
[----:B------:R-:W-:Y:S01]  /*13e60*/  IMAD R5, R2, c[0x0][0x3e4], R5 ;  /* 0x0000f90002057a24 */ /* 0x000fe200078e0205 */
[----:B------:R-:W-:-:S04]  /*13e70*/  SHF.R.S32.HI R2, RZ, 0x1f, R0 ;  /* 0x0000001fff027819 */ /* 0x000fc80000011400 */
        /* <DEDUP_REMOVED lines=9> */
[----:B------:R-:W-:-:S03]  /*13f10*/  IADD3 R5, R9, 0x80, RZ ;  /* 0x0000008009057810 */ /* 0x000fc60007ffe0ff */
[----:B------:R1:W3:Y:S08]  /*13f20*/  SHFL.IDX PT, R11, R0, RZ, 0x181f ;  /* 0x00181fff000b7589 */ /* 0x0002f000000e0000 */
[----:B------:R-:W-:Y:S05]  /*13f30*/  @P0 BRA `(.L_x_142) ;  /* 0x000000f000000947 */ /* 0x000fea0003800000 */
[----:B------:R-:W-:Y:S02]  /*13f40*/  ISETP.GE.AND P1, PT, R6, c[0x0][0x3c8], PT ;  /* 0x0000f20006007a0c */ /* 0x000fe40003f26270 */
[----:B------:R-:W-:-:S02]  /*13f50*/  ISETP.GE.AND P0, PT, R5, c[0x0][0x3c8], PT ;  /* 0x0000f20005007a0c */ /* 0x000fc40003f06270 */
        /* <DEDUP_REMOVED lines=13> */
.L_x_142:
[----:B------:R-:W-:Y:S05]  /*14030*/  BSYNC B0 ;  /* 0x0000000000007941 */ /* 0x000fea0003800000 */
.L_x_141:
[----:B------:R-:W-:Y:S01]  /*14040*/  IADD3 R8, R4, 0x20, RZ ;  /* 0x0000002004087810 */ /* 0x000fe20007ffe0ff */
[----:B--23--:R2:W3:Y:S01]  /*14050*/  SHFL.IDX PT, R11, R0, 0x1, 0x181f ;  /* 0x00381f00000b7f89 */ /* 0x00c4e200000e0000 */
        /* <DEDUP_REMOVED lines=9> */
[----:B------:R-:W-:Y:S02]  /*140f0*/  @!P1 LEA.HI R8, R7, R6, RZ, 0x3 ;  /* 0x0000000607089211 */ /* 0x000fe400078f18ff */
[----:B------:R-:W-:Y:S01]  /*14100*/  @!P0 LEA.HI R7, R12, R5, RZ, 0x3 ;  /* 0x000000050c078211 */ /* 0x000fe200078f18ff */
[----:B---34-:R-:W-:Y:S01]  /*14110*/  @!P2 IMAD.WIDE R12, R9, 0x2, R10 ;  /* 0x00000002090ca825 */ /* 0x018fe200078e020a */
[----:B------:R-:W-:Y:S02]  /*14120*/  @!P1 LOP3.LUT R8, R8, 0xfffffff8, RZ, 0xc0, !PT ;  /* 0xfffffff808089812 */ /* 0x000fe400078ec0ff */
[----:B------:R-:W-:-:S02]  /*14130*/  @!P0 LOP3.LUT R7, R7, 0xfffffff8, RZ, 0xc0, !PT ;  /* 0xfffffff807078812 */ /* 0x000fc400078ec0ff */
[----:B------:R3:W-:Y:S01]  /*14140*/  @!P2 ST.E.128 [R12.64], RZ ;  /* 0x000000ff0c00a985 */ /* 0x0007e2000c101d04 */
[----:B------:R-:W-:-:S04]  /*14150*/  @!P1 IMAD.WIDE R14, R8, 0x2, R10 ;  /* 0x00000002080e9825 */ /* 0x000fc800078e020a */
[----:B------:R-:W-:Y:S01]  /*14160*/  @!P0 IMAD.WIDE R10, R7, 0x2, R10 ;  /* 0x00000002070a8825 */ /* 0x000fe200078e020a */
[----:B------:R3:W-:Y:S04]  /*14170*/  @!P1 ST.E.128 [R14.64], RZ ;  /* 0x000000ff0e009985 */ /* 0x0007e8000c101d04 */
[----:B------:R3:W-:Y:S02]  /*14180*/  @!P0 ST.E.128 [R10.64], RZ ;  /* 0x000000ff0a008985 */ /* 0x0007e4000c101d04 */
.L_x_144:
[----:B------:R-:W-:Y:S05]  /*14190*/  BSYNC B0 ;  /* 0x0000000000007941 */ /* 0x000fea0003800000 */
.L_x_143:
[----:B------:R-:W-:Y:S01]  /*141a0*/  IADD3 R8, R4, 0x40, RZ ;  /* 0x0000004004087810 */ /* 0x000fe20007ffe0ff */
[----:B---3--:R3:W1:Y:S01]  /*141b0*/  SHFL.IDX PT, R11, R0, 0x2, 0x181f ;  /* 0x00581f00000b7f89 */ /* 0x00866200000e0000 */
        /* <DEDUP_REMOVED lines=11> */
[----:B-1--4-:R-:W-:Y:S01]  /*14270*/  @!P2 IMAD.WIDE R12, R9, 0x2, R10 ;  /* 0x00000002090ca825 */ /* 0x012fe200078e020a */
[----:B------:R-:W-:Y:S02]  /*14280*/  @!P1 LOP3.LUT R8, R8, 0xfffffff8, RZ, 0xc0, !PT ;  /* 0xfffffff808089812 */ /* 0x000fe400078ec0ff */
[----:B------:R-:W-:-:S02]  /*14290*/  @!P0 LOP3.LUT R7, R7, 0xfffffff8, RZ, 0xc0, !PT ;  /* 0xfffffff807078812 */ /* 0x000fc400078ec0ff */
[----:B------:R1:W-:Y:S01]  /*142a0*/  @!P2 ST.E.128 [R12.64], RZ ;  /* 0x000000ff0c00a985 */ /* 0x0003e2000c101d04 */
[----:B------:R-:W-:-:S04]  /*142b0*/  @!P1 IMAD.WIDE R14, R8, 0x2, R10 ;  /* 0x00000002080e9825 */ /* 0x000fc800078e020a */
[----:B------:R-:W-:Y:S01]  /*142c0*/  @!P0 IMAD.WIDE R10, R7, 0x2, R10 ;  /* 0x00000002070a8825 */ /* 0x000fe200078e020a */
[----:B------:R1:W-:Y:S04]  /*142d0*/  @!P1 ST.E.128 [R14.64], RZ ;  /* 0x000000ff0e009985 */ /* 0x0003e8000c101d04 */
[----:B------:R1:W-:Y:S02]  /*142e0*/  @!P0 ST.E.128 [R10.64], RZ ;  /* 0x000000ff0a008985 */ /* 0x0003e4000c101d04 */
.L_x_146:
[----:B------:R-:W-:Y:S05]  /*142f0*/  BSYNC B0 ;  /* 0x0000000000007941 */ /* 0x000fea0003800000 */
.L_x_145:
[----:B------:R-:W-:Y:S01]  /*14300*/  IADD3 R4, R4, 0x60, RZ ;  /* 0x0000006004047810 */ /* 0x000fe20007ffe0ff */
[----:B-1----:R1:W2:Y:S03]  /*14310*/  SHFL.IDX PT, R11, R0, 0x3, 0x181f ;  /* 0x00781f00000b7f89 */ /* 0x0022a600000e0000 */
[----:B------:R-:W-:Y:S01]  /*14320*/  ISETP.GE.AND P0, PT, R4, R3, PT ;  /* 0x000000030400720c */ /* 0x000fe20003f06270 */
[----:B----4-:R1:W4:-:S12]  /*14330*/  SHFL.IDX PT, R10, R2, 0x3, 0x181f ;  /* 0x00781f00020a7f89 */ /* 0x01031800000e0000 */
[----:B------:R-:W-:Y:S05]  /*14340*/  @P0 EXIT ;  /* 0x000000000000094d */ /* 0x000fea0003800000 */
[----:B------:R-:W-:Y:S02]  /*14350*/  ISETP.GE.AND P0, PT, R6, c[0x0][0x3c8], PT ;  /* 0x0000f20006007a0c */ /* 0x000fe40003f06270 */
[----:B------:R-:W-:-:S11]  /*14360*/  ISETP.GE.AND P1, PT, R9, c[0x0][0x3c8], PT ;  /* 0x0000f20009007a0c */ /* 0x000fd60003f26270 */
[----:B------:R-:W-:-:S04]  /*14370*/  @!P0 SHF.R.S32.HI R3, RZ, 0x1f, R6 ;  /* 0x0000001fff038819 */ /* 0x000fc80000011406 */
[----:B------:R-:W-:Y:S01]  /*14380*/  @!P0 LEA.HI R3, R3, R6, RZ, 0x3 ;  /* 0x0000000603038211 */ /* 0x000fe200078f18ff */
[----:B--2-4-:R-:W-:-:S03]  /*14390*/  @!P1 IMAD.WIDE R6, R9, 0x2, R10 ;  /* 0x0000000209069825 */ /* 0x014fc600078e020a */
[----:B------:R-:W-:Y:S02]  /*143a0*/  @!P0 LOP3.LUT R3, R3, 0xfffffff8, RZ, 0xc0, !PT ;  /* 0xfffffff803038812 */ /* 0x000fe400078ec0ff */
[----:B------:R2:W-:Y:S03]  /*143b0*/  @!P1 ST.E.128 [R6.64], RZ ;  /* 0x000000ff06009985 */ /* 0x0005e6000c101d04 */
[----:B-1-3--:R-:W-:-:S05]  /*143c0*/  @!P0 IMAD.WIDE R2, R3, 0x2, R10 ;  /* 0x0000000203028825 */ /* 0x00afca00078e020a */
[----:B------:R2:W-:Y:S01]  /*143d0*/  @!P0 ST.E.128 [R2.64], RZ ;  /* 0x000000ff02008985 */ /* 0x0005e2000c101d04 */
[----:B------:R-:W-:-:S13]  /*143e0*/  ISETP.GE.AND P0, PT, R5, c[0x0][0x3c8], PT ;  /* 0x0000f20005007a0c */ /* 0x000fda0003f06270 */
[----:B------:R-:W-:Y:S05]  /*143f0*/  @P0 EXIT ;  /* 0x000000000000094d */ /* 0x000fea0003800000 */
[----:B------:R-:W-:-:S04]  /*14400*/  SHF.R.S32.HI R0, RZ, 0x1f, R5 ;  /* 0x0000001fff007819 */ /* 0x000fc80000011405 */
[----:B------:R-:W-:-:S04]  /*14410*/  LEA.HI R0, R0, R5, RZ, 0x3 ;  /* 0x0000000500007211 */ /* 0x000fc800078f18ff */
[----:B--2---:R-:W-:-:S05]  /*14420*/  LOP3.LUT R3, R0, 0xfffffff8, RZ, 0xc0, !PT ;  /* 0xfffffff800037812 */ /* 0x004fca00078ec0ff */
[----:B------:R-:W-:-:S05]  /*14430*/  IMAD.WIDE R10, R3, 0x2, R10 ;  /* 0x00000002030a7825 */ /* 0x000fca00078e020a */
[----:B------:R-:W-:Y:S01]  /*14440*/  ST.E.128 [R10.64], RZ ;  /* 0x000000ff0a007985 */ /* 0x000fe2000c101d04 */
[----:B------:R-:W-:Y:S05]  /*14450*/  EXIT ;  /* 0x000000000000794d */ /* 0x000fea0003800000 */
.L_x_147:
        /* <DEDUP_REMOVED lines=10> */
.L_x_1285:


//--------------------- .text._ZN7cutlass13device_kernelIN5flash19enable_sm80_to_sm89INS1_16FlashAttnFwdSm80INS1_25CollectiveMainloopFwdSm80ILi8ELi1ELb0EN4cute5tupleIJNS5_1CILi128EEENS7_ILi64EEENS7_ILi192EEEEEELi192ENS_10bfloat16_tEfNS_4arch4Sm80ELb0ELb1ELb0ELb0ELb0ELb0ELb1ELb0EEENS1_21CollectiveEpilogueFwdINS6_IJS8_SA_S9_EEENS6_IJNS7_ILi1EEESI_SI_EEESC_SE_Li256ELb0ELb1ELb0ELb0EEENS1_19SingleTileSchedulerILb0ELb0ELb1ELi128EEEEEEEEEvNT_6ParamsE --------------------------
	.section	.text._ZN7cutlass13device_kernelIN5flash19enable_sm80_to_sm89INS1_16FlashAttnFwdSm80INS1_25CollectiveMainloopFwdSm80ILi8ELi1ELb0EN4cute5tupleIJNS5_1CILi128EEENS7_ILi64EEENS7_ILi192EEEEEELi192ENS_10bfloat16_tEfNS_4arch4Sm80ELb0ELb1ELb0ELb0ELb0ELb0ELb1ELb0EEENS1_21CollectiveEpilogueFwdINS6_IJS8_SA_S9_EEENS6_IJNS7_ILi1EEESI_SI_EEESC_SE_Li256ELb0ELb1ELb0ELb0EEENS1_19SingleTileSchedulerILb0ELb0ELb1ELi128EEEEEEEEEvNT_6ParamsE,"ax",@progbits
	.sectioninfo	@"SHI_REGISTERS=240"
	.align	128
.text._ZN7cutlass13device_kernelIN5flash19enable_sm80_to_sm89INS1_16FlashAttnFwdSm80INS1_25CollectiveMainloopFwdSm80ILi8ELi1ELb0EN4cute5tupleIJNS5_1CILi128EEENS7_ILi64EEENS7_ILi192EEEEEELi192ENS_10bfloat16_tEfNS_4arch4Sm80ELb0ELb1ELb0ELb0ELb0ELb0ELb1ELb0EEENS1_21CollectiveEpilogueFwdINS6_IJS8_SA_S9_EEENS6_IJNS7_ILi1EEESI_SI_EEESC_SE_Li256ELb0ELb1ELb0ELb0EEENS1_19SingleTileSchedulerILb0ELb0ELb1ELi128EEEEEEEEEvNT_6ParamsE:
        .type           _ZN7cutlass13device_kernelIN5flash19enable_sm80_to_sm89INS1_16FlashAttnFwdSm80INS1_25CollectiveMainloopFwdSm80ILi8ELi1ELb0EN4cute5tupleIJNS5_1CILi128EEENS7_ILi64EEENS7_ILi192EEEEEELi192ENS_10bfloat16_tEfNS_4arch4Sm80ELb0ELb1ELb0ELb0ELb0ELb0ELb1ELb0EEENS1_21CollectiveEpilogueFwdINS6_IJS8_SA_S9_EEENS6_IJNS7_ILi1EEESI_SI_EEESC_SE_Li256ELb0ELb1ELb0ELb0EEENS1_19SingleTileSchedulerILb0ELb0ELb1ELi128EEEEEEEEEvNT_6ParamsE,@function
        .size           _ZN7cutlass13device_kernelIN5flash19enable_sm80_to_sm89INS1_16FlashAttnFwdSm80INS1_25CollectiveMainloopFwdSm80ILi8ELi1ELb0EN4cute5tupleIJNS5_1CILi128EEENS7_ILi64EEENS7_ILi192EEEEEELi192ENS_10bfloat16_tEfNS_4arch4Sm80ELb0ELb1ELb0ELb0ELb0ELb0ELb1ELb0EEENS1_21CollectiveEpilogueFwdINS6_IJS8_SA_S9_EEENS6_IJNS7_ILi1EEESI_SI_EEESC_SE_Li256ELb0ELb1ELb0ELb0EEENS1_19SingleTileSchedulerILb0ELb0ELb1ELi128EEEEEEEEEvNT_6ParamsE,(.L_x_1286 - _ZN7cutlass13device_kernelIN5flash19enable_sm80_to_sm89INS1_16FlashAttnFwdSm80INS1_25CollectiveMainloopFwdSm80ILi8ELi1ELb0EN4cute5tupleIJNS5_1CILi128EEENS7_ILi64EEENS7_ILi192EEEEEELi192ENS_10bfloat16_tEfNS_4arch4Sm80ELb0ELb1ELb0ELb0ELb0ELb0ELb1ELb0EEENS1_21CollectiveEpilogueFwdINS6_IJS8_SA_S9_EEENS6_IJNS7_ILi1EEESI_SI_EEESC_SE_Li256ELb0ELb1ELb0ELb0EEENS1_19SingleTileSchedulerILb0ELb0ELb1ELi128EEEEEEEEEvNT_6ParamsE)
        .other          _ZN7cutlass13device_kernelIN5flash19enable_sm80_to_sm89INS1_16FlashAttnFwdSm80INS1_25CollectiveMainloopFwdSm80ILi8ELi1ELb0EN4cute5tupleIJNS5_1CILi128EEENS7_ILi64EEENS7_ILi192EEEEEELi192ENS_10bfloat16_tEfNS_4arch4Sm80ELb0ELb1ELb0ELb0ELb0ELb0ELb1ELb0EEENS1_21CollectiveEpilogueFwdINS6_IJS8_SA_S9_EEENS6_IJNS7_ILi1EEESI_SI_EEESC_SE_Li256ELb0ELb1ELb0ELb0EEENS1_19SingleTileSchedulerILb0ELb0ELb1ELi128EEEEEEEEEvNT_6ParamsE,@"STO_CUDA_ENTRY STV_DEFAULT"
_ZN7cutlass13device_kernelIN5flash19enable_sm80_to_sm89INS1_16FlashAttnFwdSm80INS1_25CollectiveMainloopFwdSm80ILi8ELi1ELb0EN4cute5tupleIJNS5_1CILi128EEENS7_ILi64EEENS7_ILi192EEEEEELi192ENS_10bfloat16_tEfNS_4arch4Sm80ELb0ELb1ELb0ELb0ELb0ELb0ELb1ELb0EEENS1_21CollectiveEpilogueFwdINS6_IJS8_SA_S9_EEENS6_IJNS7_ILi1EEESI_SI_EEESC_SE_Li256ELb0ELb1ELb0ELb0EEENS1_19SingleTileSchedulerILb0ELb0ELb1ELi128EEEEEEEEEvNT_6ParamsE:
[----:B------:R-:W-:Y:S02]  /*0000*/  MOV R1, c[0x0][0x28] ;  /* 0x00000a0000017a02 */ /* 0x000fe40000000f00 */
[----:B------:R-:W1:Y:S02]  /*0010*/  S2R R0, SR_CTAID.Z ;  /* 0x0000000000007919 */ /* 0x000e640000002700 */
[----:B-1----:R-:W-:-:S13]  /*0020*/  ISETP.GE.AND P0, PT, R0, RZ, PT ;  /* 0x000000ff0000720c */ /* 0x002fda0003f06270 */
[----:B------:R-:W-:Y:S05]  /*0030*/  @!P0 EXIT ;  /* 0x000000000000894d */ /* 0x000fea0003800000 */
[----:B------:R-:W1:Y:S01]  /*0040*/  S2UR UR15, SR_CTAID.X ;  /* 0x00000000000f79c3 */ /* 0x000e620000002500 */
[----:B------:R-:W-:Y:S01]  /*0050*/  ULDC UR9, c[0x0][0x2c4] ;  /* 0x0000b10000097ab9 */ /* 0x000fe20000000800 */
[----:B------:R-:W2:Y:S01]  /*0060*/  S2R R80, SR_TID.X ;  /* 0x0000000000507919 */ /* 0x000ea20000002100 */
[----:B------:R-:W-:Y:S02]  /*0070*/  UISETP.NE.AND UP2, UPT, UR9, 0x1, UPT ;  /* 0x000000010900788c */ /* 0x000fe4000bf45270 */
[----:B------:R-:W-:Y:S02]  /*0080*/  ULDC.64 UR4, c[0x0][0x2c8] ;  /* 0x0000b20000047ab9 */ /* 0x000fe40000000a00 */
[----:B------:R-:W-:Y:S02]  /*0090*/  UMOV UR6, 0x1 ;  /* 0x0000000100067882 */ /* 0x000fe40000000000 */
[----:B------:R-:W-:Y:S02]  /*00a0*/  ULDC UR8, c[0x0][0x168] ;  /* 0x00005a0000087ab9 */ /* 0x000fe40000000800 */
[----:B------:R-:W-:-:S02]  /*00b0*/  UIADD3 UR8, UR6, -UR8, URZ ;  /* 0x8000000806087290 */ /* 0x000fc4000fffe03f */
[----:B-1----:R-:W-:-:S04]  /*00c0*/  USHF.L.U32 UR15, UR15, 0x7, URZ ;  /* 0x000000070f0f7899 */ /* 0x002fc8000800063f */
[----:B------:R-:W-:Y:S02]  /*00d0*/  @UP2 UIADD3 UR10, UR15, 0x7f, URZ ;  /* 0x0000007f0f0a2890 */ /* 0x000fe4000fffe03f */
[----:B------:R-:W-:Y:S02]  /*00e0*/  UIADD3 UR7, UR15, 0x7f, URZ ;  /* 0x0000007f0f077890 */ /* 0x000fe4000fffe03f */
[----:B------:R-:W-:-:S04]  /*00f0*/  UIMAD.WIDE.U32 UR10, UR10, UR4, URZ ;  /* 0x000000040a0a72a5 */ /* 0x000fc8000f8e003f */
[----:B------:R-:W-:-:S03]  /*0100*/  @UP2 USHF.R.U32.HI UR7, URZ, UR5, UR11 ;  /* 0x000000053f072299 */ /* 0x000fc6000801160b */
[----:B------:R-:W-:Y:S02]  /*0110*/  ULDC.64 UR4, c[0x0][0x328] ;  /* 0x0000ca0000047ab9 */ /* 0x000fe40000000a00 */
[----:B------:R-:W-:-:S03]  /*0120*/  UISETP.LE.AND UP1, UPT, UR6, UR5, UPT ;  /* 0x000000050600728c */ /* 0x000fc6000bf23270 */
[----:B------:R-:W-:Y:S02]  /*0130*/  ULDC UR5, c[0x0][0x1d0] ;  /* 0x0000740000057ab9 */ /* 0x000fe40000000800 */
[----:B------:R-:W-:Y:S01]  /*0140*/  UIADD3 UR5, UR7, UR5, UR8 ;  /* 0x0000000507057290 */ /* 0x000fe2000fffe008 */
[----:B------:R-:W-:-:S03]  /*0150*/  PLOP3.LUT P0, PT, PT, PT, UP1, 0x40, 0x0 ;  /* 0x000000000000781c */ /* 0x000fc60003f0e818 */
[----:B------:R-:W-:-:S10]  /*0160*/  UIADD3 UR7, UR5, UR4, URZ ;  /* 0x0000000405077290 */ /* 0x000fd4000fffe03f */
[----:B------:R-:W-:Y:S05]  /*0170*/  @P0 BRA `(.L_x_148) ;  /* 0x0000014000000947 */ /* 0x000fea0003800000 */
[----:B--2---:R-:W-:Y:S01]  /*0180*/  ISETP.LT.AND P0, PT, RZ, UR5, PT ;  /* 0x00000005ff007c0c */ /* 0x004fe2000bf01270 */
[----:B------:R-:W-:-:S12]  /*0190*/  UIADD3 UR8, UR5, -0x1, URZ ;  /* 0xffffffff05087890 */ /* 0x000fd8000fffe03f */
[----:B------:R-:W-:Y:S05]  /*01a0*/  @P0 BRA `(.L_x_149) ;  /* 0x0000008000000947 */ /* 0x000fea0003800000 */
[----:B------:R-:W-:Y:S02]  /*01b0*/  ULDC UR4, c[0x0][0x32c] ;  /* 0x0000cb0000047ab9 */ /* 0x000fe40000000800 */
[----:B------:R-:W-:Y:S02]  /*01c0*/  UISETP.NE.AND UP0, UPT, UR6, UR4, UPT ;  /* 0x000000040600728c */ /* 0x000fe4000bf05270 */
[----:B------:R-:W-:-:S03]  /*01d0*/  UIADD3 UR8, -UR5, URZ, URZ ;  /* 0x0000003f05087290 */ /* 0x000fc6000fffe13f */
[----:B------:R-:W-:Y:S02]  /*01e0*/  ULDC.64 UR4, c[0x0][0x330] ;  /* 0x0000cc0000047ab9 */ /* 0x000fe40000000a00 */
[----:B------:R-:W-:-:S04]  /*01f0*/  UIMAD.WIDE.U32 UR10, UR8, UR4, URZ ;  /* 0x00000004080a72a5 */ /* 0x000fc8000f8e003f */
[----:B------:R-:W-:-:S04]  /*0200*/  @UP0 USHF.R.U32.HI UR8, URZ, UR5, UR11 ;  /* 0x000000053f080299 */ /* 0x000fc8000801160b */
[----:B------:R-:W-:Y:S01]  /*0210*/  ULOP3.LUT UR8, URZ, UR8, URZ, 0x33, !UPT ;  /* 0x000000083f087292 */ /* 0x000fe2000f8e333f */
[----:B------:R-:W-:Y:S05]  /*0220*/  BRA `(.L_x_150) ;  /* 0x0000005000007947 */ /* 0x000fea0003800000 */
.L_x_149:
[----:B------:R-:W-:Y:S02]  /*0230*/  ULDC UR4, c[0x0][0x32c] ;  /* 0x0000cb0000047ab9 */ /* 0x000fe40000000800 */
[----:B------:R-:W-:-:S03]  /*0240*/  UISETP.NE.AND UP0, UPT, UR6, UR4, UPT ;  /* 0x000000040600728c */ /* 0x000fc6000bf05270 */
[----:B------:R-:W-:Y:S02]  /*0250*/  ULDC.64 UR4, c[0x0][0x330] ;  /* 0x0000cc0000047ab9 */ /* 0x000fe40000000a00 */
[----:B------:R-:W-:-:S06]  /*0260*/  UIMAD.WIDE.U32 UR10, UR8, UR4, URZ ;  /* 0x00000004080a72a5 */ /* 0x000fcc000f8e003f */
[----:B------:R-:W-:Y:S02]  /*0270*/  @UP0 USHF.R.U32.HI UR8, URZ, UR5, UR11 ;  /* 0x000000053f080299 */ /* 0x000fe4000801160b */
.L_x_150:
[----:B------:R-:W-:Y:S02]  /*0280*/  ULDC UR4, c[0x0][0x32c] ;  /* 0x0000cb0000047ab9 */ /* 0x000fe40000000800 */
[----:B------:R-:W-:-:S04]  /*0290*/  UIMAD UR4, UR8, UR4, UR4 ;  /* 0x00000004080472a4 */ /* 0x000fc8000f8e0204 */
[----:B------:R-:W-:-:S04]  /*02a0*/  UISETP.LT.AND UP0, UPT, UR7, UR4, UPT ;  /* 0x000000040700728c */ /* 0x000fc8000bf01270 */
[----:B------:R-:W-:-:S03]  /*02b0*/  USEL UR7, UR7, UR4, UP0 ;  /* 0x0000000407077287 */ /* 0x000fc60008000000 */
.L_x_148:
[----:B--2---:R-:W-:Y:S01]  /*02c0*/  ULDC.64 UR4, c[0x0][0x2c8] ;  /* 0x0000b20000047ab9 */ /* 0x004fe20000000a00 */
[----:B------:R-:W-:Y:S01]  /*02d0*/  PLOP3.LUT P0, PT, PT, PT, UP1, 0x40, 0x0 ;  /* 0x000000000000781c */ /* 0x000fe20003f0e818 */
[----:B------:R-:W-:Y:S02]  /*02e0*/  UIMAD.WIDE.U32 UR12, UR15, UR4, URZ ;  /* 0x000000040f0c72a5 */ /* 0x000fe4000f8e003f */
[----:B------:R-:W-:Y:S02]  /*02f0*/  UMOV UR8, 0x3f ;  /* 0x0000003f00087882 */ /* 0x000fe40000000000 */
[----:B------:R-:W-:Y:S02]  /*0300*/  ULDC UR4, c[0x0][0x1d0] ;  /* 0x0000740000047ab9 */ /* 0x000fe40000000800 */
[----:B------:R-:W-:Y:S02]  /*0310*/  UIADD3 UR7, UR7, 0x3f, URZ ;  /* 0x0000003f07077890 */ /* 0x000fe4000fffe03f */
[----:B------:R-:W-:-:S02]  /*0320*/  UIADD3 UR8, UR8, UR4, URZ ;  /* 0x0000000408087290 */ /* 0x000fc4000fffe03f */
[----:B------:R-:W-:Y:S02]  /*0330*/  UMOV UR10, UR15 ;  /* 0x0000000f000a7c82 */ /* 0x000fe40008000000 */
[----:B------:R-:W-:Y:S02]  /*0340*/  @UP2 USHF.R.U32.HI UR10, URZ, UR5, UR13 ;  /* 0x000000053f0a2299 */ /* 0x000fe4000801160d */
[----:B------:R-:W-:Y:S02]  /*0350*/  USHF.R.S32.HI UR12, URZ, 0x1f, UR7 ;  /* 0x0000001f3f0c7899 */ /* 0x000fe40008011407 */
[----:B------:R-:W-:Y:S02]  /*0360*/  USHF.R.S32.HI UR13, URZ, 0x1f, UR8 ;  /* 0x0000001f3f0d7899 */ /* 0x000fe40008011408 */
[----:B------:R-:W-:Y:S02]  /*0370*/  ULEA.HI UR12, UR12, UR7, URZ, 0x6 ;  /* 0x000000070c0c7291 */ /* 0x000fe4000f8f303f */
[----:B------:R-:W-:-:S02]  /*0380*/  ULEA.HI UR13, UR13, UR8, URZ, 0x6 ;  /* 0x000000080d0d7291 */ /* 0x000fc4000f8f303f */
[----:B------:R-:W-:Y:S02]  /*0390*/  ULDC UR11, c[0x0][0x168] ;  /* 0x00005a00000b7ab9 */ /* 0x000fe40000000800 */
[----:B------:R-:W-:Y:S02]  /*03a0*/  UIADD3 UR7, UR4, -UR11, URZ ;  /* 0x8000000b04077290 */ /* 0x000fe4000fffe03f */
[----:B------:R-:W-:Y:S02]  /*03b0*/  USHF.R.S32.HI UR12, URZ, 0x6, UR12 ;  /* 0x000000063f0c7899 */ /* 0x000fe4000801140c */
[----:B------:R-:W-:Y:S02]  /*03c0*/  USHF.R.S32.HI UR13, URZ, 0x6, UR13 ;  /* 0x000000063f0d7899 */ /* 0x000fe4000801140d */
[----:B------:R-:W-:Y:S02]  /*03d0*/  UIADD3 UR4, UR7, UR10, URZ ;  /* 0x0000000a07047290 */ /* 0x000fe4000fffe03f */
[----:B------:R-:W-:-:S02]  /*03e0*/  UISETP.LT.AND UP0, UPT, UR13, UR12, UPT ;  /* 0x0000000c0d00728c */ /* 0x000fc4000bf01270 */
[----:B------:R-:W-:Y:S02]  /*03f0*/  ULDC UR5, c[0x0][0x324] ;  /* 0x0000c90000057ab9 */ /* 0x000fe40000000800 */
[----:B------:R-:W-:Y:S02]  /*0400*/  UIADD3 UR8, UR4, -UR5, URZ ;  /* 0x8000000504087290 */ /* 0x000fe4000fffe03f */
[----:B------:R-:W-:Y:S01]  /*0410*/  USEL UR13, UR13, UR12, UP0 ;  /* 0x0000000c0d0d7287 */ /* 0x000fe20008000000 */
[----:B------:R-:W-:Y:S05]  /*0420*/  @P0 BRA `(.L_x_151) ;  /* 0x0000015000000947 */ /* 0x000fea0003800000 */
[----:B------:R-:W-:Y:S02]  /*0430*/  UMOV UR10, UR4 ;  /* 0x00000004000a7c82 */ /* 0x000fe40008000000 */
[----:B------:R-:W-:-:S06]  /*0440*/  UISETP.GT.AND UP0, UPT, UR10, -0x1, UPT ;  /* 0xffffffff0a00788c */ /* 0x000fcc000bf04270 */
[----:B------:R-:W-:-:S13]  /*0450*/  PLOP3.LUT P0, PT, PT, PT, UP0, 0x80, 0x0 ;  /* 0x000000000000781c */ /* 0x000fda0003f0f008 */
[----:B------:R-:W-:Y:S05]  /*0460*/  @P0 BRA `(.L_x_152) ;  /* 0x0000008000000947 */ /* 0x000fea0003800000 */
[----:B------:R-:W-:Y:S02]  /*0470*/  ULDC UR4, c[0x0][0x32c] ;  /* 0x0000cb0000047ab9 */ /* 0x000fe40000000800 */
[----:B------:R-:W-:Y:S02]  /*0480*/  UISETP.NE.AND UP0, UPT, UR4, 0x1, UPT ;  /* 0x000000010400788c */ /* 0x000fe4000bf05270 */
[----:B------:R-:W-:Y:S02]  /*0490*/  ULOP3.LUT UR10, URZ, UR10, URZ, 0x33, !UPT ;  /* 0x0000000a3f0a7292 */ /* 0x000fe4000f8e333f */
[----:B------:R-:W-:Y:S02]  /*04a0*/  ULDC.64 UR4, c[0x0][0x330] ;  /* 0x0000cc0000047ab9 */ /* 0x000fe40000000a00 */
[----:B------:R-:W-:-:S05]  /*04b0*/  UIMAD.WIDE.U32 UR16, UR10, UR4, URZ ;  /* 0x000000040a1072a5 */ /* 0x000fca000f8e003f */
[----:B------:R-:W-:-:S04]  /*04c0*/  @UP0 USHF.R.U32.HI UR10, URZ, UR5, UR17 ;  /* 0x000000053f0a0299 */ /* 0x000fc80008011611 */
[----:B------:R-:W-:Y:S01]  /*04d0*/  ULOP3.LUT UR10, URZ, UR10, URZ, 0x33, !UPT ;  /* 0x0000000a3f0a7292 */ /* 0x000fe2000f8e333f */
[----:B------:R-:W-:Y:S05]  /*04e0*/  BRA `(.L_x_153) ;  /* 0x0000005000007947 */ /* 0x000fea0003800000 */
.L_x_152:
[----:B------:R-:W-:Y:S02]  /*04f0*/  ULDC UR4, c[0x0][0x32c] ;  /* 0x0000cb0000047ab9 */ /* 0x000fe40000000800 */
[----:B------:R-:W-:-:S03]  /*0500*/  UISETP.NE.AND UP0, UPT, UR4, 0x1, UPT ;  /* 0x000000010400788c */ /* 0x000fc6000bf05270 */
[----:B------:R-:W-:Y:S02]  /*0510*/  ULDC.64 UR4, c[0x0][0x330] ;  /* 0x0000cc0000047ab9 */ /* 0x000fe40000000a00 */
[----:B------:R-:W-:-:S06]  /*0520*/  UIMAD.WIDE.U32 UR16, UR10, UR4, URZ ;  /* 0x000000040a1072a5 */ /* 0x000fcc000f8e003f */
[----:B------:R-:W-:Y:S02]  /*0530*/  @UP0 USHF.R.U32.HI UR10, URZ, UR5, UR17 ;  /* 0x000000053f0a0299 */ /* 0x000fe40008011611 */
.L_x_153:
[----:B------:R-:W-:Y:S02]  /*0540*/  ULDC UR4, c[0x0][0x32c] ;  /* 0x0000cb0000047ab9 */ /* 0x000fe40000000800 */
[----:B------:R-:W-:-:S04]  /*0550*/  UIMAD UR4, UR10, UR4, URZ ;  /* 0x000000040a0472a4 */ /* 0x000fc8000f8e023f */
[----:B------:R-:W-:-:S04]  /*0560*/  UISETP.LT.AND UP0, UPT, UR8, UR4, UPT ;  /* 0x000000040800728c */ /* 0x000fc8000bf01270 */
[----:B------:R-:W-:-:S04]  /*0570*/  USEL UR8, UR8, UR4, !UP0 ;  /* 0x0000000408087287 */ /* 0x000fc8000c000000 */
.L_x_151:
[----:B------:R-:W-:Y:S01]  /*0580*/  USHF.R.S32.HI UR4, URZ, 0x1f, UR8 ;  /* 0x0000001f3f047899 */ /* 0x000fe20008011408 */
[----:B------:R-:W-:Y:S01]  /*0590*/  PLOP3.LUT P2, PT, PT, PT, PT, 0x80, 0x0 ;  /* 0x000000000000781c */ /* 0x000fe20003f4f070 */
[----:B------:R-:W-:Y:S01]  /*05a0*/  ULDC.64 UR16, c[0x0][0x118] ;  /* 0x0000460000107ab9 */ /* 0x000fe20000000a00 */
[----:B------:R-:W-:Y:S01]  /*05b0*/  CS2R R98, SRZ ;  /* 0x0000000000627805 */ /* 0x000fe2000001ff00 */
[----:B------:R-:W-:Y:S01]  /*05c0*/  ULEA.HI UR8, UR4, UR8, URZ, 0x6 ;  /* 0x0000000804087291 */ /* 0x000fe2000f8f303f */
[----:B------:R-:W-:Y:S01]  /*05d0*/  IMAD.MOV.U32 R5, RZ, RZ, RZ ;  /* 0x000000ffff057224 */ /* 0x000fe200078e00ff */
[----:B------:R-:W-:Y:S01]  /*05e0*/  CS2R R94, SRZ ;  /* 0x00000000005e7805 */ /* 0x000fe2000001ff00 */
[----:B------:R-:W-:Y:S01]  /*05f0*/  IMAD.MOV.U32 R96, RZ, RZ, RZ ;  /* 0x000000ffff607224 */ /* 0x000fe200078e00ff */
[----:B------:R-:W-:Y:S01]  /*0600*/  USHF.R.S32.HI UR8, URZ, 0x6, UR8 ;  /* 0x000000063f087899 */ /* 0x000fe20008011408 */
[----:B------:R-:W-:Y:S01]  /*0610*/  CS2R R92, SRZ ;  /* 0x00000000005c7805 */ /* 0x000fe2000001ff00 */
[----:B------:R-:W-:Y:S01]  /*0620*/  CS2R R90, SRZ ;  /* 0x00000000005a7805 */ /* 0x000fe2000001ff00 */
[----:B------:R-:W-:Y:S01]  /*0630*/  CS2R R88, SRZ ;  /* 0x0000000000587805 */ /* 0x000fe2000001ff00 */
[----:B------:R-:W-:Y:S01]  /*0640*/  UISETP.LT.AND UP0, UPT, URZ, UR8, UPT ;  /* 0x000000083f00728c */ /* 0x000fe2000bf01270 */
[----:B------:R-:W-:Y:S01]  /*0650*/  CS2R R86, SRZ ;  /* 0x0000000000567805 */ /* 0x000fe2000001ff00 */
[----:B------:R-:W-:Y:S01]  /*0660*/  CS2R R84, SRZ ;  /* 0x0000000000547805 */ /* 0x000fe2000001ff00 */
[----:B------:R-:W-:Y:S01]  /*0670*/  CS2R R82, SRZ ;  /* 0x0000000000527805 */ /* 0x000fe2000001ff00 */
[----:B------:R-:W-:Y:S01]  /*0680*/  USEL UR8, URZ, UR8, !UP0 ;  /* 0x000000083f087287 */ /* 0x000fe2000c000000 */
[----:B------:R-:W-:Y:S01]  /*0690*/  MOV R81, RZ ;  /* 0x000000ff00517202 */ /* 0x000fe20000000f00 */
[----:B------:R-:W-:Y:S01]  /*06a0*/  CS2R R6, SRZ ;  /* 0x0000000000067805 */ /* 0x000fe2000001ff00 */
[----:B------:R-:W-:Y:S01]  /*06b0*/  CS2R R78, SRZ ;  /* 0x00000000004e7805 */ /* 0x000fe2000001ff00 */
[----:B------:R-:W-:Y:S01]  /*06c0*/  UISETP.GT.AND UP0, UPT, UR13, UR8, UPT ;  /* 0x000000080d00728c */ /* 0x000fe2000bf04270 */
[----:B------:R-:W-:Y:S01]  /*06d0*/  CS2R R76, SRZ ;  /* 0x00000000004c7805 */ /* 0x000fe2000001ff00 */
[----:B------:R-:W-:Y:S01]  /*06e0*/  CS2R R74, SRZ ;  /* 0x00000000004a7805 */ /* 0x000fe2000001ff00 */
[----:B------:R-:W-:Y:S01]  /*06f0*/  CS2R R72, SRZ ;  /* 0x0000000000487805 */ /* 0x000fe2000001ff00 */
[----:B------:R-:W-:Y:S01]  /*0700*/  CS2R R70, SRZ ;  /* 0x0000000000467805 */ /* 0x000fe2000001ff00 */
[----:B------:R-:W-:Y:S01]  /*0710*/  CS2R R68, SRZ ;  /* 0x0000000000447805 */ /* 0x000fe2000001ff00 */
[----:B------:R-:W-:Y:S01]  /*0720*/  PLOP3.LUT P0, PT, PT, PT, UP0, 0x80, 0x0 ;  /* 0x000000000000781c */ /* 0x000fe20003f0f008 */
        /* <DEDUP_REMOVED lines=34> */
[----:B------:R-:W-:Y:S01]  /*0950*/  ISETP.NE.U32.AND P6, PT, RZ, c[0x0][0x340], PT ;  /* 0x0000d000ff007a0c */ /* 0x000fe20003fc5070 */
[----:B------:R-:W1:Y:S01]  /*0960*/  S2R R8, SR_CTAID.Y ;  /* 0x0000000000087919 */ /* 0x000e620000002600 */
[----:B------:R-:W-:-:S02]  /*0970*/  SHF.R.S32.HI R83, RZ, 0x1f, R80 ;  /* 0x0000001fff537819 */ /* 0x000fc40000011450 */
[----:B------:R-:W-:Y:S02]  /*0980*/  PLOP3.LUT P1, PT, PT, PT, UP2, 0x80, 0x0 ;  /* 0x000000000000781c */ /* 0x000fe40003f2f028 */
[----:B------:R-:W-:Y:S02]  /*0990*/  PLOP3.LUT P0, PT, PT, PT, UP2, 0x80, 0x0 ;  /* 0x000000000000781c */ /* 0x000fe40003f0f028 */
[----:B------:R-:W-:Y:S01]  /*09a0*/  SHF.R.S32.HI R5, RZ, 0x1f, R0 ;  /* 0x0000001fff057819 */ /* 0x000fe20000011400 */
[----:B------:R-:W-:Y:S01]  /*09b0*/  ULDC UR4, c[0x0][0x168] ;  /* 0x00005a0000047ab9 */ /* 0x000fe20000000800 */
[----:B------:R-:W-:Y:S01]  /*09c0*/  ISETP.NE.AND.EX P6, PT, RZ, c[0x0][0x344], PT, P6 ;  /* 0x0000d100ff007a0c */ /* 0x000fe20003fc5360 */
[----:B------:R-:W-:Y:S02]  /*09d0*/  UIADD3 UR18, UR13, -0x1, URZ ;  /* 0xffffffff0d127890 */ /* 0x000fe4000fffe03f */
[----:B------:R-:W-:-:S10]  /*09e0*/  ULDC.64 UR10, c[0x0][0x1e0] ;  /* 0x00007800000a7ab9 */ /* 0x000fd40000000a00 */
[----:B------:R-:W-:-:S04]  /*09f0*/  @P6 IMAD.MOV.U32 R3, RZ, RZ, 0x4 ;  /* 0x00000004ff036424 */ /* 0x000fc800078e00ff */
[----:B------:R-:W-:-:S06]  /*0a00*/  @P6 IMAD.WIDE R206, R0, R3, c[0x0][0x340] ;  /* 0x0000d00000ce6625 */ /* 0x000fcc00078e0203 */
[----:B------:R-:W2:Y:S01]  /*0a10*/  @P6 LDG.E R206, [R206.64] ;  /* 0x00000010cece6981 */ /* 0x000ea2000c1e1900 */
[-C--:B------:R-:W-:Y:S01]  /*0a20*/  LEA.HI R11, R83, R80.reuse, RZ, 0x3 ;  /* 0x00000050530b7211 */ /* 0x080fe200078f18ff */
[----:B-1----:R-:W-:Y:S01]  /*0a30*/  IMAD.WIDE.U32 R12, R8, c[0x0][0x1b8], RZ ;  /* 0x00006e00080c7a25 */ /* 0x002fe200078e00ff */
[----:B------:R-:W-:Y:S01]  /*0a40*/  SHF.R.S32.HI R2, RZ, 0x1f, R8 ;  /* 0x0000001fff027819 */ /* 0x000fe20000011408 */
[----:B------:R-:W-:Y:S01]  /*0a50*/  UIMAD UR4, UR9, UR4, URZ ;  /* 0x00000004090472a4 */ /* 0x000fe2000f8e023f */
[----:B------:R-:W-:Y:S01]  /*0a60*/  LOP3.LUT R3, R11, 0xfffffff8, RZ, 0xc0, !PT ;  /* 0xfffffff80b037812 */ /* 0x000fe200078ec0ff */
[----:B------:R-:W-:Y:S01]  /*0a70*/  USHF.L.U32 UR14, UR18, 0x6, URZ ;  /* 0x00000006120e7899 */ /* 0x000fe2000800063f */
[----:B------:R-:W-:Y:S01]  /*0a80*/  SHF.R.S32.HI R11, RZ, 0x3, R11 ;  /* 0x00000003ff0b7819 */ /* 0x000fe2000001140b */
[----:B------:R-:W-:Y:S01]  /*0a90*/  IMAD R7, R2, c[0x0][0x1b8], RZ ;  /* 0x00006e0002077a24 */ /* 0x000fe200078e02ff */
[-C--:B------:R-:W-:Y:S01]  /*0aa0*/  LEA.HI R14, R83, R80.reuse, RZ, 0x6 ;  /* 0x00000050530e7211 */ /* 0x080fe200078f30ff */
[----:B------:R-:W-:Y:S01]  /*0ab0*/  IMAD.IADD R3, R80, 0x1, -R3 ;  /* 0x0000000150037824 */ /* 0x000fe200078e0a03 */
[----:B------:R-:W-:Y:S01]  /*0ac0*/  UMOV UR9, 0x6 ;  /* 0x0000000600097882 */ /* 0x000fe20000000000 */
[----:B------:R-:W-:Y:S01]  /*0ad0*/  IMAD R7, R8, c[0x0][0x1bc], R7 ;  /* 0x00006f0008077a24 */ /* 0x000fe200078e0207 */
[----:B------:R-:W-:Y:S01]  /*0ae0*/  USHF.L.U32 UR20, UR10, 0x6, URZ ;  /* 0x000000060a147899 */ /* 0x000fe2000800063f */
[----:B------:R-:W-:Y:S01]  /*0af0*/  IMAD R4, R3, 0x20, R11 ;  /* 0x0000002003047824 */ /* 0x000fe200078e020b */
[----:B------:R-:W-:Y:S01]  /*0b00*/  USHF.L.U64.HI UR19, UR10, UR9, UR11 ;  /* 0x000000090a137299 */ /* 0x000fe2000801020b */
[----:B------:R-:W-:Y:S01]  /*0b10*/  IMAD.IADD R13, R13, 0x1, R7 ;  /* 0x000000010d0d7824 */ /* 0x000fe200078e0207 */
[----:B------:R-:W-:Y:S01]  /*0b20*/  USHF.R.S32.HI UR21, URZ, 0x1f, UR18 ;  /* 0x0000001f3f157899 */ /* 0x000fe20008011412 */
[----:B------:R-:W-:Y:S01]  /*0b30*/  IMAD R7, R5, c[0x0][0x1c0], RZ ;  /* 0x0000700005077a24 */ /* 0x000fe200078e02ff */
[----:B------:R-:W-:Y:S01]  /*0b40*/  IADD3 R4, R4, UR15, RZ ;  /* 0x0000000f04047c10 */ /* 0x000fe2000fffe0ff */
[----:B------:R-:W-:Y:S01]  /*0b50*/  IMAD.WIDE.U32 R12, R0, c[0x0][0x1c0], R12 ;  /* 0x00007000000c7a25 */ /* 0x000fe200078e000c */
[CC--:B------:R-:W-:Y:S01]  /*0b60*/  LEA.HI R197, R83.reuse, R80.reuse, RZ, 0x4 ;  /* 0x0000005053c57211 */ /* 0x0c0fe200078f20ff */
[----:B------:R-:W-:Y:S01]  /*0b70*/  USHF.L.U32 UR12, UR10, 0x5, URZ ;  /* 0x000000050a0c7899 */ /* 0x000fe2000800063f */
[CC--:B------:R-:W-:Y:S01]  /*0b80*/  LEA.HI R81, R83.reuse, R80.reuse, RZ, 0x5 ;  /* 0x0000005053517211 */ /* 0x0c0fe200078f28ff */
[----:B------:R-:W-:Y:S01]  /*0b90*/  @P1 IMAD.HI.U32 R6, R4, c[0x0][0x2c8], RZ ;  /* 0x0000b20004061a27 */ /* 0x000fe200078e00ff */
[----:B------:R-:W-:Y:S01]  /*0ba0*/  UISETP.GT.AND UP0, UPT, UR18, UR8, UPT ;  /* 0x000000081200728c */ /* 0x000fe2000bf04270 */
[----:B------:R-:W-:-:S02]  /*0bb0*/  LEA.HI R83, R83, R80, RZ, 0x2 ;  /* 0x0000005053537211 */ /* 0x000fc400078f10ff */
[----:B------:R-:W-:Y:S01]  /*0bc0*/  IMAD.MOV.U32 R9, RZ, RZ, R4 ;  /* 0x000000ffff097224 */ /* 0x000fe200078e0004 */
[----:B------:R-:W-:Y:S01]  /*0bd0*/  @P0 SHF.R.U32.HI R9, RZ, c[0x0][0x2cc], R6 ;  /* 0x0000b300ff090a19 */ /* 0x000fe20000011606 */
[----:B------:R-:W-:Y:S01]  /*0be0*/  IMAD R7, R0, c[0x0][0x1c4], R7 ;  /* 0x0000710000077a24 */ /* 0x000fe200078e0207 */
[----:B------:R-:W-:Y:S01]  /*0bf0*/  LOP3.LUT R83, R83, 0xfffffffc, RZ, 0xc0, !PT ;  /* 0xfffffffc53537812 */ /* 0x000fe200078ec0ff */
[----:B------:R-:W-:Y:S01]  /*0c00*/  IMAD.SHL.U32 R199, R11, 0x40, RZ ;  /* 0x000000400bc77824 */ /* 0x000fe200078e00ff */
[----:B------:R-:W-:Y:S01]  /*0c10*/  SHF.R.S32.HI R6, RZ, 0x1f, R9 ;  /* 0x0000001fff067819 */ /* 0x000fe20000011409 */
[----:B------:R-:W-:Y:S02]  /*0c20*/  IMAD.IADD R13, R13, 0x1, R7 ;  /* 0x000000010d0d7824 */ /* 0x000fe400078e0207 */
[----:B------:R-:W-:Y:S01]  /*0c30*/  IMAD.MOV R7, RZ, RZ, -R9 ;  /* 0x000000ffff077224 */ /* 0x000fe200078e0a09 */
[----:B------:R-:W-:Y:S01]  /*0c40*/  LOP3.LUT R199, R199, 0x1c0, RZ, 0xc0, !PT ;  /* 0x000001c0c7c77812 */ /* 0x000fe200078ec0ff */
[----:B------:R-:W-:-:S02]  /*0c50*/  IMAD R6, R6, c[0x0][0x1b0], RZ ;  /* 0x00006c0006067a24 */ /* 0x000fc400078e02ff */
[----:B------:R-:W-:Y:S02]  /*0c60*/  IMAD R7, R7, c[0x0][0x2c4], R4 ;  /* 0x0000b10007077a24 */ /* 0x000fe400078e0204 */
[----:B------:R-:W-:-:S03]  /*0c70*/  IMAD.WIDE.U32 R12, R9, c[0x0][0x1b0], R12 ;  /* 0x00006c00090c7a25 */ /* 0x000fc600078e000c */
[----:B------:R-:W-:Y:S01]  /*0c80*/  SHF.R.S32.HI R4, RZ, 0x1f, R7 ;  /* 0x0000001fff047819 */ /* 0x000fe20000011407 */
[----:B------:R-:W-:Y:S02]  /*0c90*/  IMAD R9, R9, c[0x0][0x1b4], R6 ;  /* 0x00006d0009097a24 */ /* 0x000fe400078e0206 */
[----:B------:R-:W-:Y:S02]  /*0ca0*/  IMAD.SHL.U32 R14, R14, 0x8, RZ ;  /* 0x000000080e0e7824 */ /* 0x000fe400078e00ff */
[----:B------:R-:W-:Y:S02]  /*0cb0*/  IMAD R4, R4, c[0x0][0x1a8], RZ ;  /* 0x00006a0004047a24 */ /* 0x000fe400078e02ff */
[----:B------:R-:W-:Y:S02]  /*0cc0*/  IMAD.IADD R13, R13, 0x1, R9 ;  /* 0x000000010d0d7824 */ /* 0x000fe400078e0209 */
[C---:B------:R-:W-:Y:S02]  /*0cd0*/  IMAD R9, R7.reuse, c[0x0][0x1ac], R4 ;  /* 0x00006b0007097a24 */ /* 0x040fe400078e0204 */
[----:B------:R-:W-:-:S04]  /*0ce0*/  IMAD.WIDE.U32 R6, R7, c[0x0][0x1a8], R12 ;  /* 0x00006a0007067a25 */ /* 0x000fc800078e000c */
[----:B------:R-:W-:Y:S01]  /*0cf0*/  IMAD.IADD R9, R7, 0x1, R9 ;  /* 0x0000000107097824 */ /* 0x000fe200078e0209 */
[----:B------:R-:W-:Y:S01]  /*0d00*/  LEA R10, P0, R6, c[0x0][0x160], 0x1 ;  /* 0x00005800060a7a11 */ /* 0x000fe200078008ff */
[----:B------:R-:W-:-:S03]  /*0d10*/  IMAD.SHL.U32 R12, R3, 0x8, RZ ;  /* 0x00000008030c7824 */ /* 0x000fc600078e00ff */
[----:B------:R-:W-:Y:S01]  /*0d20*/  LEA.HI.X R9, R6, c[0x0][0x164], R9, 0x1, P0 ;  /* 0x0000590006097a11 */ /* 0x000fe200000f0c09 */
[----:B------:R-:W1:Y:S01]  /*0d30*/  SHFL.IDX PT, R20, R10, RZ, 0x181f ;  /* 0x00181fff0a147589 */ /* 0x000e6200000e0000 */
[----:B------:R-:W-:Y:S02]  /*0d40*/  IADD3 R6, R11, UR15, RZ ;  /* 0x0000000f0b067c10 */ /* 0x000fe4000fffe0ff */
[----:B------:R-:W-:Y:S01]  /*0d50*/  LOP3.LUT R4, R199, 0x38, R12, 0xf8, !PT ;  /* 0x00000038c7047812 */ /* 0x000fe200078ef80c */
[----:B------:R-:W3:Y:S01]  /*0d60*/  SHFL.IDX PT, R21, R9, RZ, 0x181f ;  /* 0x00181fff09157589 */ /* 0x000ee200000e0000 */
[----:B------:R-:W-:Y:S02]  /*0d70*/  SHF.R.U32.HI R199, RZ, 0x3, R199 ;  /* 0x00000003ffc77819 */ /* 0x000fe400000116c7 */
[----:B------:R-:W-:Y:S01]  /*0d80*/  ISETP.GE.AND P0, PT, R6, UR4, PT ;  /* 0x0000000406007c0c */ /* 0x000fe2000bf06270 */
[----:B------:R-:W-:Y:S01]  /*0d90*/  SHFL.IDX PT, R18, R10, 0x1, 0x181f ;  /* 0x00381f000a127f89 */ /* 0x000fe200000e0000 */
[----:B------:R-:W-:-:S02]  /*0da0*/  LOP3.LUT R199, R4, R199, RZ, 0x3c, !PT ;  /* 0x000000c704c77212 */ /* 0x000fc400078e3cff */
[----:B------:R-:W-:Y:S01]  /*0db0*/  IADD3 R4, R6, 0x20, RZ ;  /* 0x0000002006047810 */ /* 0x000fe20007ffe0ff */
[----:B------:R-:W4:Y:S01]  /*0dc0*/  SHFL.IDX PT, R19, R9, 0x1, 0x181f ;  /* 0x00381f0009137f89 */ /* 0x000f2200000e0000 */
[----:B------:R-:W-:Y:S02]  /*0dd0*/  IADD3 R7, R12, 0x40, RZ ;  /* 0x000000400c077810 */ /* 0x000fe40007ffe0ff */
[----:B------:R-:W-:Y:S02]  /*0de0*/  ISETP.GE.AND P3, PT, R4, UR4, PT ;  /* 0x0000000404007c0c */ /* 0x000fe4000bf66270 */
[----:B------:R-:W-:Y:S02]  /*0df0*/  IADD3 R4, R12, 0x80, RZ ;  /* 0x000000800c047810 */ /* 0x000fe40007ffe0ff */
[----:B------:R-:W-:Y:S02]  /*0e00*/  LOP3.LUT R199, R199, 0xfffffe00, R14, 0xf8, !PT ;  /* 0xfffffe00c7c77812 */ /* 0x000fe400078ef80e */
[----:B------:R-:W-:-:S02]  /*0e10*/  @!P0 SHF.R.S32.HI R15, RZ, 0x1f, R4 ;  /* 0x0000001fff0f8819 */ /* 0x000fc40000011404 */
[----:B------:R-:W-:Y:S01]  /*0e20*/  SHF.R.S32.HI R13, RZ, 0x1f, R12 ;  /* 0x0000001fff0d7819 */ /* 0x000fe2000001140c */
[----:B------:R-:W-:Y:S01]  /*0e30*/  IMAD.SHL.U32 R199, R199, 0x2, RZ ;  /* 0x00000002c7c77824 */ /* 0x000fe200078e00ff */
[----:B------:R-:W-:Y:S02]  /*0e40*/  @!P0 LEA.HI R15, R15, R4, RZ, 0x3 ;  /* 0x000000040f0f8211 */ /* 0x000fe400078f18ff */
[----:B-1----:R-:W-:Y:S02]  /*0e50*/  @!P0 LEA R22, P5, R12, R20, 0x1 ;  /* 0x000000140c168211 */ /* 0x002fe400078a08ff */
[----:B------:R-:W-:Y:S02]  /*0e60*/  @!P0 LOP3.LUT R15, R15, 0xfffffff8, RZ, 0xc0, !PT ;  /* 0xfffffff80f0f8812 */ /* 0x000fe400078ec0ff */
[----:B------:R-:W-:Y:S02]  /*0e70*/  IADD3 R14, R6, 0x40, RZ ;  /* 0x00000040060e7810 */ /* 0x000fe40007ffe0ff */
[----:B------:R-:W-:Y:S01]  /*0e80*/  @!P0 SHF.R.S32.HI R16, RZ, 0x1f, R7 ;  /* 0x0000001fff108819 */ /* 0x000fe20000011407 */
[----:B---3--:R-:W-:Y:S01]  /*0e90*/  @!P0 IMAD.WIDE R26, R15, 0x2, R20 ;  /* 0x000000020f1a8825 */ /* 0x008fe200078e0214 */
[----:B------:R-:W-:-:S02]  /*0ea0*/  @!P0 LEA.HI.X R23, R12, R21, R13, 0x1, P5 ;  /* 0x000000150c178211 */ /* 0x000fc400028f0c0d */
[----:B------:R-:W-:Y:S02]  /*0eb0*/  @!P3 SHF.R.S32.HI R15, RZ, 0x1f, R4 ;  /* 0x0000001fff0fb819 */ /* 0x000fe40000011404 */
[----:B------:R-:W-:Y:S02]  /*0ec0*/  @!P0 LEA.HI R16, R16, R7, RZ, 0x3 ;  /* 0x0000000710108211 */ /* 0x000fe400078f18ff */
[----:B------:R-:W-:Y:S02]  /*0ed0*/  ISETP.GE.AND P5, PT, R14, UR4, PT ;  /* 0x000000040e007c0c */ /* 0x000fe4000bfa6270 */
[----:B------:R-:W-:Y:S02]  /*0ee0*/  @!P3 LEA.HI R15, R15, R4, RZ, 0x3 ;  /* 0x000000040f0fb211 */ /* 0x000fe400078f18ff */
[----:B------:R-:W-:Y:S02]  /*0ef0*/  @!P0 LOP3.LUT R16, R16, 0xfffffff8, RZ, 0xc0, !PT ;  /* 0xfffffff810108812 */ /* 0x000fe400078ec0ff */
[----:B------:R-:W-:-:S02]  /*0f00*/  ISETP.GE.AND P2, PT, R12, c[0x0][0x198], PT ;  /* 0x000066000c007a0c */ /* 0x000fc40003f46270 */
[----:B------:R-:W-:Y:S01]  /*0f10*/  ISETP.GE.AND P1, PT, R7, c[0x0][0x198], PT ;  /* 0x0000660007007a0c */ /* 0x000fe20003f26270 */
[----:B------:R-:W-:Y:S01]  /*0f20*/  @!P0 IMAD.WIDE R28, R16, 0x2, R20 ;  /* 0x00000002101c8825 */ /* 0x000fe200078e0214 */
[----:B------:R-:W-:Y:S01]  /*0f30*/  ISETP.GE.AND P4, PT, R4, c[0x0][0x198], PT ;  /* 0x0000660004007a0c */ /* 0x000fe20003f86270 */
[----:B------:R-:W1:Y:S01]  /*0f40*/  SHFL.IDX PT, R20, R10, 0x2, 0x181f ;  /* 0x00581f000a147f89 */ /* 0x000e6200000e0000 */
[----:B------:R-:W-:Y:S02]  /*0f50*/  @!P3 LOP3.LUT R15, R15, 0xfffffff8, RZ, 0xc0, !PT ;  /* 0xfffffff80f0fb812 */ /* 0x000fe400078ec0ff */
[----:B------:R-:W-:Y:S01]  /*0f60*/  @!P3 SHF.R.S32.HI R14, RZ, 0x1f, R7 ;  /* 0x0000001fff0eb819 */ /* 0x000fe20000011407 */
[----:B------:R-:W3:Y:S01]  /*0f70*/  SHFL.IDX PT, R21, R9, 0x2, 0x181f ;  /* 0x00581f0009157f89 */ /* 0x000ee200000e0000 */
[----:B------:R-:W-:Y:S01]  /*0f80*/  IADD3 R6, R6, 0x60, RZ ;  /* 0x0000006006067810 */ /* 0x000fe20007ffe0ff */
[----:B----4-:R-:W-:Y:S01]  /*0f90*/  @!P3 IMAD.WIDE R30, R15, 0x2, R18 ;  /* 0x000000020f1eb825 */ /* 0x010fe200078e0212 */
[----:B------:R-:W-:Y:S01]  /*0fa0*/  @!P5 SHF.R.S32.HI R15, RZ, 0x1f, R4 ;  /* 0x0000001fff0fd819 */ /* 0x000fe20000011404 */
[----:B------:R1:W-:Y:S01]  /*0fb0*/  @!P0 LDGSTS.E.BYPASS.LTC128B.128 [R199+0xc100], [R22.64], !P2 ;  /* 0x0c10000016c78fae */ /* 0x0003e2000d101d50 */
[----:B------:R-:W-:-:S02]  /*0fc0*/  @!P3 LEA.HI R17, R14, R7, RZ, 0x3 ;  /* 0x000000070e11b211 */ /* 0x000fc400078f18ff */
[----:B------:R-:W-:Y:S01]  /*0fd0*/  @!P5 LEA.HI R16, R15, R4, RZ, 0x3 ;  /* 0x000000040f10d211 */ /* 0x000fe200078f18ff */
[----:B------:R-:W4:Y:S01]  /*0fe0*/  SHFL.IDX PT, R14, R10, 0x3, 0x181f ;  /* 0x00781f000a0e7f89 */ /* 0x000f2200000e0000 */
[----:B------:R-:W-:-:S03]  /*0ff0*/  @!P3 LOP3.LUT R17, R17, 0xfffffff8, RZ, 0xc0, !PT ;  /* 0xfffffff81111b812 */ /* 0x000fc600078ec0ff */
[----:B------:R5:W-:Y:S04]  /*1000*/  @!P0 LDGSTS.E.BYPASS.LTC128B.128 [R199+0x10100], [R28.64], !P1 ;  /* 0x101000001cc78fae */ /* 0x000be8000c901d50 */
[----:B------:R1:W1:Y:S04]  /*1010*/  SHFL.IDX PT, R15, R9, 0x3, 0x181f ;  /* 0x00781f00090f7f89 */ /* 0x00026800000e0000 */
[----:B------:R2:W-:Y:S01]  /*1020*/  @!P0 LDGSTS.E.BYPASS.LTC128B.128 [R199+0x14100], [R26.64], !P4 ;  /* 0x141000001ac78fae */ /* 0x0005e2000e101d50 */
[----:B------:R-:W-:-:S04]  /*1030*/  @!P3 LEA R24, P0, R12, R18, 0x1 ;  /* 0x000000120c18b211 */ /* 0x000fc800078008ff */
[----:B------:R-:W-:Y:S02]  /*1040*/  @!P3 LEA.HI.X R25, R12, R19, R13, 0x1, P0 ;  /* 0x000000130c19b211 */ /* 0x000fe400000f0c0d */
[----:B------:R-:W-:Y:S01]  /*1050*/  ISETP.GE.AND P0, PT, R6, UR4, PT ;  /* 0x0000000406007c0c */ /* 0x000fe2000bf06270 */
[----:B------:R-:W-:Y:S01]  /*1060*/  UMOV UR4, 0x5 ;  /* 0x0000000500047882 */ /* 0x000fe20000000000 */
[----:B------:R-:W-:Y:S01]  /*1070*/  @!P5 SHF.R.S32.HI R6, RZ, 0x1f, R7 ;  /* 0x0000001fff06d819 */ /* 0x000fe20000011407 */
[----:B------:R4:W-:Y:S01]  /*1080*/  @!P3 LDGSTS.E.BYPASS.LTC128B.128 [R199+0xd100], [R24.64], !P2 ;  /* 0x0d10000018c7bfae */ /* 0x0009e2000d101d50 */
[----:B------:R-:W-:Y:S02]  /*1090*/  USHF.L.U64.HI UR11, UR10, UR4, UR11 ;  /* 0x000000040a0b7299 */ /* 0x000fe4000801020b */
[----:B------:R-:W-:Y:S01]  /*10a0*/  @!P5 LEA.HI R6, R6, R7, RZ, 0x3 ;  /* 0x000000070606d211 */ /* 0x000fe200078f18ff */
[----:B------:R-:W-:-:S04]  /*10b0*/  UIMAD UR4, UR19, UR18, URZ ;  /* 0x00000012130472a4 */ /* 0x000fc8000f8e023f */
[----:B------:R-:W-:Y:S01]  /*10c0*/  UIMAD UR4, UR21, UR20, UR4 ;  /* 0x00000014150472a4 */ /* 0x000fe2000f8e0204 */
[----:B-----5:R-:W-:Y:S01]  /*10d0*/  @!P3 IMAD.WIDE R28, R17, 0x2, R18 ;  /* 0x00000002111cb825 */ /* 0x020fe200078e0212 */
[----:B-1----:R-:W-:Y:S02]  /*10e0*/  SHF.R.S32.HI R9, RZ, 0x1f, R11 ;  /* 0x0000001fff097819 */ /* 0x002fe4000001140b */
[----:B------:R-:W-:Y:S01]  /*10f0*/  @!P5 LOP3.LUT R17, R6, 0xfffffff8, RZ, 0xc0, !PT ;  /* 0xfffffff80611d812 */ /* 0x000fe200078ec0ff */
[----:B------:R-:W-:Y:S01]  /*1100*/  IMAD.U32 R6, RZ, RZ, UR14 ;  /* 0x0000000eff067e24 */ /* 0x000fe2000f8e00ff */
[----:B------:R1:W-:Y:S01]  /*1110*/  @!P3 LDGSTS.E.BYPASS.LTC128B.128 [R199+0x11100], [R28.64], !P1 ;  /* 0x111000001cc7bfae */ /* 0x0003e2000c901d50 */
[----:B------:R-:W-:-:S03]  /*1120*/  @!P5 LOP3.LUT R19, R16, 0xfffffff8, RZ, 0xc0, !PT ;  /* 0xfffffff81013d812 */ /* 0x000fc600078ec0ff */
[----:B------:R1:W-:Y:S01]  /*1130*/  @!P3 LDGSTS.E.BYPASS.LTC128B.128 [R199+0x15100], [R30.64], !P4 ;  /* 0x151000001ec7bfae */ /* 0x0003e2000e101d50 */
[----:B------:R-:W-:Y:S02]  /*1140*/  @!P5 LEA R22, P3, R12, R20, 0x1 ;  /* 0x000000140c16d211 */ /* 0x000fe400078608ff */
[----:B------:R-:W-:Y:S02]  /*1150*/  IADD3 R10, -R6, c[0x0][0x1d0], -R11 ;  /* 0x00007400060a7a10 */ /* 0x000fe40007ffe90b */
[C---:B---3--:R-:W-:Y:S02]  /*1160*/  @!P5 LEA.HI.X R23, R12.reuse, R21, R13, 0x1, P3 ;  /* 0x000000150c17d211 */ /* 0x048fe400018f0c0d */
[C---:B----4-:R-:W-:Y:S01]  /*1170*/  @!P0 LEA R16, P3, R12.reuse, R14, 0x1 ;  /* 0x0000000e0c108211 */ /* 0x050fe200078608ff */
[----:B------:R-:W-:Y:S02]  /*1180*/  @!P5 IMAD.WIDE R24, R17, 0x2, R20 ;  /* 0x000000021118d825 */ /* 0x000fe400078e0214 */
[----:B------:R3:W-:Y:S01]  /*1190*/  @!P5 LDGSTS.E.BYPASS.LTC128B.128 [R199+0xe100], [R22.64], !P2 ;  /* 0x0e10000016c7dfae */ /* 0x0007e2000d101d50 */
[----:B------:R-:W-:Y:S01]  /*11a0*/  @!P0 LEA.HI.X R17, R12, R15, R13, 0x1, P3 ;  /* 0x0000000f0c118211 */ /* 0x000fe200018f0c0d */
[----:B------:R-:W-:-:S02]  /*11b0*/  @!P5 IMAD.WIDE R20, R19, 0x2, R20 ;  /* 0x000000021314d825 */ /* 0x000fc400078e0214 */
[----:B------:R4:W-:Y:S01]  /*11c0*/  @!P5 LDGSTS.E.BYPASS.LTC128B.128 [R199+0x12100], [R24.64], !P1 ;  /* 0x1210000018c7dfae */ /* 0x0009e2000c901d50 */
[----:B------:R-:W-:Y:S01]  /*11d0*/  ISETP.GE.AND P3, PT, R12, c[0x0][0x1d4], PT ;  /* 0x000075000c007a0c */ /* 0x000fe20003f66270 */
[C-C-:B------:R-:W-:Y:S02]  /*11e0*/  IMAD.WIDE.U32 R18, R11.reuse, c[0x0][0x1e0], R12.reuse ;  /* 0x000078000b127a25 */ /* 0x140fe400078e000c */
[----:B------:R5:W-:Y:S01]  /*11f0*/  @!P5 LDGSTS.E.BYPASS.LTC128B.128 [R199+0x16100], [R20.64], !P4 ;  /* 0x1610000014c7dfae */ /* 0x000be2000e101d50 */
[----:B------:R-:W-:Y:S01]  /*1200*/  ISETP.GE.AND P5, PT, R10, 0x21, PT ;  /* 0x000000210a00780c */ /* 0x000fe20003fa6270 */
[----:B------:R-:W-:Y:S02]  /*1210*/  IMAD.WIDE.U32 R12, R11, c[0x0][0x208], R12 ;  /* 0x000082000b0c7a25 */ /* 0x000fe400078e000c */
[----:B------:R1:W-:Y:S01]  /*1220*/  @!P0 LDGSTS.E.BYPASS.LTC128B.128 [R199+0xf100], [R16.64], !P2 ;  /* 0x0f10000010c78fae */ /* 0x0003e2000d101d50 */
[----:B------:R-:W-:Y:S02]  /*1230*/  ISETP.GE.AND P2, PT, R7, c[0x0][0x1d4], PT ;  /* 0x0000750007007a0c */ /* 0x000fe40003f46270 */
[----:B------:R-:W-:-:S02]  /*1240*/  IADD3 R60, -R11, c[0x0][0x1d0], -R6 ;  /* 0x000074000b3c7a10 */ /* 0x000fc40007ffe906 */
[----:B-1----:R-:W-:Y:S02]  /*1250*/  LOP3.LUT R17, R197, 0xfffffff0, RZ, 0xc0, !PT ;  /* 0xfffffff0c5117812 */ /* 0x002fe400078ec0ff */
[----:B--2---:R-:W-:Y:S01]  /*1260*/  @P6 SHF.R.S32.HI R207, RZ, 0x1f, R206 ;  /* 0x0000001fffcf6819 */ /* 0x004fe200000114ce */
[----:B------:R-:W-:Y:S02]  /*1270*/  @!P6 IMAD.MOV.U32 R206, RZ, RZ, R0 ;  /* 0x000000ffffcee224 */ /* 0x000fe400078e0000 */
[----:B------:R-:W-:Y:S02]  /*1280*/  IMAD R0, R9, c[0x0][0x1e0], RZ ;  /* 0x0000780009007a24 */ /* 0x000fe400078e02ff */
[----:B------:R-:W-:Y:S01]  /*1290*/  @!P6 IMAD.MOV.U32 R207, RZ, RZ, R5 ;  /* 0x000000ffffcfe224 */ /* 0x000fe200078e0005 */
[----:B------:R-:W-:Y:S01]  /*12a0*/  ISETP.GE.AND P6, PT, R10, 0x1, PT ;  /* 0x000000010a00780c */ /* 0x000fe20003fc6270 */
[----:B------:R-:W-:Y:S01]  /*12b0*/  IMAD R5, R11, c[0x0][0x1e4], R0 ;  /* 0x000079000b057a24 */ /* 0x000fe200078e0200 */
[----:B------:R-:W-:Y:S01]  /*12c0*/  @!P0 SHF.R.S32.HI R0, RZ, 0x1f, R7 ;  /* 0x0000001fff008819 */ /* 0x000fe20000011407 */
[----:B------:R-:W-:-:S02]  /*12d0*/  IMAD R203, R207, c[0x0][0x1f0], RZ ;  /* 0x00007c00cfcb7a24 */ /* 0x000fc400078e02ff */
[----:B------:R-:W-:Y:S01]  /*12e0*/  IMAD.IADD R19, R19, 0x1, R5 ;  /* 0x0000000113137824 */ /* 0x000fe200078e0205 */
[----:B------:R-:W-:Y:S01]  /*12f0*/  @!P0 LEA.HI R0, R0, R7, RZ, 0x3 ;  /* 0x0000000700008211 */ /* 0x000fe200078f18ff */
[----:B------:R-:W-:Y:S02]  /*1300*/  IMAD R5, R2, c[0x0][0x1e8], RZ ;  /* 0x00007a0002057a24 */ /* 0x000fe400078e02ff */
[----:B------:R-:W-:Y:S01]  /*1310*/  IMAD.WIDE.U32 R200, R8, c[0x0][0x1e8], R18 ;  /* 0x00007a0008c87a25 */ /* 0x000fe200078e0012 */
[----:B------:R-:W-:-:S03]  /*1320*/  @!P0 LOP3.LUT R7, R0, 0xfffffff8, RZ, 0xc0, !PT ;  /* 0xfffffff800078812 */ /* 0x000fc600078ec0ff */
[----:B------:R-:W-:Y:S02]  /*1330*/  IMAD R5, R8, c[0x0][0x1ec], R5 ;  /* 0x00007b0008057a24 */ /* 0x000fe400078e0205 */
[----:B-----5:R-:W-:Y:S01]  /*1340*/  @!P0 IMAD.WIDE R20, R7, 0x2, R14 ;  /* 0x0000000207148825 */ /* 0x020fe200078e020e */
[----:B------:R-:W-:-:S03]  /*1350*/  @!P0 SHF.R.S32.HI R7, RZ, 0x1f, R4 ;  /* 0x0000001fff078819 */ /* 0x000fc60000011404 */
[----:B------:R-:W-:Y:S01]  /*1360*/  IMAD.IADD R201, R201, 0x1, R5 ;  /* 0x00000001c9c97824 */ /* 0x000fe200078e0205 */
[----:B------:R-:W-:Y:S01]  /*1370*/  @!P0 LEA.HI R7, R7, R4, RZ, 0x3 ;  /* 0x0000000407078211 */ /* 0x000fe200078f18ff */
[----:B------:R1:W-:Y:S01]  /*1380*/  @!P0 LDGSTS.E.BYPASS.LTC128B.128 [R199+0x13100], [R20.64], !P1 ;  /* 0x1310000014c78fae */ /* 0x0003e2000c901d50 */
[----:B------:R-:W-:Y:S01]  /*1390*/  IMAD R203, R206, c[0x0][0x1f4], R203 ;  /* 0x00007d00cecb7a24 */ /* 0x000fe200078e02cb */
[----:B------:R-:W-:Y:S01]  /*13a0*/  ISETP.GE.AND P1, PT, R4, c[0x0][0x1d4], PT ;  /* 0x0000750004007a0c */ /* 0x000fe20003f26270 */
[----:B------:R-:W-:Y:S01]  /*13b0*/  IMAD.WIDE.U32 R200, R206, c[0x0][0x1f0], R200 ;  /* 0x00007c00cec87a25 */ /* 0x000fe200078e00c8 */
[----:B------:R-:W-:-:S03]  /*13c0*/  @!P0 LOP3.LUT R7, R7, 0xfffffff8, RZ, 0xc0, !PT ;  /* 0xfffffff807078812 */ /* 0x000fc600078ec0ff */
[----:B------:R-:W-:Y:S02]  /*13d0*/  IMAD.IADD R203, R201, 0x1, R203 ;  /* 0x00000001c9cb7824 */ /* 0x000fe400078e02cb */
[----:B------:R-:W-:Y:S02]  /*13e0*/  IMAD.U32 R5, RZ, RZ, UR20 ;  /* 0x00000014ff057e24 */ /* 0x000fe4000f8e00ff */
[----:B------:R-:W-:-:S04]  /*13f0*/  IMAD.MOV.U32 R202, RZ, RZ, R200 ;  /* 0x000000ffffca7224 */ /* 0x000fc800078e00c8 */
[----:B------:R-:W-:-:S05]  /*1400*/  IMAD.WIDE.U32 R18, R5, UR18, R202 ;  /* 0x0000001205127c25 */ /* 0x000fca000f8e00ca */
[----:B------:R-:W-:Y:S01]  /*1410*/  IADD3 R4, R19, UR4, RZ ;  /* 0x0000000413047c10 */ /* 0x000fe2000fffe0ff */
[----:B------:R-:W-:Y:S02]  /*1420*/  ULDC.64 UR4, c[0x0][0x208] ;  /* 0x0000820000047ab9 */ /* 0x000fe40000000a00 */
[----:B------:R-:W-:Y:S02]  /*1430*/  UIMAD UR10, UR21, UR4, URZ ;  /* 0x00000004150a72a4 */ /* 0x000fe4000f8e023f */
[----:B------:R-:W-:Y:S01]  /*1440*/  UIMAD.WIDE.U32 UR22, UR18, UR4, URZ ;  /* 0x00000004121672a5 */ /* 0x000fe2000f8e003f */
[----:B-1----:R-:W-:Y:S01]  /*1450*/  @!P0 IMAD.WIDE R20, R7, 0x2, R14 ;  /* 0x0000000207148825 */ /* 0x002fe200078e020e */
[----:B------:R-:W-:Y:S01]  /*1460*/  SHF.R.S32.HI R14, RZ, 0x4, R197 ;  /* 0x00000004ff0e7819 */ /* 0x000fe200000114c5 */
[----:B------:R-:W-:Y:S02]  /*1470*/  UIMAD UR10, UR18, UR5, UR10 ;  /* 0x00000005120a72a4 */ /* 0x000fe4000f8e020a */
[----:B------:R-:W-:Y:S01]  /*1480*/  IMAD.IADD R15, R80, 0x1, -R17 ;  /* 0x00000001500f7824 */ /* 0x000fe200078e0a11 */
[----:B------:R1:W-:Y:S01]  /*1490*/  @!P0 LDGSTS.E.BYPASS.LTC128B.128 [R199+0x17100], [R20.64], !P4 ;  /* 0x1710000014c78fae */ /* 0x0003e2000e101d50 */
[C---:B------:R-:W-:Y:S01]  /*14a0*/  @P6 LEA R16, P4, R18.reuse, c[0x0][0x1c8], 0x1 ;  /* 0x0000720012106a11 */ /* 0x040fe200078808ff */
[----:B------:R-:W-:Y:S01]  /*14b0*/  UIADD3 UR10, UR23, UR10, URZ ;  /* 0x0000000a170a7290 */ /* 0x000fe2000fffe03f */
[C---:B------:R-:W-:Y:S01]  /*14c0*/  @P5 IADD3 R7, P0, R18.reuse, UR12, RZ ;  /* 0x0000000c12075c10 */ /* 0x040fe2000ff1e0ff */
[----:B------:R-:W0:Y:S01]  /*14d0*/  LDGDEPBAR ;  /* 0x00000000000079af */ /* 0x000e220000000000 */
[----:B------:R-:W-:Y:S01]  /*14e0*/  @P6 LEA.HI.X R17, R18, c[0x0][0x1cc], R4, 0x1, P4 ;  /* 0x0000730012116a11 */ /* 0x000fe200020f0c04 */
[----:B------:R-:W-:Y:S01]  /*14f0*/  IMAD.U32 R208, RZ, RZ, UR22 ;  /* 0x00000016ffd07e24 */ /* 0x000fe2000f8e00ff */
[----:B------:R-:W-:Y:S01]  /*1500*/  @P5 IADD3.X R4, R4, UR11, RZ, P0, !PT ;  /* 0x0000000b04045c10 */ /* 0x000fe200087fe4ff */
[----:B------:R-:W-:Y:S01]  /*1510*/  BAR.SYNC.DEFER_BLOCKING 0x0 ;  /* 0x0000000000007b1d */ /* 0x000fe20000010000 */
[C---:B------:R-:W-:Y:S01]  /*1520*/  @P5 LEA R18, P0, R7.reuse, c[0x0][0x1c8], 0x1 ;  /* 0x0000720007125a11 */ /* 0x040fe200078008ff */
[----:B------:R-:W-:Y:S01]  /*1530*/  IMAD.U32 R209, RZ, RZ, UR23 ;  /* 0x00000017ffd17e24 */ /* 0x000fe2000f8e00ff */
[----:B------:R-:W-:Y:S01]  /*1540*/  SHF.R.S32.HI R10, RZ, 0x1f, R15 ;  /* 0x0000001fff0a7819 */ /* 0x000fe2000001140f */
[----:B------:R-:W-:Y:S01]  /*1550*/  USHF.L.U64.HI UR9, UR4, UR9, UR5 ;  /* 0x0000000904097299 */ /* 0x000fe20008010205 */
[----:B------:R-:W-:Y:S01]  /*1560*/  @P5 LEA.HI.X R19, R7, c[0x0][0x1cc], R4, 0x1, P0 ;  /* 0x0000730007135a11 */ /* 0x000fe200000f0c04 */
[----:B------:R-:W-:Y:S01]  /*1570*/  IMAD.SHL.U32 R7, R3, 0x40, RZ ;  /* 0x0000004003077824 */ /* 0x000fe200078e00ff */
[----:B------:R-:W-:Y:S01]  /*1580*/  LEA.HI R10, R10, R15, RZ, 0x3 ;  /* 0x0000000f0a0a7211 */ /* 0x000fe200078f18ff */
[----:B------:R-:W-:Y:S01]  /*1590*/  @UP0 UIADD3 UR5, UR13, -0x2, URZ ;  /* 0xfffffffe0d050890 */ /* 0x000fe2000fffe03f */
[----:B------:R-:W-:-:S02]  /*15a0*/  LEA.HI R197, R197, R14, RZ, 0x1 ;  /* 0x0000000ec5c57211 */ /* 0x000fc400078f08ff */
[----:B------:R-:W-:Y:S02]  /*15b0*/  LOP3.LUT R0, R10, 0xfffffff8, RZ, 0xc0, !PT ;  /* 0xfffffff80a007812 */ /* 0x000fe400078ec0ff */
[----:B------:R-:W-:Y:S02]  /*15c0*/  LOP3.LUT R197, R197, 0xfffffffe, RZ, 0xc0, !PT ;  /* 0xfffffffec5c57812 */ /* 0x000fe400078ec0ff */
[----:B------:R-:W-:Y:S01]  /*15d0*/  LOP3.LUT R7, R7, 0x1c0, RZ, 0xc0, !PT ;  /* 0x000001c007077812 */ /* 0x000fe200078ec0ff */
[----:B------:R-:W-:Y:S01]  /*15e0*/  IMAD.IADD R0, R15, 0x1, -R0 ;  /* 0x000000010f007824 */ /* 0x000fe200078e0a00 */
[----:B------:R-:W-:Y:S01]  /*15f0*/  LOP3.LUT P4, RZ, R3, 0x2, RZ, 0xc0, !PT ;  /* 0x0000000203ff7812 */ /* 0x000fe2000788c0ff */
[----:B------:R-:W-:Y:S01]  /*1600*/  IMAD.IADD R197, R14, 0x1, -R197 ;  /* 0x000000010ec57824 */ /* 0x000fe200078e0ac5 */
[----:B-1----:R-:W-:Y:S01]  /*1610*/  SEL R20, RZ, 0x2, P2 ;  /* 0x00000002ff147807 */ /* 0x002fe20001000000 */
[----:B------:R-:W-:Y:S01]  /*1620*/  IMAD.SHL.U32 R4, R0, 0x40, RZ ;  /* 0x0000004000047824 */ /* 0x000fe200078e00ff */
[----:B------:R-:W-:Y:S01]  /*1630*/  SEL R21, RZ, 0x4, P1 ;  /* 0x00000004ff157807 */ /* 0x000fe20000800000 */
[----:B------:R-:W-:Y:S01]  /*1640*/  IMAD.SHL.U32 R14, R197, 0x8, RZ ;  /* 0x00000008c50e7824 */ /* 0x000fe200078e00ff */
[----:B------:R-:W-:Y:S01]  /*1650*/  @!PT LDS RZ, [RZ] ;  /* 0x00000000fffff984 */ /* 0x000fe20000000800 */
[----:B------:R-:W-:Y:S01]  /*1660*/  @!PT LDS RZ, [RZ] ;  /* 0x00000000fffff984 */ /* 0x000fe20000000800 */
[----:B------:R-:W-:Y:S01]  /*1670*/  @!PT LDS RZ, [RZ] ;  /* 0x00000000fffff984 */ /* 0x000fe20000000800 */
[----:B------:R1:W-:Y:S02]  /*1680*/  @P6 LDGSTS.E.BYPASS.LTC128B.128 [R199+0x6100], [R16.64], !P3 ;  /* 0x0610000010c76fae */ /* 0x0003e4000d901d50 */
[----:B------:R-:W-:Y:S01]  /*1690*/  LOP3.LUT R15, R4, 0x1c0, RZ, 0xc0, !PT ;  /* 0x000001c0040f7812 */ /* 0x000fe200078ec0ff */
[----:B------:R-:W-:Y:S01]  /*16a0*/  IMAD.SHL.U32 R4, R11, 0x8, RZ ;  /* 0x000000080b047824 */ /* 0x000fe200078e00ff */
[----:B------:R1:W-:Y:S02]  /*16b0*/  @P6 LDGSTS.E.BYPASS.LTC128B.128 [R199+0x8100], [R16.64+0x80], !P2 ;  /* 0x0810008010c76fae */ /* 0x0003e4000d101d50 */
[----:B------:R-:W-:-:S02]  /*16c0*/  LOP3.LUT R14, R15, 0x8, R14, 0xf8, !PT ;  /* 0x000000080f0e7812 */ /* 0x000fc400078ef80e */
[----:B------:R-:W-:Y:S01]  /*16d0*/  SHF.R.U32.HI R15, RZ, 0x3, R15 ;  /* 0x00000003ff0f7819 */ /* 0x000fe2000001160f */
[----:B------:R1:W-:Y:S01]  /*16e0*/  @P6 LDGSTS.E.BYPASS.LTC128B.128 [R199+0xa100], [R16.64+0x100], !P1 ;  /* 0x0a10010010c76fae */ /* 0x0003e2000c901d50 */
[----:B------:R-:W-:Y:S02]  /*16f0*/  LOP3.LUT R4, R7, 0x8, R4, 0xf8, !PT ;  /* 0x0000000807047812 */ /* 0x000fe400078ef804 */
[----:B------:R-:W-:Y:S01]  /*1700*/  SHF.R.U32.HI R7, RZ, 0x3, R7 ;  /* 0x00000003ff077819 */ /* 0x000fe20000011607 */
[----:B------:R1:W-:Y:S01]  /*1710*/  @P5 LDGSTS.E.BYPASS.LTC128B.128 [R199+0x7100], [R18.64], !P3 ;  /* 0x0710000012c75fae */ /* 0x0003e2000d901d50 */
[----:B------:R-:W-:Y:S01]  /*1720*/  LOP3.LUT R14, R14, R15, RZ, 0x3c, !PT ;  /* 0x0000000f0e0e7212 */ /* 0x000fe200078e3cff */
[----:B------:R-:W-:Y:S01]  /*1730*/  IMAD.SHL.U32 R15, R10, 0x40, RZ ;  /* 0x000000400a0f7824 */ /* 0x000fe200078e00ff */
[----:B------:R-:W-:Y:S01]  /*1740*/  LOP3.LUT R10, R4, R7, RZ, 0x3c, !PT ;  /* 0x00000007040a7212 */ /* 0x000fe200078e3cff */
[----:B------:R1:W-:Y:S01]  /*1750*/  @P5 LDGSTS.E.BYPASS.LTC128B.128 [R199+0x9100], [R18.64+0x80], !P2 ;  /* 0x0910008012c75fae */ /* 0x0003e2000d101d50 */
[----:B------:R-:W-:-:S02]  /*1760*/  SHF.R.S32.HI R7, RZ, 0x5, R81 ;  /* 0x00000005ff077819 */ /* 0x000fc40000011451 */
[----:B------:R-:W-:Y:S01]  /*1770*/  LOP3.LUT R4, R14, 0xfffffe00, R15, 0xf8, !PT ;  /* 0xfffffe000e047812 */ /* 0x000fe200078ef80f */
[----:B------:R1:W-:Y:S01]  /*1780*/  @P5 LDGSTS.E.BYPASS.LTC128B.128 [R199+0xb100], [R18.64+0x100], !P1 ;  /* 0x0b10010012c75fae */ /* 0x0003e2000c901d50 */
[----:B------:R-:W-:Y:S01]  /*1790*/  IMAD R197, R197, 0x200, R10 ;  /* 0x00000200c5c57824 */ /* 0x000fe200078e020a */
[----:B------:R-:W-:Y:S01]  /*17a0*/  LOP3.LUT P5, RZ, R0, 0x2, RZ, 0xc0, !PT ;  /* 0x0000000200ff7812 */ /* 0x000fe200078ac0ff */
[----:B------:R-:W-:Y:S01]  /*17b0*/  IMAD R10, R9, c[0x0][0x208], RZ ;  /* 0x00008200090a7a24 */ /* 0x000fe200078e02ff */
[----:B------:R-:W0:Y:S01]  /*17c0*/  LDGDEPBAR ;  /* 0x00000000000079af */ /* 0x000e220000000000 */
[----:B------:R-:W-:Y:S01]  /*17d0*/  IMAD R198, R7, 0x400, R4 ;  /* 0x0000040007c67824 */ /* 0x000fe200078e0204 */
[----:B------:R-:W-:Y:S01]  /*17e0*/  ISETP.LT.OR P6, PT, R60, 0x1, P3 ;  /* 0x000000013c00780c */ /* 0x000fe20001fc1670 */
[----:B------:R-:W-:Y:S01]  /*17f0*/  IMAD R9, R11, c[0x0][0x20c], R10 ;  /* 0x000083000b097a24 */ /* 0x000fe200078e020a */
[----:B------:R-:W-:Y:S01]  /*1800*/  LOP3.LUT R81, R81, 0xffffffe0, RZ, 0xc0, !PT ;  /* 0xffffffe051517812 */ /* 0x000fe200078ec0ff */
[----:B------:R-:W-:-:S02]  /*1810*/  IMAD.SHL.U32 R197, R197, 0x2, RZ ;  /* 0x00000002c5c57824 */ /* 0x000fc400078e00ff */
[----:B------:R-:W-:Y:S02]  /*1820*/  IMAD.IADD R13, R13, 0x1, R9 ;  /* 0x000000010d0d7824 */ /* 0x000fe400078e0209 */
[----:B------:R-:W-:Y:S01]  /*1830*/  IMAD.SHL.U32 R198, R198, 0x2, RZ ;  /* 0x00000002c6c67824 */ /* 0x000fe200078e00ff */
[----:B------:R-:W-:Y:S01]  /*1840*/  IADD3 R196, R197, 0x6120, RZ ;  /* 0x00006120c5c47810 */ /* 0x000fe20007ffe0ff */
[----:B------:R-:W-:Y:S02]  /*1850*/  IMAD R9, R2, c[0x0][0x210], RZ ;  /* 0x0000840002097a24 */ /* 0x000fe400078e02ff */
[----:B------:R-:W-:-:S04]  /*1860*/  IMAD.WIDE.U32 R12, R8, c[0x0][0x210], R12 ;  /* 0x00008400080c7a25 */ /* 0x000fc800078e000c */
[----:B------:R-:W-:Y:S02]  /*1870*/  IMAD R9, R8, c[0x0][0x214], R9 ;  /* 0x0000850008097a24 */ /* 0x000fe400078e0209 */
[----:B------:R-:W-:Y:S02]  /*1880*/  IMAD.MOV.U32 R8, RZ, RZ, R12 ;  /* 0x000000ffff087224 */ /* 0x000fe400078e000c */
[----:B------:R-:W-:Y:S02]  /*1890*/  IMAD.IADD R9, R13, 0x1, R9 ;  /* 0x000000010d097824 */ /* 0x000fe400078e0209 */
[----:B------:R-:W-:Y:S01]  /*18a0*/  IMAD R13, R207, c[0x0][0x218], RZ ;  /* 0x00008600cf0d7a24 */ /* 0x000fe200078e02ff */
[----:B------:R-:W-:-:S04]  /*18b0*/  DEPBAR.LE SB0, 0x1 ;  /* 0x000080400000791a */ /* 0x000fc80000000000 */
[----:B------:R-:W-:-:S04]  /*18c0*/  DEPBAR.LE SB0, 0x0 ;  /* 0x000080000000791a */ /* 0x000fc80000000000 */
[----:B------:R-:W-:Y:S01]  /*18d0*/  BAR.SYNC.DEFER_BLOCKING 0x0 ;  /* 0x0000000000007b1d */ /* 0x000fe20000010000 */
[C---:B------:R-:W-:Y:S02]  /*18e0*/  IMAD R13, R206.reuse, c[0x0][0x21c], R13 ;  /* 0x00008700ce0d7a24 */ /* 0x040fe400078e020d */
[----:B------:R-:W-:Y:S01]  /*18f0*/  IMAD.WIDE.U32 R206, R206, c[0x0][0x218], R8 ;  /* 0x00008600cece7a25 */ /* 0x000fe200078e0008 */
[----:B------:R-:W-:-:S03]  /*1900*/  IADD3 R8, R197, 0x6100, RZ ;  /* 0x00006100c5087810 */ /* 0x000fc60007ffe0ff */
[----:B------:R-:W-:Y:S01]  /*1910*/  IMAD.MOV.U32 R2, RZ, RZ, 0x10 ;  /* 0x00000010ff027424 */ /* 0x000fe200078e00ff */
[----:B------:R-:W-:Y:S01]  /*1920*/  LEA R10, P0, R208, R206, 0x6 ;  /* 0x000000ced00a7211 */ /* 0x000fe200078030ff */
[----:B------:R-:W-:Y:S01]  /*1930*/  IMAD.U32 R9, RZ, RZ, UR10 ;  /* 0x0000000aff097e24 */ /* 0x000fe2000f8e00ff */
[----:B------:R-:W-:Y:S01]  /*1940*/  @P4 IADD3 R196, R8, -0x20, RZ ;  /* 0xffffffe008c44810 */ /* 0x000fe20007ffe0ff */
[----:B------:R-:W-:Y:S01]  /*1950*/  IMAD.IADD R209, R207, 0x1, R13 ;  /* 0x00000001cfd17824 */ /* 0x000fe200078e020d */
[----:B------:R-:W-:Y:S01]  /*1960*/  SEL R2, R2, 0xfffffff0, !P5 ;  /* 0xfffffff002027807 */ /* 0x000fe20006800000 */
[----:B------:R-:W-:Y:S01]  /*1970*/  USHF.L.U32 UR10, UR4, 0x6, URZ ;  /* 0x00000006040a7899 */ /* 0x000fe2000800063f */
[----:B------:R-:W-:Y:S01]  /*1980*/  SEL R8, RZ, 0x1, P3 ;  /* 0x00000001ff087807 */ /* 0x000fe20001800000 */
[----:B------:R-:W-:Y:S01]  /*1990*/  @UP0 USHF.R.S32.HI UR4, URZ, 0x1f, UR5 ;  /* 0x0000001f3f040899 */ /* 0x000fe20008011405 */
[----:B------:R-:W-:Y:S01]  /*19a0*/  LEA.HI.X R9, R208, R209, R9, 0x6, P0 ;  /* 0x000000d1d0097211 */ /* 0x000fe200000f3409 */
[----:B------:R-:W-:Y:S01]  /*19b0*/  IMAD R194, R2, 0x2, R198 ;  /* 0x0000000202c27824 */ /* 0x000fe200078e02c6 */
[----:B------:R-:W-:-:S02]  /*19c0*/  LEA R62, P0, R10, c[0x0][0x1f8], 0x1 ;  /* 0x00007e000a3e7a11 */ /* 0x000fc400078008ff */
[----:B------:R-:W-:Y:S02]  /*19d0*/  IADD3 R8, R21, R20, R8 ;  /* 0x0000001415087210 */ /* 0x000fe40007ffe008 */
[----:B------:R-:W-:Y:S01]  /*19e0*/  LEA.HI.X R63, R10, c[0x0][0x1fc], R9, 0x1, P0 ;  /* 0x00007f000a3f7a11 */ /* 0x000fe200000f0c09 */
[----:B------:R-:W-:Y:S01]  /*19f0*/  LDSM.16.M88.4 R40, [R198+0xc100] ;  /* 0x00c10000c628783b */ /* 0x000fe20000000200 */
[----:B------:R-:W-:Y:S02]  /*1a00*/  IADD3 R68, P0, R62, UR10, RZ ;  /* 0x0000000a3e447c10 */ /* 0x000fe4000ff1e0ff */
[----:B------:R-:W-:Y:S01]  /*1a10*/  LOP3.LUT P5, RZ, R8, 0x2, RZ, 0xc0, !PT ;  /* 0x0000000208ff7812 */ /* 0x000fe200078ac0ff */
[----:B------:R-:W2:Y:S01]  /*1a20*/  LDSM.16.M88.4 R32, [R197+0x6100] ;  /* 0x00610000c520783b */ /* 0x000ea20000000200 */
[----:B------:R-:W-:Y:S02]  /*1a30*/  IADD3.X R69, R63, UR9, RZ, P0, !PT ;  /* 0x000000093f457c10 */ /* 0x000fe400087fe4ff */
[----:B------:R-:W-:Y:S01]  /*1a40*/  ISETP.LT.OR P0, PT, R60, 0x1, !P5 ;  /* 0x000000013c00780c */ /* 0x000fe20006f01670 */
[----:B----4-:R-:W4:Y:S01]  /*1a50*/  LDSM.16.M88.4 R24, [R197+0x6900] ;  /* 0x00690000c518783b */ /* 0x010f220000000200 */
[----:B------:R-:W-:-:S02]  /*1a60*/  LOP3.LUT P4, RZ, R8, 0x4, RZ, 0xc0, !PT ;  /* 0x0000000408ff7812 */ /* 0x000fc4000788c0ff */
[----:B------:R-:W-:Y:S01]  /*1a70*/  ISETP.LT.OR P5, PT, R60, 0x21, !P5 ;  /* 0x000000213c00780c */ /* 0x000fe20006fa1670 */
[----:B-1----:R-:W3:Y:S01]  /*1a80*/  LDSM.16.M88.4 R16, [R197+0x7100] ;  /* 0x00710000c510783b */ /* 0x002ee20000000200 */
[C---:B------:R-:W-:Y:S02]  /*1a90*/  IADD3 R187, R196.reuse, 0x800, RZ ;  /* 0x00000800c4bb7810 */ /* 0x040fe40007ffe0ff */
[C---:B------:R-:W-:Y:S01]  /*1aa0*/  IADD3 R186, R196.reuse, 0x1000, RZ ;  /* 0x00001000c4ba7810 */ /* 0x040fe20007ffe0ff */
[----:B------:R-:W1:Y:S01]  /*1ab0*/  LDSM.16.M88.4 R56, [R197+0x7900] ;  /* 0x00790000c538783b */ /* 0x000e620000000200 */
[C---:B------:R-:W-:Y:S02]  /*1ac0*/  IADD3 R185, R196.reuse, 0x1800, RZ ;  /* 0x00001800c4b97810 */ /* 0x040fe40007ffe0ff */
[C---:B------:R-:W-:Y:S01]  /*1ad0*/  IADD3 R183, R196.reuse, 0x2000, RZ ;  /* 0x00002000c4b77810 */ /* 0x040fe20007ffe0ff */
[----:B------:R-:W-:Y:S01]  /*1ae0*/  LDSM.16.M88.4 R12, [R194+0xc100] ;  /* 0x00c10000c20c783b */ /* 0x000fe20000000200 */
[----:B------:R-:W-:-:S02]  /*1af0*/  IADD3 R182, R196, 0x2800, RZ ;  /* 0x00002800c4b67810 */ /* 0x000fc40007ffe0ff */
[C---:B------:R-:W-:Y:S01]  /*1b00*/  IADD3 R181, R196.reuse, 0x3000, RZ ;  /* 0x00003000c4b57810 */ /* 0x040fe20007ffe0ff */
[----:B------:R-:W5:Y:S01]  /*1b10*/  LDSM.16.M88.4 R48, [R196] ;  /* 0x00000000c430783b */ /* 0x000f620000000200 */
[C---:B------:R-:W-:Y:S02]  /*1b20*/  IADD3 R180, R196.reuse, 0x3800, RZ ;  /* 0x00003800c4b47810 */ /* 0x040fe40007ffe0ff */
[C---:B------:R-:W-:Y:S01]  /*1b30*/  IADD3 R179, R196.reuse, 0x4000, RZ ;  /* 0x00004000c4b37810 */ /* 0x040fe20007ffe0ff */
[----:B------:R-:W1:Y:S01]  /*1b40*/  LDSM.16.M88.4 R8, [R196+0x800] ;  /* 0x00080000c408783b */ /* 0x000e620000000200 */
[C---:B------:R-:W-:Y:S02]  /*1b50*/  IADD3 R178, R196.reuse, 0x4800, RZ ;  /* 0x00004800c4b27810 */ /* 0x040fe40007ffe0ff */
[C---:B------:R-:W-:Y:S01]  /*1b60*/  IADD3 R177, R196.reuse, 0x5000, RZ ;  /* 0x00005000c4b17810 */ /* 0x040fe20007ffe0ff */
[----:B------:R-:W1:Y:S01]  /*1b70*/  LDSM.16.M88.4 R52, [R196+0x1000] ;  /* 0x00100000c434783b */ /* 0x000e620000000200 */
[----:B------:R-:W-:-:S03]  /*1b80*/  IADD3 R176, R196, 0x5800, RZ ;  /* 0x00005800c4b07810 */ /* 0x000fc60007ffe0ff */
[----:B------:R-:W1:Y:S04]  /*1b90*/  LDSM.16.M88.4 R44, [R196+0x1800] ;  /* 0x00180000c42c783b */ /* 0x000e680000000200 */
[----:B------:R-:W-:Y:S01]  /*1ba0*/  @!PT LDS RZ, [RZ] ;  /* 0x00000000fffff984 */ /* 0x000fe20000000800 */
[----:B------:R-:W-:Y:S01]  /*1bb0*/  @!PT LDS RZ, [RZ] ;  /* 0x00000000fffff984 */ /* 0x000fe20000000800 */
[----:B------:R-:W-:Y:S01]  /*1bc0*/  @!PT LDS RZ, [RZ] ;  /* 0x00000000fffff984 */ /* 0x000fe20000000800 */
[----:B------:R1:W-:Y:S01]  /*1bd0*/  LDGSTS.E.BYPASS.LTC128B.128 [R199+0x100], [R62.64], !P6 ;  /* 0x001000003ec77fae */ /* 0x0003e2000f101d50 */
[C---:B------:R-:W-:Y:S02]  /*1be0*/  ISETP.LT.OR P6, PT, R60.reuse, 0x1, !P4 ;  /* 0x000000013c00780c */ /* 0x040fe400067c1670 */
[----:B------:R-:W-:Y:S01]  /*1bf0*/  ISETP.LT.OR P4, PT, R60, 0x21, !P4 ;  /* 0x000000213c00780c */ /* 0x000fe20006781670 */
[----:B--2---:R-:W-:Y:S01]  /*1c00*/  HMMA.16816.F32.BF16 R36, R40, R32, RZ ;  /* 0x000000202824723c */ /* 0x004fe200000418ff */
[----:B------:R1:W-:Y:S01]  /*1c10*/  LDGSTS.E.BYPASS.LTC128B.128 [R199+0x2100], [R62.64+0x80], !P0 ;  /* 0x021000803ec77fae */ /* 0x0003e2000c101d50 */
[----:B------:R-:W-:Y:S01]  /*1c20*/  LOP3.LUT P0, RZ, R0, 0x4, RZ, 0xc0, !PT ;  /* 0x0000000400ff7812 */ /* 0x000fe2000780c0ff */
[----:B------:R-:W-:-:S05]  /*1c30*/  IMAD.MOV.U32 R0, RZ, RZ, 0x20 ;  /* 0x00000020ff007424 */ /* 0x000fca00078e00ff */
[C---:B------:R-:W-:Y:S02]  /*1c40*/  HMMA.16816.F32.BF16 R32, R40.reuse, R34, RZ ;  /* 0x000000222820723c */ /* 0x040fe400000418ff */
[----:B------:R1:W-:Y:S01]  /*1c50*/  LDGSTS.E.BYPASS.LTC128B.128 [R199+0x4100], [R62.64+0x100], !P6 ;  /* 0x041001003ec77fae */ /* 0x0003e2000f101d50 */
[----:B------:R-:W-:Y:S02]  /*1c60*/  LOP3.LUT P6, RZ, R3, 0x4, RZ, 0xc0, !PT ;  /* 0x0000000403ff7812 */ /* 0x000fe400078cc0ff */
[----:B------:R-:W-:Y:S01]  /*1c70*/  SEL R3, R0, 0xffffffe0, !P0 ;  /* 0xffffffe000037807 */ /* 0x000fe20004000000 */
[----:B------:R-:W-:Y:S01]  /*1c80*/  IMAD.MOV.U32 R0, RZ, RZ, 0x40 ;  /* 0x00000040ff007424 */ /* 0x000fe200078e00ff */
[----:B------:R-:W-:Y:S01]  /*1c90*/  ISETP.LT.OR P0, PT, R60, 0x21, P3 ;  /* 0x000000213c00780c */ /* 0x000fe20001f01670 */
[----:B----4-:R-:W-:Y:S02]  /*1ca0*/  HMMA.16816.F32.BF16 R28, R40, R24, RZ ;  /* 0x00000018281c723c */ /* 0x010fe400000418ff */
[C---:B------:R-:W-:Y:S01]  /*1cb0*/  IMAD R193, R3.reuse, 0x2, R198 ;  /* 0x0000000203c17824 */ /* 0x040fe200078e02c6 */
[----:B------:R-:W-:Y:S01]  /*1cc0*/  SEL R0, R0, 0xffffffc0, !P6 ;  /* 0xffffffc000007807 */ /* 0x000fe20007000000 */
[----:B------:R-:W-:-:S04]  /*1cd0*/  IMAD R191, R3, 0x2, R194 ;  /* 0x0000000203bf7824 */ /* 0x000fc800078e02c2 */
[----:B------:R-:W-:Y:S01]  /*1ce0*/  HMMA.16816.F32.BF16 R24, R40, R26, RZ ;  /* 0x0000001a2818723c */ /* 0x000fe200000418ff */
[----:B------:R-:W-:Y:S02]  /*1cf0*/  IMAD.IADD R192, R197, 0x1, R0 ;  /* 0x00000001c5c07824 */ /* 0x000fe400078e0200 */
[----:B------:R-:W-:Y:S01]  /*1d00*/  IMAD.IADD R184, R0, 0x1, R196 ;  /* 0x0000000100b87824 */ /* 0x000fe200078e02c4 */
[----:B------:R2:W-:Y:S01]  /*1d10*/  LDGSTS.E.BYPASS.LTC128B.128 [R199+0x1100], [R68.64], !P0 ;  /* 0x0110000044c77fae */ /* 0x0005e2000c101d50 */
[----:B------:R-:W-:-:S03]  /*1d20*/  SHF.R.S32.HI R0, RZ, 0x1f, R7 ;  /* 0x0000001fff007819 */ /* 0x000fc60000011407 */
[C---:B---3--:R-:W-:Y:S01]  /*1d30*/  HMMA.16816.F32.BF16 R20, R40.reuse, R16, RZ ;  /* 0x000000102814723c */ /* 0x048fe200000418ff */
[----:B------:R2:W-:Y:S01]  /*1d40*/  LDGSTS.E.BYPASS.LTC128B.128 [R199+0x3100], [R68.64+0x80], !P5 ;  /* 0x0310008044c77fae */ /* 0x0005e2000e901d50 */
[----:B------:R-:W-:Y:S02]  /*1d50*/  PLOP3.LUT P5, PT, PT, PT, UP0, 0x80, 0x0 ;  /* 0x000000000000781c */ /* 0x000fe40003faf008 */
[----:B------:R-:W-:Y:S01]  /*1d60*/  LEA.HI R0, R0, R7, RZ, 0x3 ;  /* 0x0000000700007211 */ /* 0x000fe200078f18ff */
[----:B------:R2:W-:Y:S01]  /*1d70*/  LDGSTS.E.BYPASS.LTC128B.128 [R199+0x5100], [R68.64+0x100], !P4 ;  /* 0x0510010044c77fae */ /* 0x0005e2000e101d50 */
[----:B------:R-:W-:Y:S02]  /*1d80*/  PLOP3.LUT P4, PT, PT, PT, UP2, 0x80, 0x0 ;  /* 0x000000000000781c */ /* 0x000fe40003f8f028 */
[----:B------:R-:W-:Y:S01]  /*1d90*/  HMMA.16816.F32.BF16 R16, R40, R18, RZ ;  /* 0x000000122810723c */ /* 0x000fe200000418ff */
[----:B-1----:R-:W-:Y:S01]  /*1da0*/  LDSM.16.M88.4 R60, [R193+0xc100] ;  /* 0x00c10000c13c783b */ /* 0x002fe20000000200 */
[----:B------:R-:W-:-:S03]  /*1db0*/  LOP3.LUT R0, R0, 0xffffff8, RZ, 0xc0, !PT ;  /* 0x0ffffff800007812 */ /* 0x000fc600078ec0ff */
[----:B------:R-:W-:Y:S02]  /*1dc0*/  LDSM.16.M88.4 R72, [R197+0x8900] ;  /* 0x00890000c548783b */ /* 0x000fe40000000200 */
[----:B------:R-:W-:Y:S01]  /*1dd0*/  IMAD.IADD R7, R7, 0x1, -R0 ;  /* 0x0000000107077824 */ /* 0x000fe200078e0a00 */
[C---:B------:R-:W-:Y:S01]  /*1de0*/  HMMA.16816.F32.BF16 R64, R40.reuse, R56, RZ ;  /* 0x000000382840723c */ /* 0x040fe200000418ff */
[----:B------:R-:W-:Y:S04]  /*1df0*/  LDSM.16.M88.4 R76, [R184+0x3000] ;  /* 0x00300000b84c783b */ /* 0x000fe80000000200 */
[----:B------:R-:W0:Y:S03]  /*1e00*/  LDGDEPBAR ;  /* 0x00000000000079af */ /* 0x000e260000000000 */
[----:B------:R-:W-:Y:S01]  /*1e10*/  HMMA.16816.F32.BF16 R40, R40, R58, RZ ;  /* 0x0000003a2828723c */ /* 0x000fe200000418ff */
[----:B------:R-:W-:Y:S07]  /*1e20*/  LDSM.16.M88.4 R56, [R192+0x7100] ;  /* 0x00710000c038783b */ /* 0x000fee0000000200 */
[C---:B-----5:R-:W-:Y:S01]  /*1e30*/  HMMA.16816.F32.BF16 R36, R12.reuse, R48, R36 ;  /* 0x000000300c24723c */ /* 0x060fe20000041824 */
[----:B--2---:R-:W-:Y:S07]  /*1e40*/  LDSM.16.M88.4 R68, [R184+0x1800] ;  /* 0x00180000b844783b */ /* 0x004fee0000000200 */
[C---:B------:R-:W-:Y:S01]  /*1e50*/  HMMA.16816.F32.BF16 R32, R12.reuse, R50, R32 ;  /* 0x000000320c20723c */ /* 0x040fe20000041820 */
[----:B------:R-:W1:Y:S07]  /*1e60*/  LDSM.16.M88.4 R48, [R192+0x6100] ;  /* 0x00610000c030783b */ /* 0x000e6e0000000200 */
[C---:B------:R-:W-:Y:S08]  /*1e70*/  HMMA.16816.F32.BF16 R28, R12.reuse, R8, R28 ;  /* 0x000000080c1c723c */ /* 0x040ff0000004181c */
[C---:B------:R-:W-:Y:S01]  /*1e80*/  HMMA.16816.F32.BF16 R24, R12.reuse, R10, R24 ;  /* 0x0000000a0c18723c */ /* 0x040fe20000041818 */
[----:B------:R-:W2:Y:S07]  /*1e90*/  LDSM.16.M88.4 R8, [R192+0x6900] ;  /* 0x00690000c008783b */ /* 0x000eae0000000200 */
[C---:B------:R-:W-:Y:S08]  /*1ea0*/  HMMA.16816.F32.BF16 R20, R12.reuse, R52, R20 ;  /* 0x000000340c14723c */ /* 0x040ff00000041814 */
[C---:B------:R-:W-:Y:S01]  /*1eb0*/  HMMA.16816.F32.BF16 R16, R12.reuse, R54, R16 ;  /* 0x000000360c10723c */ /* 0x040fe20000041810 */
[----:B------:R-:W3:Y:S07]  /*1ec0*/  LDSM.16.M88.4 R52, [R192+0x7900] ;  /* 0x00790000c034783b */ /* 0x000eee0000000200 */
[C---:B------:R-:W-:Y:S08]  /*1ed0*/  HMMA.16816.F32.BF16 R64, R12.reuse, R44, R64 ;  /* 0x0000002c0c40723c */ /* 0x040ff00000041840 */
[----:B------:R-:W-:Y:S01]  /*1ee0*/  HMMA.16816.F32.BF16 R40, R12, R46, R40 ;  /* 0x0000002e0c28723c */ /* 0x000fe20000041828 */
[----:B------:R-:W-:Y:S04]  /*1ef0*/  LDSM.16.M88.4 R44, [R191+0xc100] ;  /* 0x00c10000bf2c783b */ /* 0x000fe80000000200 */
[----:B------:R-:W4:Y:S03]  /*1f00*/  LDSM.16.M88.4 R12, [R184] ;  /* 0x00000000b80c783b */ /* 0x000f260000000200 */
[C---:B-1----:R-:W-:Y:S08]  /*1f10*/  HMMA.16816.F32.BF16 R36, R60.reuse, R48, R36 ;  /* 0x000000303c24723c */ /* 0x042ff00000041824 */
[C---:B------:R-:W-:Y:S01]  /*1f20*/  HMMA.16816.F32.BF16 R32, R60.reuse, R50, R32 ;  /* 0x000000323c20723c */ /* 0x040fe20000041820 */
[----:B------:R-:W-:Y:S07]  /*1f30*/  LDSM.16.M88.4 R48, [R184+0x800] ;  /* 0x00080000b830783b */ /* 0x000fee0000000200 */
[C---:B--2---:R-:W-:Y:S08]  /*1f40*/  HMMA.16816.F32.BF16 R28, R60.reuse, R8, R28 ;  /* 0x000000083c1c723c */ /* 0x044ff0000004181c */
[C---:B------:R-:W-:Y:S01]  /*1f50*/  HMMA.16816.F32.BF16 R24, R60.reuse, R10, R24 ;  /* 0x0000000a3c18723c */ /* 0x040fe20000041818 */
[----:B------:R-:W1:Y:S07]  /*1f60*/  LDSM.16.M88.4 R8, [R184+0x1000] ;  /* 0x00100000b808783b */ /* 0x000e6e0000000200 */
[C---:B------:R-:W-:Y:S08]  /*1f70*/  HMMA.16816.F32.BF16 R20, R60.reuse, R56, R20 ;  /* 0x000000383c14723c */ /* 0x040ff00000041814 */
[C---:B------:R-:W-:Y:S01]  /*1f80*/  HMMA.16816.F32.BF16 R16, R60.reuse, R58, R16 ;  /* 0x0000003a3c10723c */ /* 0x040fe20000041810 */
[----:B------:R-:W-:Y:S07]  /*1f90*/  LDSM.16.M88.4 R56, [R197+0x9100] ;  /* 0x00910000c538783b */ /* 0x000fee0000000200 */
[C---:B---3--:R-:W-:Y:S08]  /*1fa0*/  HMMA.16816.F32.BF16 R64, R60.reuse, R52, R64 ;  /* 0x000000343c40723c */ /* 0x048ff00000041840 */
[----:B------:R-:W-:Y:S01]  /*1fb0*/  HMMA.16816.F32.BF16 R60, R60, R54, R40 ;  /* 0x000000363c3c723c */ /* 0x000fe20000041828 */
[----:B------:R-:W-:Y:S04]  /*1fc0*/  LDSM.16.M88.4 R40, [R198+0x10100] ;  /* 0x01010000c628783b */ /* 0x000fe80000000200 */
[----:B------:R-:W-:Y:S03]  /*1fd0*/  LDSM.16.M88.4 R52, [R197+0x9900] ;  /* 0x00990000c534783b */ /* 0x000fe60000000200 */
[C---:B----4-:R-:W-:Y:S08]  /*1fe0*/  HMMA.16816.F32.BF16 R36, R44.reuse, R12, R36 ;  /* 0x0000000c2c24723c */ /* 0x050ff00000041824 */
[C---:B------:R-:W-:Y:S01]  /*1ff0*/  HMMA.16816.F32.BF16 R32, R44.reuse, R14, R32 ;  /* 0x0000000e2c20723c */ /* 0x040fe20000041820 */
[----:B------:R-:W2:Y:S07]  /*2000*/  LDSM.16.M88.4 R12, [R197+0x8100] ;  /* 0x00810000c50c783b */ /* 0x000eae0000000200 */
[C---:B-1----:R-:W-:Y:S08]  /*2010*/  HMMA.16816.F32.BF16 R20, R44.reuse, R8, R20 ;  /* 0x000000082c14723c */ /* 0x042ff00000041814 */
[C---:B------:R-:W-:Y:S01]  /*2020*/  HMMA.16816.F32.BF16 R16, R44.reuse, R10, R16 ;  /* 0x0000000a2c10723c */ /* 0x040fe20000041810 */
[----:B------:R-:W-:Y:S07]  /*2030*/  LDSM.16.M88.4 R8, [R194+0x10100] ;  /* 0x01010000c208783b */ /* 0x000fee0000000200 */
[C---:B------:R-:W-:Y:S08]  /*2040*/  HMMA.16816.F32.BF16 R28, R44.reuse, R48, R28 ;  /* 0x000000302c1c723c */ /* 0x040ff0000004181c */
[C---:B------:R-:W-:Y:S01]  /*2050*/  HMMA.16816.F32.BF16 R24, R44.reuse, R50, R24 ;  /* 0x000000322c18723c */ /* 0x040fe20000041818 */
[----:B------:R-:W1:Y:S07]  /*2060*/  LDSM.16.M88.4 R48, [R196+0x2000] ;  /* 0x00200000c430783b */ /* 0x000e6e0000000200 */
[C---:B------:R-:W-:Y:S08]  /*2070*/  HMMA.16816.F32.BF16 R64, R44.reuse, R68, R64 ;  /* 0x000000442c40723c */ /* 0x040ff00000041840 */
[----:B------:R-:W-:Y:S01]  /*2080*/  HMMA.16816.F32.BF16 R60, R44, R70, R60 ;  /* 0x000000462c3c723c */ /* 0x000fe2000004183c */
[----:B------:R-:W3:Y:S04]  /*2090*/  LDSM.16.M88.4 R44, [R196+0x3000] ;  /* 0x00300000c42c783b */ /* 0x000ee80000000200 */
[----:B------:R-:W4:Y:S03]  /*20a0*/  LDSM.16.M88.4 R68, [R196+0x2800] ;  /* 0x00280000c444783b */ /* 0x000f260000000200 */
[C---:B--2---:R-:W-:Y:S08]  /*20b0*/  HMMA.16816.F32.BF16 R36, R40.reuse, R12, R36 ;  /* 0x0000000c2824723c */ /* 0x044ff00000041824 */
[C---:B------:R-:W-:Y:S01]  /*20c0*/  HMMA.16816.F32.BF16 R32, R40.reuse, R14, R32 ;  /* 0x0000000e2820723c */ /* 0x040fe20000041820 */
[----:B------:R-:W2:Y:S07]  /*20d0*/  LDSM.16.M88.4 R12, [R196+0x3800] ;  /* 0x00380000c40c783b */ /* 0x000eae0000000200 */
[C---:B------:R-:W-:Y:S08]  /*20e0*/  HMMA.16816.F32.BF16 R20, R40.reuse, R56, R20 ;  /* 0x000000382814723c */ /* 0x040ff00000041814 */
[C---:B------:R-:W-:Y:S01]  /*20f0*/  HMMA.16816.F32.BF16 R16, R40.reuse, R58, R16 ;  /* 0x0000003a2810723c */ /* 0x040fe20000041810 */
[----:B------:R-:W-:Y:S07]  /*2100*/  LDSM.16.M88.4 R56, [R192+0x8100] ;  /* 0x00810000c038783b */ /* 0x000fee0000000200 */
[C---:B------:R-:W-:Y:S08]  /*2110*/  HMMA.16816.F32.BF16 R28, R40.reuse, R72, R28 ;  /* 0x00000048281c723c */ /* 0x040ff0000004181c */
[C---:B------:R-:W-:Y:S01]  /*2120*/  HMMA.16816.F32.BF16 R24, R40.reuse, R74, R24 ;  /* 0x0000004a2818723c */ /* 0x040fe20000041818 */
[----:B------:R-:W-:Y:S07]  /*2130*/  LDSM.16.M88.4 R72, [R191+0x10100] ;  /* 0x01010000bf48783b */ /* 0x000fee0000000200 */
[C---:B------:R-:W-:Y:S08]  /*2140*/  HMMA.16816.F32.BF16 R64, R40.reuse, R52, R64 ;  /* 0x000000342840723c */ /* 0x040ff00000041840 */
[----:B------:R-:W-:Y:S01]  /*2150*/  HMMA.16816.F32.BF16 R60, R40, R54, R60 ;  /* 0x00000036283c723c */ /* 0x000fe2000004183c */
[----:B------:R-:W5:Y:S04]  /*2160*/  LDSM.16.M88.4 R40, [R193+0x10100] ;  /* 0x01010000c128783b */ /* 0x000f680000000200 */
[----:B------:R-:W2:Y:S03]  /*2170*/  LDSM.16.M88.4 R52, [R192+0x8900] ;  /* 0x00890000c034783b */ /* 0x000ea60000000200 */
        /* <DEDUP_REMOVED lines=8> */
[----:B------:R-:W-:Y:S07]  /*2200*/  LDSM.16.M88.4 R68, [R184+0x3800] ;  /* 0x00380000b844783b */ /* 0x000fee0000000200 */
[C---:B--2---:R-:W-:Y:S08]  /*2210*/  HMMA.16816.F32.BF16 R64, R8.reuse, R12, R64 ;  /* 0x0000000c0840723c */ /* 0x044ff00000041840 */
[----:B------:R-:W-:Y:S01]  /*2220*/  HMMA.16816.F32.BF16 R60, R8, R14, R60 ;  /* 0x0000000e083c723c */ /* 0x000fe2000004183c */
[----:B------:R-:W2:Y:S04]  /*2230*/  LDSM.16.M88.4 R12, [R184+0x2000] ;  /* 0x00200000b80c783b */ /* 0x000ea80000000200 */
[----:B------:R-:W4:Y:S03]  /*2240*/  LDSM.16.M88.4 R8, [R184+0x2800] ;  /* 0x00280000b808783b */ /* 0x000f260000000200 */
[C---:B-----5:R-:W-:Y:S08]  /*2250*/  HMMA.16816.F32.BF16 R36, R40.reuse, R56, R36 ;  /* 0x000000382824723c */ /* 0x060ff00000041824 */
[C---:B------:R-:W-:Y:S01]  /*2260*/  HMMA.16816.F32.BF16 R32, R40.reuse, R58, R32 ;  /* 0x0000003a2820723c */ /* 0x040fe20000041820 */
[----:B------:R-:W-:Y:S07]  /*2270*/  LDSM.16.M88.4 R56, [R198+0x14100] ;  /* 0x01410000c638783b */ /* 0x000fee0000000200 */
[C---:B------:R-:W-:Y:S08]  /*2280*/  HMMA.16816.F32.BF16 R28, R40.reuse, R52, R28 ;  /* 0x00000034281c723c */ /* 0x040ff0000004181c */
[C---:B------:R-:W-:Y:S01]  /*2290*/  HMMA.16816.F32.BF16 R24, R40.reuse, R54, R24 ;  /* 0x000000362818723c */ /* 0x040fe20000041818 */
[----:B------:R-:W5:Y:S07]  /*22a0*/  LDSM.16.M88.4 R52, [R197+0xa100] ;  /* 0x00a10000c534783b */ /* 0x000f6e0000000200 */
[C---:B-1----:R-:W-:Y:S08]  /*22b0*/  HMMA.16816.F32.BF16 R20, R40.reuse, R48, R20 ;  /* 0x000000302814723c */ /* 0x042ff00000041814 */
        /* <DEDUP_REMOVED lines=13> */
[C---:B------:R-:W-:Y:S08]  /*2390*/  HMMA.16816.F32.BF16 R16, R72.reuse, R78, R16 ;  /* 0x0000004e4810723c */ /* 0x040ff00000041810 */
[C---:B------:R-:W-:Y:S08]  /*23a0*/  HMMA.16816.F32.BF16 R64, R72.reuse, R68, R64 ;  /* 0x000000444840723c */ /* 0x040ff00000041840 */
[----:B------:R-:W-:Y:S01]  /*23b0*/  HMMA.16816.F32.BF16 R68, R72, R70, R60 ;  /* 0x000000464844723c */ /* 0x000fe2000004183c */
[----:B------:R-:W4:Y:S04]  /*23c0*/  LDSM.16.M88.4 R72, [R196+0x5000] ;  /* 0x00500000c448783b */ /* 0x000f280000000200 */
[----:B------:R-:W2:Y:S03]  /*23d0*/  LDSM.16.M88.4 R60, [R196+0x4800] ;  /* 0x00480000c43c783b */ /* 0x000ea60000000200 */
[C---:B-----5:R-:W-:Y:S08]  /*23e0*/  HMMA.16816.F32.BF16 R36, R56.reuse, R52, R36 ;  /* 0x000000343824723c */ /* 0x060ff00000041824 */
[C---:B------:R-:W-:Y:S01]  /*23f0*/  HMMA.16816.F32.BF16 R32, R56.reuse, R54, R32 ;  /* 0x000000363820723c */ /* 0x040fe20000041820 */
[----:B------:R-:W-:Y:S07]  /*2400*/  LDSM.16.M88.4 R52, [R192+0xa900] ;  /* 0x00a90000c034783b */ /* 0x000fee0000000200 */
[C---:B-1----:R-:W-:Y:S08]  /*2410*/  HMMA.16816.F32.BF16 R28, R56.reuse, R48, R28 ;  /* 0x00000030381c723c */ /* 0x042ff0000004181c */
[C---:B------:R-:W-:Y:S01]  /*2420*/  HMMA.16816.F32.BF16 R24, R56.reuse, R50, R24 ;  /* 0x000000323818723c */ /* 0x040fe20000041818 */
[----:B------:R-:W1:Y:S07]  /*2430*/  LDSM.16.M88.4 R48, [R196+0x5800] ;  /* 0x00580000c430783b */ /* 0x000e6e0000000200 */
[C---:B---3--:R-:W-:Y:S08]  /*2440*/  HMMA.16816.F32.BF16 R20, R56.reuse, R44, R20 ;  /* 0x0000002c3814723c */ /* 0x048ff00000041814 */
[----:B------:R-:W-:Y:S01]  /*2450*/  HMMA.16816.F32.BF16 R16, R56, R46, R16 ;  /* 0x0000002e3810723c */ /* 0x000fe20000041810 */
[----:B------:R-:W-:Y:S07]  /*2460*/  LDSM.16.M88.4 R44, [R193+0x14100] ;  /* 0x01410000c12c783b */ /* 0x000fee0000000200 */
[C---:B--2---:R-:W-:Y:S08]  /*2470*/  HMMA.16816.F32.BF16 R36, R12.reuse, R8, R36 ;  /* 0x000000080c24723c */ /* 0x044ff00000041824 */
[----:B------:R-:W-:Y:S01]  /*2480*/  HMMA.16816.F32.BF16 R32, R12, R10, R32 ;  /* 0x0000000a0c20723c */ /* 0x000fe20000041820 */
[----:B------:R-:W2:Y:S07]  /*2490*/  LDSM.16.M88.4 R8, [R192+0xb100] ;  /* 0x00b10000c008783b */ /* 0x000eae0000000200 */
[C---:B------:R-:W-:Y:S08]  /*24a0*/  HMMA.16816.F32.BF16 R64, R56.reuse, R40, R64 ;  /* 0x000000283840723c */ /* 0x040ff00000041840 */
[----:B------:R-:W-:Y:S01]  /*24b0*/  HMMA.16816.F32.BF16 R68, R56, R42, R68 ;  /* 0x0000002a3844723c */ /* 0x000fe20000041844 */
[----:B------:R-:W3:Y:S04]  /*24c0*/  LDSM.16.M88.4 R40, [R192+0xa100] ;  /* 0x00a10000c028783b */ /* 0x000ee80000000200 */
[----:B------:R-:W5:Y:S03]  /*24d0*/  LDSM.16.M88.4 R56, [R192+0xb900] ;  /* 0x00b90000c038783b */ /* 0x000f660000000200 */
[C---:B----4-:R-:W-:Y:S08]  /*24e0*/  HMMA.16816.F32.BF16 R20, R12.reuse, R72, R20 ;  /* 0x000000480c14723c */ /* 0x050ff00000041814 */
[C---:B------:R-:W-:Y:S08]  /*24f0*/  HMMA.16816.F32.BF16 R16, R12.reuse, R74, R16 ;  /* 0x0000004a0c10723c */ /* 0x040ff00000041810 */
[C---:B------:R-:W-:Y:S08]  /*2500*/  HMMA.16816.F32.BF16 R28, R12.reuse, R60, R28 ;  /* 0x0000003c0c1c723c */ /* 0x040ff0000004181c */
[C---:B------:R-:W-:Y:S01]  /*2510*/  HMMA.16816.F32.BF16 R24, R12.reuse, R62, R24 ;  /* 0x0000003e0c18723c */ /* 0x040fe20000041818 */
[----:B------:R-:W-:Y:S07]  /*2520*/  LDSM.16.M88.4 R60, [R191+0x14100] ;  /* 0x01410000bf3c783b */ /* 0x000fee0000000200 */
[C---:B-1----:R-:W-:Y:S01]  /*2530*/  HMMA.16816.F32.BF16 R72, R12.reuse, R48, R64 ;  /* 0x000000300c48723c */ /* 0x042fe20000041840 */
[----:B------:R-:W-:Y:S07]  /*2540*/  LDSM.16.M88.4 R64, [R184+0x4000] ;  /* 0x00400000b840783b */ /* 0x000fee0000000200 */
[----:B------:R-:W-:Y:S01]  /*2550*/  HMMA.16816.F32.BF16 R68, R12, R50, R68 ;  /* 0x000000320c44723c */ /* 0x000fe20000041844 */
[----:B------:R-:W1:Y:S07]  /*2560*/  LDSM.16.M88.4 R12, [R184+0x4800] ;  /* 0x00480000b80c783b */ /* 0x000e6e0000000200 */
[C---:B--2---:R-:W-:Y:S08]  /*2570*/  HMMA.16816.F32.BF16 R20, R44.reuse, R8, R20 ;  /* 0x000000082c14723c */ /* 0x044ff00000041814 */
[C---:B------:R-:W-:Y:S01]  /*2580*/  HMMA.16816.F32.BF16 R16, R44.reuse, R10, R16 ;  /* 0x0000000a2c10723c */ /* 0x040fe20000041810 */
[----:B------:R-:W2:Y:S07]  /*2590*/  LDSM.16.M88.4 R8, [R184+0x5000] ;  /* 0x00500000b808783b */ /* 0x000eae0000000200 */
[C---:B------:R-:W-:Y:S08]  /*25a0*/  HMMA.16816.F32.BF16 R28, R44.reuse, R52, R28 ;  /* 0x000000342c1c723c */ /* 0x040ff0000004181c */
[C---:B------:R-:W-:Y:S08]  /*25b0*/  HMMA.16816.F32.BF16 R24, R44.reuse, R54, R24 ;  /* 0x000000362c18723c */ /* 0x040ff00000041818 */
[C---:B---3--:R-:W-:Y:S08]  /*25c0*/  HMMA.16816.F32.BF16 R36, R44.reuse, R40, R36 ;  /* 0x000000282c24723c */ /* 0x048ff00000041824 */
[C---:B------:R-:W-:Y:S08]  /*25d0*/  HMMA.16816.F32.BF16 R32, R44.reuse, R42, R32 ;  /* 0x0000002a2c20723c */ /* 0x040ff00000041820 */
[C---:B-----5:R-:W-:Y:S08]  /*25e0*/  HMMA.16816.F32.BF16 R72, R44.reuse, R56, R72 ;  /* 0x000000382c48723c */ /* 0x060ff00000041848 */
[----:B------:R-:W-:Y:S07]  /*25f0*/  HMMA.16816.F32.BF16 R68, R44, R58, R68 ;  /* 0x0000003a2c44723c */ /* 0x000fee0000041844 */
[C---:B------:R-:W-:Y:S01]  /*2600*/  IMAD.IADD R44, R80.reuse, 0x1, -R81 ;  /* 0x00000001502c7824 */ /* 0x040fe200078e0a51 */
[----:B-1----:R-:W-:Y:S01]  /*2610*/  HMMA.16816.F32.BF16 R28, R60, R12, R28 ;  /* 0x0000000c3c1c723c */ /* 0x002fe2000004181c */
[----:B------:R-:W-:-:S02]  /*2620*/  IMAD.IADD R80, R80, 0x1, -R83 ;  /* 0x0000000150507824 */ /* 0x000fc400078e0a53 */
[----:B------:R-:W-:Y:S01]  /*2630*/  @P5 IMAD.WIDE.U32 R46, R5, UR5, R202 ;  /* 0x00000005052e5c25 */ /* 0x000fe2000f8e00ca */
[----:B------:R-:W-:Y:S01]  /*2640*/  @UP0 UIMAD UR5, UR19, UR5, URZ ;  /* 0x00000005130502a4 */ /* 0x000fe2000f8e023f */
[----:B------:R-:W-:Y:S02]  /*2650*/  SHF.R.S32.HI R41, RZ, 0x1f, R44 ;  /* 0x0000001fff297819 */ /* 0x000fe4000001142c */
[----:B------:R-:W-:Y:S01]  /*2660*/  LEA.HI R5, R80, R80, RZ, 0x1 ;  /* 0x0000005050057211 */ /* 0x000fe200078f08ff */
[----:B------:R-:W-:Y:S01]  /*2670*/  @UP0 UIMAD UR4, UR4, UR20, UR5 ;  /* 0x00000014040402a4 */ /* 0x000fe2000f8e0205 */
[----:B------:R-:W-:Y:S01]  /*2680*/  LEA.HI R0, R41, R44, RZ, 0x2 ;  /* 0x0000002c29007211 */ /* 0x000fe200078f10ff */
[----:B------:R-:W-:Y:S01]  /*2690*/  HMMA.16816.F32.BF16 R24, R60, R14, R24 ;  /* 0x0000000e3c18723c */ /* 0x000fe20000041818 */
[----:B------:R-:W-:Y:S01]  /*26a0*/  LOP3.LUT R5, R5, 0x1ffffffe, RZ, 0xc0, !PT ;  /* 0x1ffffffe05057812 */ /* 0x000fe200078ec0ff */
[----:B------:R-:W1:Y:S01]  /*26b0*/  LDSM.16.M88.4 R40, [R184+0x5800] ;  /* 0x00580000b828783b */ /* 0x000e620000000200 */
[----:B------:R-:W-:Y:S01]  /*26c0*/  LEA.HI.SX32 R12, R0, UR15, 0x1e ;  /* 0x0000000f000c7c11 */ /* 0x000fe2000f8ff2ff */
[----:B------:R-:W-:-:S04]  /*26d0*/  DEPBAR.LE SB0, 0x0 ;  /* 0x000080000000791a */ /* 0x000fc80000000000 */
[----:B------:R-:W-:Y:S01]  /*26e0*/  IMAD.IADD R204, R80, 0x1, -R5 ;  /* 0x0000000150cc7824 */ /* 0x000fe200078e0a05 */
[----:B------:R-:W-:Y:S01]  /*26f0*/  @P5 IADD3 R5, R47, UR4, RZ ;  /* 0x000000042f055c10 */ /* 0x000fe2000fffe0ff */
[----:B------:R-:W-:Y:S01]  /*2700*/  IMAD R7, R7, 0x10, R12 ;  /* 0x0000001007077824 */ /* 0x000fe200078e020c */
[----:B------:R-:W-:Y:S01]  /*2710*/  @P5 LEA R14, P0, R46, c[0x0][0x1c8], 0x1 ;  /* 0x000072002e0e5a11 */ /* 0x000fe200078008ff */
[C---:B--2---:R-:W-:Y:S01]  /*2720*/  HMMA.16816.F32.BF16 R20, R60.reuse, R8, R20 ;  /* 0x000000083c14723c */ /* 0x044fe20000041814 */
[----:B------:R-:W-:Y:S01]  /*2730*/  IMAD.U32 R47, RZ, RZ, UR12 ;  /* 0x0000000cff2f7e24 */ /* 0x000fe2000f8e00ff */
[----:B------:R-:W-:Y:S01]  /*2740*/  LOP3.LUT R205, R0, 0x7ffffffc, RZ, 0xc0, !PT ;  /* 0x7ffffffc00cd7812 */ /* 0x000fe200078ec0ff */
[----:B------:R-:W-:Y:S01]  /*2750*/  IMAD R204, R204, 0x8, R7 ;  /* 0x00000008cccc7824 */ /* 0x000fe200078e0207 */
[----:B------:R-:W-:Y:S01]  /*2760*/  @P5 LEA.HI.X R15, R46, c[0x0][0x1cc], R5, 0x1, P0 ;  /* 0x000073002e0f5a11 */ /* 0x000fe200000f0c05 */
[----:B------:R-:W-:Y:S01]  /*2770*/  IMAD.U32 R7, RZ, RZ, UR12 ;  /* 0x0000000cff077e24 */ /* 0x000fe2000f8e00ff */
[----:B------:R-:W-:Y:S01]  /*2780*/  PLOP3.LUT P0, PT, PT, PT, UP2, 0x80, 0x0 ;  /* 0x000000000000781c */ /* 0x000fe20003f0f028 */
[----:B------:R-:W-:Y:S01]  /*2790*/  @P4 IMAD.HI.U32 R8, R204, c[0x0][0x2c8], RZ ;  /* 0x0000b200cc084a27 */ /* 0x000fe200078e00ff */
[----:B------:R-:W-:Y:S01]  /*27a0*/  @P5 LEA R46, P4, R47, R14, 0x1 ;  /* 0x0000000e2f2e5211 */ /* 0x000fe200078808ff */
[----:B------:R-:W-:Y:S01]  /*27b0*/  BAR.SYNC.DEFER_BLOCKING 0x0 ;  /* 0x0000000000007b1d */ /* 0x000fe20000010000 */
[----:B------:R-:W-:Y:S01]  /*27c0*/  HMMA.16816.F32.BF16 R16, R60, R10, R16 ;  /* 0x0000000a3c10723c */ /* 0x000fe20000041810 */
[----:B------:R-:W-:-:S02]  /*27d0*/  IMAD.U32 R5, RZ, RZ, UR11 ;  /* 0x0000000bff057e24 */ /* 0x000fc4000f8e00ff */
[----:B------:R-:W-:Y:S02]  /*27e0*/  IMAD.MOV.U32 R0, RZ, RZ, R204 ;  /* 0x000000ffff007224 */ /* 0x000fe400078e00cc */
[----:B------:R-:W-:Y:S01]  /*27f0*/  ULDC UR4, c[0x0][0x1d0] ;  /* 0x0000740000047ab9 */ /* 0x000fe20000000800 */
[----:B------:R-:W-:Y:S01]  /*2800*/  @P5 LEA.HI.X R47, R7, R15, R5, 0x1, P4 ;  /* 0x0000000f072f5211 */ /* 0x000fe200020f0c05 */
[----:B------:R-:W-:Y:S01]  /*2810*/  UIADD3 UR4, -UR14, UR4, UR6 ;  /* 0x000000040e047290 */ /* 0x000fe2000fffe106 */
[----:B------:R-:W-:Y:S01]  /*2820*/  IMAD.IADD R205, R44, 0x1, -R205 ;  /* 0x000000012ccd7824 */ /* 0x000fe200078e0acd */
[----:B------:R-:W-:Y:S01]  /*2830*/  @P0 SHF.R.U32.HI R0, RZ, c[0x0][0x2cc], R8 ;  /* 0x0000b300ff000a19 */ /* 0x000fe20000011608 */
[----:B------:R-:W-:Y:S01]  /*2840*/  ULDC UR14, c[0x0][0x324] ;  /* 0x0000c900000e7ab9 */ /* 0x000fe20000000800 */
[----:B------:R-:W-:Y:S01]  /*2850*/  PLOP3.LUT P0, PT, PT, PT, UP1, 0x40, 0x0 ;  /* 0x000000000000781c */ /* 0x000fe20003f0e818 */
[----:B------:R-:W-:Y:S01]  /*2860*/  IMAD.SHL.U32 R205, R205, 0x2, RZ ;  /* 0x00000002cdcd7824 */ /* 0x000fe200078e00ff */
[----:B------:R-:W-:Y:S01]  /*2870*/  ULOP3.LUT UR14, URZ, UR14, URZ, 0x33, !UPT ;  /* 0x0000000e3f0e7292 */ /* 0x000fe2000f8e333f */
[----:B------:R-:W2:Y:S01]  /*2880*/  SHFL.IDX PT, R5, R0, RZ, 0x1c1f ;  /* 0x001c1fff00057589 */ /* 0x000ea200000e0000 */
[----:B------:R-:W-:Y:S01]  /*2890*/  IMAD.U32 R8, RZ, RZ, UR4 ;  /* 0x00000004ff087e24 */ /* 0x000fe2000f8e00ff */
[----:B------:R-:W-:Y:S04]  /*28a0*/  HMMA.16816.F32.BF16 R36, R60, R64, R36 ;  /* 0x000000403c24723c */ /* 0x000fe80000041824 */
[----:B------:R-:W-:-:S02]  /*28b0*/  IADD3 R10, R8, -c[0x0][0x168], -R205 ;  /* 0x80005a00080a7a10 */ /* 0x000fc40007ffe8cd */
[----:B------:R-:W-:Y:S01]  /*28c0*/  IADD3 R8, -R205, c[0x0][0x1d0], -R6 ;  /* 0x00007400cd087a10 */ /* 0x000fe20007ffe906 */
[----:B------:R-:W-:Y:S01]  /*28d0*/  @!PT LDS RZ, [RZ] ;  /* 0x00000000fffff984 */ /* 0x000fe20000000800 */
[----:B------:R-:W-:Y:S01]  /*28e0*/  @!PT LDS RZ, [RZ] ;  /* 0x00000000fffff984 */ /* 0x000fe20000000800 */
[----:B------:R3:W-:Y:S01]  /*28f0*/  @P5 LDGSTS.E.BYPASS.LTC128B.128 [R199+0x6100], [R14.64], !P3 ;  /* 0x061000000ec75fae */ /* 0x0007e2000d901d50 */
[C---:B------:R-:W-:Y:S01]  /*2900*/  IADD3 R12, R10.reuse, c[0x0][0x328], RZ ;  /* 0x0000ca000a0c7a10 */ /* 0x040fe20007ffe0ff */
[C---:B------:R-:W-:Y:S01]  /*2910*/  HMMA.16816.F32.BF16 R32, R60.reuse, R66, R32 ;  /* 0x000000423c20723c */ /* 0x040fe20000041820 */
[----:B------:R-:W-:Y:S01]  /*2920*/  IADD3 R10, R10, UR14, RZ ;  /* 0x0000000e0a0a7c10 */ /* 0x000fe2000fffe0ff */
[----:B------:R3:W-:Y:S04]  /*2930*/  @P5 LDGSTS.E.BYPASS.LTC128B.128 [R199+0x8100], [R14.64+0x80], !P2 ;  /* 0x081000800ec75fae */ /* 0x0007e8000d101d50 */
[----:B------:R3:W-:Y:S02]  /*2940*/  @P5 LDGSTS.E.BYPASS.LTC128B.128 [R199+0xa100], [R14.64+0x100], !P1 ;  /* 0x0a1001000ec75fae */ /* 0x0007e4000c901d50 */
[----:B-1----:R-:W-:Y:S02]  /*2950*/  HMMA.16816.F32.BF16 R72, R60, R40, R72 ;  /* 0x000000283c48723c */ /* 0x002fe40000041848 */
[----:B------:R3:W-:Y:S01]  /*2960*/  @P5 LDGSTS.E.BYPASS.LTC128B.128 [R199+0x7100], [R46.64], !P3 ;  /* 0x071000002ec75fae */ /* 0x0007e2000d901d50 */
[----:B--2---:R-:W-:-:S03]  /*2970*/  IMAD.IADD R13, R12, 0x1, R5 ;  /* 0x000000010c0d7824 */ /* 0x004fc600078e0205 */
[----:B------:R3:W-:Y:S01]  /*2980*/  @P5 LDGSTS.E.BYPASS.LTC128B.128 [R199+0x9100], [R46.64+0x80], !P2 ;  /* 0x091000802ec75fae */ /* 0x0007e2000d101d50 */
[----:B------:R-:W-:Y:S01]  /*2990*/  IMAD.IADD R11, R10, 0x1, R5 ;  /* 0x000000010a0b7824 */ /* 0x000fe200078e0205 */
[----:B------:R-:W-:Y:S02]  /*29a0*/  HMMA.16816.F32.BF16 R68, R60, R42, R68 ;  /* 0x0000002a3c44723c */ /* 0x000fe40000041844 */
[----:B------:R3:W-:Y:S01]  /*29b0*/  @P5 LDGSTS.E.BYPASS.LTC128B.128 [R199+0xb100], [R46.64+0x100], !P1 ;  /* 0x0b1001002ec75fae */ /* 0x0007e2000c901d50 */
[----:B------:R-:W-:-:S03]  /*29c0*/  IMNMX R13, R13, R8, PT ;  /* 0x000000080d0d7217 */ /* 0x000fc60003800200 */
[----:B------:R-:W0:Y:S01]  /*29d0*/  LDGDEPBAR ;  /* 0x00000000000079af */ /* 0x000e220000000000 */
[----:B------:R-:W-:Y:S05]  /*29e0*/  @P0 BRA `(.L_x_155) ;  /* 0x0000018000000947 */ /* 0x000fea0003800000 */
[----:B------:R-:W-:Y:S01]  /*29f0*/  IADD3 R5, R5, c[0x0][0x1d0], RZ ;  /* 0x0000740005057a10 */ /* 0x000fe20007ffe0ff */
[----:B------:R-:W-:Y:S03]  /*2a00*/  BSSY B0, `(.L_x_156) ;  /* 0x0000011000007945 */ /* 0x000fe60003800000 */
[----:B------:R-:W-:-:S04]  /*2a10*/  IADD3 R7, R5, -c[0x0][0x168], RZ ;  /* 0x80005a0005077a10 */ /* 0x000fc80007ffe0ff */
[----:B------:R-:W-:-:S13]  /*2a20*/  ISETP.GT.AND P0, PT, R7, -0x1, PT ;  /* 0xffffffff0700780c */ /* 0x000fda0003f04270 */
[----:B------:R-:W-:Y:S05]  /*2a30*/  @P0 BRA `(.L_x_157) ;  /* 0x0000008000000947 */ /* 0x000fea0003800000 */
[----:B------:R-:W-:Y:S01]  /*2a40*/  ULDC UR4, c[0x0][0x32c] ;  /* 0x0000cb0000047ab9 */ /* 0x000fe20000000800 */
[----:B------:R-:W-:Y:S01]  /*2a50*/  LOP3.LUT R7, RZ, R7, RZ, 0x33, !PT ;  /* 0x00000007ff077212 */ /* 0x000fe200078e33ff */
[----:B------:R-:W-:-:S06]  /*2a60*/  UISETP.NE.AND UP0, UPT, UR6, UR4, UPT ;  /* 0x000000040600728c */ /* 0x000fcc000bf05270 */
[----:B------:R-:W-:-:S13]  /*2a70*/  PLOP3.LUT P0, PT, PT, PT, UP0, 0x80, 0x0 ;  /* 0x000000000000781c */ /* 0x000fda0003f0f008 */
[----:B------:R-:W-:-:S05]  /*2a80*/  @P0 IMAD.HI.U32 R5, R7, c[0x0][0x330], RZ ;  /* 0x0000cc0007050a27 */ /* 0x000fca00078e00ff */
[----:B------:R-:W-:-:S04]  /*2a90*/  @P0 SHF.R.U32.HI R7, RZ, c[0x0][0x334], R5 ;  /* 0x0000cd00ff070a19 */ /* 0x000fc80000011605 */
[----:B------:R-:W-:Y:S01]  /*2aa0*/  LOP3.LUT R7, RZ, R7, RZ, 0x33, !PT ;  /* 0x00000007ff077212 */ /* 0x000fe200078e33ff */
[----:B------:R-:W-:Y:S05]  /*2ab0*/  BRA `(.L_x_158) ;  /* 0x0000005000007947 */ /* 0x000fea0003800000 */
.L_x_157:
[----:B------:R-:W-:Y:S02]  /*2ac0*/  ULDC UR4, c[0x0][0x32c] ;  /* 0x0000cb0000047ab9 */ /* 0x000fe40000000800 */
[----:B------:R-:W-:-:S06]  /*2ad0*/  UISETP.NE.AND UP0, UPT, UR6, UR4, UPT ;  /* 0x000000040600728c */ /* 0x000fcc000bf05270 */
[----:B------:R-:W-:-:S13]  /*2ae0*/  PLOP3.LUT P0, PT, PT, PT, UP0, 0x80, 0x0 ;  /* 0x000000000000781c */ /* 0x000fda0003f0f008 */
[----:B------:R-:W-:-:S05]  /*2af0*/  @P0 IMAD.HI.U32 R5, R7, c[0x0][0x330], RZ ;  /* 0x0000cc0007050a27 */ /* 0x000fca00078e00ff */
[----:B------:R-:W-:Y:S02]  /*2b00*/  @P0 SHF.R.U32.HI R7, RZ, c[0x0][0x334], R5 ;  /* 0x0000cd00ff070a19 */ /* 0x000fe40000011605 */
.L_x_158:
[----:B------:R-:W-:Y:S05]  /*2b10*/  BSYNC B0 ;  /* 0x0000000000007941 */ /* 0x000fea0003800000 */
.L_x_156:
[----:B------:R-:W-:-:S04]  /*2b20*/  IMAD R40, R7, c[0x0][0x32c], -R6 ;  /* 0x0000cb0007287a24 */ /* 0x000fc800078e0a06 */
[----:B------:R-:W-:-:S05]  /*2b30*/  IMAD.IADD R40, R40, 0x1, -R205 ;  /* 0x0000000128287824 */ /* 0x000fca00078e0acd */
[----:B---3--:R-:W-:Y:S02]  /*2b40*/  IADD3 R14, R40, c[0x0][0x32c], RZ ;  /* 0x0000cb00280e7a10 */ /* 0x008fe40007ffe0ff */
[----:B------:R-:W-:Y:S02]  /*2b50*/  IMNMX R11, R11, R40, !PT ;  /* 0x000000280b0b7217 */ /* 0x000fe40007800200 */
[----:B------:R-:W-:Y:S02]  /*2b60*/  IMNMX R13, R13, R14, PT ;  /* 0x0000000e0d0d7217 */ /* 0x000fe40003800200 */
.L_x_155:
[----:B------:R-:W-:Y:S01]  /*2b70*/  ISETP.LT.AND P0, PT, RZ, UR13, PT ;  /* 0x0000000dff007c0c */ /* 0x000fe2000bf01270 */
[----:B---3--:R-:W1:Y:S03]  /*2b80*/  SHFL.IDX PT, R15, R0, 0x1, 0x1c1f ;  /* 0x003c1f00000f7f89 */ /* 0x008e6600000e0000 */
[C---:B------:R-:W-:Y:S02]  /*2b90*/  ISETP.GT.AND P4, PT, R11.reuse, 0x1, P0 ;  /* 0x000000010b00780c */ /* 0x040fe40000784270 */
[----:B------:R-:W-:-:S02]  /*2ba0*/  ISETP.GT.AND P5, PT, R11, RZ, P0 ;  /* 0x000000ff0b00720c */ /* 0x000fc400007a4270 */
[C---:B------:R-:W-:Y:S02]  /*2bb0*/  ISETP.LT.OR P4, PT, R13.reuse, 0x2, P4 ;  /* 0x000000020d00780c */ /* 0x040fe40002781670 */
[----:B------:R-:W-:Y:S02]  /*2bc0*/  ISETP.LT.OR P5, PT, R13, 0x1, P5 ;  /* 0x000000010d00780c */ /* 0x000fe40002fa1670 */
[----:B------:R-:W-:Y:S02]  /*2bd0*/  FSEL R37, R37, -INF , !P4 ;  /* 0xff80000025257808 */ /* 0x000fe40006000000 */
[----:B------:R-:W-:Y:S02]  /*2be0*/  ISETP.GT.AND P4, PT, R11, 0x10, P0 ;  /* 0x000000100b00780c */ /* 0x000fe40000784270 */
[----:B------:R-:W-:Y:S02]  /*2bf0*/  FSEL R36, R36, -INF , !P5 ;  /* 0xff80000024247808 */ /* 0x000fe40006800000 */
[----:B------:R-:W-:-:S02]  /*2c00*/  ISETP.LT.OR P4, PT, R13, 0x11, P4 ;  /* 0x000000110d00780c */ /* 0x000fc40002781670 */
[C---:B------:R-:W-:Y:S02]  /*2c10*/  ISETP.GT.AND P6, PT, R11.reuse, 0x8, P0 ;  /* 0x000000080b00780c */ /* 0x040fe400007c4270 */
[C---:B------:R-:W-:Y:S02]  /*2c20*/  ISETP.GT.AND P5, PT, R11.reuse, 0x9, P0 ;  /* 0x000000090b00780c */ /* 0x040fe400007a4270 */
[----:B------:R-:W-:Y:S02]  /*2c30*/  FSEL R7, R28, -INF , !P4 ;  /* 0xff8000001c077808 */ /* 0x000fe40006000000 */
[----:B------:R-:W-:Y:S02]  /*2c40*/  ISETP.GT.AND P4, PT, R11, 0x19, P0 ;  /* 0x000000190b00780c */ /* 0x000fe40000784270 */
[C---:B------:R-:W-:Y:S02]  /*2c50*/  ISETP.LT.OR P6, PT, R13.reuse, 0x9, P6 ;  /* 0x000000090d00780c */ /* 0x040fe400037c1670 */
[----:B------:R-:W-:-:S02]  /*2c60*/  ISETP.LT.OR P5, PT, R13, 0xa, P5 ;  /* 0x0000000a0d00780c */ /* 0x000fc40002fa1670 */
[----:B------:R-:W-:Y:S02]  /*2c70*/  ISETP.LT.OR P4, PT, R13, 0x1a, P4 ;  /* 0x0000001a0d00780c */ /* 0x000fe40002781670 */
[----:B------:R-:W-:Y:S02]  /*2c80*/  FSEL R9, R32, -INF , !P6 ;  /* 0xff80000020097808 */ /* 0x000fe40007000000 */
[----:B------:R-:W-:Y:S02]  /*2c90*/  FSEL R33, R33, -INF , !P5 ;  /* 0xff80000021217808 */ /* 0x000fe40006800000 */
[C---:B------:R-:W-:Y:S02]  /*2ca0*/  ISETP.GT.AND P6, PT, R11.reuse, 0x11, P0 ;  /* 0x000000110b00780c */ /* 0x040fe400007c4270 */
[----:B------:R-:W-:Y:S02]  /*2cb0*/  ISETP.GT.AND P5, PT, R11, 0x18, P0 ;  /* 0x000000180b00780c */ /* 0x000fe400007a4270 */
[----:B------:R-:W-:-:S02]  /*2cc0*/  FSEL R25, R25, -INF , !P4 ;  /* 0xff80000019197808 */ /* 0x000fc40006000000 */
[----:B------:R-:W-:Y:S02]  /*2cd0*/  ISETP.GT.AND P4, PT, R11, 0x28, P0 ;  /* 0x000000280b00780c */ /* 0x000fe40000784270 */
[C---:B------:R-:W-:Y:S02]  /*2ce0*/  ISETP.LT.OR P6, PT, R13.reuse, 0x12, P6 ;  /* 0x000000120d00780c */ /* 0x040fe400037c1670 */
[C---:B------:R-:W-:Y:S02]  /*2cf0*/  ISETP.LT.OR P5, PT, R13.reuse, 0x19, P5 ;  /* 0x000000190d00780c */ /* 0x040fe40002fa1670 */
[----:B------:R-:W-:Y:S02]  /*2d00*/  ISETP.LT.OR P4, PT, R13, 0x29, P4 ;  /* 0x000000290d00780c */ /* 0x000fe40002781670 */
[----:B------:R-:W-:Y:S02]  /*2d10*/  FSEL R29, R29, -INF , !P6 ;  /* 0xff8000001d1d7808 */ /* 0x000fe40007000000 */
[----:B------:R-:W-:-:S02]  /*2d20*/  FSEL R5, R24, -INF , !P5 ;  /* 0xff80000018057808 */ /* 0x000fc40006800000 */
        /* <DEDUP_REMOVED lines=12> */
[----:B------:R-:W-:Y:S02]  /*2df0*/  PLOP3.LUT P4, PT, PT, PT, UP1, 0x40, 0x0 ;  /* 0x000000000000781c */ /* 0x000fe40003f8e818 */
[C---:B------:R-:W-:Y:S02]  /*2e00*/  ISETP.LT.OR P6, PT, R13.reuse, 0x2a, P6 ;  /* 0x0000002a0d00780c */ /* 0x040fe400037c1670 */
[----:B------:R-:W-:Y:S02]  /*2e10*/  ISETP.LT.OR P5, PT, R13, 0x31, P5 ;  /* 0x000000310d00780c */ /* 0x000fe40002fa1670 */
[----:B------:R-:W-:Y:S02]  /*2e20*/  FSEL R157, R17, -INF , !P6 ;  /* 0xff800000119d7808 */ /* 0x000fe40007000000 */
[----:B------:R-:W-:Y:S02]  /*2e30*/  FSEL R167, R72, -INF , !P5 ;  /* 0xff80000048a77808 */ /* 0x000fe40006800000 */
[----:B------:R-:W-:-:S02]  /*2e40*/  ISETP.GT.AND P6, PT, R11, 0x38, P0 ;  /* 0x000000380b00780c */ /* 0x000fc400007c4270 */
[----:B------:R-:W-:Y:S01]  /*2e50*/  ISETP.GT.AND P5, PT, R11, 0x39, P0 ;  /* 0x000000390b00780c */ /* 0x000fe200007a4270 */
[--C-:B-1----:R-:W-:Y:S01]  /*2e60*/  IMAD.IADD R11, R12, 0x1, R15.reuse ;  /* 0x000000010c0b7824 */ /* 0x102fe200078e020f */
[C---:B------:R-:W-:Y:S02]  /*2e70*/  ISETP.LT.OR P6, PT, R13.reuse, 0x39, P6 ;  /* 0x000000390d00780c */ /* 0x040fe400037c1670 */
[----:B------:R-:W-:Y:S02]  /*2e80*/  ISETP.LT.OR P5, PT, R13, 0x3a, P5 ;  /* 0x0000003a0d00780c */ /* 0x000fe40002fa1670 */
[----:B------:R-:W-:Y:S01]  /*2e90*/  IMNMX R0, R11, R8, PT ;  /* 0x000000080b007217 */ /* 0x000fe20003800200 */
[----:B------:R-:W-:Y:S01]  /*2ea0*/  IMAD.IADD R11, R10, 0x1, R15 ;  /* 0x000000010a0b7824 */ /* 0x000fe200078e020f */
[----:B------:R-:W-:Y:S02]  /*2eb0*/  FSEL R143, R68, -INF , !P6 ;  /* 0xff800000448f7808 */ /* 0x000fe40007000000 */
[----:B------:R-:W-:Y:S01]  /*2ec0*/  FSEL R141, R69, -INF , !P5 ;  /* 0xff800000458d7808 */ /* 0x000fe20006800000 */
        /* <DEDUP_REMOVED lines=14> */
.L_x_161:
[----:B------:R-:W-:Y:S02]  /*2fb0*/  ULDC UR4, c[0x0][0x32c] ;  /* 0x0000cb0000047ab9 */ /* 0x000fe40000000800 */
[----:B------:R-:W-:-:S06]  /*2fc0*/  UISETP.NE.AND UP0, UPT, UR6, UR4, UPT ;  /* 0x000000040600728c */ /* 0x000fcc000bf05270 */
[----:B------:R-:W-:-:S13]  /*2fd0*/  PLOP3.LUT P4, PT, PT, PT, UP0, 0x80, 0x0 ;  /* 0x000000000000781c */ /* 0x000fda0003f8f008 */
[----:B------:R-:W-:-:S05]  /*2fe0*/  @P4 IMAD.HI.U32 R8, R13, c[0x0][0x330], RZ ;  /* 0x0000cc000d084a27 */ /* 0x000fca00078e00ff */
[----:B------:R-:W-:Y:S02]  /*2ff0*/  @P4 SHF.R.U32.HI R13, RZ, c[0x0][0x334], R8 ;  /* 0x0000cd00ff0d4a19 */ /* 0x000fe40000011608 */
.L_x_162:
[----:B------:R-:W-:Y:S05]  /*3000*/  BSYNC B0 ;  /* 0x0000000000007941 */ /* 0x000fea0003800000 */
.L_x_160:
[----:B------:R-:W-:-:S04]  /*3010*/  IMAD R6, R13, c[0x0][0x32c], -R6 ;  /* 0x0000cb000d067a24 */ /* 0x000fc800078e0a06 */
[----:B------:R-:W-:-:S05]  /*3020*/  IMAD.IADD R6, R6, 0x1, -R205 ;  /* 0x0000000106067824 */ /* 0x000fca00078e0acd */
[----:B------:R-:W-:Y:S02]  /*3030*/  IADD3 R13, R6, c[0x0][0x32c], RZ ;  /* 0x0000cb00060d7a10 */ /* 0x000fe40007ffe0ff */
[----:B------:R-:W-:Y:S02]  /*3040*/  IMNMX R11, R11, R6, !PT ;  /* 0x000000060b0b7217 */ /* 0x000fe40007800200 */
[----:B------:R-:W-:Y:S02]  /*3050*/  IMNMX R0, R0, R13, PT ;  /* 0x0000000d00007217 */ /* 0x000fe40003800200 */
.L_x_159:
[----:B------:R-:W-:Y:S01]  /*3060*/  FMNMX.FTZ R8, R36, R37, !PT ;  /* 0x0000002524087209 */ /* 0x000fe20007810000 */
[----:B------:R-:W-:Y:S01]  /*3070*/  IMAD.SHL.U32 R195, R4, 0x2, RZ ;  /* 0x0000000204c37824 */ /* 0x000fe200078e00ff */
[C---:B------:R-:W-:Y:S01]  /*3080*/  ISETP.GT.AND P5, PT, R11.reuse, 0x8, P0 ;  /* 0x000000080b00780c */ /* 0x040fe200007a4270 */
[----:B------:R-:W-:Y:S01]  /*3090*/  ULDC.64 UR4, c[0x0][0x2c8] ;  /* 0x0000b20000047ab9 */ /* 0x000fe20000000a00 */
[----:B------:R-:W-:Y:S01]  /*30a0*/  ISETP.GT.AND P6, PT, R11, 0x10, P0 ;  /* 0x000000100b00780c */ /* 0x000fe200007c4270 */
[--C-:B------:R-:W-:Y:S01]  /*30b0*/  IMAD R189, R3, 0x2, R195.reuse ;  /* 0x0000000203bd7824 */ /* 0x100fe200078e02c3 */
[----:B------:R-:W-:Y:S01]  /*30c0*/  FMNMX.FTZ R8, R9, R8, !PT ;  /* 0x0000000809087209 */ /* 0x000fe20007810000 */
[----:B------:R-:W-:Y:S01]  /*30d0*/  LDSM.16.MT88.4 R40, [R195+0x2100] ;  /* 0x00210000c328783b */ /* 0x000fe20000004200 */
[----:B------:R-:W-:Y:S01]  /*30e0*/  ISETP.LT.OR P5, PT, R0, 0x9, P5 ;  /* 0x000000090000780c */ /* 0x000fe20002fa1670 */
[----:B------:R-:W-:Y:S01]  /*30f0*/  IMAD R190, R2, 0x2, R195 ;  /* 0x0000000202be7824 */ /* 0x000fe200078e02c3 */
[----:B------:R-:W-:Y:S01]  /*3100*/  ISETP.LT.OR P6, PT, R0, 0x11, P6 ;  /* 0x000000110000780c */ /* 0x000fe200037c1670 */
[----:B------:R-:W-:Y:S01]  /*3110*/  LDSM.16.MT88.4 R56, [R189+0x2100] ;  /* 0x00210000bd38783b */ /* 0x000fe20000004200 */
[----:B------:R-:W-:Y:S01]  /*3120*/  FMNMX.FTZ R8, R33, R8, !PT ;  /* 0x0000000821087209 */ /* 0x000fe20007810000 */
[----:B------:R-:W-:Y:S01]  /*3130*/  IMAD R188, R3, 0x2, R190 ;  /* 0x0000000203bc7824 */ /* 0x000fe200078e02be */
[----:B------:R-:W-:Y:S01]  /*3140*/  FSEL R34, R34, -INF , !P5 ;  /* 0xff80000022227808 */ /* 0x000fe20006800000 */
[----:B------:R-:W-:Y:S01]  /*3150*/  LDSM.16.MT88.4 R124, [R195+0x100] ;  /* 0x00010000c37c783b */ /* 0x000fe20000004200 */
[----:B------:R-:W-:Y:S01]  /*3160*/  FSEL R30, R30, -INF , !P6 ;  /* 0xff8000001e1e7808 */ /* 0x000fe20007000000 */
[----:B------:R-:W-:Y:S01]  /*3170*/  UIMAD.WIDE.U32 UR18, UR15, UR4, URZ ;  /* 0x000000040f1272a5 */ /* 0x000fe2000f8e003f */
[----:B------:R-:W-:Y:S01]  /*3180*/  FMNMX.FTZ R8, R7, R8, !PT ;  /* 0x0000000807087209 */ /* 0x000fe20007810000 */
[----:B------:R-:W-:Y:S01]  /*3190*/  LDSM.16.MT88.4 R104, [R190+0x100] ;  /* 0x00010000be68783b */ /* 0x000fe20000004200 */
[C---:B------:R-:W-:Y:S01]  /*31a0*/  ISETP.GT.AND P5, PT, R11.reuse, 0x1, P0 ;  /* 0x000000010b00780c */ /* 0x040fe200007a4270 */
[----:B------:R-:W-:Y:S01]  /*31b0*/  @UP2 USHF.R.U32.HI UR15, URZ, UR5, UR19 ;  /* 0x000000053f0f2299 */ /* 0x000fe20008011613 */
[----:B------:R-:W-:Y:S01]  /*31c0*/  ISETP.GT.AND P6, PT, R11, RZ, P0 ;  /* 0x000000ff0b00720c */ /* 0x000fe200007c4270 */
[----:B------:R-:W-:Y:S01]  /*31d0*/  LDSM.16.MT88.4 R112, [R189+0x100] ;  /* 0x00010000bd70783b */ /* 0x000fe20000004200 */
[----:B------:R-:W-:Y:S01]  /*31e0*/  FMNMX.FTZ R8, R29, R8, !PT ;  /* 0x000000081d087209 */ /* 0x000fe20007810000 */
[----:B------:R-:W-:Y:S01]  /*31f0*/  UIADD3 UR4, UR7, UR15, URZ ;  /* 0x0000000f07047290 */ /* 0x000fe2000fffe03f */
[----:B------:R-:W-:Y:S01]  /*3200*/  ISETP.GT.AND P4, PT, R11, 0x9, P0 ;  /* 0x000000090b00780c */ /* 0x000fe20000784270 */
[----:B------:R-:W-:Y:S01]  /*3210*/  LDSM.16.MT88.4 R120, [R188+0x100] ;  /* 0x00010000bc78783b */ /* 0x000fe20000004200 */
[C---:B------:R-:W-:Y:S01]  /*3220*/  ISETP.LT.OR P5, PT, R0.reuse, 0x2, P5 ;  /* 0x000000020000780c */ /* 0x040fe20002fa1670 */
[----:B------:R-:W-:Y:S01]  /*3230*/  ULDC UR7, c[0x0][0x328] ;  /* 0x0000ca0000077ab9 */ /* 0x000fe20000000800 */
[C---:B------:R-:W-:Y:S01]  /*3240*/  ISETP.LT.OR P6, PT, R0.reuse, 0x1, P6 ;  /* 0x000000010000780c */ /* 0x040fe200037c1670 */
[----:B------:R-:W-:Y:S01]  /*3250*/  LDSM.16.MT88.4 R48, [R190+0x2100] ;  /* 0x00210000be30783b */ /* 0x000fe20000004200 */
[----:B------:R-:W-:Y:S01]  /*3260*/  FMNMX.FTZ R8, R5, R8, !PT ;  /* 0x0000000805087209 */ /* 0x000fe20007810000 */
[----:B------:R-:W-:Y:S01]  /*3270*/  UIADD3 UR13, UR13, -0x2, URZ ;  /* 0xfffffffe0d0d7890 */ /* 0x000fe2000fffe03f */
[----:B------:R-:W-:Y:S01]  /*3280*/  ISETP.LT.OR P4, PT, R0, 0xa, P4 ;  /* 0x0000000a0000780c */ /* 0x000fe20002781670 */
[----:B------:R-:W-:Y:S01]  /*3290*/  LDSM.16.MT88.4 R64, [R188+0x2100] ;  /* 0x00210000bc40783b */ /* 0x000fe20000004200 */
[----:B------:R-:W-:Y:S01]  /*32a0*/  FSEL R14, R39, -INF , !P5 ;  /* 0xff800000270e7808 */ /* 0x000fe20006800000 */
[----:B------:R-:W-:Y:S01]  /*32b0*/  UIADD3 UR7, UR4, UR7, URZ ;  /* 0x0000000704077290 */ /* 0x000fe2000fffe03f */
[----:B------:R-:W-:Y:S01]  /*32c0*/  FSEL R38, R38, -INF , !P6 ;  /* 0xff80000026267808 */ /* 0x000fe20007000000 */
[----:B------:R-:W-:Y:S01]  /*32d0*/  LDSM.16.MT88.4 R80, [R190+0x4100] ;  /* 0x00410000be50783b */ /* 0x000fe20000004200 */
[----:B------:R-:W-:-:S02]  /*32e0*/  FMNMX.FTZ R12, R25, R8, !PT ;  /* 0x00000008190c7209 */ /* 0x000fc40007810000 */
[----:B------:R-:W-:Y:S01]  /*32f0*/  FSEL R6, R35, -INF , !P4 ;  /* 0xff80000023067808 */ /* 0x000fe20006000000 */
[----:B------:R-:W-:Y:S01]  /*3300*/  LDSM.16.MT88.4 R88, [R189+0x4100] ;  /* 0x00410000bd58783b */ /* 0x000fe20000004200 */
[----:B------:R-:W-:Y:S02]  /*3310*/  FMNMX.FTZ R13, R38, R14, !PT ;  /* 0x0000000e260d7209 */ /* 0x000fe40007810000 */
[----:B------:R-:W-:Y:S01]  /*3320*/  ISETP.GT.AND P4, PT, R11, 0x11, P0 ;  /* 0x000000110b00780c */ /* 0x000fe20000784270 */
[----:B------:R-:W-:Y:S01]  /*3330*/  LDSM.16.MT88.4 R136, [R190+0x900] ;  /* 0x00090000be88783b */ /* 0x000fe20000004200 */
[----:B------:R-:W-:Y:S02]  /*3340*/  FMNMX.FTZ R12, R155, R12, !PT ;  /* 0x0000000c9b0c7209 */ /* 0x000fe40007810000 */
[----:B------:R-:W-:Y:S01]  /*3350*/  FMNMX.FTZ R13, R34, R13, !PT ;  /* 0x0000000d220d7209 */ /* 0x000fe20007810000 */
[----:B------:R-:W-:Y:S01]  /*3360*/  LDSM.16.MT88.4 R132, [R189+0x900] ;  /* 0x00090000bd84783b */ /* 0x000fe20000004200 */
[----:B------:R-:W-:-:S02]  /*3370*/  ISETP.LT.OR P4, PT, R0, 0x12, P4 ;  /* 0x000000120000780c */ /* 0x000fc40002781670 */
[----:B------:R-:W-:Y:S02]  /*3380*/  ISETP.GT.AND P5, PT, R11, 0x18, P0 ;  /* 0x000000180b00780c */ /* 0x000fe400007a4270 */
[----:B------:R-:W-:Y:S02]  /*3390*/  FMNMX.FTZ R12, R163, R12, !PT ;  /* 0x0000000ca30c7209 */ /* 0x000fe40007810000 */
[----:B------:R-:W-:Y:S02]  /*33a0*/  FMNMX.FTZ R13, R6, R13, !PT ;  /* 0x0000000d060d7209 */ /* 0x000fe40007810000 */
[----:B------:R-:W-:Y:S02]  /*33b0*/  FSEL R16, R31, -INF , !P4 ;  /* 0xff8000001f107808 */ /* 0x000fe40006000000 */
[----:B------:R-:W-:Y:S02]  /*33c0*/  ISETP.GT.AND P4, PT, R11, 0x19, P0 ;  /* 0x000000190b00780c */ /* 0x000fe40000784270 */
[----:B------:R-:W-:-:S02]  /*33d0*/  ISETP.LT.OR P5, PT, R0, 0x19, P5 ;  /* 0x000000190000780c */ /* 0x000fc40002fa1670 */
[----:B------:R-:W-:Y:S02]  /*33e0*/  FMNMX.FTZ R12, R161, R12, !PT ;  /* 0x0000000ca10c7209 */ /* 0x000fe40007810000 */
[----:B------:R-:W-:Y:S02]  /*33f0*/  FMNMX.FTZ R13, R30, R13, !PT ;  /* 0x0000000d1e0d7209 */ /* 0x000fe40007810000 */
[----:B------:R-:W-:Y:S02]  /*3400*/  ISETP.LT.OR P4, PT, R0, 0x1a, P4 ;  /* 0x0000001a0000780c */ /* 0x000fe40002781670 */
[----:B------:R-:W-:Y:S02]  /*3410*/  FSEL R10, R26, -INF , !P5 ;  /* 0xff8000001a0a7808 */ /* 0x000fe40006800000 */
[----:B------:R-:W-:Y:S02]  /*3420*/  ISETP.GT.AND P5, PT, R11, 0x20, P0 ;  /* 0x000000200b00780c */ /* 0x000fe400007a4270 */
[----:B------:R-:W-:-:S02]  /*3430*/  FMNMX.FTZ R12, R157, R12, !PT ;  /* 0x0000000c9d0c7209 */ /* 0x000fc40007810000 */
[----:B------:R-:W-:Y:S02]  /*3440*/  FMNMX.FTZ R13, R16, R13, !PT ;  /* 0x0000000d100d7209 */ /* 0x000fe40007810000 */
[----:B------:R-:W-:Y:S02]  /*3450*/  FSEL R8, R27, -INF , !P4 ;  /* 0xff8000001b087808 */ /* 0x000fe40006000000 */
[----:B------:R-:W-:Y:S02]  /*3460*/  ISETP.GT.AND P4, PT, R11, 0x21, P0 ;  /* 0x000000210b00780c */ /* 0x000fe40000784270 */
[----:B------:R-:W-:Y:S02]  /*3470*/  ISETP.LT.OR P5, PT, R0, 0x21, P5 ;  /* 0x000000210000780c */ /* 0x000fe40002fa1670 */
[----:B------:R-:W-:Y:S02]  /*3480*/  FMNMX.FTZ R12, R167, R12, !PT ;  /* 0x0000000ca70c7209 */ /* 0x000fe40007810000 */
[----:B------:R-:W-:-:S02]  /*3490*/  FMNMX.FTZ R13, R10, R13, !PT ;  /* 0x0000000d0a0d7209 */ /* 0x000fc40007810000 */
[----:B------:R-:W-:Y:S02]  /*34a0*/  ISETP.LT.OR P4, PT, R0, 0x22, P4 ;  /* 0x000000220000780c */ /* 0x000fe40002781670 */
[----:B------:R-:W-:Y:S02]  /*34b0*/  FSEL R172, R22, -INF , !P5 ;  /* 0xff80000016ac7808 */ /* 0x000fe40006800000 */
[----:B------:R-:W-:Y:S02]  /*34c0*/  FMNMX.FTZ R12, R165, R12, !PT ;  /* 0x0000000ca50c7209 */ /* 0x000fe40007810000 */
[----:B------:R-:W-:Y:S02]  /*34d0*/  ISETP.GT.AND P5, PT, R11, 0x28, P0 ;  /* 0x000000280b00780c */ /* 0x000fe400007a4270 */
[----:B------:R-:W-:Y:S02]  /*34e0*/  FMNMX.FTZ R15, R8, R13, !PT ;  /* 0x0000000d080f7209 */ /* 0x000fe40007810000 */
[----:B------:R-:W-:-:S02]  /*34f0*/  FSEL R162, R23, -INF , !P4 ;  /* 0xff80000017a27808 */ /* 0x000fc40006000000 */
[----:B------:R-:W-:Y:S01]  /*3500*/  FMNMX.FTZ R12, R143, R12, !PT ;  /* 0x0000000c8f0c7209 */ /* 0x000fe20007810000 */
[----:B------:R-:W-:Y:S01]  /*3510*/  LDSM.16.MT88.4 R20, [R189+0x2900] ;  /* 0x00290000bd14783b */ /* 0x000fe20000004200 */
[----:B------:R-:W-:Y:S02]  /*3520*/  ISETP.GT.AND P4, PT, R11, 0x29, P0 ;  /* 0x000000290b00780c */ /* 0x000fe40000784270 */
[----:B------:R-:W-:Y:S02]  /*3530*/  ISETP.LT.OR P5, PT, R0, 0x29, P5 ;  /* 0x000000290000780c */ /* 0x000fe40002fa1670 */
[----:B------:R-:W-:Y:S02]  /*3540*/  FMNMX.FTZ R15, R172, R15, !PT ;  /* 0x0000000fac0f7209 */ /* 0x000fe40007810000 */
[----:B------:R-:W-:Y:S02]  /*3550*/  FMNMX.FTZ R12, R141, R12, !PT ;  /* 0x0000000c8d0c7209 */ /* 0x000fe40007810000 */
[----:B------:R-:W-:-:S02]  /*3560*/  ISETP.GT.AND P6, PT, R11, 0x30, P0 ;  /* 0x000000300b00780c */ /* 0x000fc400007c4270 */
[----:B------:R-:W-:Y:S01]  /*3570*/  ISETP.LT.OR P4, PT, R0, 0x2a, P4 ;  /* 0x0000002a0000780c */ /* 0x000fe20002781670 */
[----:B------:R-:W1:Y:S01]  /*3580*/  SHFL.BFLY PT, R13, R12, 0x2, 0x1f ;  /* 0x0c401f000c0d7f89 */ /* 0x000e6200000e0000 */
[----:B------:R-:W-:Y:S02]  /*3590*/  FSEL R170, R18, -INF , !P5 ;  /* 0xff80000012aa7808 */ /* 0x000fe40006800000 */
[----:B------:R-:W-:Y:S02]  /*35a0*/  FMNMX.FTZ R15, R162, R15, !PT ;  /* 0x0000000fa20f7209 */ /* 0x000fe40007810000 */
[----:B------:R-:W-:Y:S02]  /*35b0*/  FSEL R164, R19, -INF , !P4 ;  /* 0xff80000013a47808 */ /* 0x000fe40006000000 */
[----:B------:R-:W-:Y:S02]  /*35c0*/  ISETP.GT.AND P5, PT, R11, 0x31, P0 ;  /* 0x000000310b00780c */ /* 0x000fe400007a4270 */
[----:B------:R-:W-:-:S02]  /*35d0*/  ISETP.LT.OR P6, PT, R0, 0x31, P6 ;  /* 0x000000310000780c */ /* 0x000fc400037c1670 */
[----:B------:R-:W-:Y:S02]  /*35e0*/  FMNMX.FTZ R15, R170, R15, !PT ;  /* 0x0000000faa0f7209 */ /* 0x000fe40007810000 */
[C---:B------:R-:W-:Y:S02]  /*35f0*/  ISETP.GT.AND P4, PT, R11.reuse, 0x38, P0 ;  /* 0x000000380b00780c */ /* 0x040fe40000784270 */
[----:B------:R-:W-:Y:S02]  /*3600*/  ISETP.LT.OR P5, PT, R0, 0x32, P5 ;  /* 0x000000320000780c */ /* 0x000fe40002fa1670 */
[----:B------:R-:W-:Y:S02]  /*3610*/  FSEL R166, R74, -INF , !P6 ;  /* 0xff8000004aa67808 */ /* 0x000fe40007000000 */
[----:B------:R-:W-:Y:S02]  /*3620*/  FMNMX.FTZ R15, R164, R15, !PT ;  /* 0x0000000fa40f7209 */ /* 0x000fe40007810000 */
[----:B------:R-:W-:-:S02]  /*3630*/  ISETP.GT.AND P0, PT, R11, 0x39, P0 ;  /* 0x000000390b00780c */ /* 0x000fc40000704270 */
[----:B------:R-:W-:Y:S02]  /*3640*/  FSEL R142, R75, -INF , !P5 ;  /* 0xff8000004b8e7808 */ /* 0x000fe40006800000 */
[----:B------:R-:W-:Y:S01]  /*3650*/  ISETP.LT.OR P4, PT, R0, 0x39, P4 ;  /* 0x000000390000780c */ /* 0x000fe20002781670 */
[----:B------:R-:W-:Y:S01]  /*3660*/  LDSM.16.MT88.4 R72, [R195+0x4100] ;  /* 0x00410000c348783b */ /* 0x000fe20000004200 */
[----:B------:R-:W-:Y:S02]  /*3670*/  FMNMX.FTZ R15, R166, R15, !PT ;  /* 0x0000000fa60f7209 */ /* 0x000fe40007810000 */
[----:B------:R-:W-:Y:S02]  /*3680*/  ISETP.LT.OR P0, PT, R0, 0x3a, P0 ;  /* 0x0000003a0000780c */ /* 0x000fe40000701670 */
[----:B------:R-:W-:Y:S02]  /*3690*/  FSEL R140, R70, -INF , !P4 ;  /* 0xff800000468c7808 */ /* 0x000fe40006000000 */
[----:B------:R-:W-:-:S02]  /*36a0*/  FMNMX.FTZ R15, R142, R15, !PT ;  /* 0x0000000f8e0f7209 */ /* 0x000fc40007810000 */
[----:B------:R-:W-:Y:S02]  /*36b0*/  FSEL R160, R71, -INF , !P0 ;  /* 0xff80000047a07808 */ /* 0x000fe40004000000 */
[----:B------:R-:W-:Y:S02]  /*36c0*/  FMNMX.FTZ R15, R140, R15, !PT ;  /* 0x0000000f8c0f7209 */ /* 0x000fe40007810000 */
[----:B-1----:R-:W-:Y:S02]  /*36d0*/  FMNMX.FTZ R13, R12, R13, !PT ;  /* 0x0000000d0c0d7209 */ /* 0x002fe40007810000 */
[----:B------:R-:W-:-:S03]  /*36e0*/  FMNMX.FTZ R15, R160, R15, !PT ;  /* 0x0000000fa00f7209 */ /* 0x000fc60007810000 */
[----:B------:R-:W1:Y:S04]  /*36f0*/  SHFL.BFLY PT, R0, R13, 0x1, 0x1f ;  /* 0x0c201f000d007f89 */ /* 0x000e6800000e0000 */
[----:B------:R-:W2:Y:S01]  /*3700*/  SHFL.BFLY PT, R12, R15, 0x2, 0x1f ;  /* 0x0c401f000f0c7f89 */ /* 0x000ea200000e0000 */
[----:B-1----:R-:W-:Y:S02]  /*3710*/  FMNMX.FTZ R0, R13, R0, !PT ;  /* 0x000000000d007209 */ /* 0x002fe40007810000 */
[----:B--2---:R-:W-:-:S03]  /*3720*/  FMNMX.FTZ R11, R15, R12, !PT ;  /* 0x0000000c0f0b7209 */ /* 0x004fc60007810000 */
[C---:B------:R-:W-:Y:S01]  /*3730*/  FMUL.FTZ R168, R0.reuse, c[0x0][0x2d0] ;  /* 0x0000b40000a87a20 */ /* 0x040fe20000410000 */
[----:B------:R-:W-:Y:S01]  /*3740*/  FSETP.NEU.FTZ.AND P0, PT, R0, -INF , PT ;  /* 0xff8000000000780b */ /* 0x000fe20003f1d000 */
[----:B------:R-:W1:Y:S03]  /*3750*/  SHFL.BFLY PT, R12, R11, 0x1, 0x1f ;  /* 0x0c201f000b0c7f89 */ /* 0x000e6600000e0000 */
[----:B------:R-:W-:-:S05]  /*3760*/  FSEL R168, R168, RZ, P0 ;  /* 0x000000ffa8a87208 */ /* 0x000fca0000000000 */
[--C-:B------:R-:W-:Y:S02]  /*3770*/  FFMA.FTZ R154, R36, c[0x0][0x2d0], -R168.reuse ;  /* 0x0000b400249a7a23 */ /* 0x100fe400000108a8 */
[--C-:B------:R-:W-:Y:S02]  /*3780*/  FFMA.FTZ R153, R37, c[0x0][0x2d0], -R168.reuse ;  /* 0x0000b40025997a23 */ /* 0x100fe400000108a8 */
[--C-:B------:R-:W-:Y:S02]  /*3790*/  FFMA.FTZ R152, R9, c[0x0][0x2d0], -R168.reuse ;  /* 0x0000b40009987a23 */ /* 0x100fe400000108a8 */
[--C-:B------:R-:W-:Y:S01]  /*37a0*/  FFMA.FTZ R147, R33, c[0x0][0x2d0], -R168.reuse ;  /* 0x0000b40021937a23 */ /* 0x100fe200000108a8 */
[----:B------:R-:W-:Y:S01]  /*37b0*/  MUFU.EX2 R154, R154 ;  /* 0x0000009a009a7308 */ /* 0x000fe20000000800 */
[--C-:B------:R-:W-:Y:S02]  /*37c0*/  FFMA.FTZ R151, R7, c[0x0][0x2d0], -R168.reuse ;  /* 0x0000b40007977a23 */ /* 0x100fe400000108a8 */
[----:B------:R-:W-:-:S02]  /*37d0*/  FFMA.FTZ R145, R5, c[0x0][0x2d0], -R168 ;  /* 0x0000b40005917a23 */ /* 0x000fc400000108a8 */
[--C-:B------:R-:W-:Y:S02]  /*37e0*/  FFMA.FTZ R146, R29, c[0x0][0x2d0], -R168.reuse ;  /* 0x0000b4001d927a23 */ /* 0x100fe400000108a8 */
[--C-:B------:R-:W-:Y:S01]  /*37f0*/  FFMA.FTZ R158, R163, c[0x0][0x2d0], -R168.reuse ;  /* 0x0000b400a39e7a23 */ /* 0x100fe200000108a8 */
[----:B------:R-:W2:Y:S01]  /*3800*/  MUFU.EX2 R153, R153 ;  /* 0x0000009900997308 */ /* 0x000ea20000000800 */
[--C-:B------:R-:W-:Y:S01]  /*3810*/  FFMA.FTZ R156, R161, c[0x0][0x2d0], -R168.reuse ;  /* 0x0000b400a19c7a23 */ /* 0x100fe200000108a8 */
[----:B-1----:R-:W-:Y:S01]  /*3820*/  FMNMX.FTZ R12, R11, R12, !PT ;  /* 0x0000000c0b0c7209 */ /* 0x002fe20007810000 */
[--C-:B------:R-:W-:Y:S02]  /*3830*/  FFMA.FTZ R155, R155, c[0x0][0x2d0], -R168.reuse ;  /* 0x0000b4009b9b7a23 */ /* 0x100fe400000108a8 */
[--C-:B------:R-:W-:Y:S01]  /*3840*/  FFMA.FTZ R157, R157, c[0x0][0x2d0], -R168.reuse ;  /* 0x0000b4009d9d7a23 */ /* 0x100fe200000108a8 */
[C---:B------:R-:W-:Y:S01]  /*3850*/  FSETP.NEU.FTZ.AND P0, PT, R12.reuse, -INF , PT ;  /* 0xff8000000c00780b */ /* 0x040fe20003f1d000 */
[----:B------:R-:W-:Y:S01]  /*3860*/  FMUL.FTZ R159, R12, c[0x0][0x2d0] ;  /* 0x0000b4000c9f7a20 */ /* 0x000fe20000410000 */
[----:B------:R-:W-:Y:S01]  /*3870*/  MUFU.EX2 R152, R152 ;  /* 0x0000009800987308 */ /* 0x000fe20000000800 */
[----:B------:R-:W-:-:S02]  /*3880*/  FFMA.FTZ R167, R167, c[0x0][0x2d0], -R168 ;  /* 0x0000b400a7a77a23 */ /* 0x000fc400000108a8 */
[----:B------:R-:W-:Y:S01]  /*3890*/  FFMA.FTZ R210, R141, c[0x0][0x2d0], -R168 ;  /* 0x0000b4008dd27a23 */ /* 0x000fe200000108a8 */
[----:B------:R-:W-:Y:S02]  /*38a0*/  FSEL R159, R159, RZ, P0 ;  /* 0x000000ff9f9f7208 */ /* 0x000fe40000000000 */
[----:B------:R-:W-:Y:S02]  /*38b0*/  PLOP3.LUT P0, PT, PT, PT, UP1, 0x40, 0x0 ;  /* 0x000000000000781c */ /* 0x000fe40003f0e818 */
[----:B------:R-:W1:Y:S01]  /*38c0*/  MUFU.EX2 R147, R147 ;  /* 0x0000009300937308 */ /* 0x000e620000000800 */
[--C-:B------:R-:W-:Y:S01]  /*38d0*/  FFMA.FTZ R148, R38, c[0x0][0x2d0], -R159.reuse ;  /* 0x0000b40026947a23 */ /* 0x100fe2000001089f */
[----:B--2---:R-:W-:Y:S01]  /*38e0*/  F2FP.BF16.PACK_AB R96, R153, R154 ;  /* 0x0000009a9960723e */ /* 0x004fe200000010ff */
[--C-:B------:R-:W-:Y:S02]  /*38f0*/  FFMA.FTZ R149, R14, c[0x0][0x2d0], -R159.reuse ;  /* 0x0000b4000e957a23 */ /* 0x100fe4000001089f */
[----:B------:R-:W-:-:S02]  /*3900*/  FFMA.FTZ R150, R34, c[0x0][0x2d0], -R159 ;  /* 0x0000b40022967a23 */ /* 0x000fc4000001089f */
[--C-:B------:R-:W-:Y:S01]  /*3910*/  FFMA.FTZ R15, R6, c[0x0][0x2d0], -R159.reuse ;  /* 0x0000b400060f7a23 */ /* 0x100fe2000001089f */
[----:B------:R-:W-:Y:S01]  /*3920*/  MUFU.EX2 R148, R148 ;  /* 0x0000009400947308 */ /* 0x000fe20000000800 */
[----:B------:R-:W2:Y:S01]  /*3930*/  LDSM.16.MT88.4 R4, [R188+0x4100] ;  /* 0x00410000bc04783b */ /* 0x000ea20000004200 */
[--C-:B------:R-:W-:Y:S02]  /*3940*/  FFMA.FTZ R3, R10, c[0x0][0x2d0], -R159.reuse ;  /* 0x0000b4000a037a23 */ /* 0x100fe4000001089f */
[--C-:B------:R-:W-:Y:S01]  /*3950*/  FFMA.FTZ R2, R8, c[0x0][0x2d0], -R159.reuse ;  /* 0x0000b40008027a23 */ /* 0x100fe2000001089f */
[----:B------:R-:W-:Y:S01]  /*3960*/  LDSM.16.MT88.4 R32, [R188+0x900] ;  /* 0x00090000bc20783b */ /* 0x000fe20000004200 */
[----:B------:R-:W-:Y:S02]  /*3970*/  FFMA.FTZ R14, R25, c[0x0][0x2d0], -R168 ;  /* 0x0000b400190e7a23 */ /* 0x000fe400000108a8 */
[----:B------:R-:W3:Y:S01]  /*3980*/  MUFU.EX2 R149, R149 ;  /* 0x0000009500957308 */ /* 0x000ee20000000800 */
[----:B------:R-:W4:Y:S01]  /*3990*/  LDSM.16.MT88.4 R8, [R195+0x2900] ;  /* 0x00290000c308783b */ /* 0x000f220000004200 */
[----:B-1----:R-:W-:Y:S01]  /*39a0*/  F2FP.BF16.PACK_AB R98, R147, R152 ;  /* 0x000000989362723e */ /* 0x002fe200000010ff */
[----:B------:R-:W-:-:S02]  /*39b0*/  FFMA.FTZ R144, R30, c[0x0][0x2d0], -R159 ;  /* 0x0000b4001e907a23 */ /* 0x000fc4000001089f */
[--C-:B------:R-:W-:Y:S01]  /*39c0*/  FFMA.FTZ R13, R16, c[0x0][0x2d0], -R159.reuse ;  /* 0x0000b400100d7a23 */ /* 0x100fe2000001089f */
[----:B------:R-:W1:Y:S01]  /*39d0*/  LDSM.16.MT88.4 R24, [R195+0x900] ;  /* 0x00090000c318783b */ /* 0x000e620000004200 */
[--C-:B------:R-:W-:Y:S01]  /*39e0*/  FFMA.FTZ R161, R172, c[0x0][0x2d0], -R159.reuse ;  /* 0x0000b400aca17a23 */ /* 0x100fe2000001089f */
[----:B------:R-:W-:Y:S01]  /*39f0*/  MUFU.EX2 R150, R150 ;  /* 0x0000009600967308 */ /* 0x000fe20000000800 */
[--C-:B------:R-:W-:Y:S01]  /*3a00*/  FFMA.FTZ R162, R162, c[0x0][0x2d0], -R159.reuse ;  /* 0x0000b400a2a27a23 */ /* 0x100fe2000001089f */
[----:B------:R-:W5:Y:S01]  /*3a10*/  LDSM.16.MT88.4 R16, [R188+0x2900] ;  /* 0x00290000bc10783b */ /* 0x000f620000004200 */
[--C-:B------:R-:W-:Y:S02]  /*3a20*/  FFMA.FTZ R163, R170, c[0x0][0x2d0], -R159.reuse ;  /* 0x0000b400aaa37a23 */ /* 0x100fe4000001089f */
[----:B------:R-:W-:Y:S01]  /*3a30*/  FFMA.FTZ R164, R164, c[0x0][0x2d0], -R159 ;  /* 0x0000b400a4a47a23 */ /* 0x000fe2000001089f */
[----:B------:R-:W-:Y:S01]  /*3a40*/  LDSM.16.MT88.4 R28, [R190+0x2900] ;  /* 0x00290000be1c783b */ /* 0x000fe20000004200 */
[--C-:B------:R-:W-:Y:S01]  /*3a50*/  FFMA.FTZ R170, R165, c[0x0][0x2d0], -R168.reuse ;  /* 0x0000b400a5aa7a23 */ /* 0x100fe200000108a8 */
[----:B------:R-:W2:Y:S01]  /*3a60*/  MUFU.EX2 R15, R15 ;  /* 0x0000000f000f7308 */ /* 0x000ea20000000800 */
[----:B---3--:R-:W-:Y:S01]  /*3a70*/  F2FP.BF16.PACK_AB R97, R149, R148 ;  /* 0x000000949561723e */ /* 0x008fe200000010ff */
[----:B------:R-:W-:-:S02]  /*3a80*/  FFMA.FTZ R165, R143, c[0x0][0x2d0], -R168 ;  /* 0x0000b4008fa57a23 */ /* 0x000fc400000108a8 */
[--C-:B------:R-:W-:Y:S02]  /*3a90*/  FFMA.FTZ R166, R166, c[0x0][0x2d0], -R159.reuse ;  /* 0x0000b400a6a67a23 */ /* 0x100fe4000001089f */
[--C-:B------:R-:W-:Y:S02]  /*3aa0*/  FFMA.FTZ R169, R142, c[0x0][0x2d0], -R159.reuse ;  /* 0x0000b4008ea97a23 */ /* 0x100fe4000001089f */
[----:B------:R-:W-:Y:S01]  /*3ab0*/  MUFU.EX2 R151, R151 ;  /* 0x0000009700977308 */ /* 0x000fe20000000800 */
[--C-:B------:R-:W-:Y:S02]  /*3ac0*/  FFMA.FTZ R168, R140, c[0x0][0x2d0], -R159.reuse ;  /* 0x0000b4008ca87a23 */ /* 0x100fe4000001089f */
[----:B------:R-:W-:Y:S01]  /*3ad0*/  FFMA.FTZ R211, R160, c[0x0][0x2d0], -R159 ;  /* 0x0000b400a0d37a23 */ /* 0x000fe2000001089f */
[----:B------:R-:W-:Y:S01]  /*3ae0*/  LDSM.16.MT88.4 R140, [R190+0x1900] ;  /* 0x00190000be8c783b */ /* 0x000fe20000004200 */
[----:B------:R-:W-:Y:S02]  /*3af0*/  FADD.FTZ R153, R154, R153 ;  /* 0x000000999a997221 */ /* 0x000fe40000010000 */
[----:B------:R-:W-:Y:S01]  /*3b00*/  FADD.FTZ R149, R148, R149 ;  /* 0x0000009594957221 */ /* 0x000fe20000010000 */
[----:B--2---:R-:W-:Y:S01]  /*3b10*/  F2FP.BF16.PACK_AB R99, R15, R150 ;  /* 0x000000960f63723e */ /* 0x004fe200000010ff */
[----:B------:R-:W2:Y:S01]  /*3b20*/  MUFU.EX2 R146, R146 ;  /* 0x0000009200927308 */ /* 0x000ea20000000800 */
[----:B------:R-:W-:-:S02]  /*3b30*/  FADD.FTZ R152, R152, R153 ;  /* 0x0000009998987221 */ /* 0x000fc40000010000 */
[----:B------:R-:W-:Y:S02]  /*3b40*/  FADD.FTZ R150, R150, R149 ;  /* 0x0000009596967221 */ /* 0x000fe40000010000 */
[----:B------:R-:W-:Y:S01]  /*3b50*/  FADD.FTZ R152, R147, R152 ;  /* 0x0000009893987221 */ /* 0x000fe20000010000 */
[C---:B------:R-:W-:Y:S01]  /*3b60*/  HMMA.16816.F32.BF16 R36, R96.reuse, R40, RZ ;  /* 0x000000286024723c */ /* 0x040fe200000418ff */
[----:B------:R-:W-:Y:S01]  /*3b70*/  FADD.FTZ R15, R15, R150 ;  /* 0x000000960f0f7221 */ /* 0x000fe20000010000 */
[----:B------:R-:W-:Y:S06]  /*3b80*/  MUFU.EX2 R145, R145 ;  /* 0x0000009100917308 */ /* 0x000fec0000000800 */
[C---:B------:R-:W-:Y:S02]  /*3b90*/  HMMA.16816.F32.BF16 R52, R96.reuse, R56, RZ ;  /* 0x000000386034723c */ /* 0x040fe400000418ff */
[----:B------:R-:W-:Y:S06]  /*3ba0*/  MUFU.EX2 R14, R14 ;  /* 0x0000000e000e7308 */ /* 0x000fec0000000800 */
[C---:B------:R-:W-:Y:S02]  /*3bb0*/  HMMA.16816.F32.BF16 R40, R96.reuse, R42, RZ ;  /* 0x0000002a6028723c */ /* 0x040fe400000418ff */
[----:B------:R-:W-:Y:S06]  /*3bc0*/  MUFU.EX2 R144, R144 ;  /* 0x0000009000907308 */ /* 0x000fec0000000800 */
[C---:B------:R-:W-:Y:S02]  /*3bd0*/  HMMA.16816.F32.BF16 R56, R96.reuse, R58, RZ ;  /* 0x0000003a6038723c */ /* 0x040fe400000418ff */
[----:B------:R-:W3:Y:S06]  /*3be0*/  MUFU.EX2 R13, R13 ;  /* 0x0000000d000d7308 */ /* 0x000eec0000000800 */
        /* <DEDUP_REMOVED lines=39> */
[----:B---3--:R-:W-:Y:S01]  /*3e60*/  F2FP.BF16.PACK_AB R5, R13, R144 ;  /* 0x000000900d05723e */ /* 0x008fe200000010ff */
        /* <DEDUP_REMOVED lines=9> */
[----:B----4-:R-:W-:Y:S01]  /*3f00*/  HMMA.16816.F32.BF16 R36, R4, R8, R36 ;  /* 0x000000080424723c */ /* 0x010fe20000041824 */
        /* <DEDUP_REMOVED lines=9> */
[C---:B-----5:R-:W-:Y:S08]  /*3fa0*/  HMMA.16816.F32.BF16 R60, R4.reuse, R16, R60 ;  /* 0x00000010043c723c */ /* 0x060ff0000004183c */
[C---:B------:R-:W-:Y:S01]  /*3fb0*/  HMMA.16816.F32.BF16 R64, R4.reuse, R18, R64 ;  /* 0x000000120440723c */ /* 0x040fe20000041840 */
[----:B------:R-:W4:Y:S07]  /*3fc0*/  LDSM.16.MT88.4 R16, [R188+0x4900] ;  /* 0x00490000bc10783b */ /* 0x000f2e0000004200 */
        /* <DEDUP_REMOVED lines=21> */
[C---:B----4-:R-:W-:Y:S08]  /*4120*/  HMMA.16816.F32.BF16 R92, R4.reuse, R16, R92 ;  /* 0x00000010045c723c */ /* 0x050ff0000004185c */
[----:B------:R-:W-:Y:S01]  /*4130*/  HMMA.16816.F32.BF16 R96, R4, R18, R96 ;  /* 0x000000120460723c */ /* 0x000fe20000041860 */
[----:B------:R-:W3:Y:S06]  /*4140*/  LDSM.16.MT88.4 R16, [R195+0x3100] ;  /* 0x00310000c310783b */ /* 0x000eec0000004200 */
        /* <DEDUP_REMOVED lines=44> */
[----:B------:R-:W5:Y:S07]  /*4410*/  LDSM.16.MT88.4 R32, [R190+0x3900] ;  /* 0x00390000be20783b */ /* 0x000f6e0000004200 */
        /* <DEDUP_REMOVED lines=30> */
[C---:B-----5:R-:W-:Y:S08]  /*4600*/  HMMA.16816.F32.BF16 R44, R4.reuse, R32, R44 ;  /* 0x00000020042c723c */ /* 0x060ff0000004182c */
        /* <DEDUP_REMOVED lines=11> */
[----:B------:R-:W-:Y:S07]  /*46c0*/  @P0 BRA `(.L_x_163) ;  /* 0x0000014000000947 */ /* 0x000fee0003800000 */
[----:B------:R-:W-:Y:S01]  /*46d0*/  ISETP.LT.AND P0, PT, RZ, UR4, PT ;  /* 0x00000004ff007c0c */ /* 0x000fe2000bf01270 */
        /* <DEDUP_REMOVED lines=10> */
.L_x_164:
[----:B------:R-:W-:Y:S02]  /*4780*/  ULDC UR4, c[0x0][0x32c] ;  /* 0x0000cb0000047ab9 */ /* 0x000fe40000000800 */
[----:B------:R-:W-:-:S03]  /*4790*/  UISETP.NE.AND UP0, UPT, UR6, UR4, UPT ;  /* 0x000000040600728c */ /* 0x000fc6000bf05270 */
[----:B------:R-:W-:Y:S02]  /*47a0*/  ULDC.64 UR4, c[0x0][0x330] ;  /* 0x0000cc0000047ab9 */ /* 0x000fe40000000a00 */
[----:B------:R-:W-:-:S06]  /*47b0*/  UIMAD.WIDE.U32 UR18, UR15, UR4, URZ ;  /* 0x000000040f1272a5 */ /* 0x000fcc000f8e003f */
[----:B------:R-:W-:Y:S02]  /*47c0*/  @UP0 USHF.R.U32.HI UR15, URZ, UR5, UR19 ;  /* 0x000000053f0f0299 */ /* 0x000fe40008011613 */
.L_x_165:
[----:B------:R-:W-:Y:S02]  /*47d0*/  ULDC UR4, c[0x0][0x32c] ;  /* 0x0000cb0000047ab9 */ /* 0x000fe40000000800 */
[----:B------:R-:W-:-:S04]  /*47e0*/  UIMAD UR4, UR15, UR4, UR4 ;  /* 0x000000040f0472a4 */ /* 0x000fc8000f8e0204 */
[----:B------:R-:W-:-:S04]  /*47f0*/  UISETP.LT.AND UP0, UPT, UR7, UR4, UPT ;  /* 0x000000040700728c */ /* 0x000fc8000bf01270 */
[----:B------:R-:W-:-:S04]  /*4800*/  USEL UR7, UR7, UR4, UP0 ;  /* 0x0000000407077287 */ /* 0x000fc80008000000 */
.L_x_163:
[----:B------:R-:W-:-:S04]  /*4810*/  USHF.R.S32.HI UR4, URZ, 0x1f, UR7 ;  /* 0x0000001f3f047899 */ /* 0x000fc80008011407 */
[----:B------:R-:W-:-:S04]  /*4820*/  ULEA.HI UR4, UR4, UR7, URZ, 0x6 ;  /* 0x0000000704047291 */ /* 0x000fc8000f8f303f */
[----:B------:R-:W-:-:S04]  /*4830*/  USHF.R.S32.HI UR15, URZ, 0x6, UR4 ;  /* 0x000000063f0f7899 */ /* 0x000fc80008011404 */
[----:B------:R-:W-:-:S04]  /*4840*/  UISETP.LT.AND UP0, UPT, UR8, UR15, UPT ;  /* 0x0000000f0800728c */ /* 0x000fc8000bf01270 */
[----:B------:R-:W-:-:S04]  /*4850*/  USEL UR15, UR8, UR15, !UP0 ;  /* 0x0000000f080f7287 */ /* 0x000fc8000c000000 */
[----:B------:R-:W-:-:S06]  /*4860*/  UISETP.GE.AND UP0, UPT, UR13, UR15, UPT ;  /* 0x0000000f0d00728c */ /* 0x000fcc000bf06270 */
[----:B------:R-:W-:-:S13]  /*4870*/  PLOP3.LUT P0, PT, PT, PT, UP0, 0x80, 0x0 ;  /* 0x000000000000781c */ /* 0x000fda0003f0f008 */
[----:B------:R-:W-:Y:S05]  /*4880*/  @!P0 BRA `(.L_x_166) ;  /* 0x0000352000008947 */ /* 0x000fea0003800000 */
[----:B------:R-:W-:Y:S01]  /*4890*/  PLOP3.LUT P4, PT, PT, PT, UP2, 0x80, 0x0 ;  /* 0x000000000000781c */ /* 0x000fe20003f8f028 */
[----:B------:R-:W-:Y:S01]  /*48a0*/  IMAD.MOV.U32 R2, RZ, RZ, R12 ;  /* 0x000000ffff027224 */ /* 0x000fe200078e000c */
[----:B------:R-:W-:Y:S01]  /*48b0*/  PLOP3.LUT P0, PT, PT, PT, UP2, 0x80, 0x0 ;  /* 0x000000000000781c */ /* 0x000fe20003f0f028 */
[----:B------:R-:W-:Y:S01]  /*48c0*/  IMAD.MOV.U32 R3, RZ, RZ, R0 ;  /* 0x000000ffff037224 */ /* 0x000fe200078e0000 */
[C---:B------:R-:W-:Y:S01]  /*48d0*/  IADD3 R220, P6, R206.reuse, 0x40, RZ ;  /* 0x00000040cedc7810 */ /* 0x040fe20007fde0ff */
[----:B------:R-:W-:Y:S01]  /*48e0*/  ULDC.64 UR6, c[0x0][0x208] ;  /* 0x0000820000067ab9 */ /* 0x000fe20000000a00 */
[----:B------:R-:W-:Y:S01]  /*48f0*/  IADD3 R218, P5, R206, 0x80, RZ ;  /* 0x00000080ceda7810 */ /* 0x000fe20007fbe0ff */
[----:B------:R-:W-:Y:S02]  /*4900*/  ULDC.64 UR4, c[0x0][0x1e0] ;  /* 0x0000780000047ab9 */ /* 0x000fe40000000a00 */
[--C-:B------:R-:W-:Y:S01]  /*4910*/  IMAD.X R219, RZ, RZ, R209.reuse, P6 ;  /* 0x000000ffffdb7224 */ /* 0x100fe200030e06d1 */
[----:B------:R-:W-:Y:S01]  /*4920*/  IADD3 R214, P6, R200, 0x80, RZ ;  /* 0x00000080c8d67810 */ /* 0x000fe20007fde0ff */
[----:B------:R-:W-:-:S02]  /*4930*/  IMAD.X R217, RZ, RZ, R209, P5 ;  /* 0x000000ffffd97224 */ /* 0x000fc400028e06d1 */
[----:B------:R-:W-:Y:S01]  /*4940*/  @P4 IMAD.HI.U32 R212, R204, c[0x0][0x2c8], RZ ;  /* 0x0000b200ccd44a27 */ /* 0x000fe200078e00ff */
[----:B------:R-:W-:-:S03]  /*4950*/  IADD3 R216, P4, R200, 0x40, RZ ;  /* 0x00000040c8d87810 */ /* 0x000fc60007f9e0ff */
[--C-:B------:R-:W-:Y:S01]  /*4960*/  IMAD.X R213, RZ, RZ, R203.reuse, P6 ;  /* 0x000000ffffd57224 */ /* 0x100fe200030e06cb */
[----:B------:R-:W-:Y:S01]  /*4970*/  @P0 SHF.R.U32.HI R212, RZ, c[0x0][0x2cc], R212 ;  /* 0x0000b300ffd40a19 */ /* 0x000fe200000116d4 */
[----:B------:R-:W-:Y:S02]  /*4980*/  IMAD.X R215, RZ, RZ, R203, P4 ;  /* 0x000000ffffd77224 */ /* 0x000fe400020e06cb */
.L_x_175:
[----:B------:R-:W-:Y:S04]  /*4990*/  DEPBAR.LE SB0, 0x0 ;  /* 0x000080000000791a */ /* 0x000fe80000000000 */
[----:B------:R-:W-:Y:S01]  /*49a0*/  BAR.SYNC.DEFER_BLOCKING 0x0 ;  /* 0x0000000000007b1d */ /* 0x000fe20000010000 */
[----:B------:R-:W-:Y:S06]  /*49b0*/  UISETP.GT.AND UP3, UPT, UR8, UR13, UPT ;  /* 0x0000000d0800728c */ /* 0x000fec000bf64270 */
[----:B------:R-:W-:Y:S05]  /*49c0*/  PLOP3.LUT P0, PT, PT, PT, UP3, 0x80, 0x0 ;  /* 0x000000000000781c */ /* 0x000fea0003f0f038 */
[----:B------:R-:W-:Y:S02]  /*49d0*/  @!UP3 USHF.R.S32.HI UR18, URZ, 0x1f, UR13 ;  /* 0x0000001f3f12b899 */ /* 0x000fe4000801140d */
[----:B------:R-:W-:Y:S02]  /*49e0*/  @!UP3 UIMAD.WIDE.U32 UR20, UR13, UR6, URZ ;  /* 0x000000060d14b2a5 */ /* 0x000fe4000f8e003f */
[----:B------:R-:W-:Y:S02]  /*49f0*/  @!UP3 UIMAD UR18, UR18, UR6, URZ ;  /* 0x000000061212b2a4 */ /* 0x000fe4000f8e023f */
[----:B------:R-:W-:Y:S02]  /*4a00*/  @!UP3 USHF.L.U32 UR19, UR20, 0x6, URZ ;  /* 0x000000061413b899 */ /* 0x000fe4000800063f */
[----:B------:R-:W-:Y:S01]  /*4a10*/  @!UP3 UIMAD UR18, UR13, UR7, UR18 ;  /* 0x000000070d12b2a4 */ /* 0x000fe2000f8e0212 */
[----:B------:R-:W-:Y:S03]  /*4a20*/  LDSM.16.M88.4 R132, [R198+0xc100] ;  /* 0x00c10000c684783b */ /* 0x000fe60000000200 */
[----:B------:R-:W-:Y:S01]  /*4a30*/  @!P0 IADD3 R221, P6, R206, UR19, RZ ;  /* 0x00000013cedd8c10 */ /* 0x000fe2000ffde0ff */
[----:B------:R-:W-:Y:S01]  /*4a40*/  @!UP3 UIADD3 UR18, UR21, UR18, URZ ;  /* 0x000000121512b290 */ /* 0x000fe2000fffe03f */
[----:B------:R-:W-:Y:S01]  /*4a50*/  @!P0 IADD3 R223, P5, R220, UR19, RZ ;  /* 0x00000013dcdf8c10 */ /* 0x000fe2000ffbe0ff */
[----:B------:R-:W1:Y:S01]  /*4a60*/  LDSM.16.M88.4 R136, [R197+0x6100] ;  /* 0x00610000c588783b */ /* 0x000e620000000200 */
[----:B------:R-:W-:Y:S01]  /*4a70*/  @!P0 IADD3 R225, P4, R218, UR19, RZ ;  /* 0x00000013dae18c10 */ /* 0x000fe2000ff9e0ff */
[----:B------:R-:W-:Y:S02]  /*4a80*/  @!UP3 USHF.L.U64.HI UR18, UR20, 0x6, UR18 ;  /* 0x000000061412b899 */ /* 0x000fe40008010212 */
[----:B------:R-:W-:Y:S01]  /*4a90*/  @!UP3 ULEA UR19, UP0, UR6, UR19, 0x5 ;  /* 0x000000130613b291 */ /* 0x000fe2000f80283f */
[----:B------:R-:W2:Y:S03]  /*4aa0*/  LDSM.16.M88.4 R140, [R197+0x6900] ;  /* 0x00690000c58c783b */ /* 0x000ea60000000200 */
[----:B------:R-:W-:Y:S02]  /*4ab0*/  @!P0 IADD3.X R0, R209, UR18, RZ, P6, !PT ;  /* 0x00000012d1008c10 */ /* 0x000fe4000b7fe4ff */
[----:B------:R-:W3:Y:S01]  /*4ac0*/  LDSM.16.M88.4 R144, [R197+0x7100] ;  /* 0x00710000c590783b */ /* 0x000ee20000000200 */
[----:B------:R-:W-:Y:S02]  /*4ad0*/  @!P0 LEA R230, P6, R221, c[0x0][0x1f8], 0x1 ;  /* 0x00007e00dde68a11 */ /* 0x000fe400078c08ff */
[----:B------:R-:W-:Y:S02]  /*4ae0*/  @!P0 IADD3.X R222, R219, UR18, RZ, P5, !PT ;  /* 0x00000012dbde8c10 */ /* 0x000fe4000affe4ff */
[----:B------:R-:W4:Y:S01]  /*4af0*/  LDSM.16.M88.4 R148, [R197+0x7900] ;  /* 0x00790000c594783b */ /* 0x000f220000000200 */
[----:B------:R-:W-:Y:S02]  /*4b00*/  @!P0 LEA.HI.X R231, R221, c[0x0][0x1fc], R0, 0x1, P6 ;  /* 0x00007f00dde78a11 */ /* 0x000fe400030f0c00 */
[----:B------:R-:W-:Y:S02]  /*4b10*/  @!P0 LEA R228, P5, R223, c[0x0][0x1f8], 0x1 ;  /* 0x00007e00dfe48a11 */ /* 0x000fe400078a08ff */
[----:B------:R-:W-:Y:S01]  /*4b20*/  LDSM.16.M88.4 R152, [R194+0xc100] ;  /* 0x00c10000c298783b */ /* 0x000fe20000000200 */
[----:B------:R-:W-:Y:S01]  /*4b30*/  @!P0 IADD3.X R224, R217, UR18, RZ, P4, !PT ;  /* 0x00000012d9e08c10 */ /* 0x000fe2000a7fe4ff */
[----:B------:R-:W-:Y:S01]  /*4b40*/  @!UP3 ULEA.HI.X UR18, UR6, UR18, UR7, 0x5, UP0 ;  /* 0x000000120612b291 */ /* 0x000fe200080f2c07 */
[----:B------:R-:W-:Y:S01]  /*4b50*/  @!P0 LEA.HI.X R229, R223, c[0x0][0x1fc], R222, 0x1, P5 ;  /* 0x00007f00dfe58a11 */ /* 0x000fe200028f0cde */
[----:B------:R-:W-:Y:S01]  /*4b60*/  UISETP.GT.AND UP3, UPT, UR13, UR8, UPT ;  /* 0x000000080d00728c */ /* 0x000fe2000bf64270 */
[----:B------:R-:W5:Y:S01]  /*4b70*/  LDSM.16.M88.4 R156, [R196] ;  /* 0x00000000c49c783b */ /* 0x000f620000000200 */
[C---:B------:R-:W-:Y:S02]  /*4b80*/  @!P0 LEA R226, P4, R225.reuse, c[0x0][0x1f8], 0x1 ;  /* 0x00007e00e1e28a11 */ /* 0x040fe400078808ff */
[----:B------:R-:W-:Y:S02]  /*4b90*/  @!P0 IADD3 R0, P6, R206, UR19, RZ ;  /* 0x00000013ce008c10 */ /* 0x000fe4000ffde0ff */
[----:B------:R-:W3:Y:S01]  /*4ba0*/  LDSM.16.M88.4 R160, [R187] ;  /* 0x00000000bba0783b */ /* 0x000ee20000000200 */
[----:B------:R-:W-:Y:S02]  /*4bb0*/  @!P0 LEA.HI.X R227, R225, c[0x0][0x1fc], R224, 0x1, P4 ;  /* 0x00007f00e1e38a11 */ /* 0x000fe400020f0ce0 */
[----:B------:R-:W-:Y:S02]  /*4bc0*/  @!P0 IADD3.X R225, R209, UR18, RZ, P6, !PT ;  /* 0x00000012d1e18c10 */ /* 0x000fe4000b7fe4ff */
[----:B------:R-:W-:Y:S01]  /*4bd0*/  LDSM.16.M88.4 R164, [R185] ;  /* 0x00000000b9a4783b */ /* 0x000fe20000000200 */
[----:B------:R-:W-:Y:S02]  /*4be0*/  @!P0 LEA R232, P6, R0, c[0x0][0x1f8], 0x1 ;  /* 0x00007e0000e88a11 */ /* 0x000fe400078c08ff */
[----:B------:R-:W-:Y:S01]  /*4bf0*/  @!P0 IADD3 R221, P5, R220, UR19, RZ ;  /* 0x00000013dcdd8c10 */ /* 0x000fe2000ffbe0ff */
[C---:B-1----:R-:W-:Y:S03]  /*4c00*/  HMMA.16816.F32.BF16 R4, R132.reuse, R136, RZ ;  /* 0x000000888404723c */ /* 0x042fe600000418ff */
[----:B------:R-:W-:Y:S02]  /*4c10*/  @!P0 LEA.HI.X R233, R0, c[0x0][0x1fc], R225, 0x1, P6 ;  /* 0x00007f0000e98a11 */ /* 0x000fe400030f0ce1 */
[----:B------:R-:W-:Y:S02]  /*4c20*/  @!P0 IADD3.X R234, R219, UR18, RZ, P5, !PT ;  /* 0x00000012dbea8c10 */ /* 0x000fe4000affe4ff */
[C---:B------:R-:W-:Y:S01]  /*4c30*/  @!P0 LEA R224, P5, R221.reuse, c[0x0][0x1f8], 0x1 ;  /* 0x00007e00dde08a11 */ /* 0x040fe200078a08ff */
[C---:B------:R-:W-:Y:S01]  /*4c40*/  HMMA.16816.F32.BF16 R8, R132.reuse, R138, RZ ;  /* 0x0000008a8408723c */ /* 0x040fe200000418ff */
[----:B------:R-:W1:Y:S03]  /*4c50*/  LDSM.16.M88.4 R136, [R186] ;  /* 0x00000000ba88783b */ /* 0x000e660000000200 */
[----:B------:R-:W-:Y:S02]  /*4c60*/  @!P0 LEA.HI.X R225, R221, c[0x0][0x1fc], R234, 0x1, P5 ;  /* 0x00007f00dde18a11 */ /* 0x000fe400028f0cea */
[----:B------:R-:W-:Y:S01]  /*4c70*/  @!PT LDS RZ, [RZ] ;  /* 0x00000000fffff984 */ /* 0x000fe20000000800 */
[----:B------:R-:W-:Y:S01]  /*4c80*/  @!PT LDS RZ, [RZ] ;  /* 0x00000000fffff984 */ /* 0x000fe20000000800 */
[----:B------:R-:W-:Y:S01]  /*4c90*/  @!PT LDS RZ, [RZ] ;  /* 0x00000000fffff984 */ /* 0x000fe20000000800 */
[----:B------:R1:W-:Y:S01]  /*4ca0*/  @!P0 LDGSTS.E.BYPASS.LTC128B.128 [R199+0x100], [R230.64], !P3 ;  /* 0x00100000e6c78fae */ /* 0x0003e2000d901d50 */
[----:B------:R-:W-:Y:S01]  /*4cb0*/  @!P0 IADD3 R223, P4, R218, UR19, RZ ;  /* 0x00000013dadf8c10 */ /* 0x000fe2000ff9e0ff */
[C---:B--2---:R-:W-:Y:S01]  /*4cc0*/  HMMA.16816.F32.BF16 R12, R132.reuse, R140, RZ ;  /* 0x0000008c840c723c */ /* 0x044fe200000418ff */
[----:B------:R-:W-:Y:S02]  /*4cd0*/  @UP3 UIADD3 UR19, UR13, -0x1, URZ ;  /* 0xffffffff0d133890 */ /* 0x000fe4000fffe03f */
[----:B------:R2:W-:Y:S01]  /*4ce0*/  @!P0 LDGSTS.E.BYPASS.LTC128B.128 [R199+0x2100], [R228.64], !P2 ;  /* 0x02100000e4c78fae */ /* 0x0005e2000d101d50 */
[----:B------:R-:W-:Y:S01]  /*4cf0*/  @!P0 IADD3.X R236, R217, UR18, RZ, P4, !PT ;  /* 0x00000012d9ec8c10 */ /* 0x000fe2000a7fe4ff */
[----:B------:R-:W-:Y:S01]  /*4d00*/  @UP3 USHF.R.S32.HI UR18, URZ, 0x1f, UR19 ;  /* 0x0000001f3f123899 */ /* 0x000fe20008011413 */
[C---:B------:R-:W-:Y:S01]  /*4d10*/  @!P0 LEA R222, P4, R223.reuse, c[0x0][0x1f8], 0x1 ;  /* 0x00007e00dfde8a11 */ /* 0x040fe200078808ff */
[----:B------:R-:W-:Y:S01]  /*4d20*/  @UP3 UIMAD.WIDE.U32 UR20, UR19, UR4, URZ ;  /* 0x00000004131432a5 */ /* 0x000fe2000f8e003f */
[C---:B------:R-:W-:Y:S01]  /*4d30*/  HMMA.16816.F32.BF16 R16, R132.reuse, R142, RZ ;  /* 0x0000008e8410723c */ /* 0x040fe200000418ff */
[----:B------:R1:W-:Y:S01]  /*4d40*/  @!P0 LDGSTS.E.BYPASS.LTC128B.128 [R199+0x4100], [R226.64], !P1 ;  /* 0x04100000e2c78fae */ /* 0x0003e2000c901d50 */
[----:B------:R-:W-:Y:S02]  /*4d50*/  @UP3 UIMAD UR18, UR18, UR4, URZ ;  /* 0x00000004121232a4 */ /* 0x000fe4000f8e023f */
[----:B------:R-:W-:Y:S02]  /*4d60*/  @!P0 LEA.HI.X R223, R223, c[0x0][0x1fc], R236, 0x1, P4 ;  /* 0x00007f00dfdf8a11 */ /* 0x000fe400020f0cec */
[----:B------:R1:W-:Y:S01]  /*4d70*/  @!P0 LDGSTS.E.BYPASS.LTC128B.128 [R199+0x1100], [R232.64], !P3 ;  /* 0x01100000e8c78fae */ /* 0x0003e2000d901d50 */
[----:B------:R-:W-:Y:S01]  /*4d80*/  @UP3 UIMAD UR18, UR19, UR5, UR18 ;  /* 0x00000005131232a4 */ /* 0x000fe2000f8e0212 */
[C---:B---3--:R-:W-:Y:S01]  /*4d90*/  HMMA.16816.F32.BF16 R20, R132.reuse, R144, RZ ;  /* 0x000000908414723c */ /* 0x048fe200000418ff */
[----:B------:R-:W-:Y:S02]  /*4da0*/  @UP3 USHF.L.U32 UR19, UR20, 0x6, URZ ;  /* 0x0000000614133899 */ /* 0x000fe4000800063f */
[----:B------:R3:W-:Y:S01]  /*4db0*/  @!P0 LDGSTS.E.BYPASS.LTC128B.128 [R199+0x3100], [R224.64], !P2 ;  /* 0x03100000e0c78fae */ /* 0x0007e2000d101d50 */
[----:B------:R-:W-:Y:S04]  /*4dc0*/  @UP3 UIADD3 UR18, UR21, UR18, URZ ;  /* 0x0000001215123290 */ /* 0x000fe8000fffe03f */
[C---:B------:R-:W-:Y:S01]  /*4dd0*/  HMMA.16816.F32.BF16 R24, R132.reuse, R146, RZ ;  /* 0x000000928418723c */ /* 0x040fe200000418ff */
[----:B------:R1:W-:Y:S01]  /*4de0*/  @!P0 LDGSTS.E.BYPASS.LTC128B.128 [R199+0x5100], [R222.64], !P1 ;  /* 0x05100000dec78fae */ /* 0x0003e2000c901d50 */
[----:B------:R-:W-:Y:S01]  /*4df0*/  PLOP3.LUT P0, PT, PT, PT, UP3, 0x80, 0x0 ;  /* 0x000000000000781c */ /* 0x000fe20003f0f038 */
[----:B------:R-:W-:Y:S03]  /*4e00*/  @UP3 USHF.L.U64.HI UR18, UR20, 0x6, UR18 ;  /* 0x0000000614123899 */ /* 0x000fe60008010212 */
[----:B------:R-:W-:Y:S02]  /*4e10*/  LDSM.16.M88.4 R140, [R193+0xc100] ;  /* 0x00c10000c18c783b */ /* 0x000fe40000000200 */
[C---:B----4-:R-:W-:Y:S03]  /*4e20*/  HMMA.16816.F32.BF16 R28, R132.reuse, R148, RZ ;  /* 0x00000094841c723c */ /* 0x050fe600000418ff */
[----:B------:R-:W0:Y:S04]  /*4e30*/  LDGDEPBAR ;  /* 0x00000000000079af */ /* 0x000e280000000000 */
[----:B------:R-:W-:Y:S01]  /*4e40*/  @P0 IADD3 R0, P5, R200, UR19, RZ ;  /* 0x00000013c8000c10 */ /* 0x000fe2000ffbe0ff */
[----:B------:R-:W-:Y:S01]  /*4e50*/  HMMA.16816.F32.BF16 R32, R132, R150, RZ ;  /* 0x000000968420723c */ /* 0x000fe200000418ff */
[----:B------:R-:W4:Y:S03]  /*4e60*/  LDSM.16.M88.4 R168, [R192+0x6100] ;  /* 0x00610000c0a8783b */ /* 0x000f260000000200 */
[----:B------:R-:W-:Y:S02]  /*4e70*/  @P0 IADD3.X R221, R203, UR18, RZ, P5, !PT ;  /* 0x00000012cbdd0c10 */ /* 0x000fe4000affe4ff */
[----:B------:R-:W4:Y:S01]  /*4e80*/  LDSM.16.M88.4 R172, [R192+0x6900] ;  /* 0x00690000c0ac783b */ /* 0x000f220000000200 */
[----:B--2---:R-:W-:Y:S01]  /*4e90*/  @P0 IADD3 R228, P5, R214, UR19, RZ ;  /* 0x00000013d6e40c10 */ /* 0x004fe2000ffbe0ff */
[C---:B-----5:R-:W-:Y:S03]  /*4ea0*/  HMMA.16816.F32.BF16 R4, R152.reuse, R156, R4 ;  /* 0x0000009c9804723c */ /* 0x060fe60000041804 */
[----:B------:R-:W2:Y:S02]  /*4eb0*/  LDSM.16.M88.4 R132, [R192+0x7100] ;  /* 0x00710000c084783b */ /* 0x000ea40000000200 */
[C---:B-1----:R-:W-:Y:S02]  /*4ec0*/  @P0 LEA R222, P4, R0.reuse, c[0x0][0x1c8], 0x1 ;  /* 0x0000720000de0a11 */ /* 0x042fe400078808ff */
[----:B---3--:R-:W-:Y:S01]  /*4ed0*/  @P0 IADD3.X R225, R213, UR18, RZ, P5, !PT ;  /* 0x00000012d5e10c10 */ /* 0x008fe2000affe4ff */
[C---:B------:R-:W-:Y:S01]  /*4ee0*/  HMMA.16816.F32.BF16 R8, R152.reuse, R158, R8 ;  /* 0x0000009e9808723c */ /* 0x040fe20000041808 */
[----:B------:R-:W1:Y:S03]  /*4ef0*/  LDSM.16.M88.4 R144, [R192+0x7900] ;  /* 0x00790000c090783b */ /* 0x000e660000000200 */
[----:B------:R-:W-:Y:S02]  /*4f00*/  @P0 LEA.HI.X R223, R0, c[0x0][0x1cc], R221, 0x1, P4 ;  /* 0x0000730000df0a11 */ /* 0x000fe400020f0cdd */
[----:B------:R-:W-:Y:S01]  /*4f10*/  LDSM.16.M88.4 R148, [R184] ;  /* 0x00000000b894783b */ /* 0x000fe20000000200 */
[----:B------:R-:W-:Y:S01]  /*4f20*/  @P0 IADD3 R221, P4, R216, UR19, RZ ;  /* 0x00000013d8dd0c10 */ /* 0x000fe2000ff9e0ff */
[C---:B------:R-:W-:Y:S01]  /*4f30*/  HMMA.16816.F32.BF16 R12, R152.reuse, R160, R12 ;  /* 0x000000a0980c723c */ /* 0x040fe2000004180c */
[----:B------:R-:W-:Y:S02]  /*4f40*/  @UP3 UIADD3 UR19, UP0, UR12, UR19, URZ ;  /* 0x000000130c133290 */ /* 0x000fe4000ff1e03f */
[----:B------:R-:W-:Y:S01]  /*4f50*/  LDSM.16.M88.4 R156, [R184+0x1000] ;  /* 0x00100000b89c783b */ /* 0x000fe20000000200 */
[----:B------:R-:W-:Y:S02]  /*4f60*/  @P0 LEA R226, P6, R221, c[0x0][0x1c8], 0x1 ;  /* 0x00007200dde20a11 */ /* 0x000fe400078c08ff */
[----:B------:R-:W-:Y:S01]  /*4f70*/  @P0 IADD3.X R0, R215, UR18, RZ, P4, !PT ;  /* 0x00000012d7000c10 */ /* 0x000fe2000a7fe4ff */
[----:B------:R-:W-:Y:S01]  /*4f80*/  @UP3 UIADD3.X UR18, UR11, UR18, URZ, UP0, !UPT ;  /* 0x000000120b123290 */ /* 0x000fe200087fe43f */
[C---:B------:R-:W-:Y:S01]  /*4f90*/  HMMA.16816.F32.BF16 R16, R152.reuse, R162, R16 ;  /* 0x000000a29810723c */ /* 0x040fe20000041810 */
[----:B------:R-:W-:Y:S03]  /*4fa0*/  LDSM.16.M88.4 R160, [R184+0x1800] ;  /* 0x00180000b8a0783b */ /* 0x000fe60000000200 */
[C---:B------:R-:W-:Y:S02]  /*4fb0*/  @P0 LEA R224, P4, R228.reuse, c[0x0][0x1c8], 0x1 ;  /* 0x00007200e4e00a11 */ /* 0x040fe400078808ff */
[----:B------:R-:W-:Y:S02]  /*4fc0*/  @P0 LEA.HI.X R227, R221, c[0x0][0x1cc], R0, 0x1, P6 ;  /* 0x00007300dde30a11 */ /* 0x000fe400030f0c00 */
[C---:B------:R-:W-:Y:S04]  /*4fd0*/  HMMA.16816.F32.BF16 R20, R152.reuse, R136, R20 ;  /* 0x000000889814723c */ /* 0x040fe80000041814 */
[----:B------:R-:W-:Y:S02]  /*4fe0*/  @P0 LEA.HI.X R225, R228, c[0x0][0x1cc], R225, 0x1, P4 ;  /* 0x00007300e4e10a11 */ /* 0x000fe400020f0ce1 */
[----:B------:R-:W-:Y:S02]  /*4ff0*/  @P0 IADD3 R232, P5, R216, UR19, RZ ;  /* 0x00000013d8e80c10 */ /* 0x000fe4000ffbe0ff */
[C---:B------:R-:W-:Y:S01]  /*5000*/  HMMA.16816.F32.BF16 R24, R152.reuse, R138, R24 ;  /* 0x0000008a9818723c */ /* 0x040fe20000041818 */
[----:B------:R-:W3:Y:S03]  /*5010*/  LDSM.16.M88.4 R136, [R191+0xc100] ;  /* 0x00c10000bf88783b */ /* 0x000ee60000000200 */
[----:B------:R-:W-:Y:S02]  /*5020*/  @P0 IADD3 R234, P4, R214, UR19, RZ ;  /* 0x00000013d6ea0c10 */ /* 0x000fe4000ff9e0ff */
[----:B------:R-:W-:Y:S02]  /*5030*/  @P0 IADD3 R0, P6, R200, UR19, RZ ;  /* 0x00000013c8000c10 */ /* 0x000fe4000ffde0ff */
[C---:B------:R-:W-:Y:S04]  /*5040*/  HMMA.16816.F32.BF16 R28, R152.reuse, R164, R28 ;  /* 0x000000a4981c723c */ /* 0x040fe8000004181c */
[----:B------:R-:W-:Y:S02]  /*5050*/  @P0 IADD3.X R229, R215, UR18, RZ, P5, !PT ;  /* 0x00000012d7e50c10 */ /* 0x000fe4000affe4ff */
[C---:B------:R-:W-:Y:S02]  /*5060*/  @P0 LEA R230, P5, R232.reuse, c[0x0][0x1c8], 0x1 ;  /* 0x00007200e8e60a11 */ /* 0x040fe400078a08ff */
[----:B------:R-:W-:Y:S01]  /*5070*/  HMMA.16816.F32.BF16 R32, R152, R166, R32 ;  /* 0x000000a69820723c */ /* 0x000fe20000041820 */
[----:B------:R-:W5:Y:S03]  /*5080*/  LDSM.16.M88.4 R152, [R184+0x800] ;  /* 0x00080000b898783b */ /* 0x000f660000000200 */
[----:B------:R-:W-:Y:S02]  /*5090*/  @P0 LEA.HI.X R231, R232, c[0x0][0x1cc], R229, 0x1, P5 ;  /* 0x00007300e8e70a11 */ /* 0x000fe400028f0ce5 */
[----:B------:R-:W-:Y:S01]  /*50a0*/  LDSM.16.M88.4 R164, [R197+0x8100] ;  /* 0x00810000c5a4783b */ /* 0x000fe20000000200 */
[----:B------:R-:W-:Y:S01]  /*50b0*/  @P0 IADD3.X R233, R213, UR18, RZ, P4, !PT ;  /* 0x00000012d5e90c10 */ /* 0x000fe2000a7fe4ff */
[C---:B----4-:R-:W-:Y:S05]  /*50c0*/  HMMA.16816.F32.BF16 R4, R140.reuse, R168, R4 ;  /* 0x000000a88c04723c */ /* 0x050fea0000041804 */
[----:B------:R-:W-:Y:S02]  /*50d0*/  @P0 LEA R228, P4, R234, c[0x0][0x1c8], 0x1 ;  /* 0x00007200eae40a11 */ /* 0x000fe400078808ff */
[----:B------:R-:W-:Y:S01]  /*50e0*/  @P0 IADD3.X R221, R203, UR18, RZ, P6, !PT ;  /* 0x00000012cbdd0c10 */ /* 0x000fe2000b7fe4ff */
[C---:B------:R-:W-:Y:S01]  /*50f0*/  HMMA.16816.F32.BF16 R8, R140.reuse, R170, R8 ;  /* 0x000000aa8c08723c */ /* 0x040fe20000041808 */
[----:B------:R-:W-:Y:S01]  /*5100*/  LDSM.16.M88.4 R168, [R198+0x14100] ;  /* 0x01410000c6a8783b */ /* 0x000fe20000000200 */
[----:B------:R-:W-:Y:S02]  /*5110*/  USHF.L.U32 UR18, UR13, 0x6, URZ ;  /* 0x000000060d127899 */ /* 0x000fe4000800063f */
[----:B------:R-:W-:Y:S02]  /*5120*/  @P0 LEA R236, P6, R0, c[0x0][0x1c8], 0x1 ;  /* 0x0000720000ec0a11 */ /* 0x000fe400078c08ff */
[----:B------:R-:W-:Y:S02]  /*5130*/  @P0 LEA.HI.X R229, R234, c[0x0][0x1cc], R233, 0x1, P4 ;  /* 0x00007300eae50a11 */ /* 0x000fe400020f0ce9 */
[C---:B------:R-:W-:Y:S01]  /*5140*/  HMMA.16816.F32.BF16 R12, R140.reuse, R172, R12 ;  /* 0x000000ac8c0c723c */ /* 0x040fe2000004180c */
[----:B------:R-:W-:Y:S03]  /*5150*/  PLOP3.LUT P4, PT, PT, PT, UP2, 0x80, 0x0 ;  /* 0x000000000000781c */ /* 0x000fe60003f8f028 */
[----:B------:R-:W-:Y:S01]  /*5160*/  @P0 LEA.HI.X R237, R0, c[0x0][0x1cc], R221, 0x1, P6 ;  /* 0x0000730000ed0a11 */ /* 0x000fe200030f0cdd */
[----:B------:R-:W-:Y:S02]  /*5170*/  IMAD.MOV.U32 R0, RZ, RZ, R204 ;  /* 0x000000ffff007224 */ /* 0x000fe400078e00cc */
[----:B------:R-:W-:Y:S01]  /*5180*/  IMAD.U32 R232, RZ, RZ, UR18 ;  /* 0x00000012ffe87e24 */ /* 0x000fe2000f8e00ff */
[C---:B------:R-:W-:Y:S01]  /*5190*/  HMMA.16816.F32.BF16 R16, R140.reuse, R174, R16 ;  /* 0x000000ae8c10723c */ /* 0x040fe20000041810 */
[----:B------:R-:W-:Y:S05]  /*51a0*/  LDSM.16.M88.4 R172, [R197+0xa100] ;  /* 0x00a10000c5ac783b */ /* 0x000fea0000000200 */
[----:B------:R-:W-:Y:S02]  /*51b0*/  @P4 IMAD.MOV.U32 R0, RZ, RZ, R212 ;  /* 0x000000ffff004224 */ /* 0x000fe400078e00d4 */
[C---:B--2---:R-:W-:Y:S03]  /*51c0*/  HMMA.16816.F32.BF16 R20, R140.reuse, R132, R20 ;  /* 0x000000848c14723c */ /* 0x044fe60000041814 */
[----:B------:R-:W-:Y:S05]  /*51d0*/  SHFL.IDX PT, R221, R0, RZ, 0x1c1f ;  /* 0x001c1fff00dd7589 */ /* 0x000fea00000e0000 */
[C---:B------:R-:W-:Y:S01]  /*51e0*/  HMMA.16816.F32.BF16 R24, R140.reuse, R134, R24 ;  /* 0x000000868c18723c */ /* 0x040fe20000041818 */
[----:B------:R-:W2:Y:S07]  /*51f0*/  LDSM.16.M88.4 R132, [R198+0x10100] ;  /* 0x01010000c684783b */ /* 0x000eae0000000200 */
[C---:B-1----:R-:W-:Y:S08]  /*5200*/  HMMA.16816.F32.BF16 R28, R140.reuse, R144, R28 ;  /* 0x000000908c1c723c */ /* 0x042ff0000004181c */
[----:B------:R-:W-:Y:S01]  /*5210*/  HMMA.16816.F32.BF16 R32, R140, R146, R32 ;  /* 0x000000928c20723c */ /* 0x000fe20000041820 */
[----:B------:R-:W1:Y:S05]  /*5220*/  LDSM.16.M88.4 R140, [R197+0x8900] ;  /* 0x00890000c58c783b */ /* 0x000e6a0000000200 */
[----:B------:R-:W4:Y:S02]  /*5230*/  LDSM.16.M88.4 R144, [R197+0x9100] ;  /* 0x00910000c590783b */ /* 0x000f240000000200 */
[C---:B---3--:R-:W-:Y:S08]  /*5240*/  HMMA.16816.F32.BF16 R4, R136.reuse, R148, R4 ;  /* 0x000000948804723c */ /* 0x048ff00000041804 */
[C---:B------:R-:W-:Y:S01]  /*5250*/  HMMA.16816.F32.BF16 R8, R136.reuse, R150, R8 ;  /* 0x000000968808723c */ /* 0x040fe20000041808 */
[----:B------:R-:W3:Y:S07]  /*5260*/  LDSM.16.M88.4 R148, [R197+0x9900] ;  /* 0x00990000c594783b */ /* 0x000eee0000000200 */
[C---:B-----5:R-:W-:Y:S08]  /*5270*/  HMMA.16816.F32.BF16 R12, R136.reuse, R152, R12 ;  /* 0x00000098880c723c */ /* 0x060ff0000004180c */
[C---:B------:R-:W-:Y:S01]  /*5280*/  HMMA.16816.F32.BF16 R16, R136.reuse, R154, R16 ;  /* 0x0000009a8810723c */ /* 0x040fe20000041810 */
[----:B------:R-:W-:Y:S07]  /*5290*/  LDSM.16.M88.4 R152, [R183] ;  /* 0x00000000b798783b */ /* 0x000fee0000000200 */
[C---:B------:R-:W-:Y:S08]  /*52a0*/  HMMA.16816.F32.BF16 R20, R136.reuse, R156, R20 ;  /* 0x0000009c8814723c */ /* 0x040ff00000041814 */
[C---:B------:R-:W-:Y:S01]  /*52b0*/  HMMA.16816.F32.BF16 R24, R136.reuse, R158, R24 ;  /* 0x0000009e8818723c */ /* 0x040fe20000041818 */
[----:B------:R-:W-:Y:S07]  /*52c0*/  LDSM.16.M88.4 R156, [R182] ;  /* 0x00000000b69c783b */ /* 0x000fee0000000200 */
[C---:B------:R-:W-:Y:S08]  /*52d0*/  HMMA.16816.F32.BF16 R28, R136.reuse, R160, R28 ;  /* 0x000000a0881c723c */ /* 0x040ff0000004181c */
[----:B------:R-:W-:Y:S01]  /*52e0*/  HMMA.16816.F32.BF16 R32, R136, R162, R32 ;  /* 0x000000a28820723c */ /* 0x000fe20000041820 */
[----:B------:R-:W5:Y:S05]  /*52f0*/  LDSM.16.M88.4 R136, [R194+0x10100] ;  /* 0x01010000c288783b */ /* 0x000f6a0000000200 */
[----:B------:R-:W3:Y:S02]  /*5300*/  LDSM.16.M88.4 R160, [R181] ;  /* 0x00000000b5a0783b */ /* 0x000ee40000000200 */
[C---:B--2---:R-:W-:Y:S08]  /*5310*/  HMMA.16816.F32.BF16 R4, R132.reuse, R164, R4 ;  /* 0x000000a48404723c */ /* 0x044ff00000041804 */
[C---:B------:R-:W-:Y:S01]  /*5320*/  HMMA.16816.F32.BF16 R8, R132.reuse, R166, R8 ;  /* 0x000000a68408723c */ /* 0x040fe20000041808 */
[----:B------:R-:W2:Y:S07]  /*5330*/  LDSM.16.M88.4 R164, [R180] ;  /* 0x00000000b4a4783b */ /* 0x000eae0000000200 */
[C---:B-1----:R-:W-:Y:S08]  /*5340*/  HMMA.16816.F32.BF16 R12, R132.reuse, R140, R12 ;  /* 0x0000008c840c723c */ /* 0x042ff0000004180c */
[C---:B------:R-:W-:Y:S01]  /*5350*/  HMMA.16816.F32.BF16 R16, R132.reuse, R142, R16 ;  /* 0x0000008e8410723c */ /* 0x040fe20000041810 */
[----:B------:R-:W-:Y:S07]  /*5360*/  LDSM.16.M88.4 R140, [R193+0x10100] ;  /* 0x01010000c18c783b */ /* 0x000fee0000000200 */
[C---:B----4-:R-:W-:Y:S08]  /*5370*/  HMMA.16816.F32.BF16 R20, R132.reuse, R144, R20 ;  /* 0x000000908414723c */ /* 0x050ff00000041814 */
[C---:B------:R-:W-:Y:S01]  /*5380*/  HMMA.16816.F32.BF16 R24, R132.reuse, R146, R24 ;  /* 0x000000928418723c */ /* 0x040fe20000041818 */
[----:B------:R-:W1:Y:S07]  /*5390*/  LDSM.16.M88.4 R144, [R192+0x8100] ;  /* 0x00810000c090783b */ /* 0x000e6e0000000200 */
[C---:B---3--:R-:W-:Y:S08]  /*53a0*/  HMMA.16816.F32.BF16 R28, R132.reuse, R148, R28 ;  /* 0x00000094841c723c */ /* 0x048ff0000004181c */
[----:B------:R-:W-:Y:S01]  /*53b0*/  HMMA.16816.F32.BF16 R32, R132, R150, R32 ;  /* 0x000000968420723c */ /* 0x000fe20000041820 */
[----:B------:R-:W3:Y:S05]  /*53c0*/  LDSM.16.M88.4 R132, [R192+0x8900] ;  /* 0x00890000c084783b */ /* 0x000eea0000000200 */
[----:B------:R-:W4:Y:S02]  /*53d0*/  LDSM.16.M88.4 R148, [R192+0x9100] ;  /* 0x00910000c094783b */ /* 0x000f240000000200 */
[C---:B-----5:R-:W-:Y:S08]  /*53e0*/  HMMA.16816.F32.BF16 R4, R136.reuse, R152, R4 ;  /* 0x000000988804723c */ /* 0x060ff00000041804 */
[C---:B------:R-:W-:Y:S01]  /*53f0*/  HMMA.16816.F32.BF16 R8, R136.reuse, R154, R8 ;  /* 0x0000009a8808723c */ /* 0x040fe20000041808 */
[----:B------:R-:W-:Y:S07]  /*5400*/  LDSM.16.M88.4 R152, [R191+0x10100] ;  /* 0x01010000bf98783b */ /* 0x000fee0000000200 */
[C---:B------:R-:W-:Y:S08]  /*5410*/  HMMA.16816.F32.BF16 R12, R136.reuse, R156, R12 ;  /* 0x0000009c880c723c */ /* 0x040ff0000004180c */
[C---:B------:R-:W-:Y:S01]  /*5420*/  HMMA.16816.F32.BF16 R16, R136.reuse, R158, R16 ;  /* 0x0000009e8810723c */ /* 0x040fe20000041810 */
[----:B------:R-:W-:Y:S07]  /*5430*/  LDSM.16.M88.4 R156, [R184+0x2000] ;  /* 0x00200000b89c783b */ /* 0x000fee0000000200 */
[C---:B------:R-:W-:Y:S08]  /*5440*/  HMMA.16816.F32.BF16 R20, R136.reuse, R160, R20 ;  /* 0x000000a08814723c */ /* 0x040ff00000041814 */
[C---:B------:R-:W-:Y:S01]  /*5450*/  HMMA.16816.F32.BF16 R24, R136.reuse, R162, R24 ;  /* 0x000000a28818723c */ /* 0x040fe20000041818 */
[----:B------:R-:W-:Y:S07]  /*5460*/  LDSM.16.M88.4 R160, [R184+0x2800] ;  /* 0x00280000b8a0783b */ /* 0x000fee0000000200 */
[C---:B--2---:R-:W-:Y:S08]  /*5470*/  HMMA.16816.F32.BF16 R28, R136.reuse, R164, R28 ;  /* 0x000000a4881c723c */ /* 0x044ff0000004181c */
[----:B------:R-:W-:Y:S01]  /*5480*/  HMMA.16816.F32.BF16 R32, R136, R166, R32 ;  /* 0x000000a68820723c */ /* 0x000fe20000041820 */
[----:B------:R-:W2:Y:S05]  /*5490*/  LDSM.16.M88.4 R136, [R192+0x9900] ;  /* 0x00990000c088783b */ /* 0x000eaa0000000200 */
[----:B------:R-:W-:Y:S02]  /*54a0*/  LDSM.16.M88.4 R164, [R184+0x3800] ;  /* 0x00380000b8a4783b */ /* 0x000fe40000000200 */
        /* <DEDUP_REMOVED lines=11> */
[----:B------:R-:W2:Y:S05]  /*5560*/  LDSM.16.M88.4 R136, [R197+0xb100] ;  /* 0x00b10000c588783b */ /* 0x000eaa0000000200 */
[----:B------:R-:W4:Y:S02]  /*5570*/  LDSM.16.M88.4 R140, [R197+0xb900] ;  /* 0x00b90000c58c783b */ /* 0x000f240000000200 */
[C---:B------:R-:W-:Y:S08]  /*5580*/  HMMA.16816.F32.BF16 R4, R152.reuse, R156, R4 ;  /* 0x0000009c9804723c */ /* 0x040ff00000041804 */
[C---:B------:R-:W-:Y:S01]  /*5590*/  HMMA.16816.F32.BF16 R8, R152.reuse, R158, R8 ;  /* 0x0000009e9808723c */ /* 0x040fe20000041808 */
[----:B------:R-:W5:Y:S07]  /*55a0*/  LDSM.16.M88.4 R156, [R179] ;  /* 0x00000000b39c783b */ /* 0x000f6e0000000200 */
[C---:B------:R-:W-:Y:S08]  /*55b0*/  HMMA.16816.F32.BF16 R12, R152.reuse, R160, R12 ;  /* 0x000000a0980c723c */ /* 0x040ff0000004180c */
[C---:B------:R-:W-:Y:S01]  /*55c0*/  HMMA.16816.F32.BF16 R16, R152.reuse, R162, R16 ;  /* 0x000000a29810723c */ /* 0x040fe20000041810 */
[----:B------:R-:W-:Y:S07]  /*55d0*/  LDSM.16.M88.4 R160, [R192+0xb100] ;  /* 0x00b10000c0a0783b */ /* 0x000fee0000000200 */
[C---:B-1----:R-:W-:Y:S08]  /*55e0*/  HMMA.16816.F32.BF16 R20, R152.reuse, R144, R20 ;  /* 0x000000909814723c */ /* 0x042ff00000041814 */
[C---:B------:R-:W-:Y:S01]  /*55f0*/  HMMA.16816.F32.BF16 R24, R152.reuse, R146, R24 ;  /* 0x000000929818723c */ /* 0x040fe20000041818 */
[----:B------:R-:W1:Y:S07]  /*5600*/  LDSM.16.M88.4 R144, [R178] ;  /* 0x00000000b290783b */ /* 0x000e6e0000000200 */
[C---:B------:R-:W-:Y:S08]  /*5610*/  HMMA.16816.F32.BF16 R28, R152.reuse, R164, R28 ;  /* 0x000000a4981c723c */ /* 0x040ff0000004181c */
[----:B------:R-:W-:Y:S01]  /*5620*/  HMMA.16816.F32.BF16 R32, R152, R166, R32 ;  /* 0x000000a69820723c */ /* 0x000fe20000041820 */
[----:B------:R-:W1:Y:S05]  /*5630*/  LDSM.16.M88.4 R152, [R177] ;  /* 0x00000000b198783b */ /* 0x000e6a0000000200 */
[----:B------:R-:W-:Y:S02]  /*5640*/  LDSM.16.M88.4 R164, [R184+0x4000] ;  /* 0x00400000b8a4783b */ /* 0x000fe40000000200 */
[C---:B------:R-:W-:Y:S08]  /*5650*/  HMMA.16816.F32.BF16 R4, R168.reuse, R172, R4 ;  /* 0x000000aca804723c */ /* 0x040ff00000041804 */
[C---:B------:R-:W-:Y:S08]  /*5660*/  HMMA.16816.F32.BF16 R8, R168.reuse, R174, R8 ;  /* 0x000000aea808723c */ /* 0x040ff00000041808 */
[C---:B---3--:R-:W-:Y:S08]  /*5670*/  HMMA.16816.F32.BF16 R12, R168.reuse, R132, R12 ;  /* 0x00000084a80c723c */ /* 0x048ff0000004180c */
[C---:B------:R-:W-:Y:S01]  /*5680*/  HMMA.16816.F32.BF16 R16, R168.reuse, R134, R16 ;  /* 0x00000086a810723c */ /* 0x040fe20000041810 */
[----:B------:R-:W3:Y:S07]  /*5690*/  LDSM.16.M88.4 R132, [R176] ;  /* 0x00000000b084783b */ /* 0x000eee0000000200 */
[C---:B--2---:R-:W-:Y:S08]  /*56a0*/  HMMA.16816.F32.BF16 R20, R168.reuse, R136, R20 ;  /* 0x00000088a814723c */ /* 0x044ff00000041814 */
[C---:B------:R-:W-:Y:S01]  /*56b0*/  HMMA.16816.F32.BF16 R24, R168.reuse, R138, R24 ;  /* 0x0000008aa818723c */ /* 0x040fe20000041818 */
[----:B------:R-:W-:Y:S07]  /*56c0*/  LDSM.16.M88.4 R136, [R193+0x14100] ;  /* 0x01410000c188783b */ /* 0x000fee0000000200 */
[C---:B----4-:R-:W-:Y:S08]  /*56d0*/  HMMA.16816.F32.BF16 R28, R168.reuse, R140, R28 ;  /* 0x0000008ca81c723c */ /* 0x050ff0000004181c */
[----:B------:R-:W-:Y:S01]  /*56e0*/  HMMA.16816.F32.BF16 R32, R168, R142, R32 ;  /* 0x0000008ea820723c */ /* 0x000fe20000041820 */
[----:B------:R-:W2:Y:S07]  /*56f0*/  LDSM.16.M88.4 R140, [R192+0xa100] ;  /* 0x00a10000c08c783b */ /* 0x000eae0000000200 */
[C---:B-----5:R-:W-:Y:S08]  /*5700*/  HMMA.16816.F32.BF16 R4, R148.reuse, R156, R4 ;  /* 0x0000009c9404723c */ /* 0x060ff00000041804 */
[C---:B------:R-:W-:Y:S01]  /*5710*/  HMMA.16816.F32.BF16 R8, R148.reuse, R158, R8 ;  /* 0x0000009e9408723c */ /* 0x040fe20000041808 */
[----:B------:R-:W4:Y:S07]  /*5720*/  LDSM.16.M88.4 R156, [R192+0xa900] ;  /* 0x00a90000c09c783b */ /* 0x000f2e0000000200 */
[C---:B-1----:R-:W-:Y:S08]  /*5730*/  HMMA.16816.F32.BF16 R12, R148.reuse, R144, R12 ;  /* 0x00000090940c723c */ /* 0x042ff0000004180c */
[C---:B------:R-:W-:Y:S01]  /*5740*/  HMMA.16816.F32.BF16 R16, R148.reuse, R146, R16 ;  /* 0x000000929410723c */ /* 0x040fe20000041810 */
[----:B------:R-:W1:Y:S07]  /*5750*/  LDSM.16.M88.4 R144, [R192+0xb900] ;  /* 0x00b90000c090783b */ /* 0x000e6e0000000200 */
[C---:B------:R-:W-:Y:S08]  /*5760*/  HMMA.16816.F32.BF16 R20, R148.reuse, R152, R20 ;  /* 0x000000989414723c */ /* 0x040ff00000041814 */
[C---:B------:R-:W-:Y:S01]  /*5770*/  HMMA.16816.F32.BF16 R24, R148.reuse, R154, R24 ;  /* 0x0000009a9418723c */ /* 0x040fe20000041818 */
[----:B------:R-:W5:Y:S07]  /*5780*/  LDSM.16.M88.4 R152, [R191+0x14100] ;  /* 0x01410000bf98783b */ /* 0x000f6e0000000200 */
[C---:B---3--:R-:W-:Y:S08]  /*5790*/  HMMA.16816.F32.BF16 R28, R148.reuse, R132, R28 ;  /* 0x00000084941c723c */ /* 0x048ff0000004181c */
[----:B------:R-:W-:Y:S01]  /*57a0*/  HMMA.16816.F32.BF16 R32, R148, R134, R32 ;  /* 0x000000869420723c */ /* 0x000fe20000041820 */
[----:B------:R-:W3:Y:S07]  /*57b0*/  LDSM.16.M88.4 R132, [R184+0x4800] ;  /* 0x00480000b884783b */ /* 0x000eee0000000200 */
[C---:B--2---:R-:W-:Y:S08]  /*57c0*/  HMMA.16816.F32.BF16 R4, R136.reuse, R140, R4 ;  /* 0x0000008c8804723c */ /* 0x044ff00000041804 */
[C---:B------:R-:W-:Y:S08]  /*57d0*/  HMMA.16816.F32.BF16 R8, R136.reuse, R142, R8 ;  /* 0x0000008e8808723c */ /* 0x040ff00000041808 */
[C---:B----4-:R-:W-:Y:S08]  /*57e0*/  HMMA.16816.F32.BF16 R12, R136.reuse, R156, R12 ;  /* 0x0000009c880c723c */ /* 0x050ff0000004180c */
[C---:B------:R-:W-:Y:S08]  /*57f0*/  HMMA.16816.F32.BF16 R16, R136.reuse, R158, R16 ;  /* 0x0000009e8810723c */ /* 0x040ff00000041810 */
[C---:B------:R-:W-:Y:S08]  /*5800*/  HMMA.16816.F32.BF16 R20, R136.reuse, R160, R20 ;  /* 0x000000a08814723c */ /* 0x040ff00000041814 */
[C---:B------:R-:W-:Y:S08]  /*5810*/  HMMA.16816.F32.BF16 R24, R136.reuse, R162, R24 ;  /* 0x000000a28818723c */ /* 0x040ff00000041818 */
[C---:B-1----:R-:W-:Y:S08]  /*5820*/  HMMA.16816.F32.BF16 R28, R136.reuse, R144, R28 ;  /* 0x00000090881c723c */ /* 0x042ff0000004181c */
[----:B------:R-:W-:Y:S01]  /*5830*/  HMMA.16816.F32.BF16 R32, R136, R146, R32 ;  /* 0x000000928820723c */ /* 0x000fe20000041820 */
[----:B------:R-:W1:Y:S07]  /*5840*/  LDSM.16.M88.4 R136, [R184+0x5000] ;  /* 0x00500000b888783b */ /* 0x000e6e0000000200 */
[C---:B-----5:R-:W-:Y:S08]  /*5850*/  HMMA.16816.F32.BF16 R4, R152.reuse, R164, R4 ;  /* 0x000000a49804723c */ /* 0x060ff00000041804 */
[C---:B------:R-:W-:Y:S08]  /*5860*/  HMMA.16816.F32.BF16 R8, R152.reuse, R166, R8 ;  /* 0x000000a69808723c */ /* 0x040ff00000041808 */
[C---:B---3--:R-:W-:Y:S08]  /*5870*/  HMMA.16816.F32.BF16 R12, R152.reuse, R132, R12 ;  /* 0x00000084980c723c */ /* 0x048ff0000004180c */
[C---:B------:R-:W-:Y:S01]  /*5880*/  HMMA.16816.F32.BF16 R16, R152.reuse, R134, R16 ;  /* 0x000000869810723c */ /* 0x040fe20000041810 */
[----:B------:R-:W2:Y:S01]  /*5890*/  LDSM.16.M88.4 R132, [R184+0x5800] ;  /* 0x00580000b884783b */ /* 0x000ea20000000200 */
[----:B------:R-:W-:Y:S04]  /*58a0*/  DEPBAR.LE SB0, 0x0 ;  /* 0x000080000000791a */ /* 0x000fe80000000000 */
[----:B------:R-:W-:Y:S02]  /*58b0*/  BAR.SYNC.DEFER_BLOCKING 0x0 ;  /* 0x0000000000007b1d */ /* 0x000fe40000010000 */
[C---:B-1----:R-:W-:Y:S08]  /*58c0*/  HMMA.16816.F32.BF16 R20, R152.reuse, R136, R20 ;  /* 0x000000889814723c */ /* 0x042ff00000041814 */
[C---:B------:R-:W-:Y:S01]  /*58d0*/  HMMA.16816.F32.BF16 R24, R152.reuse, R138, R24 ;  /* 0x0000008a9818723c */ /* 0x040fe20000041818 */
[----:B------:R-:W-:Y:S01]  /*58e0*/  @!PT LDS RZ, [RZ] ;  /* 0x00000000fffff984 */ /* 0x000fe20000000800 */
[----:B------:R-:W-:Y:S01]  /*58f0*/  @!PT LDS RZ, [RZ] ;  /* 0x00000000fffff984 */ /* 0x000fe20000000800 */
[----:B------:R-:W-:Y:S01]  /*5900*/  @!PT LDS RZ, [RZ] ;  /* 0x00000000fffff984 */ /* 0x000fe20000000800 */
[----:B------:R1:W-:Y:S05]  /*5910*/  @P0 LDGSTS.E.BYPASS.LTC128B.128 [R199+0x6100], [R222.64], !P3 ;  /* 0x06100000dec70fae */ /* 0x0003ea000d901d50 */
[----:B------:R3:W-:Y:S05]  /*5920*/  @P0 LDGSTS.E.BYPASS.LTC128B.128 [R199+0x8100], [R226.64], !P2 ;  /* 0x08100000e2c70fae */ /* 0x0007ea000d101d50 */
[----:B------:R4:W-:Y:S01]  /*5930*/  @P0 LDGSTS.E.BYPASS.LTC128B.128 [R199+0xa100], [R224.64], !P1 ;  /* 0x0a100000e0c70fae */ /* 0x0009e2000c901d50 */
[C---:B--2---:R-:W-:Y:S04]  /*5940*/  HMMA.16816.F32.BF16 R28, R152.reuse, R132, R28 ;  /* 0x00000084981c723c */ /* 0x044fe8000004181c */
[----:B------:R3:W-:Y:S04]  /*5950*/  @P0 LDGSTS.E.BYPASS.LTC128B.128 [R199+0x7100], [R236.64], !P3 ;  /* 0x07100000ecc70fae */ /* 0x0007e8000d901d50 */
[----:B------:R-:W-:Y:S01]  /*5960*/  HMMA.16816.F32.BF16 R32, R152, R134, R32 ;  /* 0x000000869820723c */ /* 0x000fe20000041820 */
[----:B------:R3:W-:Y:S05]  /*5970*/  @P0 LDGSTS.E.BYPASS.LTC128B.128 [R199+0x9100], [R230.64], !P2 ;  /* 0x09100000e6c70fae */ /* 0x0007ea000d101d50 */
[----:B------:R3:W-:Y:S01]  /*5980*/  @P0 LDGSTS.E.BYPASS.LTC128B.128 [R199+0xb100], [R228.64], !P1 ;  /* 0x0b100000e4c70fae */ /* 0x0007e2000c901d50 */
[----:B------:R-:W-:Y:S02]  /*5990*/  PLOP3.LUT P0, PT, PT, PT, UP1, 0x40, 0x0 ;  /* 0x000000000000781c */ /* 0x000fe40003f0e818 */
[----:B-1----:R-:W-:Y:S02]  /*59a0*/  IADD3 R222, -R205, 0x1, -R232 ;  /* 0x00000001cdde7810 */ /* 0x002fe40007ffe9e8 */
[----:B------:R-:W0:Y:S02]  /*59b0*/  LDGDEPBAR ;  /* 0x00000000000079af */ /* 0x000e240000000000 */
[----:B------:R-:W-:Y:S04]  /*59c0*/  IADD3 R222, R222, c[0x0][0x1d0], RZ ;  /* 0x00007400dede7a10 */ /* 0x000fe80007ffe0ff */
[----:B------:R-:W-:Y:S04]  /*59d0*/  IADD3 R222, R222, -c[0x0][0x168], RZ ;  /* 0x80005a00dede7a10 */ /* 0x000fe80007ffe0ff */
[C---:B----4-:R-:W-:Y:S02]  /*59e0*/  IADD3 R224, R222.reuse, c[0x0][0x328], RZ ;  /* 0x0000ca00dee07a10 */ /* 0x050fe40007ffe0ff */
[----:B------:R-:W-:Y:S03]  /*59f0*/  IADD3 R222, R222, UR14, RZ ;  /* 0x0000000edede7c10 */ /* 0x000fe6000fffe0ff */
[--C-:B------:R-:W-:Y:S02]  /*5a00*/  IMAD.IADD R225, R224, 0x1, R221.reuse ;  /* 0x00000001e0e17824 */ /* 0x100fe400078e02dd */
[----:B------:R-:W-:Y:S01]  /*5a10*/  IMAD.IADD R223, R222, 0x1, R221 ;  /* 0x00000001dedf7824 */ /* 0x000fe200078e02dd */
[----:B------:R-:W-:-:S05]  /*5a20*/  @P0 BRA `(.L_x_167) ;  /* 0x000001a000000947 */ /* 0x000fca0003800000 */
[----:B------:R-:W-:Y:S01]  /*5a30*/  IADD3 R133, R221, c[0x0][0x1d0], RZ ;  /* 0x00007400dd857a10 */ /* 0x000fe20007ffe0ff */
[----:B------:R-:W-:Y:S03]  /*5a40*/  BSSY B0, `(.L_x_168) ;  /* 0x0000012000007945 */ /* 0x000fe60003800000 */
[----:B------:R-:W-:Y:S04]  /*5a50*/  IADD3 R133, R133, -c[0x0][0x168], RZ ;  /* 0x80005a0085857a10 */ /* 0x000fe80007ffe0ff */
[----:B------:R-:W-:Y:S11]  /*5a60*/  ISETP.GT.AND P0, PT, R133, -0x1, PT ;  /* 0xffffffff8500780c */ /* 0x000ff60003f04270 */
[----:B------:R-:W-:Y:S02]  /*5a70*/  @!UPT UIADD3 URZ, URZ, URZ, URZ ;  /* 0x0000003f3f3ff290 */ /* 0x000fe4000fffe03f */
[----:B------:R-:W-:-:S05]  /*5a80*/  @P0 BRA `(.L_x_169) ;  /* 0x0000008000000947 */ /* 0x000fca0003800000 */
[----:B------:R-:W-:Y:S01]  /*5a90*/  LOP3.LUT R133, RZ, R133, RZ, 0x33, !PT ;  /* 0x00000085ff857212 */ /* 0x000fe200078e33ff */
[----:B------:R-:W-:Y:S05]  /*5aa0*/  IMAD.MOV.U32 R132, RZ, RZ, c[0x0][0x32c] ;  /* 0x0000cb00ff847624 */ /* 0x000fea00078e00ff */
[----:B------:R-:W-:Y:S11]  /*5ab0*/  ISETP.NE.AND P0, PT, R132, 0x1, PT ;  /* 0x000000018400780c */ /* 0x000ff60003f05270 */
[----:B------:R-:W-:Y:S02]  /*5ac0*/  @!UPT UIADD3 URZ, URZ, URZ, URZ ;  /* 0x0000003f3f3ff290 */ /* 0x000fe4000fffe03f */
[----:B------:R-:W-:Y:S05]  /*5ad0*/  @P0 IMAD.HI.U32 R132, R133, c[0x0][0x330], RZ ;  /* 0x0000cc0085840a27 */ /* 0x000fea00078e00ff */
[----:B------:R-:W-:Y:S04]  /*5ae0*/  @P0 SHF.R.U32.HI R133, RZ, c[0x0][0x334], R132 ;  /* 0x0000cd00ff850a19 */ /* 0x000fe80000011684 */
[----:B------:R-:W-:Y:S01]  /*5af0*/  LOP3.LUT R133, RZ, R133, RZ, 0x33, !PT ;  /* 0x00000085ff857212 */ /* 0x000fe200078e33ff */
[----:B------:R-:W-:-:S05]  /*5b00*/  BRA `(.L_x_170) ;  /* 0x0000005000007947 */ /* 0x000fca0003800000 */
.L_x_169:
[----:B------:R-:W-:Y:S04]  /*5b10*/  MOV R132, c[0x0][0x32c] ;  /* 0x0000cb0000847a02 */ /* 0x000fe80000000f00 */
[----:B------:R-:W-:Y:S11]  /*5b20*/  ISETP.NE.AND P0, PT, R132, 0x1, PT ;  /* 0x000000018400780c */ /* 0x000ff60003f05270 */
[----:B------:R-:W-:Y:S02]  /*5b30*/  @!UPT UIADD3 URZ, URZ, URZ, URZ ;  /* 0x0000003f3f3ff290 */ /* 0x000fe4000fffe03f */
[----:B------:R-:W-:Y:S05]  /*5b40*/  @P0 IMAD.HI.U32 R132, R133, c[0x0][0x330], RZ ;  /* 0x0000cc0085840a27 */ /* 0x000fea00078e00ff */
[----:B------:R-:W-:Y:S02]  /*5b50*/  @P0 SHF.R.U32.HI R133, RZ, c[0x0][0x334], R132 ;  /* 0x0000cd00ff850a19 */ /* 0x000fe40000011684 */
.L_x_170:
[----:B------:R-:W-:Y:S05]  /*5b60*/  BSYNC B0 ;  /* 0x0000000000007941 */ /* 0x000fea0003800000 */
.L_x_168:
[----:B------:R-:W-:Y:S04]  /*5b70*/  IMAD.MOV.U32 R132, RZ, RZ, c[0x0][0x32c] ;  /* 0x0000cb00ff847624 */ /* 0x000fe800078e00ff */
[----:B------:R-:W-:Y:S04]  /*5b80*/  IMAD R132, R133, R132, -UR18 ;  /* 0x8000001285847e24 */ /* 0x000fe8000f8e0284 */
[----:B------:R-:W-:Y:S05]  /*5b90*/  IMAD.IADD R134, R132, 0x1, -R205 ;  /* 0x0000000184867824 */ /* 0x000fea00078e0acd */
[----:B------:R-:W-:Y:S02]  /*5ba0*/  IADD3 R132, R134, c[0x0][0x32c], RZ ;  /* 0x0000cb0086847a10 */ /* 0x000fe40007ffe0ff */
[----:B------:R-:W-:Y:S02]  /*5bb0*/  IMNMX R223, R223, R134, !PT ;  /* 0x00000086dfdf7217 */ /* 0x000fe40007800200 */
[----:B------:R-:W-:Y:S02]  /*5bc0*/  IMNMX R225, R225, R132, PT ;  /* 0x00000084e1e17217 */ /* 0x000fe40003800200 */
.L_x_167:
[----:B------:R-:W-:Y:S06]  /*5bd0*/  UISETP.GT.AND UP0, UPT, UR13, -0x1, UPT ;  /* 0xffffffff0d00788c */ /* 0x000fec000bf04270 */
[----:B------:R-:W-:Y:S04]  /*5be0*/  PLOP3.LUT P0, PT, PT, PT, UP0, 0x80, 0x0 ;  /* 0x000000000000781c */ /* 0x000fe80003f0f008 */
[C---:B------:R-:W-:Y:S02]  /*5bf0*/  ISETP.GT.AND P4, PT, R223.reuse, 0x1, P0 ;  /* 0x00000001df00780c */ /* 0x040fe40000784270 */
[----:B------:R-:W-:Y:S02]  /*5c00*/  ISETP.GT.AND P5, PT, R223, RZ, P0 ;  /* 0x000000ffdf00720c */ /* 0x000fe400007a4270 */
[C---:B------:R-:W-:Y:S02]  /*5c10*/  ISETP.LT.OR P4, PT, R225.reuse, 0x2, P4 ;  /* 0x00000002e100780c */ /* 0x040fe40002781670 */
[----:B------:R-:W-:Y:S02]  /*5c20*/  ISETP.LT.OR P5, PT, R225, 0x1, P5 ;  /* 0x00000001e100780c */ /* 0x000fe40002fa1670 */
[----:B------:R-:W-:Y:S02]  /*5c30*/  FSEL R136, R5, -INF , !P4 ;  /* 0xff80000005887808 */ /* 0x000fe40006000000 */
[C---:B------:R-:W-:Y:S01]  /*5c40*/  ISETP.GT.AND P4, PT, R223.reuse, 0x10, P0 ;  /* 0x00000010df00780c */ /* 0x040fe20000784270 */
[----:B------:R-:W1:Y:S01]  /*5c50*/  SHFL.IDX PT, R5, R0, 0x1, 0x1c1f ;  /* 0x003c1f0000057f89 */ /* 0x000e6200000e0000 */
[----:B------:R-:W-:Y:S02]  /*5c60*/  ISETP.GT.AND P6, PT, R223, 0x8, P0 ;  /* 0x00000008df00780c */ /* 0x000fe400007c4270 */
[----:B------:R-:W-:Y:S02]  /*5c70*/  ISETP.LT.OR P4, PT, R225, 0x11, P4 ;  /* 0x00000011e100780c */ /* 0x000fe40002781670 */
[----:B------:R-:W-:Y:S02]  /*5c80*/  FSEL R138, R4, -INF , !P5 ;  /* 0xff800000048a7808 */ /* 0x000fe40006800000 */
[C---:B------:R-:W-:Y:S02]  /*5c90*/  ISETP.GT.AND P5, PT, R223.reuse, 0x9, P0 ;  /* 0x00000009df00780c */ /* 0x040fe400007a4270 */
[----:B------:R-:W-:Y:S02]  /*5ca0*/  FSEL R166, R12, -INF , !P4 ;  /* 0xff8000000ca67808 */ /* 0x000fe40006000000 */
[----:B------:R-:W-:Y:S02]  /*5cb0*/  ISETP.GT.AND P4, PT, R223, 0x19, P0 ;  /* 0x00000019df00780c */ /* 0x000fe40000784270 */
[C---:B------:R-:W-:Y:S02]  /*5cc0*/  ISETP.LT.OR P6, PT, R225.reuse, 0x9, P6 ;  /* 0x00000009e100780c */ /* 0x040fe400037c1670 */
[C---:B------:R-:W-:Y:S02]  /*5cd0*/  ISETP.LT.OR P5, PT, R225.reuse, 0xa, P5 ;  /* 0x0000000ae100780c */ /* 0x040fe40002fa1670 */
[----:B------:R-:W-:Y:S02]  /*5ce0*/  ISETP.LT.OR P4, PT, R225, 0x1a, P4 ;  /* 0x0000001ae100780c */ /* 0x000fe40002781670 */
[----:B------:R-:W-:Y:S02]  /*5cf0*/  FSEL R134, R8, -INF , !P6 ;  /* 0xff80000008867808 */ /* 0x000fe40007000000 */
[----:B------:R-:W-:Y:S02]  /*5d00*/  ISETP.GT.AND P6, PT, R223, 0x11, P0 ;  /* 0x00000011df00780c */ /* 0x000fe400007c4270 */
[----:B------:R-:W-:Y:S01]  /*5d10*/  FSEL R8, R9, -INF , !P5 ;  /* 0xff80000009087808 */ /* 0x000fe20006800000 */
[--C-:B-1----:R-:W-:Y:S01]  /*5d20*/  IMAD.IADD R224, R224, 0x1, R5.reuse ;  /* 0x00000001e0e07824 */ /* 0x102fe200078e0205 */
[----:B------:R-:W-:Y:S01]  /*5d30*/  ISETP.GT.AND P5, PT, R223, 0x18, P0 ;  /* 0x00000018df00780c */ /* 0x000fe200007a4270 */
[----:B------:R-:W-:Y:S01]  /*5d40*/  IMAD.IADD R222, R222, 0x1, R5 ;  /* 0x00000001dede7824 */ /* 0x000fe200078e0205 */
[----:B------:R-:W-:Y:S02]  /*5d50*/  FSEL R140, R17, -INF , !P4 ;  /* 0xff800000118c7808 */ /* 0x000fe40006000000 */
[----:B------:R-:W-:Y:S02]  /*5d60*/  ISETP.GT.AND P4, PT, R223, 0x28, P0 ;  /* 0x00000028df00780c */ /* 0x000fe40000784270 */
[C---:B------:R-:W-:Y:S02]  /*5d70*/  ISETP.LT.OR P6, PT, R225.reuse, 0x12, P6 ;  /* 0x00000012e100780c */ /* 0x040fe400037c1670 */
[C---:B------:R-:W-:Y:S02]  /*5d80*/  ISETP.LT.OR P5, PT, R225.reuse, 0x19, P5 ;  /* 0x00000019e100780c */ /* 0x040fe40002fa1670 */
[----:B------:R-:W-:Y:S02]  /*5d90*/  ISETP.LT.OR P4, PT, R225, 0x29, P4 ;  /* 0x00000029e100780c */ /* 0x000fe40002781670 */
[----:B------:R-:W-:Y:S02]  /*5da0*/  FSEL R168, R13, -INF , !P6 ;  /* 0xff8000000da87808 */ /* 0x000fe40007000000 */
[C---:B------:R-:W-:Y:S02]  /*5db0*/  ISETP.GT.AND P6, PT, R223.reuse, 0x20, P0 ;  /* 0x00000020df00780c */ /* 0x040fe400007c4270 */
        /* <DEDUP_REMOVED lines=9> */
[----:B------:R-:W-:Y:S02]  /*5e50*/  FSEL R156, R21, -INF , !P5 ;  /* 0xff800000159c7808 */ /* 0x000fe40006800000 */
[----:B------:R-:W-:Y:S02]  /*5e60*/  ISETP.GT.AND P5, PT, R223, 0x30, P0 ;  /* 0x00000030df00780c */ /* 0x000fe400007a4270 */
[----:B------:R-:W-:Y:S02]  /*5e70*/  FSEL R150, R29, -INF , !P4 ;  /* 0xff8000001d967808 */ /* 0x000fe40006000000 */
[----:B------:R-:W-:Y:S02]  /*5e80*/  PLOP3.LUT P4, PT, PT, PT, UP1, 0x40, 0x0 ;  /* 0x000000000000781c */ /* 0x000fe40003f8e818 */
[C---:B------:R-:W-:Y:S02]  /*5e90*/  ISETP.LT.OR P6, PT, R225.reuse, 0x2a, P6 ;  /* 0x0000002ae100780c */ /* 0x040fe400037c1670 */
[----:B------:R-:W-:Y:S02]  /*5ea0*/  ISETP.LT.OR P5, PT, R225, 0x31, P5 ;  /* 0x00000031e100780c */ /* 0x000fe40002fa1670 */
[----:B------:R-:W-:Y:S02]  /*5eb0*/  FSEL R152, R25, -INF , !P6 ;  /* 0xff80000019987808 */ /* 0x000fe40007000000 */
[C---:B------:R-:W-:Y:S02]  /*5ec0*/  ISETP.GT.AND P6, PT, R223.reuse, 0x38, P0 ;  /* 0x00000038df00780c */ /* 0x040fe400007c4270 */
[----:B------:R-:W-:Y:S02]  /*5ed0*/  FSEL R151, R28, -INF , !P5 ;  /* 0xff8000001c977808 */ /* 0x000fe40006800000 */
[----:B------:R-:W-:Y:S02]  /*5ee0*/  ISETP.GT.AND P5, PT, R223, 0x39, P0 ;  /* 0x00000039df00780c */ /* 0x000fe400007a4270 */
[C---:B------:R-:W-:Y:S02]  /*5ef0*/  ISETP.LT.OR P6, PT, R225.reuse, 0x39, P6 ;  /* 0x00000039e100780c */ /* 0x040fe400037c1670 */
[----:B------:R-:W-:Y:S02]  /*5f00*/  ISETP.LT.OR P5, PT, R225, 0x3a, P5 ;  /* 0x0000003ae100780c */ /* 0x000fe40002fa1670 */
[----:B------:R-:W-:Y:S02]  /*5f10*/  FSEL R148, R32, -INF , !P6 ;  /* 0xff80000020947808 */ /* 0x000fe40007000000 */
[----:B------:R-:W-:Y:S01]  /*5f20*/  FSEL R146, R33, -INF , !P5 ;  /* 0xff80000021927808 */ /* 0x000fe20006800000 */
        /* <DEDUP_REMOVED lines=15> */
.L_x_173:
[----:B------:R-:W-:Y:S04]  /*6020*/  MOV R0, c[0x0][0x32c] ;  /* 0x0000cb0000007a02 */ /* 0x000fe80000000f00 */
[----:B------:R-:W-:Y:S11]  /*6030*/  ISETP.NE.AND P4, PT, R0, 0x1, PT ;  /* 0x000000010000780c */ /* 0x000ff60003f85270 */
[----:B------:R-:W-:Y:S02]  /*6040*/  @!UPT UIADD3 URZ, URZ, URZ, URZ ;  /* 0x0000003f3f3ff290 */ /* 0x000fe4000fffe03f */
[----:B------:R-:W-:Y:S05]  /*6050*/  @P4 IMAD.HI.U32 R0, R5, c[0x0][0x330], RZ ;  /* 0x0000cc0005004a27 */ /* 0x000fea00078e00ff */
[----:B------:R-:W-:Y:S02]  /*6060*/  @P4 SHF.R.U32.HI R5, RZ, c[0x0][0x334], R0 ;  /* 0x0000cd00ff054a19 */ /* 0x000fe40000011600 */
.L_x_174:
[----:B------:R-:W-:Y:S05]  /*6070*/  BSYNC B0 ;  /* 0x0000000000007941 */ /* 0x000fea0003800000 */
.L_x_172:
[----:B------:R-:W-:Y:S04]  /*6080*/  IMAD.MOV.U32 R0, RZ, RZ, c[0x0][0x32c] ;  /* 0x0000cb00ff007624 */ /* 0x000fe800078e00ff */
[----:B------:R-:W-:Y:S04]  /*6090*/  IMAD R0, R5, R0, -UR18 ;  /* 0x8000001205007e24 */ /* 0x000fe8000f8e0200 */
[----:B------:R-:W-:Y:S05]  /*60a0*/  IMAD.IADD R9, R0, 0x1, -R205 ;  /* 0x0000000100097824 */ /* 0x000fea00078e0acd */
[----:B------:R-:W-:Y:S02]  /*60b0*/  IADD3 R5, R9, c[0x0][0x32c], RZ ;  /* 0x0000cb0009057a10 */ /* 0x000fe40007ffe0ff */
[----:B------:R-:W-:Y:S02]  /*60c0*/  IMNMX R222, R222, R9, !PT ;  /* 0x00000009dede7217 */ /* 0x000fe40007800200 */
[----:B------:R-:W-:Y:S02]  /*60d0*/  IMNMX R224, R224, R5, PT ;  /* 0x00000005e0e07217 */ /* 0x000fe40003800200 */
.L_x_171:
[----:B------:R-:W-:Y:S01]  /*60e0*/  FMNMX.FTZ R5, R138, R3, !PT ;  /* 0x000000038a057209 */ /* 0x000fe20007810000 */
[----:B------:R-:W-:Y:S01]  /*60f0*/  UISETP.GT.AND UP0, UPT, UR13, UR15, UPT ;  /* 0x0000000f0d00728c */ /* 0x000fe2000bf04270 */
[----:B------:R-:W-:Y:S01]  /*6100*/  ISETP.GT.AND P6, PT, R222, RZ, P0 ;  /* 0x000000ffde00720c */ /* 0x000fe200007c4270 */
[----:B------:R-:W-:Y:S01]  /*6110*/  UIADD3 UR13, UR13, -0x1, URZ ;  /* 0xffffffff0d0d7890 */ /* 0x000fe2000fffe03f */
[----:B------:R-:W-:Y:S02]  /*6120*/  FMNMX.FTZ R5, R136, R5, !PT ;  /* 0x0000000588057209 */ /* 0x000fe40007810000 */
[----:B------:R-:W-:Y:S02]  /*6130*/  ISETP.GT.AND P5, PT, R222, 0x1, P0 ;  /* 0x00000001de00780c */ /* 0x000fe400007a4270 */
[----:B------:R-:W-:Y:S02]  /*6140*/  FMNMX.FTZ R5, R134, R5, !PT ;  /* 0x0000000586057209 */ /* 0x000fe40007810000 */
[----:B------:R-:W-:Y:S02]  /*6150*/  ISETP.LT.OR P6, PT, R224, 0x1, P6 ;  /* 0x00000001e000780c */ /* 0x000fe400037c1670 */
[----:B------:R-:W-:Y:S02]  /*6160*/  FMNMX.FTZ R5, R8, R5, !PT ;  /* 0x0000000508057209 */ /* 0x000fe40007810000 */
[----:B------:R-:W-:Y:S02]  /*6170*/  ISETP.LT.OR P5, PT, R224, 0x2, P5 ;  /* 0x00000002e000780c */ /* 0x000fe40002fa1670 */
[----:B------:R-:W-:Y:S02]  /*6180*/  FMNMX.FTZ R5, R166, R5, !PT ;  /* 0x00000005a6057209 */ /* 0x000fe40007810000 */
[----:B------:R-:W-:Y:S02]  /*6190*/  ISETP.GT.AND P4, PT, R222, 0x8, P0 ;  /* 0x00000008de00780c */ /* 0x000fe40000784270 */
[----:B------:R-:W-:Y:S02]  /*61a0*/  FMNMX.FTZ R5, R168, R5, !PT ;  /* 0x00000005a8057209 */ /* 0x000fe40007810000 */
[----:B------:R-:W-:Y:S02]  /*61b0*/  FSEL R17, R6, -INF , !P6 ;  /* 0xff80000006117808 */ /* 0x000fe40007000000 */
[----:B------:R-:W-:Y:S02]  /*61c0*/  FMNMX.FTZ R5, R142, R5, !PT ;  /* 0x000000058e057209 */ /* 0x000fe40007810000 */
[----:B------:R-:W-:Y:S02]  /*61d0*/  FSEL R13, R7, -INF , !P5 ;  /* 0xff800000070d7808 */ /* 0x000fe40006800000 */
[----:B------:R-:W-:Y:S02]  /*61e0*/  FMNMX.FTZ R5, R140, R5, !PT ;  /* 0x000000058c057209 */ /* 0x000fe40007810000 */
[----:B------:R-:W-:Y:S02]  /*61f0*/  ISETP.GT.AND P6, PT, R222, 0x9, P0 ;  /* 0x00000009de00780c */ /* 0x000fe400007c4270 */
[----:B------:R-:W-:Y:S02]  /*6200*/  FMNMX.FTZ R5, R158, R5, !PT ;  /* 0x000000059e057209 */ /* 0x000fe40007810000 */
[----:B------:R-:W-:Y:S02]  /*6210*/  ISETP.LT.OR P4, PT, R224, 0x9, P4 ;  /* 0x00000009e000780c */ /* 0x000fe40002781670 */
[----:B------:R-:W-:Y:S02]  /*6220*/  FMNMX.FTZ R5, R156, R5, !PT ;  /* 0x000000059c057209 */ /* 0x000fe40007810000 */
[----:B------:R-:W-:Y:S02]  /*6230*/  FMNMX.FTZ R0, R17, R2, !PT ;  /* 0x0000000211007209 */ /* 0x000fe40007810000 */
[----:B------:R-:W-:Y:S02]  /*6240*/  FMNMX.FTZ R5, R154, R5, !PT ;  /* 0x000000059a057209 */ /* 0x000fe40007810000 */
[----:B------:R-:W-:Y:S02]  /*6250*/  FMNMX.FTZ R0, R13, R0, !PT ;  /* 0x000000000d007209 */ /* 0x000fe40007810000 */
[----:B------:R-:W-:Y:S02]  /*6260*/  ISETP.GT.AND P5, PT, R222, 0x10, P0 ;  /* 0x00000010de00780c */ /* 0x000fe400007a4270 */
[----:B------:R-:W-:Y:S02]  /*6270*/  ISETP.LT.OR P6, PT, R224, 0xa, P6 ;  /* 0x0000000ae000780c */ /* 0x000fe400037c1670 */
[----:B------:R-:W-:Y:S02]  /*6280*/  FSEL R9, R10, -INF , !P4 ;  /* 0xff8000000a097808 */ /* 0x000fe40006000000 */
[----:B------:R-:W-:Y:S02]  /*6290*/  ISETP.GT.AND P4, PT, R222, 0x11, P0 ;  /* 0x00000011de00780c */ /* 0x000fe40000784270 */
[----:B------:R-:W-:Y:S02]  /*62a0*/  FMNMX.FTZ R4, R152, R5, !PT ;  /* 0x0000000598047209 */ /* 0x000fe40007810000 */
[----:B------:R-:W-:Y:S02]  /*62b0*/  FSEL R11, R11, -INF , !P6 ;  /* 0xff8000000b0b7808 */ /* 0x000fe40007000000 */
[C---:B------:R-:W-:Y:S02]  /*62c0*/  ISETP.LT.OR P5, PT, R224.reuse, 0x11, P5 ;  /* 0x00000011e000780c */ /* 0x040fe40002fa1670 */
[----:B------:R-:W-:Y:S02]  /*62d0*/  ISETP.LT.OR P4, PT, R224, 0x12, P4 ;  /* 0x00000012e000780c */ /* 0x000fe40002781670 */
[----:B------:R-:W-:Y:S02]  /*62e0*/  FMNMX.FTZ R0, R9, R0, !PT ;  /* 0x0000000009007209 */ /* 0x000fe40007810000 */
[----:B------:R-:W-:Y:S02]  /*62f0*/  FMNMX.FTZ R5, R151, R4, !PT ;  /* 0x0000000497057209 */ /* 0x000fe40007810000 */
[----:B------:R-:W-:Y:S02]  /*6300*/  FSEL R173, R14, -INF , !P5 ;  /* 0xff8000000ead7808 */ /* 0x000fe40006800000 */
[----:B------:R-:W-:Y:S02]  /*6310*/  FSEL R171, R15, -INF , !P4 ;  /* 0xff8000000fab7808 */ /* 0x000fe40006000000 */
[C---:B------:R-:W-:Y:S02]  /*6320*/  ISETP.GT.AND P5, PT, R222.reuse, 0x18, P0 ;  /* 0x00000018de00780c */ /* 0x040fe400007a4270 */
[----:B------:R-:W-:Y:S02]  /*6330*/  ISETP.GT.AND P4, PT, R222, 0x19, P0 ;  /* 0x00000019de00780c */ /* 0x000fe40000784270 */
[----:B------:R-:W-:Y:S02]  /*6340*/  FMNMX.FTZ R0, R11, R0, !PT ;  /* 0x000000000b007209 */ /* 0x000fe40007810000 */
[----:B------:R-:W-:Y:S02]  /*6350*/  FMNMX.FTZ R5, R150, R5, !PT ;  /* 0x0000000596057209 */ /* 0x000fe40007810000 */
[C---:B------:R-:W-:Y:S02]  /*6360*/  ISETP.LT.OR P5, PT, R224.reuse, 0x19, P5 ;  /* 0x00000019e000780c */ /* 0x040fe40002fa1670 */
[----:B------:R-:W-:Y:S02]  /*6370*/  ISETP.LT.OR P4, PT, R224, 0x1a, P4 ;  /* 0x0000001ae000780c */ /* 0x000fe40002781670 */
[----:B------:R-:W-:Y:S02]  /*6380*/  FMNMX.FTZ R0, R173, R0, !PT ;  /* 0x00000000ad007209 */ /* 0x000fe40007810000 */
[----:B------:R-:W-:Y:S02]  /*6390*/  FMNMX.FTZ R7, R148, R5, !PT ;  /* 0x0000000594077209 */ /* 0x000fe40007810000 */
[----:B------:R-:W-:Y:S02]  /*63a0*/  FSEL R143, R18, -INF , !P5 ;  /* 0xff800000128f7808 */ /* 0x000fe40006800000 */
[----:B------:R-:W-:Y:S02]  /*63b0*/  FSEL R141, R19, -INF , !P4 ;  /* 0xff800000138d7808 */ /* 0x000fe40006000000 */
[----:B------:R-:W-:Y:S02]  /*63c0*/  ISETP.GT.AND P4, PT, R222, 0x20, P0 ;  /* 0x00000020de00780c */ /* 0x000fe40000784270 */
[----:B------:R-:W-:Y:S02]  /*63d0*/  FMNMX.FTZ R4, R171, R0, !PT ;  /* 0x00000000ab047209 */ /* 0x000fe40007810000 */
[----:B------:R-:W-:Y:S02]  /*63e0*/  FMNMX.FTZ R5, R146, R7, !PT ;  /* 0x0000000792057209 */ /* 0x000fe40007810000 */
[----:B------:R-:W-:Y:S02]  /*63f0*/  FMNMX.FTZ R4, R143, R4, !PT ;  /* 0x000000048f047209 */ /* 0x000fe40007810000 */
[----:B------:R-:W-:Y:S01]  /*6400*/  ISETP.GT.AND P6, PT, R222, 0x21, P0 ;  /* 0x00000021de00780c */ /* 0x000fe200007c4270 */
[----:B------:R-:W1:Y:S01]  /*6410*/  SHFL.BFLY PT, R0, R5, 0x2, 0x1f ;  /* 0x0c401f0005007f89 */ /* 0x000e6200000e0000 */
[----:B------:R-:W-:Y:S02]  /*6420*/  ISETP.LT.OR P4, PT, R224, 0x21, P4 ;  /* 0x00000021e000780c */ /* 0x000fe40002781670 */
[----:B------:R-:W-:Y:S02]  /*6430*/  FMNMX.FTZ R4, R141, R4, !PT ;  /* 0x000000048d047209 */ /* 0x000fe40007810000 */
[----:B------:R-:W-:Y:S02]  /*6440*/  FSEL R175, R22, -INF , !P4 ;  /* 0xff80000016af7808 */ /* 0x000fe40006000000 */
[----:B------:R-:W-:Y:S02]  /*6450*/  ISETP.GT.AND P5, PT, R222, 0x28, P0 ;  /* 0x00000028de00780c */ /* 0x000fe400007a4270 */
[----:B------:R-:W-:Y:S02]  /*6460*/  ISETP.LT.OR P6, PT, R224, 0x22, P6 ;  /* 0x00000022e000780c */ /* 0x000fe400037c1670 */
[----:B------:R-:W-:Y:S02]  /*6470*/  ISETP.GT.AND P4, PT, R222, 0x29, P0 ;  /* 0x00000029de00780c */ /* 0x000fe40000784270 */
[----:B------:R-:W-:Y:S02]  /*6480*/  FSEL R159, R23, -INF , !P6 ;  /* 0xff800000179f7808 */ /* 0x000fe40007000000 */
[----:B------:R-:W-:Y:S01]  /*6490*/  ISETP.LT.OR P5, PT, R224, 0x29, P5 ;  /* 0x00000029e000780c */ /* 0x000fe20002fa1670 */
[----:B------:R-:W-:Y:S01]  /*64a0*/  LDSM.16.MT88.4 R20, [R190+0x100] ;  /* 0x00010000be14783b */ /* 0x000fe20000004200 */
[----:B------:R-:W-:Y:S02]  /*64b0*/  FMNMX.FTZ R4, R175, R4, !PT ;  /* 0x00000004af047209 */ /* 0x000fe40007810000 */
[----:B------:R-:W-:Y:S02]  /*64c0*/  FSEL R157, R26, -INF , !P5 ;  /* 0xff8000001a9d7808 */ /* 0x000fe40006800000 */
[----:B------:R-:W-:Y:S02]  /*64d0*/  FMNMX.FTZ R4, R159, R4, !PT ;  /* 0x000000049f047209 */ /* 0x000fe40007810000 */
[----:B------:R-:W-:Y:S02]  /*64e0*/  ISETP.LT.OR P4, PT, R224, 0x2a, P4 ;  /* 0x0000002ae000780c */ /* 0x000fe40002781670 */
[C---:B------:R-:W-:Y:S02]  /*64f0*/  ISETP.GT.AND P6, PT, R222.reuse, 0x30, P0 ;  /* 0x00000030de00780c */ /* 0x040fe400007c4270 */
[----:B------:R-:W-:Y:S02]  /*6500*/  FSEL R155, R27, -INF , !P4 ;  /* 0xff8000001b9b7808 */ /* 0x000fe40006000000 */
[----:B------:R-:W-:Y:S02]  /*6510*/  FMNMX.FTZ R4, R157, R4, !PT ;  /* 0x000000049d047209 */ /* 0x000fe40007810000 */
[----:B------:R-:W-:Y:S02]  /*6520*/  ISETP.GT.AND P5, PT, R222, 0x31, P0 ;  /* 0x00000031de00780c */ /* 0x000fe400007a4270 */
[----:B------:R-:W-:Y:S02]  /*6530*/  ISETP.LT.OR P6, PT, R224, 0x31, P6 ;  /* 0x00000031e000780c */ /* 0x000fe400037c1670 */
[----:B------:R-:W-:Y:S02]  /*6540*/  FMNMX.FTZ R4, R155, R4, !PT ;  /* 0x000000049b047209 */ /* 0x000fe40007810000 */
[----:B------:R-:W-:Y:S02]  /*6550*/  FSEL R149, R30, -INF , !P6 ;  /* 0xff8000001e957808 */ /* 0x000fe40007000000 */
[----:B------:R-:W-:Y:S02]  /*6560*/  ISETP.GT.AND P4, PT, R222, 0x38, P0 ;  /* 0x00000038de00780c */ /* 0x000fe40000784270 */
[----:B------:R-:W-:Y:S02]  /*6570*/  ISETP.LT.OR P5, PT, R224, 0x32, P5 ;  /* 0x00000032e000780c */ /* 0x000fe40002fa1670 */
[----:B------:R-:W-:Y:S02]  /*6580*/  FMNMX.FTZ R4, R149, R4, !PT ;  /* 0x0000000495047209 */ /* 0x000fe40007810000 */
[----:B------:R-:W-:Y:S02]  /*6590*/  FSEL R147, R31, -INF , !P5 ;  /* 0xff8000001f937808 */ /* 0x000fe40006800000 */
[----:B------:R-:W-:Y:S01]  /*65a0*/  ISETP.GT.AND P0, PT, R222, 0x39, P0 ;  /* 0x00000039de00780c */ /* 0x000fe20000704270 */
[----:B------:R-:W-:Y:S01]  /*65b0*/  LDSM.16.MT88.4 R28, [R189+0x100] ;  /* 0x00010000bd1c783b */ /* 0x000fe20000004200 */
[C---:B------:R-:W-:Y:S02]  /*65c0*/  ISETP.LT.OR P4, PT, R224.reuse, 0x39, P4 ;  /* 0x00000039e000780c */ /* 0x040fe40002781670 */
[----:B------:R-:W-:Y:S02]  /*65d0*/  ISETP.LT.OR P0, PT, R224, 0x3a, P0 ;  /* 0x0000003ae000780c */ /* 0x000fe40000701670 */
[----:B------:R-:W-:Y:S02]  /*65e0*/  FSEL R145, R34, -INF , !P4 ;  /* 0xff80000022917808 */ /* 0x000fe40006000000 */
[----:B------:R-:W-:Y:S02]  /*65f0*/  FSEL R133, R35, -INF , !P0 ;  /* 0xff80000023857808 */ /* 0x000fe40004000000 */
[----:B-1----:R-:W-:Y:S02]  /*6600*/  FMNMX.FTZ R6, R5, R0, !PT ;  /* 0x0000000005067209 */ /* 0x002fe40007810000 */
[----:B------:R-:W-:Y:S03]  /*6610*/  FMNMX.FTZ R0, R147, R4, !PT ;  /* 0x0000000493007209 */ /* 0x000fe60007810000 */
[----:B------:R-:W1:Y:S01]  /*6620*/  SHFL.BFLY PT, R15, R6, 0x1, 0x1f ;  /* 0x0c201f00060f7f89 */ /* 0x000e6200000e0000 */
[----:B------:R-:W-:Y:S04]  /*6630*/  FMNMX.FTZ R0, R145, R0, !PT ;  /* 0x0000000091007209 */ /* 0x000fe80007810000 */
[----:B------:R-:W-:Y:S05]  /*6640*/  FMNMX.FTZ R7, R133, R0, !PT ;  /* 0x0000000085077209 */ /* 0x000fea0007810000 */
[----:B------:R-:W2:Y:S01]  /*6650*/  SHFL.BFLY PT, R4, R7, 0x2, 0x1f ;  /* 0x0c401f0007047f89 */ /* 0x000ea200000e0000 */
[----:B-1----:R-:W-:Y:S04]  /*6660*/  FMNMX.FTZ R0, R6, R15, !PT ;  /* 0x0000000f06007209 */ /* 0x002fe80007810000 */
[C---:B------:R-:W-:Y:S01]  /*6670*/  FSETP.NEU.FTZ.AND P0, PT, R0.reuse, -INF , PT ;  /* 0xff8000000000780b */ /* 0x040fe20003f1d000 */
[C---:B------:R-:W-:Y:S01]  /*6680*/  FMUL.FTZ R153, R0.reuse, c[0x0][0x2d0] ;  /* 0x0000b40000997a20 */ /* 0x040fe20000410000 */
[----:B--2---:R-:W-:Y:S04]  /*6690*/  FMNMX.FTZ R5, R7, R4, !PT ;  /* 0x0000000407057209 */ /* 0x004fe80007810000 */
[----:B------:R-:W-:Y:S02]  /*66a0*/  FSEL R153, R153, RZ, P0 ;  /* 0x000000ff99997208 */ /* 0x000fe40000000000 */
[----:B------:R-:W-:Y:S01]  /*66b0*/  FSEL R4, R0, RZ, P0 ;  /* 0x000000ff00047208 */ /* 0x000fe20000000000 */
[----:B------:R-:W1:Y:S02]  /*66c0*/  SHFL.BFLY PT, R132, R5, 0x1, 0x1f ;  /* 0x0c201f0005847f89 */ /* 0x000e6400000e0000 */
[----:B------:R-:W-:Y:S02]  /*66d0*/  FFMA.FTZ R160, R138, c[0x0][0x2d0], -R153 ;  /* 0x0000b4008aa07a23 */ /* 0x000fe40000010899 */
[----:B------:R-:W-:Y:S02]  /*66e0*/  FADD.FTZ R3, -R4, R3 ;  /* 0x0000000304037221 */ /* 0x000fe40000010100 */
[--C-:B------:R-:W-:Y:S02]  /*66f0*/  FFMA.FTZ R135, R136, c[0x0][0x2d0], -R153.reuse ;  /* 0x0000b40088877a23 */ /* 0x100fe40000010899 */
[--C-:B------:R-:W-:Y:S01]  /*6700*/  FFMA.FTZ R134, R134, c[0x0][0x2d0], -R153.reuse ;  /* 0x0000b40086867a23 */ /* 0x100fe20000010899 */
[----:B------:R-:W-:Y:S01]  /*6710*/  MUFU.EX2 R160, R160 ;  /* 0x000000a000a07308 */ /* 0x000fe20000000800 */
[--C-:B------:R-:W-:Y:S02]  /*6720*/  FFMA.FTZ R161, R8, c[0x0][0x2d0], -R153.reuse ;  /* 0x0000b40008a17a23 */ /* 0x100fe40000010899 */
[----:B------:R-:W-:Y:S02]  /*6730*/  FMUL.FTZ R6, R3, c[0x0][0x2d0] ;  /* 0x0000b40003067a20 */ /* 0x000fe40000410000 */
[--C-:B------:R-:W-:Y:S02]  /*6740*/  FFMA.FTZ R169, R140, c[0x0][0x2d0], -R153.reuse ;  /* 0x0000b4008ca97a23 */ /* 0x100fe40000010899 */
[--C-:B------:R-:W-:Y:S02]  /*6750*/  FFMA.FTZ R174, R158, c[0x0][0x2d0], -R153.reuse ;  /* 0x0000b4009eae7a23 */ /* 0x100fe40000010899 */
[--C-:B------:R-:W-:Y:S01]  /*6760*/  FFMA.FTZ R221, R156, c[0x0][0x2d0], -R153.reuse ;  /* 0x0000b4009cdd7a23 */ /* 0x100fe20000010899 */
[----:B------:R-:W2:Y:S01]  /*6770*/  MUFU.EX2 R135, R135 ;  /* 0x0000008700877308 */ /* 0x000ea20000000800 */
[--C-:B------:R-:W-:Y:S02]  /*6780*/  FFMA.FTZ R222, R154, c[0x0][0x2d0], -R153.reuse ;  /* 0x0000b4009ade7a23 */ /* 0x100fe40000010899 */
[--C-:B------:R-:W-:Y:S01]  /*6790*/  FFMA.FTZ R223, R152, c[0x0][0x2d0], -R153.reuse ;  /* 0x0000b40098df7a23 */ /* 0x100fe20000010899 */
[----:B-1----:R-:W-:Y:S01]  /*67a0*/  FMNMX.FTZ R132, R5, R132, !PT ;  /* 0x0000008405847209 */ /* 0x002fe20007810000 */
[--C-:B---3--:R-:W-:Y:S02]  /*67b0*/  FFMA.FTZ R227, R151, c[0x0][0x2d0], -R153.reuse ;  /* 0x0000b40097e37a23 */ /* 0x108fe40000010899 */
[--C-:B------:R-:W-:Y:S01]  /*67c0*/  FFMA.FTZ R228, R150, c[0x0][0x2d0], -R153.reuse ;  /* 0x0000b40096e47a23 */ /* 0x100fe20000010899 */
[C---:B------:R-:W-:Y:S01]  /*67d0*/  FSETP.NEU.FTZ.AND P0, PT, R132.reuse, -INF , PT ;  /* 0xff8000008400780b */ /* 0x040fe20003f1d000 */
[----:B------:R-:W-:Y:S01]  /*67e0*/  FMUL.FTZ R144, R132, c[0x0][0x2d0] ;  /* 0x0000b40084907a20 */ /* 0x000fe20000410000 */
[----:B------:R-:W-:Y:S01]  /*67f0*/  MUFU.EX2 R134, R134 ;  /* 0x0000008600867308 */ /* 0x000fe20000000800 */
[--C-:B------:R-:W-:Y:S01]  /*6800*/  FFMA.FTZ R229, R148, c[0x0][0x2d0], -R153.reuse ;  /* 0x0000b40094e57a23 */ /* 0x100fe20000010899 */
[----:B------:R-:W-:Y:S01]  /*6810*/  FSEL R5, R132, RZ, P0 ;  /* 0x000000ff84057208 */ /* 0x000fe20000000000 */
[--C-:B------:R-:W-:Y:S01]  /*6820*/  FFMA.FTZ R166, R166, c[0x0][0x2d0], -R153.reuse ;  /* 0x0000b400a6a67a23 */ /* 0x100fe20000010899 */
[----:B------:R-:W-:Y:S01]  /*6830*/  FSEL R144, R144, RZ, P0 ;  /* 0x000000ff90907208 */ /* 0x000fe20000000000 */
[--C-:B------:R-:W-:Y:S01]  /*6840*/  FFMA.FTZ R167, R168, c[0x0][0x2d0], -R153.reuse ;  /* 0x0000b400a8a77a23 */ /* 0x100fe20000010899 */
[----:B------:R-:W-:Y:S01]  /*6850*/  PLOP3.LUT P0, PT, PT, PT, UP0, 0x80, 0x0 ;  /* 0x000000000000781c */ /* 0x000fe20003f0f008 */
[----:B------:R-:W-:Y:S02]  /*6860*/  FADD.FTZ R5, -R5, R2 ;  /* 0x0000000205057221 */ /* 0x000fe40000010100 */
[--C-:B------:R-:W-:Y:S01]  /*6870*/  FFMA.FTZ R164, R13, c[0x0][0x2d0], -R144.reuse ;  /* 0x0000b4000da47a23 */ /* 0x100fe20000010890 */
[----:B------:R-:W1:Y:S01]  /*6880*/  MUFU.EX2 R161, R161 ;  /* 0x000000a100a17308 */ /* 0x000e620000000800 */
[----:B------:R-:W3:Y:S01]  /*6890*/  LDSM.16.MT88.4 R12, [R195+0x100] ;  /* 0x00010000c30c783b */ /* 0x000ee20000004200 */
[--C-:B------:R-:W-:Y:S01]  /*68a0*/  FFMA.FTZ R165, R17, c[0x0][0x2d0], -R144.reuse ;  /* 0x0000b40011a57a23 */ /* 0x100fe20000010890 */
[----:B--2---:R-:W-:Y:S01]  /*68b0*/  F2FP.BF16.PACK_AB R136, R135, R160 ;  /* 0x000000a08788723e */ /* 0x004fe200000010ff */
[--C-:B------:R-:W-:Y:S02]  /*68c0*/  FFMA.FTZ R163, R9, c[0x0][0x2d0], -R144.reuse ;  /* 0x0000b40009a37a23 */ /* 0x100fe40000010890 */
[--C-:B------:R-:W-:Y:S02]  /*68d0*/  FFMA.FTZ R162, R11, c[0x0][0x2d0], -R144.reuse ;  /* 0x0000b4000ba27a23 */ /* 0x100fe40000010890 */
[----:B------:R-:W-:Y:S02]  /*68e0*/  FMUL.FTZ R2, R5, c[0x0][0x2d0] ;  /* 0x0000b40005027a20 */ /* 0x000fe40000410000 */
[----:B------:R-:W2:Y:S01]  /*68f0*/  MUFU.EX2 R3, R6 ;  /* 0x0000000600037308 */ /* 0x000ea20000000800 */
[--C-:B------:R-:W-:Y:S02]  /*6900*/  FFMA.FTZ R168, R142, c[0x0][0x2d0], -R153.reuse ;  /* 0x0000b4008ea87a23 */ /* 0x100fe40000010899 */
[--C-:B------:R-:W-:Y:S02]  /*6910*/  FFMA.FTZ R172, R143, c[0x0][0x2d0], -R144.reuse ;  /* 0x0000b4008fac7a23 */ /* 0x100fe40000010890 */
[--C-:B------:R-:W-:Y:S02]  /*6920*/  FFMA.FTZ R224, R159, c[0x0][0x2d0], -R144.reuse ;  /* 0x0000b4009fe07a23 */ /* 0x100fe40000010890 */
[--C-:B------:R-:W-:Y:S02]  /*6930*/  FFMA.FTZ R225, R157, c[0x0][0x2d0], -R144.reuse ;  /* 0x0000b4009de17a23 */ /* 0x100fe40000010890 */
[----:B------:R-:W-:Y:S01]  /*6940*/  LDSM.16.MT88.4 R156, [R195+0x5900] ;  /* 0x00590000c39c783b */ /* 0x000fe20000004200 */
[----:B------:R-:W-:Y:S01]  /*6950*/  MUFU.EX2 R165, R165 ;  /* 0x000000a500a57308 */ /* 0x000fe20000000800 */
[--C-:B------:R-:W-:Y:S02]  /*6960*/  FFMA.FTZ R226, R155, c[0x0][0x2d0], -R144.reuse ;  /* 0x0000b4009be27a23 */ /* 0x100fe40000010890 */
[--C-:B------:R-:W-:Y:S01]  /*6970*/  FFMA.FTZ R231, R149, c[0x0][0x2d0], -R144.reuse ;  /* 0x0000b40095e77a23 */ /* 0x100fe20000010890 */
[----:B-1----:R-:W-:Y:S01]  /*6980*/  F2FP.BF16.PACK_AB R138, R161, R134 ;  /* 0x00000086a18a723e */ /* 0x002fe200000010ff */
[--C-:B------:R-:W-:Y:S02]  /*6990*/  FFMA.FTZ R232, R147, c[0x0][0x2d0], -R144.reuse ;  /* 0x0000b40093e87a23 */ /* 0x100fe40000010890 */
[----:B------:R-:W-:Y:S01]  /*69a0*/  LDSM.16.MT88.4 R148, [R189+0x3900] ;  /* 0x00390000bd94783b */ /* 0x000fe20000004200 */
[--C-:B------:R-:W-:Y:S02]  /*69b0*/  FFMA.FTZ R233, R145, c[0x0][0x2d0], -R144.reuse ;  /* 0x0000b40091e97a23 */ /* 0x100fe40000010890 */
[----:B------:R-:W1:Y:S01]  /*69c0*/  MUFU.EX2 R164, R164 ;  /* 0x000000a400a47308 */ /* 0x000e620000000800 */
[----:B------:R-:W-:Y:S02]  /*69d0*/  FFMA.FTZ R153, R146, c[0x0][0x2d0], -R153 ;  /* 0x0000b40092997a23 */ /* 0x000fe40000010899 */
[--C-:B------:R-:W-:Y:S02]  /*69e0*/  FFMA.FTZ R170, R173, c[0x0][0x2d0], -R144.reuse ;  /* 0x0000b400adaa7a23 */ /* 0x100fe40000010890 */
[C---:B--2---:R-:W-:Y:S02]  /*69f0*/  FMUL.FTZ R4, R3.reuse, R128 ;  /* 0x0000008003047220 */ /* 0x044fe40000410000 */
[C---:B------:R-:W-:Y:S02]  /*6a00*/  FMUL.FTZ R5, R3.reuse, R129 ;  /* 0x0000008103057220 */ /* 0x040fe40000410000 */
[C---:B------:R-:W-:Y:S01]  /*6a10*/  FMUL.FTZ R8, R3.reuse, R124 ;  /* 0x0000007c03087220 */ /* 0x040fe20000410000 */
[----:B------:R-:W-:Y:S01]  /*6a20*/  MUFU.EX2 R163, R163 ;  /* 0x000000a300a37308 */ /* 0x000fe20000000800 */
[C---:B------:R-:W-:Y:S02]  /*6a30*/  FMUL.FTZ R9, R3.reuse, R125 ;  /* 0x0000007d03097220 */ /* 0x040fe40000410000 */
[C---:B------:R-:W-:Y:S02]  /*6a40*/  FMUL.FTZ R16, R3.reuse, R104 ;  /* 0x0000006803107220 */ /* 0x040fe40000410000 */
[C---:B------:R-:W-:Y:S02]  /*6a50*/  FMUL.FTZ R17, R3.reuse, R105 ;  /* 0x0000006903117220 */ /* 0x040fe40000410000 */
[C---:B------:R-:W-:Y:S02]  /*6a60*/  FMUL.FTZ R24, R3.reuse, R112 ;  /* 0x0000007003187220 */ /* 0x040fe40000410000 */
[C---:B------:R-:W-:Y:S01]  /*6a70*/  FMUL.FTZ R25, R3.reuse, R113 ;  /* 0x0000007103197220 */ /* 0x040fe20000410000 */
[----:B------:R-:W2:Y:S01]  /*6a80*/  MUFU.EX2 R162, R162 ;  /* 0x000000a200a27308 */ /* 0x000ea20000000800 */
[C---:B------:R-:W-:Y:S02]  /*6a90*/  FMUL.FTZ R32, R3.reuse, R120 ;  /* 0x0000007803207220 */ /* 0x040fe40000410000 */
[----:B------:R-:W-:Y:S01]  /*6aa0*/  FMUL.FTZ R33, R3, R121 ;  /* 0x0000007903217220 */ /* 0x000fe20000410000 */
[----:B-1----:R-:W-:Y:S01]  /*6ab0*/  F2FP.BF16.PACK_AB R137, R164, R165 ;  /* 0x000000a5a489723e */ /* 0x002fe200000010ff */
[--C-:B------:R-:W-:Y:S02]  /*6ac0*/  FFMA.FTZ R173, R141, c[0x0][0x2d0], -R144.reuse ;  /* 0x0000b4008dad7a23 */ /* 0x100fe40000010890 */
[----:B------:R-:W-:Y:S01]  /*6ad0*/  LDSM.16.MT88.4 R140, [R189+0x2900] ;  /* 0x00290000bd8c783b */ /* 0x000fe20000004200 */
[C---:B------:R-:W-:Y:S02]  /*6ae0*/  FMUL.FTZ R36, R3.reuse, R36 ;  /* 0x0000002403247220 */ /* 0x040fe40000410000 */
[----:B------:R-:W1:Y:S01]  /*6af0*/  MUFU.EX2 R2, R2 ;  /* 0x0000000200027308 */ /* 0x000e620000000800 */
[C---:B------:R-:W-:Y:S02]  /*6b00*/  FMUL.FTZ R37, R3.reuse, R37 ;  /* 0x0000002503257220 */ /* 0x040fe40000410000 */
[C---:B------:R-:W-:Y:S02]  /*6b10*/  FMUL.FTZ R40, R3.reuse, R40 ;  /* 0x0000002803287220 */ /* 0x040fe40000410000 */
[C---:B------:R-:W-:Y:S02]  /*6b20*/  FMUL.FTZ R41, R3.reuse, R41 ;  /* 0x0000002903297220 */ /* 0x040fe40000410000 */
[C---:B------:R-:W-:Y:S02]  /*6b30*/  FMUL.FTZ R44, R3.reuse, R44 ;  /* 0x0000002c032c7220 */ /* 0x040fe40000410000 */
[C---:B------:R-:W-:Y:S01]  /*6b40*/  FMUL.FTZ R45, R3.reuse, R45 ;  /* 0x0000002d032d7220 */ /* 0x040fe20000410000 */
[----:B------:R4:W-:Y:S01]  /*6b50*/  MUFU.EX2 R230, R153 ;  /* 0x0000009900e67308 */ /* 0x0009e20000000800 */
[C---:B------:R-:W-:Y:S02]  /*6b60*/  FMUL.FTZ R48, R3.reuse, R48 ;  /* 0x0000003003307220 */ /* 0x040fe40000410000 */
[C---:B------:R-:W-:Y:S01]  /*6b70*/  FMUL.FTZ R49, R3.reuse, R49 ;  /* 0x0000003103317220 */ /* 0x040fe20000410000 */
[----:B--2---:R-:W-:Y:S01]  /*6b80*/  F2FP.BF16.PACK_AB R139, R162, R163 ;  /* 0x000000a3a28b723e */ /* 0x004fe200000010ff */
[C---:B------:R-:W-:Y:S02]  /*6b90*/  FMUL.FTZ R52, R3.reuse, R52 ;  /* 0x0000003403347220 */ /* 0x040fe40000410000 */
[C---:B------:R-:W-:Y:S02]  /*6ba0*/  FMUL.FTZ R53, R3.reuse, R53 ;  /* 0x0000003503357220 */ /* 0x040fe40000410000 */
[C---:B------:R-:W-:Y:S01]  /*6bb0*/  FMUL.FTZ R56, R3.reuse, R56 ;  /* 0x0000003803387220 */ /* 0x040fe20000410000 */
[----:B------:R-:W-:Y:S01]  /*6bc0*/  MUFU.EX2 R166, R166 ;  /* 0x000000a600a67308 */ /* 0x000fe20000000800 */
[C---:B------:R-:W-:Y:S02]  /*6bd0*/  FMUL.FTZ R57, R3.reuse, R57 ;  /* 0x0000003903397220 */ /* 0x040fe40000410000 */
[C---:B------:R-:W-:Y:S02]  /*6be0*/  FMUL.FTZ R60, R3.reuse, R60 ;  /* 0x0000003c033c7220 */ /* 0x040fe40000410000 */
[C---:B-1----:R-:W-:Y:S02]  /*6bf0*/  FMUL.FTZ R6, R2.reuse, R130 ;  /* 0x0000008202067220 */ /* 0x042fe40000410000 */
[C---:B------:R-:W-:Y:S02]  /*6c00*/  FMUL.FTZ R7, R2.reuse, R131 ;  /* 0x0000008302077220 */ /* 0x040fe40000410000 */
[----:B------:R-:W-:Y:S01]  /*6c10*/  LDSM.16.MT88.4 R128, [R190+0x2900] ;  /* 0x00290000be80783b */ /* 0x000fe20000004200 */
[C---:B------:R-:W-:Y:S01]  /*6c20*/  FMUL.FTZ R10, R2.reuse, R126 ;  /* 0x0000007e020a7220 */ /* 0x040fe20000410000 */
[----:B------:R-:W1:Y:S01]  /*6c30*/  MUFU.EX2 R167, R167 ;  /* 0x000000a700a77308 */ /* 0x000e620000000800 */
[C---:B------:R-:W-:Y:S02]  /*6c40*/  FMUL.FTZ R11, R2.reuse, R127 ;  /* 0x0000007f020b7220 */ /* 0x040fe40000410000 */
[C---:B---3--:R-:W-:Y:S03]  /*6c50*/  HMMA.16816.F32.BF16 R4, R136.reuse, R12, R4 ;  /* 0x0000000c8804723c */ /* 0x048fe60000041804 */
[----:B------:R-:W-:Y:S02]  /*6c60*/  LDSM.16.MT88.4 R124, [R195+0x2900] ;  /* 0x00290000c37c783b */ /* 0x000fe40000004200 */
[C---:B------:R-:W-:Y:S02]  /*6c70*/  FMUL.FTZ R18, R2.reuse, R106 ;  /* 0x0000006a02127220 */ /* 0x040fe40000410000 */
[C---:B------:R-:W-:Y:S01]  /*6c80*/  FMUL.FTZ R12, R3.reuse, R100 ;  /* 0x00000064030c7220 */ /* 0x040fe20000410000 */
[C---:B------:R-:W-:Y:S01]  /*6c90*/  HMMA.16816.F32.BF16 R8, R136.reuse, R14, R8 ;  /* 0x0000000e8808723c */ /* 0x040fe20000041808 */
[----:B------:R-:W-:Y:S02]  /*6ca0*/  MUFU.EX2 R168, R168 ;  /* 0x000000a800a87308 */ /* 0x000fe40000000800 */
[----:B----4-:R-:W-:Y:S01]  /*6cb0*/  LDSM.16.MT88.4 R152, [R188+0x3900] ;  /* 0x00390000bc98783b */ /* 0x010fe20000004200 */
[C---:B------:R-:W-:Y:S02]  /*6cc0*/  FMUL.FTZ R13, R3.reuse, R101 ;  /* 0x00000065030d7220 */ /* 0x040fe40000410000 */
[C---:B------:R-:W-:Y:S02]  /*6cd0*/  FMUL.FTZ R19, R2.reuse, R107 ;  /* 0x0000006b02137220 */ /* 0x040fe40000410000 */
[C---:B------:R-:W-:Y:S03]  /*6ce0*/  FMUL.FTZ R14, R2.reuse, R102 ;  /* 0x00000066020e7220 */ /* 0x040fe60000410000 */
[----:B------:R-:W-:Y:S01]  /*6cf0*/  LDSM.16.MT88.4 R104, [R195+0x2100] ;  /* 0x00210000c368783b */ /* 0x000fe20000004200 */
[C---:B------:R-:W-:Y:S01]  /*6d00*/  FMUL.FTZ R15, R2.reuse, R103 ;  /* 0x00000067020f7220 */ /* 0x040fe20000410000 */
[----:B------:R-:W2:Y:S01]  /*6d10*/  MUFU.EX2 R169, R169 ;  /* 0x000000a900a97308 */ /* 0x000ea20000000800 */
[C---:B------:R-:W-:Y:S02]  /*6d20*/  FMUL.FTZ R26, R2.reuse, R114 ;  /* 0x00000072021a7220 */ /* 0x040fe40000410000 */
[C---:B------:R-:W-:Y:S02]  /*6d30*/  FMUL.FTZ R27, R2.reuse, R115 ;  /* 0x00000073021b7220 */ /* 0x040fe40000410000 */
[C---:B------:R-:W-:Y:S01]  /*6d40*/  FMUL.FTZ R34, R2.reuse, R122 ;  /* 0x0000007a02227220 */ /* 0x040fe20000410000 */
[C---:B------:R-:W-:Y:S01]  /*6d50*/  HMMA.16816.F32.BF16 R12, R136.reuse, R20, R12 ;  /* 0x00000014880c723c */ /* 0x040fe2000004180c */
[----:B------:R-:W3:Y:S02]  /*6d60*/  LDSM.16.MT88.4 R100, [R188+0x100] ;  /* 0x00010000bc64783b */ /* 0x000ee40000004200 */
[C---:B------:R-:W-:Y:S01]  /*6d70*/  FMUL.FTZ R35, R2.reuse, R123 ;  /* 0x0000007b02237220 */ /* 0x040fe20000410000 */
[----:B------:R-:W-:Y:S01]  /*6d80*/  MUFU.EX2 R170, R170 ;  /* 0x000000aa00aa7308 */ /* 0x000fe20000000800 */
[C---:B------:R-:W-:Y:S02]  /*6d90*/  FMUL.FTZ R38, R2.reuse, R38 ;  /* 0x0000002602267220 */ /* 0x040fe40000410000 */
[C---:B------:R-:W-:Y:S01]  /*6da0*/  FMUL.FTZ R20, R3.reuse, R108 ;  /* 0x0000006c03147220 */ /* 0x040fe20000410000 */
[C---:B------:R-:W-:Y:S01]  /*6db0*/  HMMA.16816.F32.BF16 R16, R136.reuse, R22, R16 ;  /* 0x000000168810723c */ /* 0x040fe20000041810 */
[----:B------:R-:W-:Y:S03]  /*6dc0*/  LDSM.16.MT88.4 R112, [R195+0x900] ;  /* 0x00090000c370783b */ /* 0x000fe60000004200 */
[C---:B------:R-:W-:Y:S02]  /*6dd0*/  FMUL.FTZ R21, R3.reuse, R109 ;  /* 0x0000006d03157220 */ /* 0x040fe40000410000 */
[C---:B------:R-:W-:Y:S01]  /*6de0*/  FMUL.FTZ R39, R2.reuse, R39 ;  /* 0x0000002702277220 */ /* 0x040fe20000410000 */
[----:B------:R-:W-:Y:S01]  /*6df0*/  MUFU.EX2 R172, R172 ;  /* 0x000000ac00ac7308 */ /* 0x000fe20000000800 */
[C---:B------:R-:W-:Y:S01]  /*6e00*/  FMUL.FTZ R22, R2.reuse, R110 ;  /* 0x0000006e02167220 */ /* 0x040fe20000410000 */
[----:B------:R-:W-:Y:S03]  /*6e10*/  LDSM.16.MT88.4 R120, [R188+0x900] ;  /* 0x00090000bc78783b */ /* 0x000fe60000004200 */
[C---:B------:R-:W-:Y:S02]  /*6e20*/  FMUL.FTZ R23, R2.reuse, R111 ;  /* 0x0000006f02177220 */ /* 0x040fe40000410000 */
[C---:B------:R-:W-:Y:S02]  /*6e30*/  FMUL.FTZ R42, R2.reuse, R42 ;  /* 0x0000002a022a7220 */ /* 0x040fe40000410000 */
[C---:B------:R-:W-:Y:S01]  /*6e40*/  FMUL.FTZ R43, R2.reuse, R43 ;  /* 0x0000002b022b7220 */ /* 0x040fe20000410000 */
[----:B------:R-:W4:Y:S01]  /*6e50*/  LDSM.16.MT88.4 R108, [R190+0x2100] ;  /* 0x00210000be6c783b */ /* 0x000f220000004200 */
[C---:B------:R-:W-:Y:S01]  /*6e60*/  FMUL.FTZ R46, R2.reuse, R46 ;  /* 0x0000002e022e7220 */ /* 0x040fe20000410000 */
[C---:B------:R-:W-:Y:S01]  /*6e70*/  HMMA.16816.F32.BF16 R20, R136.reuse, R28, R20 ;  /* 0x0000001c8814723c */ /* 0x040fe20000041814 */
[----:B------:R-:W5:Y:S02]  /*6e80*/  MUFU.EX2 R173, R173 ;  /* 0x000000ad00ad7308 */ /* 0x000f640000000800 */
[C---:B------:R-:W-:Y:S02]  /*6e90*/  FMUL.FTZ R47, R2.reuse, R47 ;  /* 0x0000002f022f7220 */ /* 0x040fe40000410000 */
[C---:B------:R-:W-:Y:S02]  /*6ea0*/  FMUL.FTZ R50, R2.reuse, R50 ;  /* 0x0000003202327220 */ /* 0x040fe40000410000 */
[C---:B------:R-:W-:Y:S01]  /*6eb0*/  FMUL.FTZ R28, R3.reuse, R116 ;  /* 0x00000074031c7220 */ /* 0x040fe20000410000 */
[C---:B------:R-:W-:Y:S03]  /*6ec0*/  HMMA.16816.F32.BF16 R24, R136.reuse, R30, R24 ;  /* 0x0000001e8818723c */ /* 0x040fe60000041818 */
[----:B------:R-:W-:Y:S01]  /*6ed0*/  MUFU.EX2 R174, R174 ;  /* 0x000000ae00ae7308 */ /* 0x000fe20000000800 */
[C---:B------:R-:W-:Y:S02]  /*6ee0*/  FMUL.FTZ R29, R3.reuse, R117 ;  /* 0x00000075031d7220 */ /* 0x040fe40000410000 */
[C---:B------:R-:W-:Y:S02]  /*6ef0*/  FMUL.FTZ R51, R2.reuse, R51 ;  /* 0x0000003302337220 */ /* 0x040fe40000410000 */
[C---:B------:R-:W-:Y:S04]  /*6f00*/  FMUL.FTZ R30, R2.reuse, R118 ;  /* 0x00000076021e7220 */ /* 0x040fe80000410000 */
[C---:B------:R-:W-:Y:S01]  /*6f10*/  FMUL.FTZ R31, R2.reuse, R119 ;  /* 0x00000077021f7220 */ /* 0x040fe20000410000 */
[----:B------:R-:W-:Y:S01]  /*6f20*/  MUFU.EX2 R221, R221 ;  /* 0x000000dd00dd7308 */ /* 0x000fe20000000800 */
[----:B------:R-:W-:Y:S01]  /*6f30*/  LDSM.16.MT88.4 R116, [R190+0x900] ;  /* 0x00090000be74783b */ /* 0x000fe20000004200 */
[C---:B------:R-:W-:Y:S02]  /*6f40*/  FMUL.FTZ R54, R2.reuse, R54 ;  /* 0x0000003602367220 */ /* 0x040fe40000410000 */
[C---:B------:R-:W-:Y:S02]  /*6f50*/  FMUL.FTZ R55, R2.reuse, R55 ;  /* 0x0000003702377220 */ /* 0x040fe40000410000 */
[C---:B---3--:R-:W-:Y:S03]  /*6f60*/  HMMA.16816.F32.BF16 R28, R136.reuse, R100, R28 ;  /* 0x00000064881c723c */ /* 0x048fe6000004181c */
[C---:B------:R-:W-:Y:S01]  /*6f70*/  FMUL.FTZ R58, R2.reuse, R58 ;  /* 0x0000003a023a7220 */ /* 0x040fe20000410000 */
[----:B------:R-:W-:Y:S01]  /*6f80*/  MUFU.EX2 R222, R222 ;  /* 0x000000de00de7308 */ /* 0x000fe20000000800 */
[C---:B------:R-:W-:Y:S02]  /*6f90*/  FMUL.FTZ R59, R2.reuse, R59 ;  /* 0x0000003b023b7220 */ /* 0x040fe40000410000 */
[C---:B------:R-:W-:Y:S01]  /*6fa0*/  FMUL.FTZ R61, R3.reuse, R61 ;  /* 0x0000003d033d7220 */ /* 0x040fe20000410000 */
[C---:B------:R-:W-:Y:S01]  /*6fb0*/  HMMA.16816.F32.BF16 R32, R136.reuse, R102, R32 ;  /* 0x000000668820723c */ /* 0x040fe20000041820 */
[----:B------:R-:W3:Y:S03]  /*6fc0*/  LDSM.16.MT88.4 R100, [R189+0x2100] ;  /* 0x00210000bd64783b */ /* 0x000ee60000004200 */
[C---:B------:R-:W-:Y:S02]  /*6fd0*/  FMUL.FTZ R62, R2.reuse, R62 ;  /* 0x0000003e023e7220 */ /* 0x040fe40000410000 */
[C---:B------:R-:W-:Y:S01]  /*6fe0*/  FMUL.FTZ R63, R2.reuse, R63 ;  /* 0x0000003f023f7220 */ /* 0x040fe20000410000 */
[----:B------:R-:W-:Y:S01]  /*6ff0*/  MUFU.EX2 R223, R223 ;  /* 0x000000df00df7308 */ /* 0x000fe20000000800 */
[C---:B------:R-:W-:Y:S04]  /*7000*/  HMMA.16816.F32.BF16 R36, R136.reuse, R104, R36 ;  /* 0x000000688824723c */ /* 0x040fe80000041824 */
[C---:B------:R-:W-:Y:S02]  /*7010*/  FMUL.FTZ R64, R3.reuse, R64 ;  /* 0x0000004003407220 */ /* 0x040fe40000410000 */
[C---:B------:R-:W-:Y:S02]  /*7020*/  FMUL.FTZ R65, R3.reuse, R65 ;  /* 0x0000004103417220 */ /* 0x040fe40000410000 */
[C---:B------:R-:W-:Y:S01]  /*7030*/  HMMA.16816.F32.BF16 R40, R136.reuse, R106, R40 ;  /* 0x0000006a8828723c */ /* 0x040fe20000041828 */
[----:B------:R-:W1:Y:S01]  /*7040*/  LDSM.16.MT88.4 R104, [R188+0x2100] ;  /* 0x00210000bc68783b */ /* 0x000e620000004200 */
[----:B------:R-:W-:Y:S02]  /*7050*/  MUFU.EX2 R224, R224 ;  /* 0x000000e000e07308 */ /* 0x000fe40000000800 */
[C---:B------:R-:W-:Y:S02]  /*7060*/  FMUL.FTZ R66, R2.reuse, R66 ;  /* 0x0000004202427220 */ /* 0x040fe40000410000 */
[C---:B------:R-:W-:Y:S02]  /*7070*/  FMUL.FTZ R67, R2.reuse, R67 ;  /* 0x0000004302437220 */ /* 0x040fe40000410000 */
[C---:B----4-:R-:W-:Y:S04]  /*7080*/  HMMA.16816.F32.BF16 R44, R136.reuse, R108, R44 ;  /* 0x0000006c882c723c */ /* 0x050fe8000004182c */
[C---:B------:R-:W-:Y:S01]  /*7090*/  FMUL.FTZ R68, R3.reuse, R68 ;  /* 0x0000004403447220 */ /* 0x040fe20000410000 */
[----:B------:R-:W-:Y:S01]  /*70a0*/  MUFU.EX2 R225, R225 ;  /* 0x000000e100e17308 */ /* 0x000fe20000000800 */
[C---:B------:R-:W-:Y:S02]  /*70b0*/  FMUL.FTZ R69, R3.reuse, R69 ;  /* 0x0000004503457220 */ /* 0x040fe40000410000 */
[C---:B------:R-:W-:Y:S01]  /*70c0*/  HMMA.16816.F32.BF16 R48, R136.reuse, R110, R48 ;  /* 0x0000006e8830723c */ /* 0x040fe20000041830 */
[----:B------:R-:W4:Y:S03]  /*70d0*/  LDSM.16.MT88.4 R108, [R195+0x4100] ;  /* 0x00410000c36c783b */ /* 0x000f260000004200 */
[C---:B------:R-:W-:Y:S02]  /*70e0*/  FMUL.FTZ R70, R2.reuse, R70 ;  /* 0x0000004602467220 */ /* 0x040fe40000410000 */
[C---:B------:R-:W-:Y:S01]  /*70f0*/  FMUL.FTZ R71, R2.reuse, R71 ;  /* 0x0000004702477220 */ /* 0x040fe20000410000 */
[----:B------:R-:W-:Y:S01]  /*7100*/  MUFU.EX2 R226, R226 ;  /* 0x000000e200e27308 */ /* 0x000fe20000000800 */
[C---:B------:R-:W-:Y:S01]  /*7110*/  FMUL.FTZ R72, R3.reuse, R72 ;  /* 0x0000004803487220 */ /* 0x040fe20000410000 */
[C---:B---3--:R-:W-:Y:S03]  /*7120*/  HMMA.16816.F32.BF16 R52, R136.reuse, R100, R52 ;  /* 0x000000648834723c */ /* 0x048fe60000041834 */
[C---:B------:R-:W-:Y:S02]  /*7130*/  FMUL.FTZ R73, R3.reuse, R73 ;  /* 0x0000004903497220 */ /* 0x040fe40000410000 */
[C---:B------:R-:W-:Y:S02]  /*7140*/  FMUL.FTZ R74, R2.reuse, R74 ;  /* 0x0000004a024a7220 */ /* 0x040fe40000410000 */
[C---:B------:R-:W-:Y:S01]  /*7150*/  FMUL.FTZ R75, R2.reuse, R75 ;  /* 0x0000004b024b7220 */ /* 0x040fe20000410000 */
[C---:B------:R-:W-:Y:S01]  /*7160*/  HMMA.16816.F32.BF16 R56, R136.reuse, R102, R56 ;  /* 0x000000668838723c */ /* 0x040fe20000041838 */
[----:B------:R-:W3:Y:S01]  /*7170*/  LDSM.16.MT88.4 R100, [R190+0x4100] ;  /* 0x00410000be64783b */ /* 0x000ee20000004200 */
[----:B------:R-:W-:Y:S02]  /*7180*/  MUFU.EX2 R227, R227 ;  /* 0x000000e300e37308 */ /* 0x000fe40000000800 */
[C---:B------:R-:W-:Y:S02]  /*7190*/  FMUL.FTZ R76, R3.reuse, R76 ;  /* 0x0000004c034c7220 */ /* 0x040fe40000410000 */
[C---:B------:R-:W-:Y:S02]  /*71a0*/  FMUL.FTZ R77, R3.reuse, R77 ;  /* 0x0000004d034d7220 */ /* 0x040fe40000410000 */
[C---:B-1----:R-:W-:Y:S04]  /*71b0*/  HMMA.16816.F32.BF16 R60, R136.reuse, R104, R60 ;  /* 0x00000068883c723c */ /* 0x042fe8000004183c */
[C---:B------:R-:W-:Y:S01]  /*71c0*/  FMUL.FTZ R78, R2.reuse, R78 ;  /* 0x0000004e024e7220 */ /* 0x040fe20000410000 */
[----:B------:R-:W-:Y:S01]  /*71d0*/  MUFU.EX2 R228, R228 ;  /* 0x000000e400e47308 */ /* 0x000fe20000000800 */
[C---:B------:R-:W-:Y:S02]  /*71e0*/  FMUL.FTZ R79, R2.reuse, R79 ;  /* 0x0000004f024f7220 */ /* 0x040fe40000410000 */
[C---:B------:R-:W-:Y:S01]  /*71f0*/  HMMA.16816.F32.BF16 R64, R136.reuse, R106, R64 ;  /* 0x0000006a8840723c */ /* 0x040fe20000041840 */
[----:B------:R-:W1:Y:S03]  /*7200*/  LDSM.16.MT88.4 R104, [R189+0x4100] ;  /* 0x00410000bd68783b */ /* 0x000e660000004200 */
[C---:B------:R-:W-:Y:S02]  /*7210*/  FMUL.FTZ R80, R3.reuse, R80 ;  /* 0x0000005003507220 */ /* 0x040fe40000410000 */
[C---:B------:R-:W-:Y:S01]  /*7220*/  FMUL.FTZ R81, R3.reuse, R81 ;  /* 0x0000005103517220 */ /* 0x040fe20000410000 */
[----:B------:R-:W-:Y:S01]  /*7230*/  MUFU.EX2 R229, R229 ;  /* 0x000000e500e57308 */ /* 0x000fe20000000800 */
[C---:B----4-:R-:W-:Y:S04]  /*7240*/  HMMA.16816.F32.BF16 R68, R136.reuse, R108, R68 ;  /* 0x0000006c8844723c */ /* 0x050fe80000041844 */
[C---:B------:R-:W-:Y:S02]  /*7250*/  FMUL.FTZ R82, R2.reuse, R82 ;  /* 0x0000005202527220 */ /* 0x040fe40000410000 */
[C---:B------:R-:W-:Y:S02]  /*7260*/  FMUL.FTZ R83, R2.reuse, R83 ;  /* 0x0000005302537220 */ /* 0x040fe40000410000 */
[C---:B------:R-:W-:Y:S01]  /*7270*/  HMMA.16816.F32.BF16 R72, R136.reuse, R110, R72 ;  /* 0x0000006e8848723c */ /* 0x040fe20000041848 */
[----:B------:R-:W4:Y:S01]  /*7280*/  LDSM.16.MT88.4 R108, [R188+0x4100] ;  /* 0x00410000bc6c783b */ /* 0x000f220000004200 */
[----:B------:R-:W-:Y:S02]  /*7290*/  MUFU.EX2 R231, R231 ;  /* 0x000000e700e77308 */ /* 0x000fe40000000800 */
[C---:B------:R-:W-:Y:S02]  /*72a0*/  FMUL.FTZ R84, R3.reuse, R84 ;  /* 0x0000005403547220 */ /* 0x040fe40000410000 */
[----:B------:R-:W-:Y:S02]  /*72b0*/  FMUL.FTZ R85, R3, R85 ;  /* 0x0000005503557220 */ /* 0x000fe40000410000 */
[C---:B------:R-:W-:Y:S01]  /*72c0*/  FMUL.FTZ R86, R2.reuse, R86 ;  /* 0x0000005602567220 */ /* 0x040fe20000410000 */
[C---:B---3--:R-:W-:Y:S03]  /*72d0*/  HMMA.16816.F32.BF16 R76, R136.reuse, R100, R76 ;  /* 0x00000064884c723c */ /* 0x048fe6000004184c */
[C---:B------:R-:W-:Y:S01]  /*72e0*/  FMUL.FTZ R87, R2.reuse, R87 ;  /* 0x0000005702577220 */ /* 0x040fe20000410000 */
[----:B------:R-:W-:Y:S01]  /*72f0*/  MUFU.EX2 R232, R232 ;  /* 0x000000e800e87308 */ /* 0x000fe20000000800 */
[--C-:B------:R-:W-:Y:S02]  /*7300*/  FFMA.FTZ R171, R171, c[0x0][0x2d0], -R144.reuse ;  /* 0x0000b400abab7a23 */ /* 0x100fe40000010890 */
[C---:B------:R-:W-:Y:S01]  /*7310*/  FMUL.FTZ R88, R3.reuse, R88 ;  /* 0x0000005803587220 */ /* 0x040fe20000410000 */
[C---:B------:R-:W-:Y:S04]  /*7320*/  HMMA.16816.F32.BF16 R80, R136.reuse, R102, R80 ;  /* 0x000000668850723c */ /* 0x040fe80000041850 */
[----:B------:R-:W-:Y:S01]  /*7330*/  FMUL.FTZ R89, R3, R89 ;  /* 0x0000005903597220 */ /* 0x000fe20000410000 */
[----:B------:R-:W-:Y:S01]  /*7340*/  F2FP.BF16.PACK_AB R100, R167, R166 ;  /* 0x000000a6a764723e */ /* 0x000fe200000010ff */
[C---:B------:R-:W-:Y:S01]  /*7350*/  FMUL.FTZ R90, R2.reuse, R90 ;  /* 0x0000005a025a7220 */ /* 0x040fe20000410000 */
[----:B--2---:R-:W-:Y:S01]  /*7360*/  F2FP.BF16.PACK_AB R102, R169, R168 ;  /* 0x000000a8a966723e */ /* 0x004fe200000010ff */
[C---:B-1----:R-:W-:Y:S01]  /*7370*/  HMMA.16816.F32.BF16 R84, R136.reuse, R104, R84 ;  /* 0x000000688854723c */ /* 0x042fe20000041854 */
[----:B------:R-:W1:Y:S03]  /*7380*/  MUFU.EX2 R171, R171 ;  /* 0x000000ab00ab7308 */ /* 0x000e660000000800 */
[C---:B------:R-:W-:Y:S01]  /*7390*/  FMUL.FTZ R91, R2.reuse, R91 ;  /* 0x0000005b025b7220 */ /* 0x040fe20000410000 */
[----:B-----5:R-:W-:Y:S01]  /*73a0*/  F2FP.BF16.PACK_AB R103, R173, R172 ;  /* 0x000000acad67723e */ /* 0x020fe200000010ff */
[C---:B------:R-:W-:Y:S02]  /*73b0*/  FMUL.FTZ R92, R3.reuse, R92 ;  /* 0x0000005c035c7220 */ /* 0x040fe40000410000 */
[C---:B------:R-:W-:Y:S03]  /*73c0*/  FMUL.FTZ R93, R3.reuse, R93 ;  /* 0x0000005d035d7220 */ /* 0x040fe60000410000 */
[C---:B------:R-:W-:Y:S01]  /*73d0*/  HMMA.16816.F32.BF16 R88, R136.reuse, R106, R88 ;  /* 0x0000006a8858723c */ /* 0x040fe20000041858 */
[----:B------:R-:W2:Y:S01]  /*73e0*/  LDSM.16.MT88.4 R104, [R189+0x900] ;  /* 0x00090000bd68783b */ /* 0x000ea20000004200 */
[----:B------:R-:W-:Y:S01]  /*73f0*/  MUFU.EX2 R233, R233 ;  /* 0x000000e900e97308 */ /* 0x000fe20000000800 */
[C---:B------:R-:W-:Y:S02]  /*7400*/  FMUL.FTZ R94, R2.reuse, R94 ;  /* 0x0000005e025e7220 */ /* 0x040fe40000410000 */
[C---:B------:R-:W-:Y:S02]  /*7410*/  FMUL.FTZ R95, R2.reuse, R95 ;  /* 0x0000005f025f7220 */ /* 0x040fe40000410000 */
[C---:B------:R-:W-:Y:S02]  /*7420*/  FMUL.FTZ R96, R3.reuse, R96 ;  /* 0x0000006003607220 */ /* 0x040fe40000410000 */
[----:B------:R-:W-:Y:S03]  /*7430*/  FMUL.FTZ R97, R3, R97 ;  /* 0x0000006103617220 */ /* 0x000fe60000410000 */
[C---:B----4-:R-:W-:Y:S03]  /*7440*/  HMMA.16816.F32.BF16 R92, R136.reuse, R108, R92 ;  /* 0x0000006c885c723c */ /* 0x050fe6000004185c */
[C---:B------:R-:W-:Y:S01]  /*7450*/  FMUL.FTZ R98, R2.reuse, R98 ;  /* 0x0000006202627220 */ /* 0x040fe20000410000 */
[----:B-1----:R-:W-:Y:S01]  /*7460*/  F2FP.BF16.PACK_AB R101, R171, R170 ;  /* 0x000000aaab65723e */ /* 0x002fe200000010ff */
[C---:B------:R-:W-:Y:S02]  /*7470*/  FMUL.FTZ R99, R2.reuse, R99 ;  /* 0x0000006302637220 */ /* 0x040fe40000410000 */
[--C-:B------:R-:W-:Y:S02]  /*7480*/  FFMA.FTZ R175, R175, c[0x0][0x2d0], -R144.reuse ;  /* 0x0000b400afaf7a23 */ /* 0x100fe40000010890 */
[----:B------:R-:W-:Y:S03]  /*7490*/  FFMA.FTZ R144, R133, c[0x0][0x2d0], -R144 ;  /* 0x0000b40085907a23 */ /* 0x000fe60000010890 */
[----:B------:R-:W-:Y:S01]  /*74a0*/  HMMA.16816.F32.BF16 R96, R136, R110, R96 ;  /* 0x0000006e8860723c */ /* 0x000fe20000041860 */
[----:B------:R-:W1:Y:S01]  /*74b0*/  LDSM.16.MT88.4 R108, [R188+0x2900] ;  /* 0x00290000bc6c783b */ /* 0x000e620000004200 */
[----:B------:R3:W-:Y:S01]  /*74c0*/  MUFU.EX2 R234, R144 ;  /* 0x0000009000ea7308 */ /* 0x0007e20000000800 */
[----:B------:R-:W-:Y:S01]  /*74d0*/  FFMA.FTZ R160, R3, R210, R160 ;  /* 0x000000d203a07223 */ /* 0x000fe200000100a0 */
[----:B------:R-:W-:Y:S01]  /*74e0*/  MOV R3, R0 ;  /* 0x0000000000037202 */ /* 0x000fe20000000f00 */
[----:B------:R-:W-:Y:S02]  /*74f0*/  FFMA.FTZ R165, R2, R211, R165 ;  /* 0x000000d302a57223 */ /* 0x000fe400000100a5 */
[----:B------:R-:W-:Y:S01]  /*7500*/  FADD.FTZ R135, R135, R160 ;  /* 0x000000a087877221 */ /* 0x000fe20000010000 */
[C---:B------:R-:W-:Y:S01]  /*7510*/  HMMA.16816.F32.BF16 R4, R100.reuse, R112, R4 ;  /* 0x000000706404723c */ /* 0x040fe20000041804 */
[----:B------:R-:W-:Y:S03]  /*7520*/  LDSM.16.MT88.4 R136, [R189+0x3100] ;  /* 0x00310000bd88783b */ /* 0x000fe60000004200 */
[----:B------:R-:W4:Y:S01]  /*7530*/  MUFU.EX2 R175, R175 ;  /* 0x000000af00af7308 */ /* 0x000f220000000800 */
[----:B------:R-:W-:Y:S02]  /*7540*/  FADD.FTZ R164, R164, R165 ;  /* 0x000000a5a4a47221 */ /* 0x000fe40000010000 */
[----:B------:R-:W-:Y:S01]  /*7550*/  FADD.FTZ R134, R134, R135 ;  /* 0x0000008786867221 */ /* 0x000fe20000010000 */
[C---:B------:R-:W-:Y:S01]  /*7560*/  HMMA.16816.F32.BF16 R8, R100.reuse, R114, R8 ;  /* 0x000000726408723c */ /* 0x040fe20000041808 */
[----:B------:R-:W-:Y:S03]  /*7570*/  LDSM.16.MT88.4 R112, [R190+0x4900] ;  /* 0x00490000be70783b */ /* 0x000fe60000004200 */
[----:B------:R-:W-:Y:S04]  /*7580*/  FADD.FTZ R161, R161, R134 ;  /* 0x00000086a1a17221 */ /* 0x000fe80000010000 */
[C---:B------:R-:W-:Y:S01]  /*7590*/  HMMA.16816.F32.BF16 R12, R100.reuse, R116, R12 ;  /* 0x00000074640c723c */ /* 0x040fe2000004180c */
[----:B---3--:R-:W-:Y:S03]  /*75a0*/  LDSM.16.MT88.4 R144, [R190+0x3900] ;  /* 0x00390000be90783b */ /* 0x008fe60000004200 */
[----:B------:R-:W-:Y:S04]  /*75b0*/  FADD.FTZ R166, R166, R161 ;  /* 0x000000a1a6a67221 */ /* 0x000fe80000010000 */
[C---:B------:R-:W-:Y:S01]  /*75c0*/  HMMA.16816.F32.BF16 R16, R100.reuse, R118, R16 ;  /* 0x000000766410723c */ /* 0x040fe20000041810 */
[----:B------:R-:W-:Y:S03]  /*75d0*/  LDSM.16.MT88.4 R116, [R189+0x4900] ;  /* 0x00490000bd74783b */ /* 0x000fe60000004200 */
[----:B------:R-:W-:Y:S04]  /*75e0*/  FADD.FTZ R167, R167, R166 ;  /* 0x000000a6a7a77221 */ /* 0x000fe80000010000 */
[C---:B--2---:R-:W-:Y:S04]  /*75f0*/  HMMA.16816.F32.BF16 R20, R100.reuse, R104, R20 ;  /* 0x000000686414723c */ /* 0x044fe80000041814 */
[----:B------:R-:W-:Y:S04]  /*7600*/  FADD.FTZ R168, R168, R167 ;  /* 0x000000a7a8a87221 */ /* 0x000fe80000010000 */
[C---:B------:R-:W-:Y:S01]  /*7610*/  HMMA.16816.F32.BF16 R24, R100.reuse, R106, R24 ;  /* 0x0000006a6418723c */ /* 0x040fe20000041818 */
[----:B------:R-:W2:Y:S03]  /*7620*/  LDSM.16.MT88.4 R104, [R195+0x4900] ;  /* 0x00490000c368783b */ /* 0x000ea60000004200 */
[----:B------:R-:W-:Y:S04]  /*7630*/  FADD.FTZ R169, R169, R168 ;  /* 0x000000a8a9a97221 */ /* 0x000fe80000010000 */
        /* <DEDUP_REMOVED lines=20> */
[----:B------:R-:W3:Y:S07]  /*7780*/  LDSM.16.MT88.4 R112, [R189+0x1100] ;  /* 0x00110000bd70783b */ /* 0x000eee0000004200 */
[C---:B------:R-:W-:Y:S08]  /*7790*/  HMMA.16816.F32.BF16 R84, R100.reuse, R116, R84 ;  /* 0x000000746454723c */ /* 0x040ff00000041854 */
[C---:B------:R-:W-:Y:S01]  /*77a0*/  HMMA.16816.F32.BF16 R88, R100.reuse, R118, R88 ;  /* 0x000000766458723c */ /* 0x040fe20000041858 */
[----:B------:R-:W5:Y:S07]  /*77b0*/  LDSM.16.MT88.4 R116, [R195+0x3100] ;  /* 0x00310000c374783b */ /* 0x000f6e0000004200 */
[C---:B-1----:R-:W-:Y:S08]  /*77c0*/  HMMA.16816.F32.BF16 R92, R100.reuse, R108, R92 ;  /* 0x0000006c645c723c */ /* 0x042ff0000004185c */
[----:B------:R-:W-:Y:S01]  /*77d0*/  HMMA.16816.F32.BF16 R96, R100, R110, R96 ;  /* 0x0000006e6460723c */ /* 0x000fe20000041860 */
[----:B------:R-:W-:Y:S06]  /*77e0*/  LDSM.16.MT88.4 R108, [R195+0x5100] ;  /* 0x00510000c36c783b */ /* 0x000fec0000004200 */
[----:B------:R-:W-:Y:S01]  /*77f0*/  F2FP.BF16.PACK_AB R100, R221, R174 ;  /* 0x000000aedd64723e */ /* 0x000fe200000010ff */
[----:B------:R-:W-:Y:S01]  /*7800*/  FADD.FTZ R174, R174, R169 ;  /* 0x000000a9aeae7221 */ /* 0x000fe20000010000 */
[----:B------:R-:W-:Y:S03]  /*7810*/  F2FP.BF16.PACK_AB R102, R223, R222 ;  /* 0x000000dedf66723e */ /* 0x000fe600000010ff */
[----:B----4-:R-:W-:Y:S01]  /*7820*/  F2FP.BF16.PACK_AB R101, R224, R175 ;  /* 0x000000afe065723e */ /* 0x010fe200000010ff */
[----:B------:R-:W-:Y:S01]  /*7830*/  FADD.FTZ R221, R221, R174 ;  /* 0x000000aedddd7221 */ /* 0x000fe20000010000 */
[----:B------:R-:W-:Y:S03]  /*7840*/  F2FP.BF16.PACK_AB R103, R226, R225 ;  /* 0x000000e1e267723e */ /* 0x000fe600000010ff */
[----:B------:R-:W-:Y:S04]  /*7850*/  FADD.FTZ R222, R222, R221 ;  /* 0x000000dddede7221 */ /* 0x000fe80000010000 */
[C---:B--2---:R-:W-:Y:S03]  /*7860*/  HMMA.16816.F32.BF16 R4, R100.reuse, R104, R4 ;  /* 0x000000686404723c */ /* 0x044fe60000041804 */
[----:B------:R-:W-:Y:S05]  /*7870*/  FADD.FTZ R222, R223, R222 ;  /* 0x000000dedfde7221 */ /* 0x000fea0000010000 */
[C---:B------:R-:W-:Y:S01]  /*7880*/  HMMA.16816.F32.BF16 R8, R100.reuse, R106, R8 ;  /* 0x0000006a6408723c */ /* 0x040fe20000041808 */
[----:B------:R-:W1:Y:S07]  /*7890*/  LDSM.16.MT88.4 R104, [R188+0x3100] ;  /* 0x00310000bc68783b */ /* 0x000e6e0000004200 */
[C---:B------:R-:W-:Y:S08]  /*78a0*/  HMMA.16816.F32.BF16 R12, R100.reuse, R120, R12 ;  /* 0x00000078640c723c */ /* 0x040ff0000004180c */
[C---:B------:R-:W-:Y:S01]  /*78b0*/  HMMA.16816.F32.BF16 R16, R100.reuse, R122, R16 ;  /* 0x0000007a6410723c */ /* 0x040fe20000041810 */
[----:B------:R-:W-:Y:S07]  /*78c0*/  LDSM.16.MT88.4 R120, [R188+0x1900] ;  /* 0x00190000bc78783b */ /* 0x000fee0000004200 */
[C---:B---3--:R-:W-:Y:S08]  /*78d0*/  HMMA.16816.F32.BF16 R20, R100.reuse, R112, R20 ;  /* 0x000000706414723c */ /* 0x048ff00000041814 */
[C---:B------:R-:W-:Y:S01]  /*78e0*/  HMMA.16816.F32.BF16 R24, R100.reuse, R114, R24 ;  /* 0x000000726418723c */ /* 0x040fe20000041818 */
[----:B------:R-:W2:Y:S07]  /*78f0*/  LDSM.16.MT88.4 R112, [R190+0x5100] ;  /* 0x00510000be70783b */ /* 0x000eae0000004200 */
[C---:B------:R-:W-:Y:S08]  /*7900*/  HMMA.16816.F32.BF16 R28, R100.reuse, R124, R28 ;  /* 0x0000007c641c723c */ /* 0x040ff0000004181c */
[C---:B------:R-:W-:Y:S01]  /*7910*/  HMMA.16816.F32.BF16 R32, R100.reuse, R126, R32 ;  /* 0x0000007e6420723c */ /* 0x040fe20000041820 */
[----:B------:R-:W-:Y:S07]  /*7920*/  LDSM.16.MT88.4 R124, [R195+0x1900] ;  /* 0x00190000c37c783b */ /* 0x000fee0000004200 */
[C---:B-----5:R-:W-:Y:S08]  /*7930*/  HMMA.16816.F32.BF16 R36, R100.reuse, R116, R36 ;  /* 0x000000746424723c */ /* 0x060ff00000041824 */
[C---:B------:R-:W-:Y:S01]  /*7940*/  HMMA.16816.F32.BF16 R40, R100.reuse, R118, R40 ;  /* 0x000000766428723c */ /* 0x040fe20000041828 */
[----:B------:R-:W3:Y:S07]  /*7950*/  LDSM.16.MT88.4 R116, [R189+0x5100] ;  /* 0x00510000bd74783b */ /* 0x000eee0000004200 */
[C---:B------:R-:W-:Y:S08]  /*7960*/  HMMA.16816.F32.BF16 R44, R100.reuse, R128, R44 ;  /* 0x00000080642c723c */ /* 0x040ff0000004182c */
[C---:B------:R-:W-:Y:S08]  /*7970*/  HMMA.16816.F32.BF16 R48, R100.reuse, R130, R48 ;  /* 0x000000826430723c */ /* 0x040ff00000041830 */
[C---:B------:R-:W-:Y:S07]  /*7980*/  HMMA.16816.F32.BF16 R52, R100.reuse, R136, R52 ;  /* 0x000000886434723c */ /* 0x040fee0000041834 */
[----:B------:R-:W-:Y:S01]  /*7990*/  F2FP.BF16.PACK_AB R136, R228, R227 ;  /* 0x000000e3e488723e */ /* 0x000fe200000010ff */
[C---:B------:R-:W-:Y:S04]  /*79a0*/  HMMA.16816.F32.BF16 R56, R100.reuse, R138, R56 ;  /* 0x0000008a6438723c */ /* 0x040fe80000041838 */
[----:B------:R-:W-:Y:S01]  /*79b0*/  F2FP.BF16.PACK_AB R137, R232, R231 ;  /* 0x000000e7e889723e */ /* 0x000fe200000010ff */
[----:B------:R-:W-:Y:S02]  /*79c0*/  FADD.FTZ R227, R227, R222 ;  /* 0x000000dee3e37221 */ /* 0x000fe40000010000 */
[----:B------:R-:W-:Y:S01]  /*79d0*/  F2FP.BF16.PACK_AB R138, R230, R229 ;  /* 0x000000e5e68a723e */ /* 0x000fe200000010ff */
[C---:B-1----:R-:W-:Y:S04]  /*79e0*/  HMMA.16816.F32.BF16 R60, R100.reuse, R104, R60 ;  /* 0x00000068643c723c */ /* 0x042fe8000004183c */
[----:B------:R-:W-:Y:S01]  /*79f0*/  F2FP.BF16.PACK_AB R139, R234, R233 ;  /* 0x000000e9ea8b723e */ /* 0x000fe200000010ff */
[----:B------:R-:W-:Y:S03]  /*7a00*/  FADD.FTZ R228, R228, R227 ;  /* 0x000000e3e4e47221 */ /* 0x000fe60000010000 */
[C---:B------:R-:W-:Y:S01]  /*7a10*/  HMMA.16816.F32.BF16 R64, R100.reuse, R106, R64 ;  /* 0x0000006a6440723c */ /* 0x040fe20000041840 */
[----:B------:R-:W1:Y:S03]  /*7a20*/  LDSM.16.MT88.4 R104, [R188+0x5100] ;  /* 0x00510000bc68783b */ /* 0x000e660000004200 */
[----:B------:R-:W-:Y:S04]  /*7a30*/  FADD.FTZ R229, R229, R228 ;  /* 0x000000e4e5e57221 */ /* 0x000fe80000010000 */
[C---:B------:R-:W-:Y:S04]  /*7a40*/  HMMA.16816.F32.BF16 R68, R100.reuse, R108, R68 ;  /* 0x0000006c6444723c */ /* 0x040fe80000041844 */
[----:B------:R-:W-:Y:S04]  /*7a50*/  FADD.FTZ R210, R230, R229 ;  /* 0x000000e5e6d27221 */ /* 0x000fe80000010000 */
[C---:B------:R-:W-:Y:S01]  /*7a60*/  HMMA.16816.F32.BF16 R72, R100.reuse, R110, R72 ;  /* 0x0000006e6448723c */ /* 0x040fe20000041848 */
[----:B------:R-:W4:Y:S07]  /*7a70*/  LDSM.16.MT88.4 R108, [R190+0x1900] ;  /* 0x00190000be6c783b */ /* 0x000f2e0000004200 */
[C---:B--2---:R-:W-:Y:S08]  /*7a80*/  HMMA.16816.F32.BF16 R76, R100.reuse, R112, R76 ;  /* 0x00000070644c723c */ /* 0x044ff0000004184c */
[C---:B------:R-:W-:Y:S01]  /*7a90*/  HMMA.16816.F32.BF16 R80, R100.reuse, R114, R80 ;  /* 0x000000726450723c */ /* 0x040fe20000041850 */
[----:B------:R-:W2:Y:S07]  /*7aa0*/  LDSM.16.MT88.4 R112, [R189+0x1900] ;  /* 0x00190000bd70783b */ /* 0x000eae0000004200 */
[C---:B---3--:R-:W-:Y:S08]  /*7ab0*/  HMMA.16816.F32.BF16 R84, R100.reuse, R116, R84 ;  /* 0x000000746454723c */ /* 0x048ff00000041854 */
[C---:B------:R-:W-:Y:S08]  /*7ac0*/  HMMA.16816.F32.BF16 R88, R100.reuse, R118, R88 ;  /* 0x000000766458723c */ /* 0x040ff00000041858 */
[C---:B-1----:R-:W-:Y:S08]  /*7ad0*/  HMMA.16816.F32.BF16 R92, R100.reuse, R104, R92 ;  /* 0x00000068645c723c */ /* 0x042ff0000004185c */
[----:B------:R-:W-:Y:S08]  /*7ae0*/  HMMA.16816.F32.BF16 R96, R100, R106, R96 ;  /* 0x0000006a6460723c */ /* 0x000ff00000041860 */
[C---:B------:R-:W-:Y:S01]  /*7af0*/  HMMA.16816.F32.BF16 R128, R136.reuse, R124, R4 ;  /* 0x0000007c8880723c */ /* 0x040fe20000041804 */
[----:B------:R-:W1:Y:S07]  /*7b00*/  LDSM.16.MT88.4 R4, [R190+0x5900] ;  /* 0x00590000be04783b */ /* 0x000e6e0000004200 */
[C---:B------:R-:W-:Y:S01]  /*7b10*/  HMMA.16816.F32.BF16 R124, R136.reuse, R126, R8 ;  /* 0x0000007e887c723c */ /* 0x040fe20000041808 */
[----:B------:R-:W3:Y:S07]  /*7b20*/  LDSM.16.MT88.4 R8, [R189+0x5900] ;  /* 0x00590000bd08783b */ /* 0x000eee0000004200 */
[C---:B----4-:R-:W-:Y:S01]  /*7b30*/  HMMA.16816.F32.BF16 R100, R136.reuse, R108, R12 ;  /* 0x0000006c8864723c */ /* 0x050fe2000004180c */
[----:B------:R-:W4:Y:S07]  /*7b40*/  LDSM.16.MT88.4 R12, [R188+0x5900] ;  /* 0x00590000bc0c783b */ /* 0x000f2e0000004200 */
[C---:B------:R-:W-:Y:S08]  /*7b50*/  HMMA.16816.F32.BF16 R104, R136.reuse, R110, R16 ;  /* 0x0000006e8868723c */ /* 0x040ff00000041810 */
[C---:B--2---:R-:W-:Y:S08]  /*7b60*/  HMMA.16816.F32.BF16 R108, R136.reuse, R112, R20 ;  /* 0x00000070886c723c */ /* 0x044ff00000041814 */
        /* <DEDUP_REMOVED lines=17> */
[C---:B---3--:R-:W-:Y:S04]  /*7c80*/  HMMA.16816.F32.BF16 R84, R136.reuse, R8, R84 ;  /* 0x000000088854723c */ /* 0x048fe80000041854 */
[----:B------:R-:W-:Y:S04]  /*7c90*/  FADD.FTZ R170, R170, R5 ;  /* 0x00000005aaaa7221 */ /* 0x000fe80000010000 */
[C---:B------:R-:W-:Y:S04]  /*7ca0*/  HMMA.16816.F32.BF16 R88, R136.reuse, R10, R88 ;  /* 0x0000000a8858723c */ /* 0x040fe80000041858 */
[----:B------:R-:W-:Y:S04]  /*7cb0*/  FADD.FTZ R171, R171, R170 ;  /* 0x000000aaabab7221 */ /* 0x000fe80000010000 */
[----:B------:R-:W-:Y:S01]  /*7cc0*/  FADD.FTZ R2, R172, R171 ;  /* 0x000000abac027221 */ /* 0x000fe20000010000 */
[C---:B----4-:R-:W-:Y:S03]  /*7cd0*/  HMMA.16816.F32.BF16 R92, R136.reuse, R12, R92 ;  /* 0x0000000c885c723c */ /* 0x050fe6000004185c */
[----:B------:R-:W-:Y:S04]  /*7ce0*/  FADD.FTZ R2, R173, R2 ;  /* 0x00000002ad027221 */ /* 0x000fe80000010000 */
[----:B------:R-:W-:Y:S01]  /*7cf0*/  FADD.FTZ R175, R175, R2 ;  /* 0x00000002afaf7221 */ /* 0x000fe20000010000 */
[-C--:B------:R-:W-:Y:S01]  /*7d00*/  MOV R12, R132.reuse ;  /* 0x00000084000c7202 */ /* 0x080fe20000000f00 */
[----:B------:R-:W-:Y:S03]  /*7d10*/  HMMA.16816.F32.BF16 R96, R136, R14, R96 ;  /* 0x0000000e8860723c */ /* 0x000fe60000041860 */
[----:B------:R-:W-:Y:S01]  /*7d20*/  FADD.FTZ R224, R224, R175 ;  /* 0x000000afe0e07221 */ /* 0x000fe20000010000 */
[----:B------:R-:W-:Y:S03]  /*7d30*/  MOV R2, R132 ;  /* 0x0000008400027202 */ /* 0x000fe60000000f00 */
[----:B------:R-:W-:Y:S05]  /*7d40*/  FADD.FTZ R225, R225, R224 ;  /* 0x000000e0e1e17221 */ /* 0x000fea0000010000 */
[----:B------:R-:W-:Y:S04]  /*7d50*/  FADD.FTZ R226, R226, R225 ;  /* 0x000000e1e2e27221 */ /* 0x000fe80000010000 */
[----:B------:R-:W-:Y:S04]  /*7d60*/  FADD.FTZ R231, R231, R226 ;  /* 0x000000e2e7e77221 */ /* 0x000fe80000010000 */
[----:B------:R-:W-:Y:S04]  /*7d70*/  FADD.FTZ R232, R232, R231 ;  /* 0x000000e7e8e87221 */ /* 0x000fe80000010000 */
[----:B------:R-:W-:Y:S04]  /*7d80*/  FADD.FTZ R211, R233, R232 ;  /* 0x000000e8e9d37221 */ /* 0x000fe80000010000 */
[----:B------:R-:W-:Y:S01]  /*7d90*/  FADD.FTZ R211, R234, R211 ;  /* 0x000000d3ead37221 */ /* 0x000fe20000010000 */
[----:B------:R-:W-:-:S05]  /*7da0*/  @P0 BRA `(.L_x_175) ;  /* 0xffffcbe000000947 */ /* 0x000fca000383ffff */
.L_x_166:
[----:B------:R-:W1:Y:S01]  /*7db0*/  S2UR UR7, SR_CTAID.X ;  /* 0x00000000000779c3 */ /* 0x000e620000002500 */
[----:B------:R-:W-:Y:S01]  /*7dc0*/  ULDC.64 UR4, c[0x0][0x2c8] ;  /* 0x0000b20000047ab9 */ /* 0x000fe20000000a00 */
[----:B------:R-:W-:Y:S01]  /*7dd0*/  PLOP3.LUT P0, PT, PT, PT, UP1, 0x40, 0x0 ;  /* 0x000000000000781c */ /* 0x000fe20003f0e818 */
[----:B------:R-:W-:-:S02]  /*7de0*/  UMOV UR6, 0x1 ;  /* 0x0000000100067882 */ /* 0x000fc40000000000 */
[----:B-1----:R-:W-:-:S04]  /*7df0*/  ULEA UR7, UR7, 0x7f, 0x7 ;  /* 0x0000007f07077891 */ /* 0x002fc8000f8e383f */
[----:B------:R-:W-:-:S03]  /*7e00*/  UIMAD.WIDE.U32 UR18, UR7, UR4, URZ ;  /* 0x00000004071272a5 */ /* 0x000fc6000f8e003f */
[----:B------:R-:W-:Y:S02]  /*7e10*/  ULDC UR4, c[0x0][0x168] ;  /* 0x00005a0000047ab9 */ /* 0x000fe40000000800 */
[----:B------:R-:W-:Y:S02]  /*7e20*/  UIADD3 UR4, UR6, -UR4, URZ ;  /* 0x8000000406047290 */ /* 0x000fe4000fffe03f */
[----:B------:R-:W-:Y:S02]  /*7e30*/  @UP2 USHF.R.U32.HI UR7, URZ, UR5, UR19 ;  /* 0x000000053f072299 */ /* 0x000fe40008011613 */
[----:B------:R-:W-:Y:S02]  /*7e40*/  ULDC UR6, c[0x0][0x324] ;  /* 0x0000c90000067ab9 */ /* 0x000fe40000000800 */
[----:B------:R-:W-:Y:S02]  /*7e50*/  ULDC UR5, c[0x0][0x1d0] ;  /* 0x0000740000057ab9 */ /* 0x000fe40000000800 */
[----:B------:R-:W-:-:S04]  /*7e60*/  UIADD3 UR7, UR7, UR5, UR4 ;  /* 0x0000000507077290 */ /* 0x000fc8000fffe004 */
[----:B------:R-:W-:Y:S01]  /*7e70*/  UIADD3 UR6, UR7, -UR6, URZ ;  /* 0x8000000607067290 */ /* 0x000fe2000fffe03f */
[----:B------:R-:W-:Y:S05]  /*7e80*/  @P0 BRA `(.L_x_176) ;  /* 0x0000016000000947 */ /* 0x000fea0003800000 */
[----:B------:R-:W-:-:S06]  /*7e90*/  UISETP.GT.AND UP0, UPT, UR7, -0x1, UPT ;  /* 0xffffffff0700788c */ /* 0x000fcc000bf04270 */
[----:B------:R-:W-:-:S13]  /*7ea0*/  PLOP3.LUT P0, PT, PT, PT, UP0, 0x80, 0x0 ;  /* 0x000000000000781c */ /* 0x000fda0003f0f008 */
[----:B------:R-:W-:Y:S05]  /*7eb0*/  @P0 BRA `(.L_x_177) ;  /* 0x0000009000000947 */ /* 0x000fea0003800000 */
[----:B------:R-:W-:Y:S02]  /*7ec0*/  ULDC UR4, c[0x0][0x32c] ;  /* 0x0000cb0000047ab9 */ /* 0x000fe40000000800 */
[----:B------:R-:W-:Y:S02]  /*7ed0*/  UISETP.NE.AND UP0, UPT, UR4, 0x1, UPT ;  /* 0x000000010400788c */ /* 0x000fe4000bf05270 */
[----:B------:R-:W-:Y:S02]  /*7ee0*/  ULOP3.LUT UR7, URZ, UR7, URZ, 0x33, !UPT ;  /* 0x000000073f077292 */ /* 0x000fe4000f8e333f */
[----:B------:R-:W-:Y:S02]  /*7ef0*/  ULDC.64 UR4, c[0x0][0x330] ;  /* 0x0000cc0000047ab9 */ /* 0x000fe40000000a00 */
[----:B------:R-:W-:-:S07]  /*7f00*/  UIMAD.WIDE.U32 UR18, UR7, UR4, URZ ;  /* 0x00000004071272a5 */ /* 0x000fce000f8e003f */
[----:B------:R-:W-:Y:S02]  /*7f10*/  @UP0 UMOV UR15, UR19 ;  /* 0x00000013000f0c82 */ /* 0x000fe40008000000 */
[----:B------:R-:W-:-:S04]  /*7f20*/  @UP0 USHF.R.U32.HI UR7, URZ, UR5, UR15 ;  /* 0x000000053f070299 */ /* 0x000fc8000801160f */
[----:B------:R-:W-:Y:S01]  /*7f30*/  ULOP3.LUT UR7, URZ, UR7, URZ, 0x33, !UPT ;  /* 0x000000073f077292 */ /* 0x000fe2000f8e333f */
[----:B------:R-:W-:Y:S05]  /*7f40*/  BRA `(.L_x_178) ;  /* 0x0000006000007947 */ /* 0x000fea0003800000 */
.L_x_177:
[----:B------:R-:W-:Y:S02]  /*7f50*/  ULDC UR4, c[0x0][0x32c] ;  /* 0x0000cb0000047ab9 */ /* 0x000fe40000000800 */
[----:B------:R-:W-:-:S03]  /*7f60*/  UISETP.NE.AND UP0, UPT, UR4, 0x1, UPT ;  /* 0x000000010400788c */ /* 0x000fc6000bf05270 */
[----:B------:R-:W-:Y:S02]  /*7f70*/  ULDC.64 UR4, c[0x0][0x330] ;  /* 0x0000cc0000047ab9 */ /* 0x000fe40000000a00 */
[----:B------:R-:W-:-:S07]  /*7f80*/  UIMAD.WIDE.U32 UR18, UR7, UR4, URZ ;  /* 0x00000004071272a5 */ /* 0x000fce000f8e003f */
[----:B------:R-:W-:Y:S02]  /*7f90*/  @UP0 UMOV UR15, UR19 ;  /* 0x00000013000f0c82 */ /* 0x000fe40008000000 */
[----:B------:R-:W-:Y:S02]  /*7fa0*/  @UP0 USHF.R.U32.HI UR7, URZ, UR5, UR15 ;  /* 0x000000053f070299 */ /* 0x000fe4000801160f */
.L_x_178:
[----:B------:R-:W-:Y:S02]  /*7fb0*/  ULDC UR4, c[0x0][0x32c] ;  /* 0x0000cb0000047ab9 */ /* 0x000fe40000000800 */
[----:B------:R-:W-:-:S04]  /*7fc0*/  UIMAD UR4, UR7, UR4, URZ ;  /* 0x00000004070472a4 */ /* 0x000fc8000f8e023f */
[----:B------:R-:W-:-:S04]  /*7fd0*/  UISETP.LT.AND UP0, UPT, UR6, UR4, UPT ;  /* 0x000000040600728c */ /* 0x000fc8000bf01270 */
[----:B------:R-:W-:-:S04]  /*7fe0*/  USEL UR6, UR6, UR4, !UP0 ;  /* 0x0000000406067287 */ /* 0x000fc8000c000000 */
.L_x_176:
[----:B------:R-:W-:-:S04]  /*7ff0*/  UIADD3 UR6, UR6, 0x3f, URZ ;  /* 0x0000003f06067890 */ /* 0x000fc8000fffe03f */
        /* <DEDUP_REMOVED lines=8> */
[----:B------:R-:W-:Y:S01]  /*8080*/  IADD3 R218, P6, R206, 0x40, RZ ;  /* 0x00000040ceda7810 */ /* 0x000fe20007fde0ff */
[----:B------:R-:W-:Y:S01]  /*8090*/  IMAD.MOV.U32 R133, RZ, RZ, R12 ;  /* 0x000000ffff857224 */ /* 0x000fe200078e000c */
[----:B------:R-:W-:Y:S01]  /*80a0*/  IADD3 R214, P4, R200, 0x40, RZ ;  /* 0x00000040c8d67810 */ /* 0x000fe20007f9e0ff */
[----:B------:R-:W-:Y:S01]  /*80b0*/  IMAD.MOV.U32 R3, RZ, RZ, R0 ;  /* 0x000000ffff037224 */ /* 0x000fe200078e0000 */
[----:B------:R-:W-:Y:S01]  /*80c0*/  IADD3 R216, P5, R206, 0x80, RZ ;  /* 0x00000080ced87810 */ /* 0x000fe20007fbe0ff */
[----:B------:R-:W-:Y:S01]  /*80d0*/  IMAD.X R217, RZ, RZ, R209, P6 ;  /* 0x000000ffffd97224 */ /* 0x000fe200030e06d1 */
[----:B------:R-:W-:Y:S01]  /*80e0*/  IADD3 R212, P0, R200, 0x80, RZ ;  /* 0x00000080c8d47810 */ /* 0x000fe20007f1e0ff */
[----:B------:R-:W-:Y:S01]  /*80f0*/  IMAD.X R213, RZ, RZ, R203, P4 ;  /* 0x000000ffffd57224 */ /* 0x000fe200020e06cb */
[----:B------:R-:W-:Y:S01]  /*8100*/  IADD3.X R215, RZ, R209, RZ, P5, !PT ;  /* 0x000000d1ffd77210 */ /* 0x000fe20002ffe4ff */
[----:B------:R-:W-:Y:S01]  /*8110*/  UMOV UR18, UR13 ;  /* 0x0000000d00127c82 */ /* 0x000fe20008000000 */
[----:B------:R-:W-:Y:S01]  /*8120*/  IADD3.X R134, RZ, R203, RZ, P0, !PT ;  /* 0x000000cbff867210 */ /* 0x000fe200007fe4ff */
[----:B------:R-:W-:-:S02]  /*8130*/  ULDC.64 UR6, c[0x0][0x208] ;  /* 0x0000820000067ab9 */ /* 0x000fc40000000a00 */
[----:B------:R-:W-:Y:S02]  /*8140*/  ULDC.64 UR4, c[0x0][0x1e0] ;  /* 0x0000780000047ab9 */ /* 0x000fe40000000a00 */
.L_x_180:
        /* <DEDUP_REMOVED lines=10> */
[----:B------:R-:W-:Y:S01]  /*81f0*/  @!UP3 UIADD3 UR13, UR21, UR13, URZ ;  /* 0x0000000d150db290 */ /* 0x000fe2000fffe03f */
[----:B------:R-:W-:Y:S02]  /*8200*/  @!P0 IADD3 R2, P6, R218, UR19, RZ ;  /* 0x00000013da028c10 */ /* 0x000fe4000ffde0ff */
[----:B------:R-:W-:Y:S01]  /*8210*/  @!P0 IADD3 R29, P4, R206, UR19, RZ ;  /* 0x00000013ce1d8c10 */ /* 0x000fe2000ff9e0ff */
[----:B------:R-:W-:Y:S01]  /*8220*/  @!UP3 USHF.L.U64.HI UR13, UR20, 0x6, UR13 ;  /* 0x00000006140db899 */ /* 0x000fe2000801020d */
[----:B------:R-:W-:Y:S01]  /*8230*/  @!P0 IADD3 R0, P5, R216, UR19, RZ ;  /* 0x00000013d8008c10 */ /* 0x000fe2000ffbe0ff */
[----:B------:R-:W-:Y:S01]  /*8240*/  @!UP3 ULEA UR19, UP0, UR6, UR19, 0x5 ;  /* 0x000000130613b291 */ /* 0x000fe2000f80283f */
[----:B------:R-:W1:Y:S03]  /*8250*/  LDSM.16.M88.4 R8, [R197+0x6100] ;  /* 0x00610000c508783b */ /* 0x000e660000000200 */
[----:B------:R-:W-:Y:S02]  /*8260*/  @!P0 IADD3.X R28, R209, UR13, RZ, P4, !PT ;  /* 0x0000000dd11c8c10 */ /* 0x000fe4000a7fe4ff */
[C---:B------:R-:W-:Y:S03]  /*8270*/  @!P0 LEA R164, P4, R29.reuse, c[0x0][0x1f8], 0x1 ;  /* 0x00007e001da48a11 */ /* 0x040fe600078808ff */
[----:B------:R-:W2:Y:S01]  /*8280*/  LDSM.16.M88.4 R16, [R197+0x6900] ;  /* 0x00690000c510783b */ /* 0x000ea20000000200 */
[----:B------:R-:W-:Y:S02]  /*8290*/  @!P0 LEA.HI.X R165, R29, c[0x0][0x1fc], R28, 0x1, P4 ;  /* 0x00007f001da58a11 */ /* 0x000fe400020f0c1c */
[C---:B------:R-:W-:Y:S02]  /*82a0*/  @!P0 LEA R168, P4, R0.reuse, c[0x0][0x1f8], 0x1 ;  /* 0x00007e0000a88a11 */ /* 0x040fe400078808ff */
[----:B------:R-:W-:Y:S03]  /*82b0*/  @!P0 IADD3.X R29, R215, UR13, RZ, P5, !PT ;  /* 0x0000000dd71d8c10 */ /* 0x000fe6000affe4ff */
[----:B------:R-:W3:Y:S01]  /*82c0*/  LDSM.16.M88.4 R24, [R197+0x7100] ;  /* 0x00710000c518783b */ /* 0x000ee20000000200 */
[----:B------:R-:W-:Y:S02]  /*82d0*/  @!P0 LEA.HI.X R169, R0, c[0x0][0x1fc], R29, 0x1, P4 ;  /* 0x00007f0000a98a11 */ /* 0x000fe400020f0c1d */
[----:B------:R-:W-:Y:S05]  /*82e0*/  @!P0 IADD3 R0, P5, R218, UR19, RZ ;  /* 0x00000013da008c10 */ /* 0x000fea000ffbe0ff */
[----:B------:R-:W4:Y:S08]  /*82f0*/  LDSM.16.M88.4 R136, [R197+0x7900] ;  /* 0x00790000c588783b */ /* 0x000f300000000200 */
[----:B------:R-:W-:Y:S01]  /*8300*/  LDSM.16.M88.4 R140, [R194+0xc100] ;  /* 0x00c10000c28c783b */ /* 0x000fe20000000200 */
[C---:B-1----:R-:W-:Y:S07]  /*8310*/  HMMA.16816.F32.BF16 R4, R32.reuse, R8, RZ ;  /* 0x000000082004723c */ /* 0x042fee00000418ff */
[----:B------:R-:W1:Y:S01]  /*8320*/  LDSM.16.M88.4 R144, [R196] ;  /* 0x00000000c490783b */ /* 0x000e620000000200 */
[C---:B------:R-:W-:Y:S07]  /*8330*/  HMMA.16816.F32.BF16 R8, R32.reuse, R10, RZ ;  /* 0x0000000a2008723c */ /* 0x040fee00000418ff */
[----:B------:R-:W5:Y:S01]  /*8340*/  LDSM.16.M88.4 R148, [R187] ;  /* 0x00000000bb94783b */ /* 0x000f620000000200 */
[C---:B--2---:R-:W-:Y:S07]  /*8350*/  HMMA.16816.F32.BF16 R12, R32.reuse, R16, RZ ;  /* 0x00000010200c723c */ /* 0x044fee00000418ff */
[----:B------:R-:W2:Y:S01]  /*8360*/  LDSM.16.M88.4 R152, [R186] ;  /* 0x00000000ba98783b */ /* 0x000ea20000000200 */
[C---:B------:R-:W-:Y:S08]  /*8370*/  HMMA.16816.F32.BF16 R16, R32.reuse, R18, RZ ;  /* 0x000000122010723c */ /* 0x040ff000000418ff */
[C---:B---3--:R-:W-:Y:S07]  /*8380*/  HMMA.16816.F32.BF16 R20, R32.reuse, R24, RZ ;  /* 0x000000182014723c */ /* 0x048fee00000418ff */
[C---:B------:R-:W-:Y:S01]  /*8390*/  @!P0 IADD3.X R25, R217.reuse, UR13, RZ, P6, !PT ;  /* 0x0000000dd9198c10 */ /* 0x040fe2000b7fe4ff */
[----:B------:R-:W-:Y:S01]  /*83a0*/  @!UP3 ULEA.HI.X UR13, UR6, UR13, UR7, 0x5, UP0 ;  /* 0x0000000d060db291 */ /* 0x000fe200080f2c07 */
[C---:B------:R-:W-:Y:S01]  /*83b0*/  @!P0 LEA R166, P6, R2.reuse, c[0x0][0x1f8], 0x1 ;  /* 0x00007e0002a68a11 */ /* 0x040fe200078c08ff */
[----:B------:R-:W-:Y:S03]  /*83c0*/  UISETP.GT.AND UP3, UPT, UR18, UR8, UPT ;  /* 0x000000081200728c */ /* 0x000fe6000bf64270 */
[----:B------:R-:W-:Y:S02]  /*83d0*/  @!P0 LEA.HI.X R167, R2, c[0x0][0x1fc], R25, 0x1, P6 ;  /* 0x00007f0002a78a11 */ /* 0x000fe400030f0c19 */
[C---:B------:R-:W-:Y:S01]  /*83e0*/  HMMA.16816.F32.BF16 R24, R32.reuse, R26, RZ ;  /* 0x0000001a2018723c */ /* 0x040fe200000418ff */
[----:B------:R-:W-:Y:S02]  /*83f0*/  @!P0 IADD3 R2, P4, R216, UR19, RZ ;  /* 0x00000013d8028c10 */ /* 0x000fe4000ff9e0ff */
[----:B------:R-:W-:Y:S02]  /*8400*/  @!P0 IADD3 R132, P6, R206, UR19, RZ ;  /* 0x00000013ce848c10 */ /* 0x000fe4000ffde0ff */
[----:B------:R-:W-:Y:S02]  /*8410*/  @!P0 IADD3.X R135, R217, UR13, RZ, P5, !PT ;  /* 0x0000000dd9878c10 */ /* 0x000fe4000affe4ff */
[----:B------:R-:W-:Y:S01]  /*8420*/  @!P0 IADD3.X R157, R209, UR13, RZ, P6, !PT ;  /* 0x0000000dd19d8c10 */ /* 0x000fe2000b7fe4ff */
[C---:B----4-:R-:W-:Y:S01]  /*8430*/  HMMA.16816.F32.BF16 R28, R32.reuse, R136, RZ ;  /* 0x00000088201c723c */ /* 0x050fe200000418ff */
[----:B------:R-:W-:Y:S03]  /*8440*/  @!P0 LEA R174, P6, R132, c[0x0][0x1f8], 0x1 ;  /* 0x00007e0084ae8a11 */ /* 0x000fe600078c08ff */
[----:B------:R-:W-:Y:S02]  /*8450*/  @!P0 LEA R172, P5, R0, c[0x0][0x1f8], 0x1 ;  /* 0x00007e0000ac8a11 */ /* 0x000fe400078a08ff */
[----:B------:R-:W-:Y:S02]  /*8460*/  @!P0 LEA.HI.X R175, R132, c[0x0][0x1fc], R157, 0x1, P6 ;  /* 0x00007f0084af8a11 */ /* 0x000fe400030f0c9d */
[----:B------:R-:W-:Y:S01]  /*8470*/  HMMA.16816.F32.BF16 R32, R32, R138, RZ ;  /* 0x0000008a2020723c */ /* 0x000fe200000418ff */
[----:B------:R-:W-:Y:S01]  /*8480*/  @!P0 IADD3.X R137, R215, UR13, RZ, P4, !PT ;  /* 0x0000000dd7898c10 */ /* 0x000fe2000a7fe4ff */
[----:B------:R-:W-:Y:S02]  /*8490*/  UIADD3 UR13, UR18, -0x1, URZ ;  /* 0xffffffff120d7890 */ /* 0x000fe4000fffe03f */
[----:B------:R-:W-:Y:S02]  /*84a0*/  @!P0 LEA R170, P4, R2, c[0x0][0x1f8], 0x1 ;  /* 0x00007e0002aa8a11 */ /* 0x000fe400078808ff */
[----:B------:R-:W-:Y:S01]  /*84b0*/  @!P0 LEA.HI.X R173, R0, c[0x0][0x1fc], R135, 0x1, P5 ;  /* 0x00007f0000ad8a11 */ /* 0x000fe200028f0c87 */
[----:B------:R-:W-:Y:S01]  /*84c0*/  @UP3 UIMAD.WIDE.U32 UR22, UR13, UR4, URZ ;  /* 0x000000040d1632a5 */ /* 0x000fe2000f8e003f */
[C---:B-1----:R-:W-:Y:S01]  /*84d0*/  HMMA.16816.F32.BF16 R4, R140.reuse, R144, R4 ;  /* 0x000000908c04723c */ /* 0x042fe20000041804 */
[----:B------:R-:W-:Y:S02]  /*84e0*/  @UP3 USHF.R.S32.HI UR19, URZ, 0x1f, UR13 ;  /* 0x0000001f3f133899 */ /* 0x000fe4000801140d */
[----:B------:R-:W-:Y:S02]  /*84f0*/  @UP3 USHF.L.U32 UR20, UR22, 0x6, URZ ;  /* 0x0000000616143899 */ /* 0x000fe4000800063f */
[----:B------:R-:W-:Y:S01]  /*8500*/  @!P0 LEA.HI.X R171, R2, c[0x0][0x1fc], R137, 0x1, P4 ;  /* 0x00007f0002ab8a11 */ /* 0x000fe200020f0c89 */
[----:B------:R-:W-:Y:S01]  /*8510*/  @UP3 UIMAD UR19, UR19, UR4, URZ ;  /* 0x00000004131332a4 */ /* 0x000fe2000f8e023f */
[----:B------:R-:W1:Y:S01]  /*8520*/  LDSM.16.M88.4 R136, [R185] ;  /* 0x00000000b988783b */ /* 0x000e620000000200 */
[C---:B------:R-:W-:Y:S02]  /*8530*/  HMMA.16816.F32.BF16 R8, R140.reuse, R146, R8 ;  /* 0x000000928c08723c */ /* 0x040fe40000041808 */
[----:B------:R-:W-:Y:S04]  /*8540*/  @UP3 UIMAD UR19, UR13, UR5, UR19 ;  /* 0x000000050d1332a4 */ /* 0x000fe8000f8e0213 */
[----:B------:R-:W-:Y:S01]  /*8550*/  @UP3 UIADD3 UR19, UR23, UR19, URZ ;  /* 0x0000001317133290 */ /* 0x000fe2000fffe03f */
[----:B------:R-:W-:Y:S01]  /*8560*/  @!PT LDS RZ, [RZ] ;  /* 0x00000000fffff984 */ /* 0x000fe20000000800 */
[----:B------:R-:W-:Y:S01]  /*8570*/  @!PT LDS RZ, [RZ] ;  /* 0x00000000fffff984 */ /* 0x000fe20000000800 */
[----:B------:R-:W-:Y:S01]  /*8580*/  @!PT LDS RZ, [RZ] ;  /* 0x00000000fffff984 */ /* 0x000fe20000000800 */
[----:B------:R3:W-:Y:S01]  /*8590*/  @!P0 LDGSTS.E.BYPASS.LTC128B.128 [R199+0x100], [R164.64], !P3 ;  /* 0x00100000a4c78fae */ /* 0x0007e2000d901d50 */
[C---:B-----5:R-:W-:Y:S02]  /*85a0*/  HMMA.16816.F32.BF16 R12, R140.reuse, R148, R12 ;  /* 0x000000948c0c723c */ /* 0x060fe4000004180c */
[----:B------:R-:W-:Y:S05]  /*85b0*/  @UP3 USHF.L.U64.HI UR19, UR22, 0x6, UR19 ;  /* 0x0000000616133899 */ /* 0x000fea0008010213 */
[----:B------:R3:W-:Y:S01]  /*85c0*/  @!P0 LDGSTS.E.BYPASS.LTC128B.128 [R199+0x2100], [R166.64], !P2 ;  /* 0x02100000a6c78fae */ /* 0x0007e2000d101d50 */
[C---:B------:R-:W-:Y:S07]  /*85d0*/  HMMA.16816.F32.BF16 R16, R140.reuse, R150, R16 ;  /* 0x000000968c10723c */ /* 0x040fee0000041810 */
[----:B------:R4:W-:Y:S01]  /*85e0*/  @!P0 LDGSTS.E.BYPASS.LTC128B.128 [R199+0x4100], [R168.64], !P1 ;  /* 0x04100000a8c78fae */ /* 0x0009e2000c901d50 */
[C---:B--2---:R-:W-:Y:S07]  /*85f0*/  HMMA.16816.F32.BF16 R20, R140.reuse, R152, R20 ;  /* 0x000000988c14723c */ /* 0x044fee0000041814 */
[----:B------:R2:W-:Y:S01]  /*8600*/  @!P0 LDGSTS.E.BYPASS.LTC128B.128 [R199+0x1100], [R174.64], !P3 ;  /* 0x01100000aec78fae */ /* 0x0005e2000d901d50 */
[C---:B------:R-:W-:Y:S07]  /*8610*/  HMMA.16816.F32.BF16 R24, R140.reuse, R154, R24 ;  /* 0x0000009a8c18723c */ /* 0x040fee0000041818 */
[----:B------:R2:W-:Y:S01]  /*8620*/  @!P0 LDGSTS.E.BYPASS.LTC128B.128 [R199+0x3100], [R172.64], !P2 ;  /* 0x03100000acc78fae */ /* 0x0005e2000d101d50 */
[C---:B-1----:R-:W-:Y:S07]  /*8630*/  HMMA.16816.F32.BF16 R28, R140.reuse, R136, R28 ;  /* 0x000000888c1c723c */ /* 0x042fee000004181c */
[----:B------:R4:W-:Y:S01]  /*8640*/  @!P0 LDGSTS.E.BYPASS.LTC128B.128 [R199+0x5100], [R170.64], !P1 ;  /* 0x05100000aac78fae */ /* 0x0009e2000c901d50 */
[----:B------:R-:W-:Y:S01]  /*8650*/  HMMA.16816.F32.BF16 R32, R140, R138, R32 ;  /* 0x0000008a8c20723c */ /* 0x000fe20000041820 */
[----:B------:R-:W-:Y:S06]  /*8660*/  PLOP3.LUT P0, PT, PT, PT, UP3, 0x80, 0x0 ;  /* 0x000000000000781c */ /* 0x000fec0003f0f038 */
[----:B------:R-:W-:Y:S08]  /*8670*/  LDSM.16.M88.4 R156, [R193+0xc100] ;  /* 0x00c10000c19c783b */ /* 0x000ff00000000200 */
[----:B------:R-:W1:Y:S08]  /*8680*/  LDSM.16.M88.4 R160, [R192+0x6100] ;  /* 0x00610000c0a0783b */ /* 0x000e700000000200 */
[----:B------:R-:W5:Y:S08]  /*8690*/  LDSM.16.M88.4 R144, [R192+0x6900] ;  /* 0x00690000c090783b */ /* 0x000f700000000200 */
[----:B---3--:R-:W3:Y:S08]  /*86a0*/  LDSM.16.M88.4 R164, [R192+0x7100] ;  /* 0x00710000c0a4783b */ /* 0x008ef00000000200 */
[----:B------:R-:W0:Y:S08]  /*86b0*/  LDGDEPBAR ;  /* 0x00000000000079af */ /* 0x000e300000000000 */
[----:B------:R-:W2:Y:S01]  /*86c0*/  LDSM.16.M88.4 R148, [R192+0x7900] ;  /* 0x00790000c094783b */ /* 0x000ea20000000200 */
[C---:B-1----:R-:W-:Y:S07]  /*86d0*/  HMMA.16816.F32.BF16 R4, R156.reuse, R160, R4 ;  /* 0x000000a09c04723c */ /* 0x042fee0000041804 */
[----:B------:R-:W-:Y:S01]  /*86e0*/  LDSM.16.M88.4 R152, [R191+0xc100] ;  /* 0x00c10000bf98783b */ /* 0x000fe20000000200 */
[C---:B------:R-:W-:Y:S07]  /*86f0*/  HMMA.16816.F32.BF16 R8, R156.reuse, R162, R8 ;  /* 0x000000a29c08723c */ /* 0x040fee0000041808 */
[----:B----4-:R-:W1:Y:S01]  /*8700*/  LDSM.16.M88.4 R168, [R184] ;  /* 0x00000000b8a8783b */ /* 0x010e620000000200 */
[C---:B-----5:R-:W-:Y:S07]  /*8710*/  HMMA.16816.F32.BF16 R12, R156.reuse, R144, R12 ;  /* 0x000000909c0c723c */ /* 0x060fee000004180c */
[----:B------:R-:W4:Y:S01]  /*8720*/  LDSM.16.M88.4 R136, [R184+0x800] ;  /* 0x00080000b888783b */ /* 0x000f220000000200 */
[C---:B------:R-:W-:Y:S07]  /*8730*/  HMMA.16816.F32.BF16 R16, R156.reuse, R146, R16 ;  /* 0x000000929c10723c */ /* 0x040fee0000041810 */
[----:B------:R-:W5:Y:S01]  /*8740*/  LDSM.16.M88.4 R140, [R184+0x1000] ;  /* 0x00100000b88c783b */ /* 0x000f620000000200 */
[C---:B---3--:R-:W-:Y:S07]  /*8750*/  HMMA.16816.F32.BF16 R20, R156.reuse, R164, R20 ;  /* 0x000000a49c14723c */ /* 0x048fee0000041814 */
[----:B------:R-:W3:Y:S01]  /*8760*/  LDSM.16.M88.4 R144, [R184+0x1800] ;  /* 0x00180000b890783b */ /* 0x000ee20000000200 */
[C---:B------:R-:W-:Y:S07]  /*8770*/  HMMA.16816.F32.BF16 R24, R156.reuse, R166, R24 ;  /* 0x000000a69c18723c */ /* 0x040fee0000041818 */
[----:B------:R-:W-:Y:S01]  /*8780*/  LDSM.16.M88.4 R160, [R197+0x8900] ;  /* 0x00890000c5a0783b */ /* 0x000fe20000000200 */
[C---:B--2---:R-:W-:Y:S07]  /*8790*/  HMMA.16816.F32.BF16 R28, R156.reuse, R148, R28 ;  /* 0x000000949c1c723c */ /* 0x044fee000004181c */
[----:B------:R-:W-:Y:S01]  /*87a0*/  LDSM.16.M88.4 R164, [R194+0x10100] ;  /* 0x01010000c2a4783b */ /* 0x000fe20000000200 */
[----:B------:R-:W-:Y:S07]  /*87b0*/  HMMA.16816.F32.BF16 R32, R156, R150, R32 ;  /* 0x000000969c20723c */ /* 0x000fee0000041820 */
[----:B------:R-:W-:Y:S01]  /*87c0*/  LDSM.16.M88.4 R148, [R198+0x10100] ;  /* 0x01010000c694783b */ /* 0x000fe20000000200 */
[C---:B-1----:R-:W-:Y:S07]  /*87d0*/  HMMA.16816.F32.BF16 R4, R152.reuse, R168, R4 ;  /* 0x000000a89804723c */ /* 0x042fee0000041804 */
[----:B------:R-:W1:Y:S01]  /*87e0*/  LDSM.16.M88.4 R156, [R197+0x8100] ;  /* 0x00810000c59c783b */ /* 0x000e620000000200 */
[C---:B------:R-:W-:Y:S07]  /*87f0*/  HMMA.16816.F32.BF16 R8, R152.reuse, R170, R8 ;  /* 0x000000aa9808723c */ /* 0x040fee0000041808 */
[----:B------:R-:W-:Y:S01]  /*8800*/  LDSM.16.M88.4 R168, [R183] ;  /* 0x00000000b7a8783b */ /* 0x000fe20000000200 */
[C---:B----4-:R-:W-:Y:S07]  /*8810*/  HMMA.16816.F32.BF16 R12, R152.reuse, R136, R12 ;  /* 0x00000088980c723c */ /* 0x050fee000004180c */
[----:B------:R-:W-:Y:S01]  /*8820*/  LDSM.16.M88.4 R172, [R184+0x4000] ;  /* 0x00400000b8ac783b */ /* 0x000fe20000000200 */
[C---:B------:R-:W-:Y:S07]  /*8830*/  HMMA.16816.F32.BF16 R16, R152.reuse, R138, R16 ;  /* 0x0000008a9810723c */ /* 0x040fee0000041810 */
[----:B------:R-:W2:Y:S01]  /*8840*/  LDSM.16.M88.4 R136, [R197+0x9100] ;  /* 0x00910000c588783b */ /* 0x000ea20000000200 */
[C---:B-----5:R-:W-:Y:S08]  /*8850*/  HMMA.16816.F32.BF16 R20, R152.reuse, R140, R20 ;  /* 0x0000008c9814723c */ /* 0x060ff00000041814 */
[C---:B------:R-:W-:Y:S01]  /*8860*/  HMMA.16816.F32.BF16 R24, R152.reuse, R142, R24 ;  /* 0x0000008e9818723c */ /* 0x040fe20000041818 */
[----:B------:R-:W4:Y:S07]  /*8870*/  LDSM.16.M88.4 R140, [R197+0x9900] ;  /* 0x00990000c58c783b */ /* 0x000f2e0000000200 */
[C---:B---3--:R-:W-:Y:S08]  /*8880*/  HMMA.16816.F32.BF16 R28, R152.reuse, R144, R28 ;  /* 0x00000090981c723c */ /* 0x048ff0000004181c */
[----:B------:R-:W-:Y:S01]  /*8890*/  HMMA.16816.F32.BF16 R32, R152, R146, R32 ;  /* 0x000000929820723c */ /* 0x000fe20000041820 */
[----:B------:R-:W3:Y:S07]  /*88a0*/  LDSM.16.M88.4 R144, [R182] ;  /* 0x00000000b690783b */ /* 0x000eee0000000200 */
[C---:B-1----:R-:W-:Y:S01]  /*88b0*/  HMMA.16816.F32.BF16 R4, R148.reuse, R156, R4 ;  /* 0x0000009c9404723c */ /* 0x042fe20000041804 */
[----:B------:R-:W1:Y:S07]  /*88c0*/  LDSM.16.M88.4 R152, [R181] ;  /* 0x00000000b598783b */ /* 0x000e6e0000000200 */
[C---:B------:R-:W-:Y:S01]  /*88d0*/  HMMA.16816.F32.BF16 R8, R148.reuse, R158, R8 ;  /* 0x0000009e9408723c */ /* 0x040fe20000041808 */
[----:B------:R-:W5:Y:S07]  /*88e0*/  LDSM.16.M88.4 R156, [R180] ;  /* 0x00000000b49c783b */ /* 0x000f6e0000000200 */
[C---:B------:R-:W-:Y:S08]  /*88f0*/  HMMA.16816.F32.BF16 R12, R148.reuse, R160, R12 ;  /* 0x000000a0940c723c */ /* 0x040ff0000004180c */
[C---:B------:R-:W-:Y:S01]  /*8900*/  HMMA.16816.F32.BF16 R16, R148.reuse, R162, R16 ;  /* 0x000000a29410723c */ /* 0x040fe20000041810 */
[----:B------:R-:W-:Y:S07]  /*8910*/  LDSM.16.M88.4 R160, [R192+0x8100] ;  /* 0x00810000c0a0783b */ /* 0x000fee0000000200 */
[C---:B--2---:R-:W-:Y:S08]  /*8920*/  HMMA.16816.F32.BF16 R20, R148.reuse, R136, R20 ;  /* 0x000000889414723c */ /* 0x044ff00000041814 */
[C---:B------:R-:W-:Y:S01]  /*8930*/  HMMA.16816.F32.BF16 R24, R148.reuse, R138, R24 ;  /* 0x0000008a9418723c */ /* 0x040fe20000041818 */
[----:B------:R-:W2:Y:S07]  /*8940*/  LDSM.16.M88.4 R136, [R193+0x10100] ;  /* 0x01010000c188783b */ /* 0x000eae0000000200 */
[C---:B----4-:R-:W-:Y:S08]  /*8950*/  HMMA.16816.F32.BF16 R28, R148.reuse, R140, R28 ;  /* 0x0000008c941c723c */ /* 0x050ff0000004181c */
[----:B------:R-:W-:Y:S01]  /*8960*/  HMMA.16816.F32.BF16 R32, R148, R142, R32 ;  /* 0x0000008e9420723c */ /* 0x000fe20000041820 */
[----:B------:R-:W4:Y:S07]  /*8970*/  LDSM.16.M88.4 R140, [R192+0x8900] ;  /* 0x00890000c08c783b */ /* 0x000f2e0000000200 */
[C---:B------:R-:W-:Y:S01]  /*8980*/  HMMA.16816.F32.BF16 R4, R164.reuse, R168, R4 ;  /* 0x000000a8a404723c */ /* 0x040fe20000041804 */
[----:B------:R-:W-:Y:S07]  /*8990*/  LDSM.16.M88.4 R148, [R192+0x9900] ;  /* 0x00990000c094783b */ /* 0x000fee0000000200 */
[C---:B------:R-:W-:Y:S01]  /*89a0*/  HMMA.16816.F32.BF16 R8, R164.reuse, R170, R8 ;  /* 0x000000aaa408723c */ /* 0x040fe20000041808 */
[----:B------:R-:W-:Y:S07]  /*89b0*/  LDSM.16.M88.4 R168, [R184+0x2000] ;  /* 0x00200000b8a8783b */ /* 0x000fee0000000200 */
[C---:B---3--:R-:W-:Y:S08]  /*89c0*/  HMMA.16816.F32.BF16 R12, R164.reuse, R144, R12 ;  /* 0x00000090a40c723c */ /* 0x048ff0000004180c */
[C---:B------:R-:W-:Y:S01]  /*89d0*/  HMMA.16816.F32.BF16 R16, R164.reuse, R146, R16 ;  /* 0x00000092a410723c */ /* 0x040fe20000041810 */
[----:B------:R-:W3:Y:S07]  /*89e0*/  LDSM.16.M88.4 R144, [R192+0x9100] ;  /* 0x00910000c090783b */ /* 0x000eee0000000200 */
[C---:B-1----:R-:W-:Y:S08]  /*89f0*/  HMMA.16816.F32.BF16 R20, R164.reuse, R152, R20 ;  /* 0x00000098a414723c */ /* 0x042ff00000041814 */
[C---:B------:R-:W-:Y:S01]  /*8a00*/  HMMA.16816.F32.BF16 R24, R164.reuse, R154, R24 ;  /* 0x0000009aa418723c */ /* 0x040fe20000041818 */
[----:B------:R-:W1:Y:S07]  /*8a10*/  LDSM.16.M88.4 R152, [R191+0x10100] ;  /* 0x01010000bf98783b */ /* 0x000e6e0000000200 */
[C---:B-----5:R-:W-:Y:S08]  /*8a20*/  HMMA.16816.F32.BF16 R28, R164.reuse, R156, R28 ;  /* 0x0000009ca41c723c */ /* 0x060ff0000004181c */
[----:B------:R-:W-:Y:S01]  /*8a30*/  HMMA.16816.F32.BF16 R32, R164, R158, R32 ;  /* 0x0000009ea420723c */ /* 0x000fe20000041820 */
[----:B------:R-:W5:Y:S07]  /*8a40*/  LDSM.16.M88.4 R156, [R184+0x2800] ;  /* 0x00280000b89c783b */ /* 0x000f6e0000000200 */
[C---:B--2---:R-:W-:Y:S01]  /*8a50*/  HMMA.16816.F32.BF16 R4, R136.reuse, R160, R4 ;  /* 0x000000a08804723c */ /* 0x044fe20000041804 */
[----:B------:R-:W-:Y:S07]  /*8a60*/  LDSM.16.M88.4 R164, [R197+0xb100] ;  /* 0x00b10000c5a4783b */ /* 0x000fee0000000200 */
[C---:B------:R-:W-:Y:S01]  /*8a70*/  HMMA.16816.F32.BF16 R8, R136.reuse, R162, R8 ;  /* 0x000000a28808723c */ /* 0x040fe20000041808 */
[----:B------:R-:W-:Y:S07]  /*8a80*/  LDSM.16.M88.4 R160, [R197+0xa900] ;  /* 0x00a90000c5a0783b */ /* 0x000fee0000000200 */
[C---:B----4-:R-:W-:Y:S08]  /*8a90*/  HMMA.16816.F32.BF16 R12, R136.reuse, R140, R12 ;  /* 0x0000008c880c723c */ /* 0x050ff0000004180c */
[C---:B------:R-:W-:Y:S01]  /*8aa0*/  HMMA.16816.F32.BF16 R16, R136.reuse, R142, R16 ;  /* 0x0000008e8810723c */ /* 0x040fe20000041810 */
[----:B------:R-:W2:Y:S07]  /*8ab0*/  LDSM.16.M88.4 R140, [R184+0x3000] ;  /* 0x00300000b88c783b */ /* 0x000eae0000000200 */
[C---:B---3--:R-:W-:Y:S08]  /*8ac0*/  HMMA.16816.F32.BF16 R20, R136.reuse, R144, R20 ;  /* 0x000000908814723c */ /* 0x048ff00000041814 */
[C---:B------:R-:W-:Y:S01]  /*8ad0*/  HMMA.16816.F32.BF16 R24, R136.reuse, R146, R24 ;  /* 0x000000928818723c */ /* 0x040fe20000041818 */
[----:B------:R-:W3:Y:S07]  /*8ae0*/  LDSM.16.M88.4 R144, [R184+0x3800] ;  /* 0x00380000b890783b */ /* 0x000eee0000000200 */
[C---:B------:R-:W-:Y:S08]  /*8af0*/  HMMA.16816.F32.BF16 R28, R136.reuse, R148, R28 ;  /* 0x00000094881c723c */ /* 0x040ff0000004181c */
[----:B------:R-:W-:Y:S01]  /*8b00*/  HMMA.16816.F32.BF16 R32, R136, R150, R32 ;  /* 0x000000968820723c */ /* 0x000fe20000041820 */
[----:B------:R-:W-:Y:S07]  /*8b10*/  LDSM.16.M88.4 R136, [R198+0x14100] ;  /* 0x01410000c688783b */ /* 0x000fee0000000200 */
[C---:B-1----:R-:W-:Y:S01]  /*8b20*/  HMMA.16816.F32.BF16 R4, R152.reuse, R168, R4 ;  /* 0x000000a89804723c */ /* 0x042fe20000041804 */
[----:B------:R-:W1:Y:S07]  /*8b30*/  LDSM.16.M88.4 R148, [R197+0xa100] ;  /* 0x00a10000c594783b */ /* 0x000e6e0000000200 */
[C---:B------:R-:W-:Y:S01]  /*8b40*/  HMMA.16816.F32.BF16 R8, R152.reuse, R170, R8 ;  /* 0x000000aa9808723c */ /* 0x040fe20000041808 */
[----:B------:R-:W-:Y:S07]  /*8b50*/  LDSM.16.M88.4 R168, [R179] ;  /* 0x00000000b3a8783b */ /* 0x000fee0000000200 */
[C---:B-----5:R-:W-:Y:S08]  /*8b60*/  HMMA.16816.F32.BF16 R12, R152.reuse, R156, R12 ;  /* 0x0000009c980c723c */ /* 0x060ff0000004180c */
[C---:B------:R-:W-:Y:S01]  /*8b70*/  HMMA.16816.F32.BF16 R16, R152.reuse, R158, R16 ;  /* 0x0000009e9810723c */ /* 0x040fe20000041810 */
[----:B------:R-:W4:Y:S07]  /*8b80*/  LDSM.16.M88.4 R156, [R197+0xb900] ;  /* 0x00b90000c59c783b */ /* 0x000f2e0000000200 */
[C---:B--2---:R-:W-:Y:S08]  /*8b90*/  HMMA.16816.F32.BF16 R20, R152.reuse, R140, R20 ;  /* 0x0000008c9814723c */ /* 0x044ff00000041814 */
[C---:B------:R-:W-:Y:S01]  /*8ba0*/  HMMA.16816.F32.BF16 R24, R152.reuse, R142, R24 ;  /* 0x0000008e9818723c */ /* 0x040fe20000041818 */
[----:B------:R-:W2:Y:S07]  /*8bb0*/  LDSM.16.M88.4 R140, [R194+0x14100] ;  /* 0x01410000c28c783b */ /* 0x000eae0000000200 */
[C---:B---3--:R-:W-:Y:S08]  /*8bc0*/  HMMA.16816.F32.BF16 R28, R152.reuse, R144, R28 ;  /* 0x00000090981c723c */ /* 0x048ff0000004181c */
[----:B------:R-:W-:Y:S01]  /*8bd0*/  HMMA.16816.F32.BF16 R32, R152, R146, R32 ;  /* 0x000000929820723c */ /* 0x000fe20000041820 */
[----:B------:R-:W3:Y:S07]  /*8be0*/  LDSM.16.M88.4 R144, [R178] ;  /* 0x00000000b290783b */ /* 0x000eee0000000200 */
[C---:B-1----:R-:W-:Y:S01]  /*8bf0*/  HMMA.16816.F32.BF16 R4, R136.reuse, R148, R4 ;  /* 0x000000948804723c */ /* 0x042fe20000041804 */
[----:B------:R-:W-:Y:S07]  /*8c00*/  LDSM.16.M88.4 R152, [R176] ;  /* 0x00000000b098783b */ /* 0x000fee0000000200 */
[C---:B------:R-:W-:Y:S01]  /*8c10*/  HMMA.16816.F32.BF16 R8, R136.reuse, R150, R8 ;  /* 0x000000968808723c */ /* 0x040fe20000041808 */
[----:B------:R-:W1:Y:S07]  /*8c20*/  LDSM.16.M88.4 R148, [R177] ;  /* 0x00000000b194783b */ /* 0x000e6e0000000200 */
[C---:B------:R-:W-:Y:S08]  /*8c30*/  HMMA.16816.F32.BF16 R12, R136.reuse, R160, R12 ;  /* 0x000000a0880c723c */ /* 0x040ff0000004180c */
[C---:B------:R-:W-:Y:S01]  /*8c40*/  HMMA.16816.F32.BF16 R16, R136.reuse, R162, R16 ;  /* 0x000000a28810723c */ /* 0x040fe20000041810 */
[----:B------:R-:W-:Y:S07]  /*8c50*/  LDSM.16.M88.4 R160, [R193+0x14100] ;  /* 0x01410000c1a0783b */ /* 0x000fee0000000200 */
[C---:B------:R-:W-:Y:S08]  /*8c60*/  HMMA.16816.F32.BF16 R20, R136.reuse, R164, R20 ;  /* 0x000000a48814723c */ /* 0x040ff00000041814 */
[C---:B------:R-:W-:Y:S01]  /*8c70*/  HMMA.16816.F32.BF16 R24, R136.reuse, R166, R24 ;  /* 0x000000a68818723c */ /* 0x040fe20000041818 */
[----:B------:R-:W5:Y:S07]  /*8c80*/  LDSM.16.M88.4 R164, [R192+0xa100] ;  /* 0x00a10000c0a4783b */ /* 0x000f6e0000000200 */
[C---:B----4-:R-:W-:Y:S08]  /*8c90*/  HMMA.16816.F32.BF16 R28, R136.reuse, R156, R28 ;  /* 0x0000009c881c723c */ /* 0x050ff0000004181c */
[----:B------:R-:W-:Y:S01]  /*8ca0*/  HMMA.16816.F32.BF16 R32, R136, R158, R32 ;  /* 0x0000009e8820723c */ /* 0x000fe20000041820 */
[----:B------:R-:W4:Y:S07]  /*8cb0*/  LDSM.16.M88.4 R136, [R192+0xa900] ;  /* 0x00a90000c088783b */ /* 0x000f2e0000000200 */
[C---:B--2---:R-:W-:Y:S01]  /*8cc0*/  HMMA.16816.F32.BF16 R4, R140.reuse, R168, R4 ;  /* 0x000000a88c04723c */ /* 0x044fe20000041804 */
[----:B------:R-:W2:Y:S07]  /*8cd0*/  LDSM.16.M88.4 R156, [R192+0xb100] ;  /* 0x00b10000c09c783b */ /* 0x000eae0000000200 */
[C---:B------:R-:W-:Y:S01]  /*8ce0*/  HMMA.16816.F32.BF16 R8, R140.reuse, R170, R8 ;  /* 0x000000aa8c08723c */ /* 0x040fe20000041808 */
[----:B------:R-:W-:Y:S07]  /*8cf0*/  LDSM.16.M88.4 R168, [R191+0x14100] ;  /* 0x01410000bfa8783b */ /* 0x000fee0000000200 */
[C---:B---3--:R-:W-:Y:S08]  /*8d00*/  HMMA.16816.F32.BF16 R12, R140.reuse, R144, R12 ;  /* 0x000000908c0c723c */ /* 0x048ff0000004180c */
[C---:B------:R-:W-:Y:S01]  /*8d10*/  HMMA.16816.F32.BF16 R16, R140.reuse, R146, R16 ;  /* 0x000000928c10723c */ /* 0x040fe20000041810 */
[----:B------:R-:W3:Y:S07]  /*8d20*/  LDSM.16.M88.4 R144, [R192+0xb900] ;  /* 0x00b90000c090783b */ /* 0x000eee0000000200 */
[C---:B-1----:R-:W-:Y:S08]  /*8d30*/  HMMA.16816.F32.BF16 R20, R140.reuse, R148, R20 ;  /* 0x000000948c14723c */ /* 0x042ff00000041814 */
[C---:B------:R-:W-:Y:S08]  /*8d40*/  HMMA.16816.F32.BF16 R24, R140.reuse, R150, R24 ;  /* 0x000000968c18723c */ /* 0x040ff00000041818 */
[C---:B------:R-:W-:Y:S08]  /*8d50*/  HMMA.16816.F32.BF16 R28, R140.reuse, R152, R28 ;  /* 0x000000988c1c723c */ /* 0x040ff0000004181c */
[----:B------:R-:W-:Y:S01]  /*8d60*/  HMMA.16816.F32.BF16 R32, R140, R154, R32 ;  /* 0x0000009a8c20723c */ /* 0x000fe20000041820 */
[----:B------:R-:W1:Y:S07]  /*8d70*/  LDSM.16.M88.4 R140, [R184+0x4800] ;  /* 0x00480000b88c783b */ /* 0x000e6e0000000200 */
[C---:B-----5:R-:W-:Y:S08]  /*8d80*/  HMMA.16816.F32.BF16 R4, R160.reuse, R164, R4 ;  /* 0x000000a4a004723c */ /* 0x060ff00000041804 */
[C---:B------:R-:W-:Y:S08]  /*8d90*/  HMMA.16816.F32.BF16 R8, R160.reuse, R166, R8 ;  /* 0x000000a6a008723c */ /* 0x040ff00000041808 */
[C---:B----4-:R-:W-:Y:S08]  /*8da0*/  HMMA.16816.F32.BF16 R12, R160.reuse, R136, R12 ;  /* 0x00000088a00c723c */ /* 0x050ff0000004180c */
[C---:B------:R-:W-:Y:S01]  /*8db0*/  HMMA.16816.F32.BF16 R16, R160.reuse, R138, R16 ;  /* 0x0000008aa010723c */ /* 0x040fe20000041810 */
[----:B------:R-:W4:Y:S07]  /*8dc0*/  LDSM.16.M88.4 R136, [R184+0x5000] ;  /* 0x00500000b888783b */ /* 0x000f2e0000000200 */
[C---:B--2---:R-:W-:Y:S08]  /*8dd0*/  HMMA.16816.F32.BF16 R20, R160.reuse, R156, R20 ;  /* 0x0000009ca014723c */ /* 0x044ff00000041814 */
[C---:B------:R-:W-:Y:S08]  /*8de0*/  HMMA.16816.F32.BF16 R24, R160.reuse, R158, R24 ;  /* 0x0000009ea018723c */ /* 0x040ff00000041818 */
[C---:B---3--:R-:W-:Y:S08]  /*8df0*/  HMMA.16816.F32.BF16 R28, R160.reuse, R144, R28 ;  /* 0x00000090a01c723c */ /* 0x048ff0000004181c */
[----:B------:R-:W-:Y:S01]  /*8e00*/  HMMA.16816.F32.BF16 R32, R160, R146, R32 ;  /* 0x00000092a020723c */ /* 0x000fe20000041820 */
[----:B------:R-:W2:Y:S01]  /*8e10*/  LDSM.16.M88.4 R144, [R184+0x5800] ;  /* 0x00580000b890783b */ /* 0x000ea20000000200 */
[----:B------:R-:W-:Y:S06]  /*8e20*/  DEPBAR.LE SB0, 0x0 ;  /* 0x000080000000791a */ /* 0x000fec0000000000 */
[C---:B------:R-:W-:Y:S01]  /*8e30*/  HMMA.16816.F32.BF16 R4, R168.reuse, R172, R4 ;  /* 0x000000aca804723c */ /* 0x040fe20000041804 */
[----:B------:R-:W-:Y:S07]  /*8e40*/  BAR.SYNC.DEFER_BLOCKING 0x0 ;  /* 0x0000000000007b1d */ /* 0x000fee0000010000 */
[C---:B------:R-:W-:Y:S08]  /*8e50*/  HMMA.16816.F32.BF16 R8, R168.reuse, R174, R8 ;  /* 0x000000aea808723c */ /* 0x040ff00000041808 */
[C---:B-1----:R-:W-:Y:S08]  /*8e60*/  HMMA.16816.F32.BF16 R12, R168.reuse, R140, R12 ;  /* 0x0000008ca80c723c */ /* 0x042ff0000004180c */
[C---:B------:R-:W-:Y:S04]  /*8e70*/  HMMA.16816.F32.BF16 R16, R168.reuse, R142, R16 ;  /* 0x0000008ea810723c */ /* 0x040fe80000041810 */
[----:B------:R-:W-:Y:S02]  /*8e80*/  FMNMX.FTZ R0, R4, R3, !PT ;  /* 0x0000000304007209 */ /* 0x000fe40007810000 */
[----:B------:R-:W-:Y:S02]  /*8e90*/  FMNMX.FTZ R2, R6, R133, !PT ;  /* 0x0000008506027209 */ /* 0x000fe40007810000 */
[C---:B----4-:R-:W-:Y:S04]  /*8ea0*/  HMMA.16816.F32.BF16 R20, R168.reuse, R136, R20 ;  /* 0x00000088a814723c */ /* 0x050fe80000041814 */
[----:B------:R-:W-:Y:S03]  /*8eb0*/  FMNMX.FTZ R135, R5, R0, !PT ;  /* 0x0000000005877209 */ /* 0x000fe60007810000 */
[----:B------:R-:W-:Y:S01]  /*8ec0*/  FMNMX.FTZ R137, R7, R2, !PT ;  /* 0x0000000207897209 */ /* 0x000fe20007810000 */
[C---:B------:R-:W-:Y:S04]  /*8ed0*/  HMMA.16816.F32.BF16 R24, R168.reuse, R138, R24 ;  /* 0x0000008aa818723c */ /* 0x040fe80000041818 */
[----:B------:R-:W-:Y:S02]  /*8ee0*/  FMNMX.FTZ R0, R8, R135, !PT ;  /* 0x0000008708007209 */ /* 0x000fe40007810000 */
[----:B------:R-:W-:Y:S02]  /*8ef0*/  FMNMX.FTZ R2, R10, R137, !PT ;  /* 0x000000890a027209 */ /* 0x000fe40007810000 */
[C---:B--2---:R-:W-:Y:S04]  /*8f00*/  HMMA.16816.F32.BF16 R28, R168.reuse, R144, R28 ;  /* 0x00000090a81c723c */ /* 0x044fe8000004181c */
        /* <DEDUP_REMOVED lines=31> */
[----:B--2---:R-:W-:Y:S07]  /*9100*/  FMNMX.FTZ R135, R137, R0, !PT ;  /* 0x0000000089877209 */ /* 0x004fee0007810000 */
[----:B------:R-:W2:Y:S01]  /*9110*/  SHFL.BFLY PT, R132, R135, 0x1, 0x1f ;  /* 0x0c201f0087847f89 */ /* 0x000ea200000e0000 */
[----:B-1----:R-:W-:Y:S05]  /*9120*/  FMNMX.FTZ R0, R141, R2, !PT ;  /* 0x000000028d007209 */ /* 0x002fea0007810000 */
[C---:B------:R-:W-:Y:S02]  /*9130*/  FMUL.FTZ R167, R0.reuse, c[0x0][0x2d0] ;  /* 0x0000b40000a77a20 */ /* 0x040fe40000410000 */
[----:B------:R-:W-:Y:S01]  /*9140*/  FADD.FTZ R2, -R0, R3 ;  /* 0x0000000300027221 */ /* 0x000fe20000010100 */
[----:B--2---:R-:W-:Y:S01]  /*9150*/  FMNMX.FTZ R132, R135, R132, !PT ;  /* 0x0000008487847209 */ /* 0x004fe20007810000 */
[----:B------:R-:W-:Y:S01]  /*9160*/  FFMA.FTZ R162, R4, c[0x0][0x2d0], -R167 ;  /* 0x0000b40004a27a23 */ /* 0x000fe200000108a7 */
[----:B------:R-:W-:Y:S01]  /*9170*/  @P0 IADD3 R4, P4, R200, UR20, RZ ;  /* 0x00000014c8040c10 */ /* 0x000fe2000ff9e0ff */
[----:B------:R-:W-:Y:S01]  /*9180*/  FMUL.FTZ R3, R2, c[0x0][0x2d0] ;  /* 0x0000b40002037a20 */ /* 0x000fe20000410000 */
[----:B------:R-:W-:Y:S01]  /*9190*/  @P0 IADD3 R135, P5, R214, UR20, RZ ;  /* 0x00000014d6870c10 */ /* 0x000fe2000ffbe0ff */
[----:B------:R-:W-:Y:S01]  /*91a0*/  FADD.FTZ R133, -R132, R133 ;  /* 0x0000008584857221 */ /* 0x000fe20000010100 */
[----:B------:R-:W-:Y:S01]  /*91b0*/  @P0 LEA R140, P6, R4, c[0x0][0x1c8], 0x1 ;  /* 0x00007200048c0a11 */ /* 0x000fe200078c08ff */
[--C-:B------:R-:W-:Y:S01]  /*91c0*/  FFMA.FTZ R160, R9, c[0x0][0x2d0], -R167.reuse ;  /* 0x0000b40009a07a23 */ /* 0x100fe200000108a7 */
[----:B------:R-:W-:Y:S01]  /*91d0*/  @P0 IADD3.X R136, R213, UR19, RZ, P5, !PT ;  /* 0x00000013d5880c10 */ /* 0x000fe2000affe4ff */
[----:B------:R-:W-:Y:S01]  /*91e0*/  FMUL.FTZ R2, R133, c[0x0][0x2d0] ;  /* 0x0000b40085027a20 */ /* 0x000fe20000410000 */
[----:B------:R-:W1:Y:S01]  /*91f0*/  MUFU.EX2 R3, R3 ;  /* 0x0000000300037308 */ /* 0x000e620000000800 */
[--C-:B------:R-:W-:Y:S01]  /*9200*/  FFMA.FTZ R133, R5, c[0x0][0x2d0], -R167.reuse ;  /* 0x0000b40005857a23 */ /* 0x100fe200000108a7 */
[----:B------:R-:W-:Y:S01]  /*9210*/  @P0 IADD3.X R5, R203, UR19, RZ, P4, !PT ;  /* 0x00000013cb050c10 */ /* 0x000fe2000a7fe4ff */
[----:B------:R-:W-:Y:S01]  /*9220*/  FMUL.FTZ R165, R132, c[0x0][0x2d0] ;  /* 0x0000b40084a57a20 */ /* 0x000fe20000410000 */
[C---:B------:R-:W-:Y:S01]  /*9230*/  @P0 LEA R142, P4, R135.reuse, c[0x0][0x1c8], 0x1 ;  /* 0x00007200878e0a11 */ /* 0x040fe200078808ff */
[----:B------:R-:W-:Y:S01]  /*9240*/  FFMA.FTZ R170, R16, c[0x0][0x2d0], -R167 ;  /* 0x0000b40010aa7a23 */ /* 0x000fe200000108a7 */
[----:B------:R-:W-:Y:S01]  /*9250*/  @P0 LEA.HI.X R141, R4, c[0x0][0x1cc], R5, 0x1, P6 ;  /* 0x00007300048d0a11 */ /* 0x000fe200030f0c05 */
[----:B------:R-:W-:Y:S01]  /*9260*/  FFMA.FTZ R166, R6, c[0x0][0x2d0], -R165 ;  /* 0x0000b40006a67a23 */ /* 0x000fe200000108a5 */
[----:B------:R-:W-:Y:S01]  /*9270*/  @P0 LEA.HI.X R143, R135, c[0x0][0x1cc], R136, 0x1, P4 ;  /* 0x00007300878f0a11 */ /* 0x000fe200020f0c88 */
[----:B------:R-:W-:Y:S01]  /*9280*/  FFMA.FTZ R135, R8, c[0x0][0x2d0], -R167 ;  /* 0x0000b40008877a23 */ /* 0x000fe200000108a7 */
[----:B------:R-:W-:Y:S01]  /*9290*/  @P0 IADD3 R4, P5, R212, UR20, RZ ;  /* 0x00000014d4040c10 */ /* 0x000fe2000ffbe0ff */
[----:B------:R2:W-:Y:S01]  /*92a0*/  @P0 LDGSTS.E.BYPASS.LTC128B.128 [R199+0x6100], [R140.64], !P3 ;  /* 0x061000008cc70fae */ /* 0x0005e2000d901d50 */
[----:B------:R-:W-:Y:S01]  /*92b0*/  @UP3 UIADD3 UR20, UP0, UR12, UR20, URZ ;  /* 0x000000140c143290 */ /* 0x000fe2000ff1e03f */
[--C-:B------:R-:W-:Y:S01]  /*92c0*/  FFMA.FTZ R161, R7, c[0x0][0x2d0], -R165.reuse ;  /* 0x0000b40007a17a23 */ /* 0x100fe200000108a5 */
[----:B------:R-:W-:Y:S01]  /*92d0*/  @P0 LEA R144, P4, R4, c[0x0][0x1c8], 0x1 ;  /* 0x0000720004900a11 */ /* 0x000fe200078808ff */
[--C-:B------:R-:W-:Y:S01]  /*92e0*/  FFMA.FTZ R163, R10, c[0x0][0x2d0], -R165.reuse ;  /* 0x0000b4000aa37a23 */ /* 0x100fe200000108a5 */
[----:B------:R-:W-:Y:S01]  /*92f0*/  @P0 IADD3.X R5, R134, UR19, RZ, P5, !PT ;  /* 0x0000001386050c10 */ /* 0x000fe2000affe4ff */
[----:B------:R-:W-:Y:S01]  /*9300*/  @UP3 UIADD3.X UR19, UR11, UR19, URZ, UP0, !UPT ;  /* 0x000000130b133290 */ /* 0x000fe200087fe43f */
[----:B------:R-:W-:Y:S01]  /*9310*/  FFMA.FTZ R164, R11, c[0x0][0x2d0], -R165 ;  /* 0x0000b4000ba47a23 */ /* 0x000fe200000108a5 */
[----:B------:R2:W-:Y:S01]  /*9320*/  @P0 LDGSTS.E.BYPASS.LTC128B.128 [R199+0x8100], [R142.64], !P2 ;  /* 0x081000008ec70fae */ /* 0x0005e2000d101d50 */
[----:B------:R-:W-:Y:S01]  /*9330*/  @P0 LEA.HI.X R145, R4, c[0x0][0x1cc], R5, 0x1, P4 ;  /* 0x0000730004910a11 */ /* 0x000fe200020f0c05 */
[----:B------:R-:W3:Y:S01]  /*9340*/  MUFU.EX2 R2, R2 ;  /* 0x0000000200027308 */ /* 0x000ee20000000800 */
[----:B------:R-:W-:Y:S01]  /*9350*/  @P0 IADD3 R4, P6, R200, UR20, RZ ;  /* 0x00000014c8040c10 */ /* 0x000fe2000ffde0ff */
[----:B------:R-:W-:Y:S01]  /*9360*/  FFMA.FTZ R171, R17, c[0x0][0x2d0], -R167 ;  /* 0x0000b40011ab7a23 */ /* 0x000fe200000108a7 */
[----:B------:R-:W-:Y:S01]  /*9370*/  @P0 IADD3 R5, P5, R214, UR20, RZ ;  /* 0x00000014d6050c10 */ /* 0x000fe2000ffbe0ff */
[----:B-1----:R-:W-:Y:S01]  /*9380*/  FMUL.FTZ R100, R3, R100 ;  /* 0x0000006403647220 */ /* 0x002fe20000410000 */
[----:B------:R-:W-:Y:S01]  /*9390*/  @P0 IADD3.X R9, R203, UR19, RZ, P6, !PT ;  /* 0x00000013cb090c10 */ /* 0x000fe2000b7fe4ff */
[----:B------:R1:W-:Y:S01]  /*93a0*/  @P0 LDGSTS.E.BYPASS.LTC128B.128 [R199+0xa100], [R144.64], !P1 ;  /* 0x0a10000090c70fae */ /* 0x0003e2000c901d50 */
[C---:B------:R-:W-:Y:S01]  /*93b0*/  @P0 LEA R150, P6, R4.reuse, c[0x0][0x1c8], 0x1 ;  /* 0x0000720004960a11 */ /* 0x040fe200078c08ff */
[----:B------:R-:W-:Y:S01]  /*93c0*/  FMUL.FTZ R101, R3, R101 ;  /* 0x0000006503657220 */ /* 0x000fe20000410000 */
[----:B------:R-:W-:Y:S01]  /*93d0*/  @P0 IADD3.X R136, R213, UR19, RZ, P5, !PT ;  /* 0x00000013d5880c10 */ /* 0x000fe2000affe4ff */
[----:B------:R-:W-:Y:S01]  /*93e0*/  MUFU.EX2 R162, R162 ;  /* 0x000000a200a27308 */ /* 0x000fe20000000800 */
[----:B------:R-:W-:Y:S01]  /*93f0*/  @P0 LEA.HI.X R151, R4, c[0x0][0x1cc], R9, 0x1, P6 ;  /* 0x0000730004970a11 */ /* 0x000fe200030f0c09 */
[----:B------:R-:W-:Y:S01]  /*9400*/  FMUL.FTZ R4, R3, R128 ;  /* 0x0000008003047220 */ /* 0x000fe20000410000 */
[----:B------:R-:W-:Y:S01]  /*9410*/  @P0 LEA R148, P5, R5, c[0x0][0x1c8], 0x1 ;  /* 0x0000720005940a11 */ /* 0x000fe200078a08ff */
[----:B------:R-:W-:Y:S01]  /*9420*/  FMUL.FTZ R9, R3, R125 ;  /* 0x0000007d03097220 */ /* 0x000fe20000410000 */
[----:B------:R-:W-:Y:S01]  /*9430*/  @P0 IADD3 R8, P4, R212, UR20, RZ ;  /* 0x00000014d4080c10 */ /* 0x000fe2000ff9e0ff */
[----:B------:R4:W-:Y:S01]  /*9440*/  @P0 LDGSTS.E.BYPASS.LTC128B.128 [R199+0x7100], [R150.64], !P3 ;  /* 0x0710000096c70fae */ /* 0x0009e2000d901d50 */
[----:B------:R-:W-:Y:S01]  /*9450*/  @P0 LEA.HI.X R149, R5, c[0x0][0x1cc], R136, 0x1, P5 ;  /* 0x0000730005950a11 */ /* 0x000fe200028f0c88 */
[C---:B------:R-:W-:Y:S01]  /*9460*/  FMUL.FTZ R5, R3.reuse, R129 ;  /* 0x0000008103057220 */ /* 0x040fe20000410000 */
[----:B------:R-:W-:Y:S01]  /*9470*/  @P0 IADD3.X R137, R134, UR19, RZ, P4, !PT ;  /* 0x0000001386890c10 */ /* 0x000fe2000a7fe4ff */
[----:B------:R-:W5:Y:S01]  /*9480*/  MUFU.EX2 R133, R133 ;  /* 0x0000008500857308 */ /* 0x000f620000000800 */
[C---:B------:R-:W-:Y:S01]  /*9490*/  @P0 LEA R146, P4, R8.reuse, c[0x0][0x1c8], 0x1 ;  /* 0x0000720008920a11 */ /* 0x040fe200078808ff */
[C---:B------:R-:W-:Y:S01]  /*94a0*/  FMUL.FTZ R104, R3.reuse, R104 ;  /* 0x0000006803687220 */ /* 0x040fe20000410000 */
[----:B------:R-:W-:Y:S01]  /*94b0*/  UISETP.GT.AND UP0, UPT, UR18, UR15, UPT ;  /* 0x0000000f1200728c */ /* 0x000fe2000bf04270 */
[----:B------:R4:W-:Y:S01]  /*94c0*/  @P0 LDGSTS.E.BYPASS.LTC128B.128 [R199+0x9100], [R148.64], !P2 ;  /* 0x0910000094c70fae */ /* 0x0009e2000d101d50 */
[----:B------:R-:W-:Y:S01]  /*94d0*/  @P0 LEA.HI.X R147, R8, c[0x0][0x1cc], R137, 0x1, P4 ;  /* 0x0000730008930a11 */ /* 0x000fe200020f0c89 */
[C---:B---3--:R-:W-:Y:S01]  /*94e0*/  FMUL.FTZ R6, R2.reuse, R130 ;  /* 0x0000008202067220 */ /* 0x048fe20000410000 */
[----:B------:R-:W-:Y:S01]  /*94f0*/  UMOV UR18, UR13 ;  /* 0x0000000d00127c82 */ /* 0x000fe20008000000 */
[C---:B------:R-:W-:Y:S02]  /*9500*/  FMUL.FTZ R7, R2.reuse, R131 ;  /* 0x0000008302077220 */ /* 0x040fe40000410000 */
[----:B------:R-:W-:Y:S01]  /*9510*/  MUFU.EX2 R135, R135 ;  /* 0x0000008700877308 */ /* 0x000fe20000000800 */
[C---:B------:R-:W-:Y:S01]  /*9520*/  FMUL.FTZ R8, R3.reuse, R124 ;  /* 0x0000007c03087220 */ /* 0x040fe20000410000 */
[----:B------:R1:W-:Y:S01]  /*9530*/  @P0 LDGSTS.E.BYPASS.LTC128B.128 [R199+0xb100], [R146.64], !P1 ;  /* 0x0b10000092c70fae */ /* 0x0003e2000c901d50 */
[C---:B------:R-:W-:Y:S01]  /*9540*/  FMUL.FTZ R10, R2.reuse, R126 ;  /* 0x0000007e020a7220 */ /* 0x040fe20000410000 */
[----:B------:R-:W-:Y:S01]  /*9550*/  PLOP3.LUT P0, PT, PT, PT, UP0, 0x80, 0x0 ;  /* 0x000000000000781c */ /* 0x000fe20003f0f008 */
[C---:B------:R-:W-:Y:S02]  /*9560*/  FMUL.FTZ R11, R2.reuse, R127 ;  /* 0x0000007f020b7220 */ /* 0x040fe40000410000 */
[C---:B------:R-:W-:Y:S02]  /*9570*/  FMUL.FTZ R102, R2.reuse, R102 ;  /* 0x0000006602667220 */ /* 0x040fe40000410000 */
[C---:B------:R-:W-:Y:S01]  /*9580*/  FMUL.FTZ R103, R2.reuse, R103 ;  /* 0x0000006702677220 */ /* 0x040fe20000410000 */
[----:B------:R-:W3:Y:S01]  /*9590*/  LDSM.16.MT88.4 R136, [R195+0x100] ;  /* 0x00010000c388783b */ /* 0x000ee20000004200 */
[----:B------:R-:W4:Y:S01]  /*95a0*/  MUFU.EX2 R160, R160 ;  /* 0x000000a000a07308 */ /* 0x000f220000000800 */
[----:B------:R-:W-:Y:S01]  /*95b0*/  FMUL.FTZ R105, R3, R105 ;  /* 0x0000006903697220 */ /* 0x000fe20000410000 */
[----:B-----5:R-:W-:Y:S01]  /*95c0*/  F2FP.BF16.PACK_AB R128, R133, R162 ;  /* 0x000000a28580723e */ /* 0x020fe200000010ff */
[C---:B------:R-:W-:Y:S02]  /*95d0*/  FMUL.FTZ R106, R2.reuse, R106 ;  /* 0x0000006a026a7220 */ /* 0x040fe40000410000 */
[C---:B------:R-:W-:Y:S02]  /*95e0*/  FMUL.FTZ R107, R2.reuse, R107 ;  /* 0x0000006b026b7220 */ /* 0x040fe40000410000 */
[----:B--2---:R-:W2:Y:S01]  /*95f0*/  LDSM.16.MT88.4 R140, [R190+0x100] ;  /* 0x00010000be8c783b */ /* 0x004ea20000004200 */
[C---:B------:R-:W-:Y:S02]  /*9600*/  FMUL.FTZ R108, R3.reuse, R108 ;  /* 0x0000006c036c7220 */ /* 0x040fe40000410000 */
[----:B------:R-:W-:Y:S01]  /*9610*/  MUFU.EX2 R166, R166 ;  /* 0x000000a600a67308 */ /* 0x000fe20000000800 */
[----:B------:R-:W-:Y:S02]  /*9620*/  FMUL.FTZ R109, R3, R109 ;  /* 0x0000006d036d7220 */ /* 0x000fe40000410000 */
[C---:B------:R-:W-:Y:S02]  /*9630*/  FMUL.FTZ R110, R2.reuse, R110 ;  /* 0x0000006e026e7220 */ /* 0x040fe40000410000 */
[----:B------:R-:W-:Y:S01]  /*9640*/  LDSM.16.MT88.4 R124, [R188+0x100] ;  /* 0x00010000bc7c783b */ /* 0x000fe20000004200 */
[----:B------:R-:W-:Y:S02]  /*9650*/  FMUL.FTZ R111, R2, R111 ;  /* 0x0000006f026f7220 */ /* 0x000fe40000410000 */
[--C-:B------:R-:W-:Y:S02]  /*9660*/  FFMA.FTZ R174, R18, c[0x0][0x2d0], -R165.reuse ;  /* 0x0000b40012ae7a23 */ /* 0x100fe400000108a5 */
[----:B------:R-:W5:Y:S01]  /*9670*/  MUFU.EX2 R161, R161 ;  /* 0x000000a100a17308 */ /* 0x000f620000000800 */
[----:B------:R-:W-:Y:S02]  /*9680*/  FFMA.FTZ R175, R19, c[0x0][0x2d0], -R165 ;  /* 0x0000b40013af7a23 */ /* 0x000fe400000108a5 */
[----:B-1----:R-:W1:Y:S01]  /*9690*/  LDSM.16.MT88.4 R144, [R189+0x100] ;  /* 0x00010000bd90783b */ /* 0x002e620000004200 */
[----:B----4-:R-:W-:Y:S01]  /*96a0*/  F2FP.BF16.PACK_AB R130, R160, R135 ;  /* 0x00000087a082723e */ /* 0x010fe200000010ff */
[--C-:B------:R-:W-:Y:S02]  /*96b0*/  FFMA.FTZ R219, R28, c[0x0][0x2d0], -R167.reuse ;  /* 0x0000b4001cdb7a23 */ /* 0x100fe400000108a7 */
[--C-:B------:R-:W-:Y:S02]  /*96c0*/  FFMA.FTZ R220, R29, c[0x0][0x2d0], -R167.reuse ;  /* 0x0000b4001ddc7a23 */ /* 0x100fe400000108a7 */
[----:B------:R-:W-:Y:S01]  /*96d0*/  FFMA.FTZ R221, R32, c[0x0][0x2d0], -R167 ;  /* 0x0000b40020dd7a23 */ /* 0x000fe200000108a7 */
[----:B------:R-:W-:Y:S01]  /*96e0*/  MUFU.EX2 R163, R163 ;  /* 0x000000a300a37308 */ /* 0x000fe20000000800 */
[----:B------:R-:W-:Y:S01]  /*96f0*/  LDSM.16.MT88.4 R16, [R190+0x900] ;  /* 0x00090000be10783b */ /* 0x000fe20000004200 */
[--C-:B------:R-:W-:Y:S02]  /*9700*/  FFMA.FTZ R223, R30, c[0x0][0x2d0], -R165.reuse ;  /* 0x0000b4001edf7a23 */ /* 0x100fe400000108a5 */
[--C-:B------:R-:W-:Y:S02]  /*9710*/  FFMA.FTZ R224, R31, c[0x0][0x2d0], -R165.reuse ;  /* 0x0000b4001fe07a23 */ /* 0x100fe400000108a5 */
[----:B------:R-:W-:Y:S02]  /*9720*/  FFMA.FTZ R225, R34, c[0x0][0x2d0], -R165 ;  /* 0x0000b40022e17a23 */ /* 0x000fe400000108a5 */
[C---:B------:R-:W-:Y:S01]  /*9730*/  FMUL.FTZ R112, R3.reuse, R112 ;  /* 0x0000007003707220 */ /* 0x040fe20000410000 */
[----:B------:R-:W-:Y:S01]  /*9740*/  LDSM.16.MT88.4 R148, [R195+0x2900] ;  /* 0x00290000c394783b */ /* 0x000fe20000004200 */
[----:B------:R-:W4:Y:S01]  /*9750*/  MUFU.EX2 R164, R164 ;  /* 0x000000a400a47308 */ /* 0x000f220000000800 */
[----:B------:R-:W-:Y:S02]  /*9760*/  FMUL.FTZ R113, R3, R113 ;  /* 0x0000007103717220 */ /* 0x000fe40000410000 */
[C---:B------:R-:W-:Y:S01]  /*9770*/  FMUL.FTZ R114, R2.reuse, R114 ;  /* 0x0000007202727220 */ /* 0x040fe20000410000 */
[----:B-----5:R-:W-:Y:S01]  /*9780*/  F2FP.BF16.PACK_AB R129, R161, R166 ;  /* 0x000000a6a181723e */ /* 0x020fe200000010ff */
[C---:B------:R-:W-:Y:S02]  /*9790*/  FMUL.FTZ R115, R2.reuse, R115 ;  /* 0x0000007302737220 */ /* 0x040fe40000410000 */
[----:B------:R-:W-:Y:S01]  /*97a0*/  LDSM.16.MT88.4 R152, [R190+0x2900] ;  /* 0x00290000be98783b */ /* 0x000fe20000004200 */
[C---:B------:R-:W-:Y:S02]  /*97b0*/  FMUL.FTZ R116, R3.reuse, R116 ;  /* 0x0000007403747220 */ /* 0x040fe40000410000 */
[C---:B------:R-:W-:Y:S01]  /*97c0*/  FMUL.FTZ R117, R3.reuse, R117 ;  /* 0x0000007503757220 */ /* 0x040fe20000410000 */
[----:B------:R-:W-:Y:S01]  /*97d0*/  MUFU.EX2 R170, R170 ;  /* 0x000000aa00aa7308 */ /* 0x000fe20000000800 */
[C---:B------:R-:W-:Y:S02]  /*97e0*/  FMUL.FTZ R118, R2.reuse, R118 ;  /* 0x0000007602767220 */ /* 0x040fe40000410000 */
[C---:B------:R-:W-:Y:S01]  /*97f0*/  FMUL.FTZ R119, R2.reuse, R119 ;  /* 0x0000007702777220 */ /* 0x040fe20000410000 */
[----:B------:R-:W-:Y:S01]  /*9800*/  LDSM.16.MT88.4 R156, [R189+0x2900] ;  /* 0x00290000bd9c783b */ /* 0x000fe20000004200 */
[C---:B------:R-:W-:Y:S02]  /*9810*/  FMUL.FTZ R120, R3.reuse, R120 ;  /* 0x0000007803787220 */ /* 0x040fe40000410000 */
[C---:B------:R-:W-:Y:S02]  /*9820*/  FMUL.FTZ R121, R3.reuse, R121 ;  /* 0x0000007903797220 */ /* 0x040fe40000410000 */
[C---:B------:R-:W-:Y:S01]  /*9830*/  FMUL.FTZ R122, R2.reuse, R122 ;  /* 0x0000007a027a7220 */ /* 0x040fe20000410000 */
[----:B------:R-:W5:Y:S01]  /*9840*/  MUFU.EX2 R171, R171 ;  /* 0x000000ab00ab7308 */ /* 0x000f620000000800 */
[----:B------:R-:W-:Y:S01]  /*9850*/  FMUL.FTZ R123, R2, R123 ;  /* 0x0000007b027b7220 */ /* 0x000fe20000410000 */
[----:B------:R-:W-:Y:S01]  /*9860*/  LDSM.16.MT88.4 R28, [R189+0x1900] ;  /* 0x00190000bd1c783b */ /* 0x000fe20000004200 */
[----:B----4-:R-:W-:Y:S01]  /*9870*/  F2FP.BF16.PACK_AB R131, R164, R163 ;  /* 0x000000a3a483723e */ /* 0x010fe200000010ff */
[C---:B------:R-:W-:Y:S02]  /*9880*/  FMUL.FTZ R36, R3.reuse, R36 ;  /* 0x0000002403247220 */ /* 0x040fe40000410000 */
[C---:B------:R-:W-:Y:S02]  /*9890*/  FMUL.FTZ R37, R3.reuse, R37 ;  /* 0x0000002503257220 */ /* 0x040fe40000410000 */
[C---:B------:R-:W-:Y:S02]  /*98a0*/  FMUL.FTZ R38, R2.reuse, R38 ;  /* 0x0000002602267220 */ /* 0x040fe40000410000 */
[C---:B---3--:R-:W-:Y:S01]  /*98b0*/  HMMA.16816.F32.BF16 R4, R128.reuse, R136, R4 ;  /* 0x000000888004723c */ /* 0x048fe20000041804 */
[----:B------:R-:W0:Y:S01]  /*98c0*/  LDGDEPBAR ;  /* 0x00000000000079af */ /* 0x000e220000000000 */
[----:B------:R-:W-:Y:S03]  /*98d0*/  MUFU.EX2 R174, R174 ;  /* 0x000000ae00ae7308 */ /* 0x000fe60000000800 */
[C---:B------:R-:W-:Y:S02]  /*98e0*/  FMUL.FTZ R39, R2.reuse, R39 ;  /* 0x0000002702277220 */ /* 0x040fe40000410000 */
[C---:B------:R-:W-:Y:S01]  /*98f0*/  FMUL.FTZ R40, R3.reuse, R40 ;  /* 0x0000002803287220 */ /* 0x040fe20000410000 */
[C---:B------:R-:W-:Y:S01]  /*9900*/  HMMA.16816.F32.BF16 R8, R128.reuse, R138, R8 ;  /* 0x0000008a8008723c */ /* 0x040fe20000041808 */
[----:B------:R-:W3:Y:S03]  /*9910*/  LDSM.16.MT88.4 R136, [R195+0x2100] ;  /* 0x00210000c388783b */ /* 0x000ee60000004200 */
[C---:B------:R-:W-:Y:S01]  /*9920*/  FMUL.FTZ R41, R3.reuse, R41 ;  /* 0x0000002903297220 */ /* 0x040fe20000410000 */
[----:B------:R-:W4:Y:S01]  /*9930*/  MUFU.EX2 R175, R175 ;  /* 0x000000af00af7308 */ /* 0x000f220000000800 */
[C---:B------:R-:W-:Y:S02]  /*9940*/  FMUL.FTZ R42, R2.reuse, R42 ;  /* 0x0000002a022a7220 */ /* 0x040fe40000410000 */
[C---:B--2---:R-:W-:Y:S04]  /*9950*/  HMMA.16816.F32.BF16 R100, R128.reuse, R140, R100 ;  /* 0x0000008c8064723c */ /* 0x044fe80000041864 */
[C---:B------:R-:W-:Y:S02]  /*9960*/  FMUL.FTZ R43, R2.reuse, R43 ;  /* 0x0000002b022b7220 */ /* 0x040fe40000410000 */
[C---:B------:R-:W-:Y:S01]  /*9970*/  FMUL.FTZ R44, R3.reuse, R44 ;  /* 0x0000002c032c7220 */ /* 0x040fe20000410000 */
[----:B------:R-:W-:Y:S01]  /*9980*/  MUFU.EX2 R219, R219 ;  /* 0x000000db00db7308 */ /* 0x000fe20000000800 */
[C---:B------:R-:W-:Y:S01]  /*9990*/  HMMA.16816.F32.BF16 R104, R128.reuse, R142, R104 ;  /* 0x0000008e8068723c */ /* 0x040fe20000041868 */
[----:B------:R-:W2:Y:S03]  /*99a0*/  LDSM.16.MT88.4 R140, [R190+0x2100] ;  /* 0x00210000be8c783b */ /* 0x000ea60000004200 */
[C---:B------:R-:W-:Y:S02]  /*99b0*/  FMUL.FTZ R45, R3.reuse, R45 ;  /* 0x0000002d032d7220 */ /* 0x040fe40000410000 */
[C---:B------:R-:W-:Y:S02]  /*99c0*/  FMUL.FTZ R46, R2.reuse, R46 ;  /* 0x0000002e022e7220 */ /* 0x040fe40000410000 */
[C---:B-1----:R-:W-:Y:S01]  /*99d0*/  HMMA.16816.F32.BF16 R108, R128.reuse, R144, R108 ;  /* 0x00000090806c723c */ /* 0x042fe2000004186c */
[----:B------:R-:W-:Y:S03]  /*99e0*/  MUFU.EX2 R220, R220 ;  /* 0x000000dc00dc7308 */ /* 0x000fe60000000800 */
[C---:B------:R-:W-:Y:S02]  /*99f0*/  FMUL.FTZ R47, R2.reuse, R47 ;  /* 0x0000002f022f7220 */ /* 0x040fe40000410000 */
[C---:B------:R-:W-:Y:S02]  /*9a00*/  FMUL.FTZ R48, R3.reuse, R48 ;  /* 0x0000003003307220 */ /* 0x040fe40000410000 */
[C---:B------:R-:W-:Y:S01]  /*9a10*/  HMMA.16816.F32.BF16 R112, R128.reuse, R146, R112 ;  /* 0x000000928070723c */ /* 0x040fe20000041870 */
[----:B------:R-:W-:Y:S02]  /*9a20*/  LDSM.16.MT88.4 R144, [R188+0x900] ;  /* 0x00090000bc90783b */ /* 0x000fe40000004200 */
[----:B------:R-:W-:Y:S01]  /*9a30*/  MUFU.EX2 R221, R221 ;  /* 0x000000dd00dd7308 */ /* 0x000fe20000000800 */
[C---:B------:R-:W-:Y:S02]  /*9a40*/  FMUL.FTZ R49, R3.reuse, R49 ;  /* 0x0000003103317220 */ /* 0x040fe40000410000 */
[C---:B------:R-:W-:Y:S02]  /*9a50*/  FMUL.FTZ R50, R2.reuse, R50 ;  /* 0x0000003202327220 */ /* 0x040fe40000410000 */
[C---:B------:R-:W-:Y:S04]  /*9a60*/  HMMA.16816.F32.BF16 R116, R128.reuse, R124, R116 ;  /* 0x0000007c8074723c */ /* 0x040fe80000041874 */
        /* <DEDUP_REMOVED lines=8> */
[C---:B---3--:R-:W-:Y:S04]  /*9af0*/  HMMA.16816.F32.BF16 R36, R128.reuse, R136, R36 ;  /* 0x000000888024723c */ /* 0x048fe80000041824 */
[C---:B------:R-:W-:Y:S02]  /*9b00*/  FMUL.FTZ R55, R2.reuse, R55 ;  /* 0x0000003702377220 */ /* 0x040fe40000410000 */
[C---:B------:R-:W-:Y:S02]  /*9b10*/  FMUL.FTZ R56, R3.reuse, R56 ;  /* 0x0000003803387220 */ /* 0x040fe40000410000 */
[C---:B------:R-:W-:Y:S01]  /*9b20*/  HMMA.16816.F32.BF16 R40, R128.reuse, R138, R40 ;  /* 0x0000008a8028723c */ /* 0x040fe20000041828 */
[----:B------:R-:W3:Y:S01]  /*9b30*/  LDSM.16.MT88.4 R136, [R188+0x2100] ;  /* 0x00210000bc88783b */ /* 0x000ee20000004200 */
[----:B------:R-:W-:Y:S02]  /*9b40*/  MUFU.EX2 R225, R225 ;  /* 0x000000e100e17308 */ /* 0x000fe40000000800 */
[C---:B------:R-:W-:Y:S02]  /*9b50*/  FMUL.FTZ R57, R3.reuse, R57 ;  /* 0x0000003903397220 */ /* 0x040fe40000410000 */
[C---:B------:R-:W-:Y:S02]  /*9b60*/  FMUL.FTZ R58, R2.reuse, R58 ;  /* 0x0000003a023a7220 */ /* 0x040fe40000410000 */
[C---:B--2---:R-:W-:Y:S04]  /*9b70*/  HMMA.16816.F32.BF16 R44, R128.reuse, R140, R44 ;  /* 0x0000008c802c723c */ /* 0x044fe8000004182c */
[C---:B------:R-:W-:Y:S02]  /*9b80*/  FMUL.FTZ R59, R2.reuse, R59 ;  /* 0x0000003b023b7220 */ /* 0x040fe40000410000 */
[C---:B------:R-:W-:Y:S02]  /*9b90*/  FMUL.FTZ R60, R3.reuse, R60 ;  /* 0x0000003c033c7220 */ /* 0x040fe40000410000 */
[C---:B------:R-:W-:Y:S01]  /*9ba0*/  HMMA.16816.F32.BF16 R48, R128.reuse, R142, R48 ;  /* 0x0000008e8030723c */ /* 0x040fe20000041830 */
[----:B------:R-:W2:Y:S03]  /*9bb0*/  LDSM.16.MT88.4 R140, [R195+0x4100] ;  /* 0x00410000c38c783b */ /* 0x000ea60000004200 */
[C---:B------:R-:W-:Y:S02]  /*9bc0*/  FMUL.FTZ R61, R3.reuse, R61 ;  /* 0x0000003d033d7220 */ /* 0x040fe40000410000 */
[C---:B------:R-:W-:Y:S02]  /*9bd0*/  FMUL.FTZ R62, R2.reuse, R62 ;  /* 0x0000003e023e7220 */ /* 0x040fe40000410000 */
[C---:B------:R-:W-:Y:S01]  /*9be0*/  FMUL.FTZ R63, R2.reuse, R63 ;  /* 0x0000003f023f7220 */ /* 0x040fe20000410000 */
[C---:B-1----:R-:W-:Y:S03]  /*9bf0*/  HMMA.16816.F32.BF16 R52, R128.reuse, R124, R52 ;  /* 0x0000007c8034723c */ /* 0x042fe60000041834 */
[C---:B------:R-:W-:Y:S02]  /*9c00*/  FMUL.FTZ R64, R3.reuse, R64 ;  /* 0x0000004003407220 */ /* 0x040fe40000410000 */
[C---:B------:R-:W-:Y:S02]  /*9c10*/  FMUL.FTZ R65, R3.reuse, R65 ;  /* 0x0000004103417220 */ /* 0x040fe40000410000 */
[C---:B------:R-:W-:Y:S01]  /*9c20*/  FMUL.FTZ R66, R2.reuse, R66 ;  /* 0x0000004202427220 */ /* 0x040fe20000410000 */
[C---:B------:R-:W-:Y:S01]  /*9c30*/  HMMA.16816.F32.BF16 R56, R128.reuse, R126, R56 ;  /* 0x0000007e8038723c */ /* 0x040fe20000041838 */
[----:B------:R-:W1:Y:S03]  /*9c40*/  LDSM.16.MT88.4 R124, [R190+0x4100] ;  /* 0x00410000be7c783b */ /* 0x000e660000004200 */
[C---:B------:R-:W-:Y:S02]  /*9c50*/  FMUL.FTZ R67, R2.reuse, R67 ;  /* 0x0000004302437220 */ /* 0x040fe40000410000 */
[C---:B------:R-:W-:Y:S02]  /*9c60*/  FMUL.FTZ R68, R3.reuse, R68 ;  /* 0x0000004403447220 */ /* 0x040fe40000410000 */
[C---:B---3--:R-:W-:Y:S04]  /*9c70*/  HMMA.16816.F32.BF16 R60, R128.reuse, R136, R60 ;  /* 0x00000088803c723c */ /* 0x048fe8000004183c */
[C---:B------:R-:W-:Y:S02]  /*9c80*/  FMUL.FTZ R69, R3.reuse, R69 ;  /* 0x0000004503457220 */ /* 0x040fe40000410000 */
[C---:B------:R-:W-:Y:S02]  /*9c90*/  FMUL.FTZ R70, R2.reuse, R70 ;  /* 0x0000004602467220 */ /* 0x040fe40000410000 */
[C---:B------:R-:W-:Y:S01]  /*9ca0*/  HMMA.16816.F32.BF16 R64, R128.reuse, R138, R64 ;  /* 0x0000008a8040723c */ /* 0x040fe20000041840 */
[----:B------:R-:W3:Y:S03]  /*9cb0*/  LDSM.16.MT88.4 R136, [R189+0x4100] ;  /* 0x00410000bd88783b */ /* 0x000ee60000004200 */
[C---:B------:R-:W-:Y:S02]  /*9cc0*/  FMUL.FTZ R71, R2.reuse, R71 ;  /* 0x0000004702477220 */ /* 0x040fe40000410000 */
[C---:B------:R-:W-:Y:S02]  /*9cd0*/  FMUL.FTZ R72, R3.reuse, R72 ;  /* 0x0000004803487220 */ /* 0x040fe40000410000 */
[C---:B------:R-:W-:Y:S03]  /*9ce0*/  FMUL.FTZ R73, R3.reuse, R73 ;  /* 0x0000004903497220 */ /* 0x040fe60000410000 */
[C---:B--2---:R-:W-:Y:S03]  /*9cf0*/  HMMA.16816.F32.BF16 R68, R128.reuse, R140, R68 ;  /* 0x0000008c8044723c */ /* 0x044fe60000041844 */
[C---:B------:R-:W-:Y:S02]  /*9d00*/  FMUL.FTZ R74, R2.reuse, R74 ;  /* 0x0000004a024a7220 */ /* 0x040fe40000410000 */
[C---:B------:R-:W-:Y:S02]  /*9d10*/  FMUL.FTZ R75, R2.reuse, R75 ;  /* 0x0000004b024b7220 */ /* 0x040fe40000410000 */
[C---:B------:R-:W-:Y:S02]  /*9d20*/  FMUL.FTZ R76, R3.reuse, R76 ;  /* 0x0000004c034c7220 */ /* 0x040fe40000410000 */
[C---:B------:R-:W-:Y:S03]  /*9d30*/  FMUL.FTZ R77, R3.reuse, R77 ;  /* 0x0000004d034d7220 */ /* 0x040fe60000410000 */
[C---:B------:R-:W-:Y:S01]  /*9d40*/  HMMA.16816.F32.BF16 R72, R128.reuse, R142, R72 ;  /* 0x0000008e8048723c */ /* 0x040fe20000041848 */
[----:B------:R-:W2:Y:S02]  /*9d50*/  LDSM.16.MT88.4 R140, [R188+0x4100] ;  /* 0x00410000bc8c783b */ /* 0x000ea40000004200 */
[C---:B------:R-:W-:Y:S02]  /*9d60*/  FMUL.FTZ R78, R2.reuse, R78 ;  /* 0x0000004e024e7220 */ /* 0x040fe40000410000 */
[C---:B------:R-:W-:Y:S02]  /*9d70*/  FMUL.FTZ R79, R2.reuse, R79 ;  /* 0x0000004f024f7220 */ /* 0x040fe40000410000 */
[C---:B------:R-:W-:Y:S02]  /*9d80*/  FMUL.FTZ R80, R3.reuse, R80 ;  /* 0x0000005003507220 */ /* 0x040fe40000410000 */
[C---:B------:R-:W-:Y:S03]  /*9d90*/  FMUL.FTZ R81, R3.reuse, R81 ;  /* 0x0000005103517220 */ /* 0x040fe60000410000 */
[C---:B-1----:R-:W-:Y:S03]  /*9da0*/  HMMA.16816.F32.BF16 R76, R128.reuse, R124, R76 ;  /* 0x0000007c804c723c */ /* 0x042fe6000004184c */
[C---:B------:R-:W-:Y:S02]  /*9db0*/  FMUL.FTZ R82, R2.reuse, R82 ;  /* 0x0000005202527220 */ /* 0x040fe40000410000 */
[C---:B------:R-:W-:Y:S02]  /*9dc0*/  FMUL.FTZ R83, R2.reuse, R83 ;  /* 0x0000005302537220 */ /* 0x040fe40000410000 */
[C---:B------:R-:W-:Y:S02]  /*9dd0*/  FMUL.FTZ R84, R3.reuse, R84 ;  /* 0x0000005403547220 */ /* 0x040fe40000410000 */
[----:B------:R-:W-:Y:S03]  /*9de0*/  FMUL.FTZ R85, R3, R85 ;  /* 0x0000005503557220 */ /* 0x000fe60000410000 */
[C---:B------:R-:W-:Y:S01]  /*9df0*/  HMMA.16816.F32.BF16 R80, R128.reuse, R126, R80 ;  /* 0x0000007e8050723c */ /* 0x040fe20000041850 */
[----:B------:R-:W1:Y:S02]  /*9e00*/  LDSM.16.MT88.4 R124, [R195+0x900] ;  /* 0x00090000c37c783b */ /* 0x000e640000004200 */
[C---:B------:R-:W-:Y:S02]  /*9e10*/  FMUL.FTZ R86, R2.reuse, R86 ;  /* 0x0000005602567220 */ /* 0x040fe40000410000 */
[----:B------:R-:W-:Y:S02]  /*9e20*/  FMUL.FTZ R87, R2, R87 ;  /* 0x0000005702577220 */ /* 0x000fe40000410000 */
[--C-:B------:R-:W-:Y:S02]  /*9e30*/  FFMA.FTZ R168, R12, c[0x0][0x2d0], -R167.reuse ;  /* 0x0000b4000ca87a23 */ /* 0x100fe400000108a7 */
[----:B------:R-:W-:Y:S03]  /*9e40*/  FFMA.FTZ R169, R13, c[0x0][0x2d0], -R167 ;  /* 0x0000b4000da97a23 */ /* 0x000fe600000108a7 */
[C---:B---3--:R-:W-:Y:S01]  /*9e50*/  HMMA.16816.F32.BF16 R84, R128.reuse, R136, R84 ;  /* 0x000000888054723c */ /* 0x048fe20000041854 */
[----:B------:R-:W-:Y:S02]  /*9e60*/  MUFU.EX2 R168, R168 ;  /* 0x000000a800a87308 */ /* 0x000fe40000000800 */
[--C-:B------:R-:W-:Y:S01]  /*9e70*/  FFMA.FTZ R172, R14, c[0x0][0x2d0], -R165.reuse ;  /* 0x0000b4000eac7a23 */ /* 0x100fe200000108a5 */
[----:B-----5:R-:W-:Y:S01]  /*9e80*/  F2FP.BF16.PACK_AB R14, R171, R170 ;  /* 0x000000aaab0e723e */ /* 0x020fe200000010ff */
[----:B------:R-:W-:Y:S01]  /*9e90*/  FFMA.FTZ R173, R15, c[0x0][0x2d0], -R165 ;  /* 0x0000b4000fad7a23 */ /* 0x000fe200000108a5 */
[----:B----4-:R-:W-:Y:S01]  /*9ea0*/  F2FP.BF16.PACK_AB R15, R175, R174 ;  /* 0x000000aeaf0f723e */ /* 0x010fe200000010ff */
[C---:B------:R-:W-:Y:S02]  /*9eb0*/  FMUL.FTZ R88, R3.reuse, R88 ;  /* 0x0000005803587220 */ /* 0x040fe40000410000 */
[C---:B------:R-:W-:Y:S02]  /*9ec0*/  FMUL.FTZ R89, R3.reuse, R89 ;  /* 0x0000005903597220 */ /* 0x040fe40000410000 */
[----:B------:R-:W3:Y:S01]  /*9ed0*/  MUFU.EX2 R169, R169 ;  /* 0x000000a900a97308 */ /* 0x000ee20000000800 */
[C---:B------:R-:W-:Y:S02]  /*9ee0*/  FMUL.FTZ R90, R2.reuse, R90 ;  /* 0x0000005a025a7220 */ /* 0x040fe40000410000 */
[C---:B------:R-:W-:Y:S02]  /*9ef0*/  FMUL.FTZ R91, R2.reuse, R91 ;  /* 0x0000005b025b7220 */ /* 0x040fe40000410000 */
[C---:B------:R-:W-:Y:S02]  /*9f00*/  FMUL.FTZ R92, R3.reuse, R92 ;  /* 0x0000005c035c7220 */ /* 0x040fe40000410000 */
[C---:B------:R-:W-:Y:S02]  /*9f10*/  FMUL.FTZ R93, R3.reuse, R93 ;  /* 0x0000005d035d7220 */ /* 0x040fe40000410000 */
[C---:B------:R-:W-:Y:S01]  /*9f20*/  FMUL.FTZ R94, R2.reuse, R94 ;  /* 0x0000005e025e7220 */ /* 0x040fe20000410000 */
[C---:B------:R-:W-:Y:S01]  /*9f30*/  HMMA.16816.F32.BF16 R88, R128.reuse, R138, R88 ;  /* 0x0000008a8058723c */ /* 0x040fe20000041858 */
[----:B------:R-:W-:Y:S01]  /*9f40*/  MUFU.EX2 R172, R172 ;  /* 0x000000ac00ac7308 */ /* 0x000fe20000000800 */
[----:B------:R-:W4:Y:S01]  /*9f50*/  LDSM.16.MT88.4 R136, [R189+0x900] ;  /* 0x00090000bd88783b */ /* 0x000f220000004200 */
[C---:B------:R-:W-:Y:S02]  /*9f60*/  FMUL.FTZ R95, R2.reuse, R95 ;  /* 0x0000005f025f7220 */ /* 0x040fe40000410000 */
[C---:B------:R-:W-:Y:S02]  /*9f70*/  FMUL.FTZ R96, R3.reuse, R96 ;  /* 0x0000006003607220 */ /* 0x040fe40000410000 */
[----:B------:R-:W-:Y:S02]  /*9f80*/  FMUL.FTZ R97, R3, R97 ;  /* 0x0000006103617220 */ /* 0x000fe40000410000 */
[C---:B------:R-:W-:Y:S01]  /*9f90*/  FMUL.FTZ R98, R2.reuse, R98 ;  /* 0x0000006202627220 */ /* 0x040fe20000410000 */
[C---:B--2---:R-:W-:Y:S01]  /*9fa0*/  HMMA.16816.F32.BF16 R92, R128.reuse, R140, R92 ;  /* 0x0000008c805c723c */ /* 0x044fe2000004185c */
[----:B------:R-:W2:Y:S02]  /*9fb0*/  MUFU.EX2 R173, R173 ;  /* 0x000000ad00ad7308 */ /* 0x000ea40000000800 */
[C---:B------:R-:W-:Y:S01]  /*9fc0*/  FMUL.FTZ R99, R2.reuse, R99 ;  /* 0x0000006302637220 */ /* 0x040fe20000410000 */
[----:B---3--:R-:W-:Y:S01]  /*9fd0*/  F2FP.BF16.PACK_AB R12, R169, R168 ;  /* 0x000000a8a90c723e */ /* 0x008fe200000010ff */
[----:B------:R-:W-:Y:S01]  /*9fe0*/  FFMA.FTZ R162, R3, R210, R162 ;  /* 0x000000d203a27223 */ /* 0x000fe200000100a2 */
[----:B------:R-:W-:Y:S01]  /*9ff0*/  MOV R3, R0 ;  /* 0x0000000000037202 */ /* 0x000fe20000000f00 */
[----:B------:R-:W-:Y:S02]  /*a000*/  FFMA.FTZ R166, R2, R211, R166 ;  /* 0x000000d302a67223 */ /* 0x000fe400000100a6 */
[----:B------:R-:W-:Y:S01]  /*a010*/  FADD.FTZ R162, R133, R162 ;  /* 0x000000a285a27221 */ /* 0x000fe20000010000 */
[----:B------:R-:W-:Y:S01]  /*a020*/  HMMA.16816.F32.BF16 R96, R128, R142, R96 ;  /* 0x0000008e8060723c */ /* 0x000fe20000041860 */
[----:B------:R-:W-:Y:S02]  /*a030*/  LDSM.16.MT88.4 R128, [R190+0x4900] ;  /* 0x00490000be80783b */ /* 0x000fe40000004200 */
[----:B------:R-:W-:Y:S01]  /*a040*/  FADD.FTZ R166, R161, R166 ;  /* 0x000000a6a1a67221 */ /* 0x000fe20000010000 */
[----:B------:R-:W-:Y:S01]  /*a050*/  MOV R133, R132 ;  /* 0x0000008400857202 */ /* 0x000fe20000000f00 */
[----:B------:R-:W-:Y:S02]  /*a060*/  FADD.FTZ R135, R135, R162 ;  /* 0x000000a287877221 */ /* 0x000fe40000010000 */
[----:B------:R-:W-:Y:S02]  /*a070*/  FADD.FTZ R163, R163, R166 ;  /* 0x000000a6a3a37221 */ /* 0x000fe40000010000 */
[----:B------:R-:W-:Y:S03]  /*a080*/  LDSM.16.MT88.4 R140, [R190+0x3100] ;  /* 0x00310000be8c783b */ /* 0x000fe60000004200 */
[----:B------:R-:W-:Y:S02]  /*a090*/  FADD.FTZ R135, R160, R135 ;  /* 0x00000087a0877221 */ /* 0x000fe40000010000 */
[----:B------:R-:W-:Y:S01]  /*a0a0*/  FADD.FTZ R163, R164, R163 ;  /* 0x000000a3a4a37221 */ /* 0x000fe20000010000 */
[----:B--2---:R-:W-:Y:S01]  /*a0b0*/  F2FP.BF16.PACK_AB R13, R173, R172 ;  /* 0x000000acad0d723e */ /* 0x004fe200000010ff */
[----:B------:R-:W-:Y:S02]  /*a0c0*/  FADD.FTZ R168, R168, R135 ;  /* 0x00000087a8a87221 */ /* 0x000fe40000010000 */
[----:B------:R-:W-:Y:S02]  /*a0d0*/  FADD.FTZ R172, R172, R163 ;  /* 0x000000a3acac7221 */ /* 0x000fe40000010000 */
[----:B------:R-:W-:Y:S02]  /*a0e0*/  FADD.FTZ R169, R169, R168 ;  /* 0x000000a8a9a97221 */ /* 0x000fe40000010000 */
[C---:B-1----:R-:W-:Y:S05]  /*a0f0*/  HMMA.16816.F32.BF16 R4, R12.reuse, R124, R4 ;  /* 0x0000007c0c04723c */ /* 0x042fea0000041804 */
[----:B------:R-:W-:Y:S02]  /*a100*/  FADD.FTZ R173, R173, R172 ;  /* 0x000000acadad7221 */ /* 0x000fe40000010000 */
[----:B------:R-:W-:Y:S01]  /*a110*/  FADD.FTZ R170, R170, R169 ;  /* 0x000000a9aaaa7221 */ /* 0x000fe20000010000 */
[C---:B------:R-:W-:Y:S01]  /*a120*/  HMMA.16816.F32.BF16 R8, R12.reuse, R126, R8 ;  /* 0x0000007e0c08723c */ /* 0x040fe20000041808 */
[----:B------:R-:W1:Y:S03]  /*a130*/  LDSM.16.MT88.4 R124, [R188+0x2900] ;  /* 0x00290000bc7c783b */ /* 0x000e660000004200 */
[----:B------:R-:W-:Y:S02]  /*a140*/  FADD.FTZ R174, R174, R173 ;  /* 0x000000adaeae7221 */ /* 0x000fe40000010000 */
[----:B------:R-:W-:Y:S02]  /*a150*/  FADD.FTZ R171, R171, R170 ;  /* 0x000000aaabab7221 */ /* 0x000fe40000010000 */
[C---:B------:R-:W-:Y:S04]  /*a160*/  HMMA.16816.F32.BF16 R100, R12.reuse, R16, R100 ;  /* 0x000000100c64723c */ /* 0x040fe80000041864 */
[----:B------:R-:W-:Y:S04]  /*a170*/  FADD.FTZ R175, R175, R174 ;  /* 0x000000aeafaf7221 */ /* 0x000fe80000010000 */
[C---:B------:R-:W-:Y:S01]  /*a180*/  HMMA.16816.F32.BF16 R104, R12.reuse, R18, R104 ;  /* 0x000000120c68723c */ /* 0x040fe20000041868 */
[----:B------:R-:W2:Y:S07]  /*a190*/  LDSM.16.MT88.4 R16, [R195+0x4900] ;  /* 0x00490000c310783b */ /* 0x000eae0000004200 */
[C---:B----4-:R-:W-:Y:S08]  /*a1a0*/  HMMA.16816.F32.BF16 R108, R12.reuse, R136, R108 ;  /* 0x000000880c6c723c */ /* 0x050ff0000004186c */
[C---:B------:R-:W-:Y:S01]  /*a1b0*/  HMMA.16816.F32.BF16 R112, R12.reuse, R138, R112 ;  /* 0x0000008a0c70723c */ /* 0x040fe20000041870 */
[----:B------:R-:W3:Y:S07]  /*a1c0*/  LDSM.16.MT88.4 R136, [R189+0x4900] ;  /* 0x00490000bd88783b */ /* 0x000eee0000004200 */
[C---:B------:R-:W-:Y:S08]  /*a1d0*/  HMMA.16816.F32.BF16 R116, R12.reuse, R144, R116 ;  /* 0x000000900c74723c */ /* 0x040ff00000041874 */
[C---:B------:R-:W-:Y:S01]  /*a1e0*/  HMMA.16816.F32.BF16 R120, R12.reuse, R146, R120 ;  /* 0x000000920c78723c */ /* 0x040fe20000041878 */
[----:B------:R-:W-:Y:S07]  /*a1f0*/  LDSM.16.MT88.4 R144, [R189+0x3100] ;  /* 0x00310000bd90783b */ /* 0x000fee0000004200 */
[C---:B------:R-:W-:Y:S08]  /*a200*/  HMMA.16816.F32.BF16 R36, R12.reuse, R148, R36 ;  /* 0x000000940c24723c */ /* 0x040ff00000041824 */
[C---:B------:R-:W-:Y:S01]  /*a210*/  HMMA.16816.F32.BF16 R40, R12.reuse, R150, R40 ;  /* 0x000000960c28723c */ /* 0x040fe20000041828 */
[----:B------:R-:W-:Y:S07]  /*a220*/  LDSM.16.MT88.4 R148, [R195+0x5900] ;  /* 0x00590000c394783b */ /* 0x000fee0000004200 */
[C---:B------:R-:W-:Y:S07]  /*a230*/  HMMA.16816.F32.BF16 R44, R12.reuse, R152, R44 ;  /* 0x000000980c2c723c */ /* 0x040fee000004182c */
[--C-:B------:R-:W-:Y:S01]  /*a240*/  FFMA.FTZ R152, R20, c[0x0][0x2d0], -R167.reuse ;  /* 0x0000b40014987a23 */ /* 0x100fe200000108a7 */
[C---:B------:R-:W-:Y:S04]  /*a250*/  HMMA.16816.F32.BF16 R48, R12.reuse, R154, R48 ;  /* 0x0000009a0c30723c */ /* 0x040fe80000041830 */
[--C-:B------:R-:W-:Y:S01]  /*a260*/  FFMA.FTZ R153, R21, c[0x0][0x2d0], -R167.reuse ;  /* 0x0000b40015997a23 */ /* 0x100fe200000108a7 */
[----:B------:R-:W-:Y:S02]  /*a270*/  MUFU.EX2 R152, R152 ;  /* 0x0000009800987308 */ /* 0x000fe40000000800 */
[--C-:B------:R-:W-:Y:S01]  /*a280*/  FFMA.FTZ R154, R24, c[0x0][0x2d0], -R167.reuse ;  /* 0x0000b400189a7a23 */ /* 0x100fe200000108a7 */
[C---:B------:R-:W-:Y:S04]  /*a290*/  HMMA.16816.F32.BF16 R52, R12.reuse, R156, R52 ;  /* 0x0000009c0c34723c */ /* 0x040fe80000041834 */
[--C-:B------:R-:W-:Y:S02]  /*a2a0*/  FFMA.FTZ R155, R25, c[0x0][0x2d0], -R167.reuse ;  /* 0x0000b400199b7a23 */ /* 0x100fe400000108a7 */
[----:B------:R-:W-:Y:S01]  /*a2b0*/  FFMA.FTZ R167, R33, c[0x0][0x2d0], -R167 ;  /* 0x0000b40021a77a23 */ /* 0x000fe200000108a7 */
[----:B------:R-:W4:Y:S01]  /*a2c0*/  MUFU.EX2 R153, R153 ;  /* 0x0000009900997308 */ /* 0x000f220000000800 */
[C---:B------:R-:W-:Y:S04]  /*a2d0*/  HMMA.16816.F32.BF16 R56, R12.reuse, R158, R56 ;  /* 0x0000009e0c38723c */ /* 0x040fe80000041838 */
[--C-:B------:R-:W-:Y:S02]  /*a2e0*/  FFMA.FTZ R156, R22, c[0x0][0x2d0], -R165.reuse ;  /* 0x0000b400169c7a23 */ /* 0x100fe400000108a5 */
[--C-:B------:R-:W-:Y:S02]  /*a2f0*/  FFMA.FTZ R157, R23, c[0x0][0x2d0], -R165.reuse ;  /* 0x0000b400179d7a23 */ /* 0x100fe400000108a5 */
[C---:B-1----:R-:W-:Y:S01]  /*a300*/  HMMA.16816.F32.BF16 R60, R12.reuse, R124, R60 ;  /* 0x0000007c0c3c723c */ /* 0x042fe2000004183c */
[----:B------:R-:W-:Y:S01]  /*a310*/  LDSM.16.MT88.4 R20, [R190+0x1100] ;  /* 0x00110000be14783b */ /* 0x000fe20000004200 */
[----:B------:R-:W-:Y:S02]  /*a320*/  MUFU.EX2 R154, R154 ;  /* 0x0000009a009a7308 */ /* 0x000fe40000000800 */
[--C-:B------:R-:W-:Y:S02]  /*a330*/  FFMA.FTZ R158, R26, c[0x0][0x2d0], -R165.reuse ;  /* 0x0000b4001a9e7a23 */ /* 0x100fe400000108a5 */
[--C-:B------:R-:W-:Y:S02]  /*a340*/  FFMA.FTZ R159, R27, c[0x0][0x2d0], -R165.reuse ;  /* 0x0000b4001b9f7a23 */ /* 0x100fe400000108a5 */
[C---:B------:R-:W-:Y:S01]  /*a350*/  HMMA.16816.F32.BF16 R64, R12.reuse, R126, R64 ;  /* 0x0000007e0c40723c */ /* 0x040fe20000041840 */
[----:B------:R-:W1:Y:S03]  /*a360*/  LDSM.16.MT88.4 R124, [R188+0x4900] ;  /* 0x00490000bc7c783b */ /* 0x000e660000004200 */
[----:B------:R-:W-:Y:S01]  /*a370*/  FFMA.FTZ R165, R35, c[0x0][0x2d0], -R165 ;  /* 0x0000b40023a57a23 */ /* 0x000fe200000108a5 */
[----:B------:R-:W5:Y:S03]  /*a380*/  MUFU.EX2 R155, R155 ;  /* 0x0000009b009b7308 */ /* 0x000f660000000800 */
[C---:B--2---:R-:W-:Y:S01]  /*a390*/  HMMA.16816.F32.BF16 R68, R12.reuse, R16, R68 ;  /* 0x000000100c44723c */ /* 0x044fe20000041844 */
[----:B------:R-:W-:Y:S06]  /*a3a0*/  LDSM.16.MT88.4 R24, [R189+0x1100] ;  /* 0x00110000bd18783b */ /* 0x000fec0000004200 */
[----:B------:R-:W-:Y:S01]  /*a3b0*/  MUFU.EX2 R156, R156 ;  /* 0x0000009c009c7308 */ /* 0x000fe20000000800 */
[C---:B------:R-:W-:Y:S01]  /*a3c0*/  HMMA.16816.F32.BF16 R72, R12.reuse, R18, R72 ;  /* 0x000000120c48723c */ /* 0x040fe20000041848 */
[----:B------:R-:W2:Y:S07]  /*a3d0*/  LDSM.16.MT88.4 R16, [R195+0x1100] ;  /* 0x00110000c310783b */ /* 0x000eae0000004200 */
[C---:B------:R-:W-:Y:S01]  /*a3e0*/  HMMA.16816.F32.BF16 R76, R12.reuse, R128, R76 ;  /* 0x000000800c4c723c */ /* 0x040fe2000004184c */
[----:B------:R-:W-:Y:S01]  /*a3f0*/  LDSM.16.MT88.4 R32, [R188+0x1900] ;  /* 0x00190000bc20783b */ /* 0x000fe20000004200 */
[----:B------:R-:W1:Y:S06]  /*a400*/  MUFU.EX2 R157, R157 ;  /* 0x0000009d009d7308 */ /* 0x000e6c0000000800 */
[C---:B------:R-:W-:Y:S01]  /*a410*/  HMMA.16816.F32.BF16 R80, R12.reuse, R130, R80 ;  /* 0x000000820c50723c */ /* 0x040fe20000041850 */
[----:B------:R-:W2:Y:S03]  /*a420*/  LDSM.16.MT88.4 R128, [R188+0x1100] ;  /* 0x00110000bc80783b */ /* 0x000ea60000004200 */
[----:B------:R-:W-:Y:S04]  /*a430*/  MUFU.EX2 R158, R158 ;  /* 0x0000009e009e7308 */ /* 0x000fe80000000800 */
[C---:B---3--:R-:W-:Y:S06]  /*a440*/  HMMA.16816.F32.BF16 R84, R12.reuse, R136, R84 ;  /* 0x000000880c54723c */ /* 0x048fec0000041854 */
[----:B------:R-:W3:Y:S02]  /*a450*/  MUFU.EX2 R159, R159 ;  /* 0x0000009f009f7308 */ /* 0x000ee40000000800 */
[C---:B------:R-:W-:Y:S01]  /*a460*/  HMMA.16816.F32.BF16 R88, R12.reuse, R138, R88 ;  /* 0x0000008a0c58723c */ /* 0x040fe20000041858 */
[----:B------:R-:W2:Y:S07]  /*a470*/  LDSM.16.MT88.4 R136, [R195+0x3100] ;  /* 0x00310000c388783b */ /* 0x000eae0000004200 */
[C---:B-1----:R-:W-:Y:S01]  /*a480*/  HMMA.16816.F32.BF16 R92, R12.reuse, R124, R92 ;  /* 0x0000007c0c5c723c */ /* 0x042fe2000004185c */
[----:B------:R-:W1:Y:S07]  /*a490*/  MUFU.EX2 R222, R167 ;  /* 0x000000a700de7308 */ /* 0x000e6e0000000800 */
[----:B------:R-:W-:Y:S01]  /*a4a0*/  HMMA.16816.F32.BF16 R96, R12, R126, R96 ;  /* 0x0000007e0c60723c */ /* 0x000fe20000041860 */
[----:B------:R-:W-:Y:S02]  /*a4b0*/  LDSM.16.MT88.4 R124, [R189+0x5100] ;  /* 0x00510000bd7c783b */ /* 0x000fe40000004200 */
[----:B------:R-:W1:Y:S04]  /*a4c0*/  MUFU.EX2 R226, R165 ;  /* 0x000000a500e27308 */ /* 0x000e680000000800 */
[----:B----4-:R-:W-:Y:S01]  /*a4d0*/  F2FP.BF16.PACK_AB R12, R153, R152 ;  /* 0x00000098990c723e */ /* 0x010fe200000010ff */
[----:B------:R-:W-:Y:S01]  /*a4e0*/  FADD.FTZ R152, R152, R171 ;  /* 0x000000ab98987221 */ /* 0x000fe20000010000 */
[----:B-----5:R-:W-:Y:S03]  /*a4f0*/  F2FP.BF16.PACK_AB R14, R155, R154 ;  /* 0x0000009a9b0e723e */ /* 0x020fe600000010ff */
[----:B------:R-:W-:Y:S01]  /*a500*/  F2FP.BF16.PACK_AB R13, R157, R156 ;  /* 0x0000009c9d0d723e */ /* 0x000fe200000010ff */
[----:B------:R-:W-:Y:S01]  /*a510*/  FADD.FTZ R156, R156, R175 ;  /* 0x000000af9c9c7221 */ /* 0x000fe20000010000 */
[----:B---3--:R-:W-:Y:S01]  /*a520*/  F2FP.BF16.PACK_AB R15, R159, R158 ;  /* 0x0000009e9f0f723e */ /* 0x008fe200000010ff */
[----:B------:R-:W-:Y:S02]  /*a530*/  FADD.FTZ R153, R153, R152 ;  /* 0x0000009899997221 */ /* 0x000fe40000010000 */
[----:B------:R-:W-:Y:S02]  /*a540*/  FADD.FTZ R157, R157, R156 ;  /* 0x0000009c9d9d7221 */ /* 0x000fe40000010000 */
[----:B------:R-:W-:Y:S02]  /*a550*/  FADD.FTZ R154, R154, R153 ;  /* 0x000000999a9a7221 */ /* 0x000fe40000010000 */
[C---:B--2---:R-:W-:Y:S03]  /*a560*/  HMMA.16816.F32.BF16 R4, R12.reuse, R16, R4 ;  /* 0x000000100c04723c */ /* 0x044fe60000041804 */
[----:B------:R-:W-:Y:S02]  /*a570*/  FADD.FTZ R158, R158, R157 ;  /* 0x0000009d9e9e7221 */ /* 0x000fe40000010000 */
[----:B------:R-:W-:Y:S02]  /*a580*/  FADD.FTZ R154, R155, R154 ;  /* 0x0000009a9b9a7221 */ /* 0x000fe40000010000 */
[----:B------:R-:W-:Y:S01]  /*a590*/  FADD.FTZ R158, R159, R158 ;  /* 0x0000009e9f9e7221 */ /* 0x000fe20000010000 */
[C---:B------:R-:W-:Y:S01]  /*a5a0*/  HMMA.16816.F32.BF16 R8, R12.reuse, R18, R8 ;  /* 0x000000120c08723c */ /* 0x040fe20000041808 */
[----:B------:R-:W2:Y:S07]  /*a5b0*/  LDSM.16.MT88.4 R16, [R188+0x3100] ;  /* 0x00310000bc10783b */ /* 0x000eae0000004200 */
[C---:B------:R-:W-:Y:S08]  /*a5c0*/  HMMA.16816.F32.BF16 R100, R12.reuse, R20, R100 ;  /* 0x000000140c64723c */ /* 0x040ff00000041864 */
[C---:B------:R-:W-:Y:S01]  /*a5d0*/  HMMA.16816.F32.BF16 R104, R12.reuse, R22, R104 ;  /* 0x000000160c68723c */ /* 0x040fe20000041868 */
[----:B------:R-:W3:Y:S07]  /*a5e0*/  LDSM.16.MT88.4 R20, [R195+0x5100] ;  /* 0x00510000c314783b */ /* 0x000eee0000004200 */
[C---:B------:R-:W-:Y:S08]  /*a5f0*/  HMMA.16816.F32.BF16 R108, R12.reuse, R24, R108 ;  /* 0x000000180c6c723c */ /* 0x040ff0000004186c */
[C---:B------:R-:W-:Y:S01]  /*a600*/  HMMA.16816.F32.BF16 R112, R12.reuse, R26, R112 ;  /* 0x0000001a0c70723c */ /* 0x040fe20000041870 */
[----:B------:R-:W4:Y:S07]  /*a610*/  LDSM.16.MT88.4 R24, [R190+0x5100] ;  /* 0x00510000be18783b */ /* 0x000f2e0000004200 */
[C---:B------:R-:W-:Y:S08]  /*a620*/  HMMA.16816.F32.BF16 R116, R12.reuse, R128, R116 ;  /* 0x000000800c74723c */ /* 0x040ff00000041874 */
[C---:B------:R-:W-:Y:S08]  /*a630*/  HMMA.16816.F32.BF16 R120, R12.reuse, R130, R120 ;  /* 0x000000820c78723c */ /* 0x040ff00000041878 */
        /* <DEDUP_REMOVED lines=9> */
[C---:B--2---:R-:W-:Y:S08]  /*a6d0*/  HMMA.16816.F32.BF16 R60, R12.reuse, R16, R60 ;  /* 0x000000100c3c723c */ /* 0x044ff0000004183c */
[C---:B------:R-:W-:Y:S01]  /*a6e0*/  HMMA.16816.F32.BF16 R64, R12.reuse, R18, R64 ;  /* 0x000000120c40723c */ /* 0x040fe20000041840 */
[----:B------:R-:W2:Y:S07]  /*a6f0*/  LDSM.16.MT88.4 R16, [R188+0x5100] ;  /* 0x00510000bc10783b */ /* 0x000eae0000004200 */
[C---:B---3--:R-:W-:Y:S08]  /*a700*/  HMMA.16816.F32.BF16 R68, R12.reuse, R20, R68 ;  /* 0x000000140c44723c */ /* 0x048ff00000041844 */
[C---:B------:R-:W-:Y:S01]  /*a710*/  HMMA.16816.F32.BF16 R72, R12.reuse, R22, R72 ;  /* 0x000000160c48723c */ /* 0x040fe20000041848 */
[----:B------:R-:W3:Y:S07]  /*a720*/  LDSM.16.MT88.4 R20, [R195+0x1900] ;  /* 0x00190000c314783b */ /* 0x000eee0000004200 */
[C---:B----4-:R-:W-:Y:S08]  /*a730*/  HMMA.16816.F32.BF16 R76, R12.reuse, R24, R76 ;  /* 0x000000180c4c723c */ /* 0x050ff0000004184c */
[C---:B------:R-:W-:Y:S01]  /*a740*/  HMMA.16816.F32.BF16 R80, R12.reuse, R26, R80 ;  /* 0x0000001a0c50723c */ /* 0x040fe20000041850 */
[----:B------:R-:W4:Y:S07]  /*a750*/  LDSM.16.MT88.4 R24, [R190+0x1900] ;  /* 0x00190000be18783b */ /* 0x000f2e0000004200 */
[C---:B------:R-:W-:Y:S08]  /*a760*/  HMMA.16816.F32.BF16 R84, R12.reuse, R124, R84 ;  /* 0x0000007c0c54723c */ /* 0x040ff00000041854 */
[C---:B------:R-:W-:Y:S08]  /*a770*/  HMMA.16816.F32.BF16 R88, R12.reuse, R126, R88 ;  /* 0x0000007e0c58723c */ /* 0x040ff00000041858 */
[C---:B--2---:R-:W-:Y:S08]  /*a780*/  HMMA.16816.F32.BF16 R92, R12.reuse, R16, R92 ;  /* 0x000000100c5c723c */ /* 0x044ff0000004185c */
[----:B------:R-:W-:Y:S01]  /*a790*/  HMMA.16816.F32.BF16 R96, R12, R18, R96 ;  /* 0x000000120c60723c */ /* 0x000fe20000041860 */
[----:B------:R-:W2:Y:S06]  /*a7a0*/  LDSM.16.MT88.4 R16, [R189+0x3900] ;  /* 0x00390000bd10783b */ /* 0x000eac0000004200 */
[----:B------:R-:W-:Y:S01]  /*a7b0*/  F2FP.BF16.PACK_AB R12, R220, R219 ;  /* 0x000000dbdc0c723e */ /* 0x000fe200000010ff */
[----:B------:R-:W-:Y:S01]  /*a7c0*/  FADD.FTZ R219, R219, R154 ;  /* 0x0000009adbdb7221 */ /* 0x000fe20000010000 */
[----:B-1----:R-:W-:Y:S03]  /*a7d0*/  F2FP.BF16.PACK_AB R14, R222, R221 ;  /* 0x000000ddde0e723e */ /* 0x002fe600000010ff */
[----:B------:R-:W-:Y:S01]  /*a7e0*/  F2FP.BF16.PACK_AB R13, R224, R223 ;  /* 0x000000dfe00d723e */ /* 0x000fe200000010ff */
[----:B------:R-:W-:Y:S01]  /*a7f0*/  FADD.FTZ R223, R223, R158 ;  /* 0x0000009edfdf7221 */ /* 0x000fe20000010000 */
[----:B------:R-:W-:Y:S01]  /*a800*/  F2FP.BF16.PACK_AB R15, R226, R225 ;  /* 0x000000e1e20f723e */ /* 0x000fe200000010ff */
[----:B------:R-:W-:Y:S02]  /*a810*/  FADD.FTZ R220, R220, R219 ;  /* 0x000000dbdcdc7221 */ /* 0x000fe40000010000 */
[----:B------:R-:W-:Y:S02]  /*a820*/  FADD.FTZ R224, R224, R223 ;  /* 0x000000dfe0e07221 */ /* 0x000fe40000010000 */
[----:B------:R-:W-:Y:S02]  /*a830*/  FADD.FTZ R221, R221, R220 ;  /* 0x000000dcdddd7221 */ /* 0x000fe40000010000 */
[C---:B---3--:R-:W-:Y:S01]  /*a840*/  HMMA.16816.F32.BF16 R128, R12.reuse, R20, R4 ;  /* 0x000000140c80723c */ /* 0x048fe20000041804 */
[----:B------:R-:W1:Y:S02]  /*a850*/  LDSM.16.MT88.4 R4, [R190+0x5900] ;  /* 0x00590000be04783b */ /* 0x000e640000004200 */
[----:B------:R-:W-:Y:S02]  /*a860*/  FADD.FTZ R211, R225, R224 ;  /* 0x000000e0e1d37221 */ /* 0x000fe40000010000 */
[----:B------:R-:W-:Y:S02]  /*a870*/  FADD.FTZ R210, R222, R221 ;  /* 0x000000ddded27221 */ /* 0x000fe40000010000 */
[----:B------:R-:W-:Y:S01]  /*a880*/  FADD.FTZ R211, R226, R211 ;  /* 0x000000d3e2d37221 */ /* 0x000fe20000010000 */
[C---:B------:R-:W-:Y:S01]  /*a890*/  HMMA.16816.F32.BF16 R124, R12.reuse, R22, R8 ;  /* 0x000000160c7c723c */ /* 0x040fe20000041808 */
[----:B------:R-:W3:Y:S07]  /*a8a0*/  LDSM.16.MT88.4 R8, [R189+0x5900] ;  /* 0x00590000bd08783b */ /* 0x000eee0000004200 */
        /* <DEDUP_REMOVED lines=10> */
[C---:B--2---:R-:W-:Y:S08]  /*a950*/  HMMA.16816.F32.BF16 R52, R12.reuse, R16, R52 ;  /* 0x000000100c34723c */ /* 0x044ff00000041834 */
[C---:B------:R-:W-:Y:S01]  /*a960*/  HMMA.16816.F32.BF16 R56, R12.reuse, R18, R56 ;  /* 0x000000120c38723c */ /* 0x040fe20000041838 */
[----:B------:R-:W2:Y:S07]  /*a970*/  LDSM.16.MT88.4 R16, [R188+0x5900] ;  /* 0x00590000bc10783b */ /* 0x000eae0000004200 */
[C---:B------:R-:W-:Y:S08]  /*a980*/  HMMA.16816.F32.BF16 R60, R12.reuse, R144, R60 ;  /* 0x000000900c3c723c */ /* 0x040ff0000004183c */
[C---:B------:R-:W-:Y:S08]  /*a990*/  HMMA.16816.F32.BF16 R64, R12.reuse, R146, R64 ;  /* 0x000000920c40723c */ /* 0x040ff00000041840 */
[C---:B------:R-:W-:Y:S08]  /*a9a0*/  HMMA.16816.F32.BF16 R68, R12.reuse, R148, R68 ;  /* 0x000000940c44723c */ /* 0x040ff00000041844 */
[C---:B------:R-:W-:Y:S08]  /*a9b0*/  HMMA.16816.F32.BF16 R72, R12.reuse, R150, R72 ;  /* 0x000000960c48723c */ /* 0x040ff00000041848 */
[C---:B-1----:R-:W-:Y:S08]  /*a9c0*/  HMMA.16816.F32.BF16 R76, R12.reuse, R4, R76 ;  /* 0x000000040c4c723c */ /* 0x042ff0000004184c */
[C---:B------:R-:W-:Y:S08]  /*a9d0*/  HMMA.16816.F32.BF16 R80, R12.reuse, R6, R80 ;  /* 0x000000060c50723c */ /* 0x040ff00000041850 */
[C---:B---3--:R-:W-:Y:S08]  /*a9e0*/  HMMA.16816.F32.BF16 R84, R12.reuse, R8, R84 ;  /* 0x000000080c54723c */ /* 0x048ff00000041854 */
[C---:B------:R-:W-:Y:S08]  /*a9f0*/  HMMA.16816.F32.BF16 R88, R12.reuse, R10, R88 ;  /* 0x0000000a0c58723c */ /* 0x040ff00000041858 */
[C---:B--2---:R-:W-:Y:S08]  /*aa00*/  HMMA.16816.F32.BF16 R92, R12.reuse, R16, R92 ;  /* 0x000000100c5c723c */ /* 0x044ff0000004185c */
[----:B------:R-:W-:Y:S07]  /*aa10*/  HMMA.16816.F32.BF16 R96, R12, R18, R96 ;  /* 0x000000120c60723c */ /* 0x000fee0000041860 */
[----:B------:R-:W-:Y:S01]  /*aa20*/  MOV R12, R132 ;  /* 0x00000084000c7202 */ /* 0x000fe20000000f00 */
[----:B------:R-:W-:-:S05]  /*aa30*/  @P0 BRA `(.L_x_180) ;  /* 0xffffd71000000947 */ /* 0x000fca000383ffff */
.L_x_179:
[----:B------:R-:W-:-:S06]  /*aa40*/  UISETP.GE.AND UP0, UPT, UR13, UR8, UPT ;  /* 0x000000080d00728c */ /* 0x000fcc000bf06270 */
[----:B------:R-:W-:-:S13]  /*aa50*/  PLOP3.LUT P0, PT, PT, PT, UP0, 0x80, 0x0 ;  /* 0x000000000000781c */ /* 0x000fda0003f0f008 */
[----:B------:R-:W-:Y:S05]  /*aa60*/  @!P0 BRA `(.L_x_181) ;  /* 0x000034f000008947 */ /* 0x000fea0003800000 */
[----:B------:R-:W-:Y:S01]  /*aa70*/  IADD3 R216, P5, R206, 0x80, RZ ;  /* 0x00000080ced87810 */ /* 0x000fe20007fbe0ff */
[----:B------:R-:W-:Y:S01]  /*aa80*/  ULDC.64 UR4, c[0x0][0x208] ;  /* 0x0000820000047ab9 */ /* 0x000fe20000000a00 */
[----:B------:R-:W-:Y:S01]  /*aa90*/  IADD3 R213, P0, R200, 0x80, RZ ;  /* 0x00000080c8d57810 */ /* 0x000fe20007f1e0ff */
[----:B------:R-:W-:Y:S01]  /*aaa0*/  IMAD.MOV.U32 R2, RZ, RZ, R12 ;  /* 0x000000ffff027224 */ /* 0x000fe200078e000c */
[----:B------:R-:W-:Y:S01]  /*aab0*/  IADD3 R218, P6, R206, 0x40, RZ ;  /* 0x00000040ceda7810 */ /* 0x000fe20007fde0ff */
[----:B------:R-:W-:Y:S01]  /*aac0*/  IMAD.MOV.U32 R3, RZ, RZ, R0 ;  /* 0x000000ffff037224 */ /* 0x000fe200078e0000 */
[----:B------:R-:W-:Y:S01]  /*aad0*/  IADD3 R215, P4, R200, 0x40, RZ ;  /* 0x00000040c8d77810 */ /* 0x000fe20007f9e0ff */
[----:B------:R-:W-:Y:S01]  /*aae0*/  IMAD.X R217, RZ, RZ, R209, P5 ;  /* 0x000000ffffd97224 */ /* 0x000fe200028e06d1 */
[----:B------:R-:W-:Y:S01]  /*aaf0*/  IADD3.X R219, RZ, R209, RZ, P6, !PT ;  /* 0x000000d1ffdb7210 */ /* 0x000fe200037fe4ff */
[----:B------:R-:W-:Y:S01]  /*ab00*/  IMAD.X R212, RZ, RZ, R203, P0 ;  /* 0x000000ffffd47224 */ /* 0x000fe200000e06cb */
[----:B------:R-:W-:Y:S01]  /*ab10*/  IADD3.X R214, RZ, R203, RZ, P4, !PT ;  /* 0x000000cbffd67210 */ /* 0x000fe200027fe4ff */
[----:B------:R-:W-:Y:S01]  /*ab20*/  USHF.L.U64.HI UR19, UR4, 0x5, UR5 ;  /* 0x0000000504137899 */ /* 0x000fe20008010205 */
[----:B------:R-:W-:Y:S01]  /*ab30*/  MOV R208, R206 ;  /* 0x000000ce00d07202 */ /* 0x000fe20000000f00 */
[----:B------:R-:W-:-:S03]  /*ab40*/  USHF.L.U32 UR18, UR4, 0x5, URZ ;  /* 0x0000000504127899 */ /* 0x000fc6000800063f */
[----:B------:R-:W-:Y:S02]  /*ab50*/  ULDC.64 UR4, c[0x0][0x1e0] ;  /* 0x0000780000047ab9 */ /* 0x000fe40000000a00 */
.L_x_190:
[----:B------:R-:W-:Y:S04]  /*ab60*/  DEPBAR.LE SB0, 0x0 ;  /* 0x000080000000791a */ /* 0x000fe80000000000 */
[----:B------:R-:W-:Y:S01]  /*ab70*/  BAR.SYNC.DEFER_BLOCKING 0x0 ;  /* 0x0000000000007b1d */ /* 0x000fe20000010000 */
[----:B------:R-:W-:Y:S01]  /*ab80*/  USHF.R.S32.HI UR7, URZ, 0x1f, UR13 ;  /* 0x0000001f3f077899 */ /* 0x000fe2000801140d */
[----:B------:R-:W-:Y:S01]  /*ab90*/  IMAD.U32 R15, RZ, RZ, UR13 ;  /* 0x0000000dff0f7e24 */ /* 0x000fe2000f8e00ff */
[----:B------:R-:W-:Y:S01]  /*aba0*/  UIMAD UR6, UR9, UR13, URZ ;  /* 0x0000000d090672a4 */ /* 0x000fe2000f8e023f */
[----:B------:R-:W-:Y:S01]  /*abb0*/  IMAD.U32 R21, RZ, RZ, UR13 ;  /* 0x0000000dff157e24 */ /* 0x000fe2000f8e00ff */
[----:B------:R-:W-:Y:S01]  /*abc0*/  UIMAD.WIDE.U32 UR20, UR13, UR10, UR18 ;  /* 0x0000000a0d1472a5 */ /* 0x000fe2000f8e0012 */
[----:B------:R-:W-:Y:S01]  /*abd0*/  IMAD.WIDE.U32 R14, R15, UR10, R218 ;  /* 0x0000000a0f0e7c25 */ /* 0x000fe2000f8e00da */
[----:B------:R-:W-:Y:S02]  /*abe0*/  UIMAD UR6, UR7, UR10, UR6 ;  /* 0x0000000a070672a4 */ /* 0x000fe4000f8e0206 */
[----:B------:R-:W-:Y:S01]  /*abf0*/  UISETP.GT.AND UP3, UPT, UR13, UR8, UPT ;  /* 0x000000080d00728c */ /* 0x000fe2000bf64270 */
[----:B------:R-:W-:Y:S01]  /*ac00*/  IMAD.WIDE.U32 R20, R21, UR10, R208 ;  /* 0x0000000a15147c25 */ /* 0x000fe2000f8e00d0 */
[----:B------:R-:W-:Y:S01]  /*ac10*/  LEA R224, P0, R14, c[0x0][0x1f8], 0x1 ;  /* 0x00007e000ee07a11 */ /* 0x000fe200078008ff */
[----:B------:R-:W-:Y:S01]  /*ac20*/  UIADD3 UR7, UR6, UR21, URZ ;  /* 0x0000001506077290 */ /* 0x000fe2000fffe03f */
[----:B------:R-:W-:Y:S01]  /*ac30*/  IADD3 R12, R15, UR6, RZ ;  /* 0x000000060f0c7c10 */ /* 0x000fe2000fffe0ff */
[----:B------:R-:W-:Y:S01]  /*ac40*/  IMAD.U32 R13, RZ, RZ, UR13 ;  /* 0x0000000dff0d7e24 */ /* 0x000fe2000f8e00ff */
[----:B------:R-:W-:Y:S02]  /*ac50*/  LEA R168, P4, R20, c[0x0][0x1f8], 0x1 ;  /* 0x00007e0014a87a11 */ /* 0x000fe400078808ff */
[----:B------:R-:W-:Y:S01]  /*ac60*/  LEA.HI.X R225, R14, c[0x0][0x1fc], R12, 0x1, P0 ;  /* 0x00007f000ee17a11 */ /* 0x000fe200000f0c0c */
[----:B------:R-:W-:Y:S01]  /*ac70*/  IMAD.WIDE.U32 R22, R13, UR10, R216 ;  /* 0x0000000a0d167c25 */ /* 0x000fe2000f8e00d8 */
[----:B------:R-:W-:Y:S04]  /*ac80*/  IADD3 R0, R21, UR6, RZ ;  /* 0x0000000615007c10 */ /* 0x000fe8000fffe0ff */
[----:B------:R-:W-:Y:S01]  /*ac90*/  LEA.HI.X R169, R20, c[0x0][0x1fc], R0, 0x1, P4 ;  /* 0x00007f0014a97a11 */ /* 0x000fe200020f0c00 */
[----:B------:R-:W-:Y:S01]  /*aca0*/  LDSM.16.M88.4 R32, [R198+0xc100] ;  /* 0x00c10000c620783b */ /* 0x000fe20000000200 */
[----:B------:R-:W-:Y:S02]  /*acb0*/  IADD3 R20, P5, R206, UR20, RZ ;  /* 0x00000014ce147c10 */ /* 0x000fe4000ffbe0ff */
[----:B------:R-:W-:Y:S02]  /*acc0*/  LEA R174, P4, R22, c[0x0][0x1f8], 0x1 ;  /* 0x00007e0016ae7a11 */ /* 0x000fe400078808ff */
[----:B------:R-:W1:Y:S01]  /*acd0*/  LDSM.16.M88.4 R8, [R197+0x6100] ;  /* 0x00610000c508783b */ /* 0x000e620000000200 */
[----:B------:R-:W-:Y:S02]  /*ace0*/  LEA R222, P0, R20, c[0x0][0x1f8], 0x1 ;  /* 0x00007e0014de7a11 */ /* 0x000fe400078008ff */
[----:B------:R-:W-:Y:S02]  /*acf0*/  IADD3 R21, R23, UR6, RZ ;  /* 0x0000000617157c10 */ /* 0x000fe4000fffe0ff */
[----:B------:R-:W2:Y:S01]  /*ad00*/  LDSM.16.M88.4 R16, [R197+0x6900] ;  /* 0x00690000c510783b */ /* 0x000ea20000000200 */
[----:B------:R-:W-:Y:S02]  /*ad10*/  IADD3 R0, P6, R218, UR20, RZ ;  /* 0x00000014da007c10 */ /* 0x000fe4000ffde0ff */
[----:B------:R-:W-:Y:S02]  /*ad20*/  LEA.HI.X R175, R22, c[0x0][0x1fc], R21, 0x1, P4 ;  /* 0x00007f0016af7a11 */ /* 0x000fe400020f0c15 */
[----:B------:R-:W3:Y:S01]  /*ad30*/  LDSM.16.M88.4 R24, [R197+0x7100] ;  /* 0x00710000c518783b */ /* 0x000ee20000000200 */
[----:B------:R-:W-:Y:S02]  /*ad40*/  IADD3 R28, P4, R216, UR20, RZ ;  /* 0x00000014d81c7c10 */ /* 0x000fe4000ff9e0ff */
[----:B------:R-:W-:Y:S02]  /*ad50*/  IADD3.X R29, R219, UR7, RZ, P6, !PT ;  /* 0x00000007db1d7c10 */ /* 0x000fe4000b7fe4ff */
[----:B------:R-:W4:Y:S01]  /*ad60*/  LDSM.16.M88.4 R132, [R197+0x7900] ;  /* 0x00790000c584783b */ /* 0x000f220000000200 */
[----:B------:R-:W-:Y:S02]  /*ad70*/  IADD3.X R31, R217, UR7, RZ, P4, !PT ;  /* 0x00000007d91f7c10 */ /* 0x000fe4000a7fe4ff */
[----:B------:R-:W-:Y:S02]  /*ad80*/  PLOP3.LUT P4, PT, PT, PT, UP2, 0x80, 0x0 ;  /* 0x000000000000781c */ /* 0x000fe40003f8f028 */
[----:B------:R-:W-:Y:S05]  /*ad90*/  LDSM.16.M88.4 R136, [R194+0xc100] ;  /* 0x00c10000c288783b */ /* 0x000fea0000000200 */
[----:B------:R-:W5:Y:S05]  /*ada0*/  LDSM.16.M88.4 R140, [R196] ;  /* 0x00000000c48c783b */ /* 0x000f6a0000000200 */
[----:B------:R-:W3:Y:S05]  /*adb0*/  LDSM.16.M88.4 R144, [R187] ;  /* 0x00000000bb90783b */ /* 0x000eea0000000200 */
[----:B------:R-:W3:Y:S01]  /*adc0*/  LDSM.16.M88.4 R148, [R186] ;  /* 0x00000000ba94783b */ /* 0x000ee20000000200 */
[C---:B-1----:R-:W-:Y:S04]  /*add0*/  HMMA.16816.F32.BF16 R4, R32.reuse, R8, RZ ;  /* 0x000000082004723c */ /* 0x042fe800000418ff */
[----:B------:R-:W1:Y:S05]  /*ade0*/  LDSM.16.M88.4 R152, [R185] ;  /* 0x00000000b998783b */ /* 0x000e6a0000000200 */
[----:B------:R-:W-:Y:S01]  /*adf0*/  @!PT LDS RZ, [RZ] ;  /* 0x00000000fffff984 */ /* 0x000fe20000000800 */
[----:B------:R-:W-:Y:S01]  /*ae00*/  @!PT LDS RZ, [RZ] ;  /* 0x00000000fffff984 */ /* 0x000fe20000000800 */
[----:B------:R-:W-:Y:S01]  /*ae10*/  @!PT LDS RZ, [RZ] ;  /* 0x00000000fffff984 */ /* 0x000fe20000000800 */
[----:B------:R1:W-:Y:S01]  /*ae20*/  LDGSTS.E.BYPASS.LTC128B.128 [R199+0x100], [R168.64], !P3 ;  /* 0x00100000a8c77fae */ /* 0x0003e2000d901d50 */
[C---:B------:R-:W-:Y:S04]  /*ae30*/  HMMA.16816.F32.BF16 R8, R32.reuse, R10, RZ ;  /* 0x0000000a2008723c */ /* 0x040fe800000418ff */
[----:B------:R1:W-:Y:S04]  /*ae40*/  LDGSTS.E.BYPASS.LTC128B.128 [R199+0x2100], [R224.64], !P2 ;  /* 0x02100000e0c77fae */ /* 0x0003e8000d101d50 */
[C---:B--2---:R-:W-:Y:S01]  /*ae50*/  HMMA.16816.F32.BF16 R12, R32.reuse, R16, RZ ;  /* 0x00000010200c723c */ /* 0x044fe200000418ff */
[----:B------:R2:W-:Y:S06]  /*ae60*/  LDGSTS.E.BYPASS.LTC128B.128 [R199+0x4100], [R174.64], !P1 ;  /* 0x04100000aec77fae */ /* 0x0005ec000c901d50 */
[----:B------:R-:W-:Y:S01]  /*ae70*/  IADD3.X R17, R209, UR7, RZ, P5, !PT ;  /* 0x00000007d1117c10 */ /* 0x000fe2000affe4ff */
[----:B------:R-:W-:Y:S01]  /*ae80*/  @UP3 UIADD3 UR7, UR13, -0x1, URZ ;  /* 0xffffffff0d073890 */ /* 0x000fe2000fffe03f */
[----:B------:R-:W-:Y:S03]  /*ae90*/  LEA R220, P5, R0, c[0x0][0x1f8], 0x1 ;  /* 0x00007e0000dc7a11 */ /* 0x000fe600078a08ff */
[----:B------:R-:W-:Y:S01]  /*aea0*/  LEA.HI.X R223, R20, c[0x0][0x1fc], R17, 0x1, P0 ;  /* 0x00007f0014df7a11 */ /* 0x000fe200000f0c11 */
[----:B------:R-:W-:Y:S01]  /*aeb0*/  @UP3 USHF.R.S32.HI UR6, URZ, 0x1f, UR7 ;  /* 0x0000001f3f063899 */ /* 0x000fe20008011407 */
[C---:B------:R-:W-:Y:S01]  /*aec0*/  HMMA.16816.F32.BF16 R16, R32.reuse, R18, RZ ;  /* 0x000000122010723c */ /* 0x040fe200000418ff */
[----:B------:R-:W-:Y:S01]  /*aed0*/  LEA R172, P0, R28, c[0x0][0x1f8], 0x1 ;  /* 0x00007e001cac7a11 */ /* 0x000fe200078008ff */
[----:B------:R-:W-:Y:S01]  /*aee0*/  @UP3 UIMAD.WIDE.U32 UR20, UR7, UR4, URZ ;  /* 0x00000004071432a5 */ /* 0x000fe2000f8e003f */
[----:B------:R1:W-:Y:S01]  /*aef0*/  LDGSTS.E.BYPASS.LTC128B.128 [R199+0x1100], [R222.64], !P3 ;  /* 0x01100000dec77fae */ /* 0x0003e2000d901d50 */
[----:B------:R-:W-:Y:S01]  /*af00*/  LEA.HI.X R221, R0, c[0x0][0x1fc], R29, 0x1, P5 ;  /* 0x00007f0000dd7a11 */ /* 0x000fe200028f0c1d */
[----:B------:R-:W-:Y:S01]  /*af10*/  IMAD.MOV.U32 R0, RZ, RZ, R204 ;  /* 0x000000ffff007224 */ /* 0x000fe200078e00cc */
[----:B------:R-:W-:Y:S01]  /*af20*/  LEA.HI.X R173, R28, c[0x0][0x1fc], R31, 0x1, P0 ;  /* 0x00007f001cad7a11 */ /* 0x000fe200000f0c1f */
[----:B------:R-:W-:Y:S01]  /*af30*/  @UP3 UIMAD UR6, UR6, UR4, URZ ;  /* 0x00000004060632a4 */ /* 0x000fe2000f8e023f */
[C---:B---3--:R-:W-:Y:S01]  /*af40*/  HMMA.16816.F32.BF16 R20, R32.reuse, R24, RZ ;  /* 0x000000182014723c */ /* 0x048fe200000418ff */
[----:B------:R3:W-:Y:S01]  /*af50*/  LDGSTS.E.BYPASS.LTC128B.128 [R199+0x3100], [R220.64], !P2 ;  /* 0x03100000dcc77fae */ /* 0x0007e2000d101d50 */
[----:B------:R-:W-:Y:S01]  /*af60*/  PLOP3.LUT P0, PT, PT, PT, UP3, 0x80, 0x0 ;  /* 0x000000000000781c */ /* 0x000fe20003f0f038 */
[----:B------:R-:W-:Y:S01]  /*af70*/  @UP3 UIMAD UR6, UR7, UR5, UR6 ;  /* 0x00000005070632a4 */ /* 0x000fe2000f8e0206 */
[----:B------:R-:W-:Y:S01]  /*af80*/  PLOP3.LUT P5, PT, PT, PT, UP2, 0x80, 0x0 ;  /* 0x000000000000781c */ /* 0x000fe20003faf028 */
[----:B------:R-:W-:Y:S01]  /*af90*/  @UP3 USHF.L.U32 UR7, UR20, 0x6, URZ ;  /* 0x0000000614073899 */ /* 0x000fe2000800063f */
[----:B------:R2:W-:Y:S01]  /*afa0*/  LDGSTS.E.BYPASS.LTC128B.128 [R199+0x5100], [R172.64], !P1 ;  /* 0x05100000acc77fae */ /* 0x0005e2000c901d50 */
[----:B------:R-:W-:Y:S01]  /*afb0*/  @UP3 UIADD3 UR6, UR21, UR6, URZ ;  /* 0x0000000615063290 */ /* 0x000fe2000fffe03f */
[C---:B------:R-:W-:Y:S01]  /*afc0*/  HMMA.16816.F32.BF16 R24, R32.reuse, R26, RZ ;  /* 0x0000001a2018723c */ /* 0x040fe200000418ff */
[----:B------:R-:W-:Y:S02]  /*afd0*/  @UP3 UIADD3 UR15, UP0, UR12, UR7, URZ ;  /* 0x000000070c0f3290 */ /* 0x000fe4000ff1e03f */
[----:B------:R-:W-:Y:S01]  /*afe0*/  LDSM.16.M88.4 R156, [R193+0xc100] ;  /* 0x00c10000c19c783b */ /* 0x000fe20000000200 */
[----:B------:R-:W-:Y:S04]  /*aff0*/  @UP3 USHF.L.U64.HI UR6, UR20, 0x6, UR6 ;  /* 0x0000000614063899 */ /* 0x000fe80008010206 */
[C---:B----4-:R-:W-:Y:S01]  /*b000*/  HMMA.16816.F32.BF16 R28, R32.reuse, R132, RZ ;  /* 0x00000084201c723c */ /* 0x050fe200000418ff */
[----:B------:R-:W0:Y:S05]  /*b010*/  LDGDEPBAR ;  /* 0x00000000000079af */ /* 0x000e2a0000000000 */
[----:B------:R-:W4:Y:S02]  /*b020*/  LDSM.16.M88.4 R160, [R192+0x6100] ;  /* 0x00610000c0a0783b */ /* 0x000f240000000200 */
[----:B------:R-:W-:Y:S03]  /*b030*/  HMMA.16816.F32.BF16 R32, R32, R134, RZ ;  /* 0x000000862020723c */ /* 0x000fe600000418ff */
[----:B------:R-:W3:Y:S05]  /*b040*/  LDSM.16.M88.4 R164, [R192+0x6900] ;  /* 0x00690000c0a4783b */ /* 0x000eea0000000200 */
[C---:B-----5:R-:W-:Y:S01]  /*b050*/  HMMA.16816.F32.BF16 R4, R136.reuse, R140, R4 ;  /* 0x0000008c8804723c */ /* 0x060fe20000041804 */
[----:B-1----:R-:W1:Y:S05]  /*b060*/  LDSM.16.M88.4 R168, [R192+0x7100] ;  /* 0x00710000c0a8783b */ /* 0x002e6a0000000200 */
[----:B------:R-:W5:Y:S02]  /*b070*/  LDSM.16.M88.4 R132, [R192+0x7900] ;  /* 0x00790000c084783b */ /* 0x000f640000000200 */
[C---:B------:R-:W-:Y:S03]  /*b080*/  HMMA.16816.F32.BF16 R8, R136.reuse, R142, R8 ;  /* 0x0000008e8808723c */ /* 0x040fe60000041808 */
[----:B------:R-:W-:Y:S05]  /*b090*/  LDSM.16.M88.4 R140, [R191+0xc100] ;  /* 0x00c10000bf8c783b */ /* 0x000fea0000000200 */
[C---:B------:R-:W-:Y:S01]  /*b0a0*/  HMMA.16816.F32.BF16 R12, R136.reuse, R144, R12 ;  /* 0x00000090880c723c */ /* 0x040fe2000004180c */
[----:B--2---:R-:W-:Y:S07]  /*b0b0*/  LDSM.16.M88.4 R172, [R184+0x1000] ;  /* 0x00100000b8ac783b */ /* 0x004fee0000000200 */
[C---:B------:R-:W-:Y:S01]  /*b0c0*/  HMMA.16816.F32.BF16 R16, R136.reuse, R146, R16 ;  /* 0x000000928810723c */ /* 0x040fe20000041810 */
[----:B------:R-:W2:Y:S07]  /*b0d0*/  LDSM.16.M88.4 R144, [R184] ;  /* 0x00000000b890783b */ /* 0x000eae0000000200 */
[C---:B------:R-:W-:Y:S08]  /*b0e0*/  HMMA.16816.F32.BF16 R20, R136.reuse, R148, R20 ;  /* 0x000000948814723c */ /* 0x040ff00000041814 */
[C---:B------:R-:W-:Y:S01]  /*b0f0*/  HMMA.16816.F32.BF16 R24, R136.reuse, R150, R24 ;  /* 0x000000968818723c */ /* 0x040fe20000041818 */
[----:B------:R-:W1:Y:S07]  /*b100*/  LDSM.16.M88.4 R148, [R184+0x800] ;  /* 0x00080000b894783b */ /* 0x000e6e0000000200 */
[C---:B------:R-:W-:Y:S08]  /*b110*/  HMMA.16816.F32.BF16 R28, R136.reuse, R152, R28 ;  /* 0x00000098881c723c */ /* 0x040ff0000004181c */
[----:B------:R-:W-:Y:S01]  /*b120*/  HMMA.16816.F32.BF16 R32, R136, R154, R32 ;  /* 0x0000009a8820723c */ /* 0x000fe20000041820 */
[----:B------:R-:W2:Y:S05]  /*b130*/  LDSM.16.M88.4 R136, [R184+0x1800] ;  /* 0x00180000b888783b */ /* 0x000eaa0000000200 */
[----:B------:R-:W-:Y:S02]  /*b140*/  LDSM.16.M88.4 R152, [R198+0x10100] ;  /* 0x01010000c698783b */ /* 0x000fe40000000200 */
[C---:B----4-:R-:W-:Y:S08]  /*b150*/  HMMA.16816.F32.BF16 R4, R156.reuse, R160, R4 ;  /* 0x000000a09c04723c */ /* 0x050ff00000041804 */
[C---:B------:R-:W-:Y:S01]  /*b160*/  HMMA.16816.F32.BF16 R8, R156.reuse, R162, R8 ;  /* 0x000000a29c08723c */ /* 0x040fe20000041808 */
[----:B------:R-:W4:Y:S07]  /*b170*/  LDSM.16.M88.4 R160, [R197+0x8100] ;  /* 0x00810000c5a0783b */ /* 0x000f2e0000000200 */
        /* <DEDUP_REMOVED lines=8> */
[----:B------:R-:W5:Y:S05]  /*b200*/  LDSM.16.M88.4 R132, [R197+0x9900] ;  /* 0x00990000c584783b */ /* 0x000f6a0000000200 */
[----:B------:R-:W-:Y:S02]  /*b210*/  LDSM.16.M88.4 R156, [R182] ;  /* 0x00000000b69c783b */ /* 0x000fe40000000200 */
[C---:B--2---:R-:W-:Y:S08]  /*b220*/  HMMA.16816.F32.BF16 R4, R140.reuse, R144, R4 ;  /* 0x000000908c04723c */ /* 0x044ff00000041804 */
[C---:B------:R-:W-:Y:S01]  /*b230*/  HMMA.16816.F32.BF16 R8, R140.reuse, R146, R8 ;  /* 0x000000928c08723c */ /* 0x040fe20000041808 */
[----:B------:R-:W-:Y:S07]  /*b240*/  LDSM.16.M88.4 R144, [R194+0x10100] ;  /* 0x01010000c290783b */ /* 0x000fee0000000200 */
[C---:B------:R-:W-:Y:S08]  /*b250*/  HMMA.16816.F32.BF16 R12, R140.reuse, R148, R12 ;  /* 0x000000948c0c723c */ /* 0x040ff0000004180c */
[C---:B------:R-:W-:Y:S01]  /*b260*/  HMMA.16816.F32.BF16 R16, R140.reuse, R150, R16 ;  /* 0x000000968c10723c */ /* 0x040fe20000041810 */
[----:B------:R-:W2:Y:S07]  /*b270*/  LDSM.16.M88.4 R148, [R183] ;  /* 0x00000000b794783b */ /* 0x000eae0000000200 */
[C---:B------:R-:W-:Y:S08]  /*b280*/  HMMA.16816.F32.BF16 R20, R140.reuse, R172, R20 ;  /* 0x000000ac8c14723c */ /* 0x040ff00000041814 */
[C---:B------:R-:W-:Y:S01]  /*b290*/  HMMA.16816.F32.BF16 R24, R140.reuse, R174, R24 ;  /* 0x000000ae8c18723c */ /* 0x040fe20000041818 */
[----:B------:R-:W1:Y:S07]  /*b2a0*/  LDSM.16.M88.4 R172, [R181] ;  /* 0x00000000b5ac783b */ /* 0x000e6e0000000200 */
[C---:B------:R-:W-:Y:S08]  /*b2b0*/  HMMA.16816.F32.BF16 R28, R140.reuse, R136, R28 ;  /* 0x000000888c1c723c */ /* 0x040ff0000004181c */
[----:B------:R-:W-:Y:S01]  /*b2c0*/  HMMA.16816.F32.BF16 R32, R140, R138, R32 ;  /* 0x0000008a8c20723c */ /* 0x000fe20000041820 */
[----:B------:R-:W2:Y:S05]  /*b2d0*/  LDSM.16.M88.4 R136, [R180] ;  /* 0x00000000b488783b */ /* 0x000eaa0000000200 */
        /* <DEDUP_REMOVED lines=13> */
[----:B------:R-:W-:Y:S02]  /*b3b0*/  LDSM.16.M88.4 R152, [R184+0x2000] ;  /* 0x00200000b898783b */ /* 0x000fe40000000200 */
[C---:B--2---:R-:W-:Y:S08]  /*b3c0*/  HMMA.16816.F32.BF16 R4, R144.reuse, R148, R4 ;  /* 0x000000949004723c */ /* 0x044ff00000041804 */
[C---:B------:R-:W-:Y:S01]  /*b3d0*/  HMMA.16816.F32.BF16 R8, R144.reuse, R150, R8 ;  /* 0x000000969008723c */ /* 0x040fe20000041808 */
[----:B------:R-:W2:Y:S07]  /*b3e0*/  LDSM.16.M88.4 R148, [R191+0x10100] ;  /* 0x01010000bf94783b */ /* 0x000eae0000000200 */
[C---:B------:R-:W-:Y:S08]  /*b3f0*/  HMMA.16816.F32.BF16 R12, R144.reuse, R156, R12 ;  /* 0x0000009c900c723c */ /* 0x040ff0000004180c */
[C---:B------:R-:W-:Y:S01]  /*b400*/  HMMA.16816.F32.BF16 R16, R144.reuse, R158, R16 ;  /* 0x0000009e9010723c */ /* 0x040fe20000041810 */
[----:B------:R-:W1:Y:S07]  /*b410*/  LDSM.16.M88.4 R156, [R184+0x2800] ;  /* 0x00280000b89c783b */ /* 0x000e6e0000000200 */
        /* <DEDUP_REMOVED lines=22> */
[----:B------:R-:W2:Y:S07]  /*b580*/  LDSM.16.M88.4 R152, [R179] ;  /* 0x00000000b398783b */ /* 0x000eae0000000200 */
[C---:B------:R-:W-:Y:S08]  /*b590*/  HMMA.16816.F32.BF16 R12, R148.reuse, R156, R12 ;  /* 0x0000009c940c723c */ /* 0x040ff0000004180c */
[C---:B------:R-:W-:Y:S01]  /*b5a0*/  HMMA.16816.F32.BF16 R16, R148.reuse, R158, R16 ;  /* 0x0000009e9410723c */ /* 0x040fe20000041810 */
[----:B------:R-:W1:Y:S07]  /*b5b0*/  LDSM.16.M88.4 R156, [R178] ;  /* 0x00000000b29c783b */ /* 0x000e6e0000000200 */
[C---:B------:R-:W-:Y:S08]  /*b5c0*/  HMMA.16816.F32.BF16 R20, R148.reuse, R172, R20 ;  /* 0x000000ac9414723c */ /* 0x040ff00000041814 */
[C---:B------:R-:W-:Y:S08]  /*b5d0*/  HMMA.16816.F32.BF16 R24, R148.reuse, R174, R24 ;  /* 0x000000ae9418723c */ /* 0x040ff00000041818 */
[C---:B------:R-:W-:Y:S08]  /*b5e0*/  HMMA.16816.F32.BF16 R28, R148.reuse, R136, R28 ;  /* 0x00000088941c723c */ /* 0x040ff0000004181c */
[----:B------:R-:W-:Y:S01]  /*b5f0*/  HMMA.16816.F32.BF16 R32, R148, R138, R32 ;  /* 0x0000008a9420723c */ /* 0x000fe20000041820 */
[----:B------:R-:W2:Y:S05]  /*b600*/  LDSM.16.M88.4 R136, [R177] ;  /* 0x00000000b188783b */ /* 0x000eaa0000000200 */
[----:B------:R-:W2:Y:S02]  /*b610*/  LDSM.16.M88.4 R148, [R176] ;  /* 0x00000000b094783b */ /* 0x000ea40000000200 */
[C---:B----4-:R-:W-:Y:S08]  /*b620*/  HMMA.16816.F32.BF16 R4, R144.reuse, R160, R4 ;  /* 0x000000a09004723c */ /* 0x050ff00000041804 */
[C---:B------:R-:W-:Y:S01]  /*b630*/  HMMA.16816.F32.BF16 R8, R144.reuse, R162, R8 ;  /* 0x000000a29008723c */ /* 0x040fe20000041808 */
[----:B------:R-:W-:Y:S07]  /*b640*/  LDSM.16.M88.4 R160, [R192+0xb900] ;  /* 0x00b90000c0a0783b */ /* 0x000fee0000000200 */
[C---:B---3--:R-:W-:Y:S08]  /*b650*/  HMMA.16816.F32.BF16 R12, R144.reuse, R164, R12 ;  /* 0x000000a4900c723c */ /* 0x048ff0000004180c */
[C---:B------:R-:W-:Y:S01]  /*b660*/  HMMA.16816.F32.BF16 R16, R144.reuse, R166, R16 ;  /* 0x000000a69010723c */ /* 0x040fe20000041810 */
[----:B------:R-:W-:Y:S07]  /*b670*/  LDSM.16.M88.4 R164, [R184+0x4000] ;  /* 0x00400000b8a4783b */ /* 0x000fee0000000200 */
[C---:B-1----:R-:W-:Y:S08]  /*b680*/  HMMA.16816.F32.BF16 R20, R144.reuse, R168, R20 ;  /* 0x000000a89014723c */ /* 0x042ff00000041814 */
[C---:B------:R-:W-:Y:S08]  /*b690*/  HMMA.16816.F32.BF16 R24, R144.reuse, R170, R24 ;  /* 0x000000aa9018723c */ /* 0x040ff00000041818 */
[C---:B-----5:R-:W-:Y:S08]  /*b6a0*/  HMMA.16816.F32.BF16 R28, R144.reuse, R132, R28 ;  /* 0x00000084901c723c */ /* 0x060ff0000004181c */
[----:B------:R-:W-:Y:S01]  /*b6b0*/  HMMA.16816.F32.BF16 R32, R144, R134, R32 ;  /* 0x000000869020723c */ /* 0x000fe20000041820 */
[----:B------:R-:W-:Y:S05]  /*b6c0*/  LDSM.16.M88.4 R132, [R193+0x14100] ;  /* 0x01410000c184783b */ /* 0x000fea0000000200 */
[----:B------:R-:W1:Y:S02]  /*b6d0*/  LDSM.16.M88.4 R144, [R192+0xa100] ;  /* 0x00a10000c090783b */ /* 0x000e640000000200 */
[C---:B--2---:R-:W-:Y:S08]  /*b6e0*/  HMMA.16816.F32.BF16 R4, R140.reuse, R152, R4 ;  /* 0x000000988c04723c */ /* 0x044ff00000041804 */
[C---:B------:R-:W-:Y:S01]  /*b6f0*/  HMMA.16816.F32.BF16 R8, R140.reuse, R154, R8 ;  /* 0x0000009a8c08723c */ /* 0x040fe20000041808 */
[----:B------:R-:W2:Y:S07]  /*b700*/  LDSM.16.M88.4 R152, [R192+0xa900] ;  /* 0x00a90000c098783b */ /* 0x000eae0000000200 */
[C---:B------:R-:W-:Y:S08]  /*b710*/  HMMA.16816.F32.BF16 R12, R140.reuse, R156, R12 ;  /* 0x0000009c8c0c723c */ /* 0x040ff0000004180c */
[C---:B------:R-:W-:Y:S01]  /*b720*/  HMMA.16816.F32.BF16 R16, R140.reuse, R158, R16 ;  /* 0x0000009e8c10723c */ /* 0x040fe20000041810 */
[----:B------:R-:W3:Y:S07]  /*b730*/  LDSM.16.M88.4 R156, [R192+0xb100] ;  /* 0x00b10000c09c783b */ /* 0x000eee0000000200 */
[C---:B------:R-:W-:Y:S08]  /*b740*/  HMMA.16816.F32.BF16 R20, R140.reuse, R136, R20 ;  /* 0x000000888c14723c */ /* 0x040ff00000041814 */
[C---:B------:R-:W-:Y:S01]  /*b750*/  HMMA.16816.F32.BF16 R24, R140.reuse, R138, R24 ;  /* 0x0000008a8c18723c */ /* 0x040fe20000041818 */
[----:B------:R-:W4:Y:S07]  /*b760*/  LDSM.16.M88.4 R136, [R191+0x14100] ;  /* 0x01410000bf88783b */ /* 0x000f2e0000000200 */
[C---:B------:R-:W-:Y:S08]  /*b770*/  HMMA.16816.F32.BF16 R28, R140.reuse, R148, R28 ;  /* 0x000000948c1c723c */ /* 0x040ff0000004181c */
[----:B------:R-:W-:Y:S01]  /*b780*/  HMMA.16816.F32.BF16 R32, R140, R150, R32 ;  /* 0x000000968c20723c */ /* 0x000fe20000041820 */
[----:B------:R-:W5:Y:S07]  /*b790*/  LDSM.16.M88.4 R140, [R184+0x4800] ;  /* 0x00480000b88c783b */ /* 0x000f6e0000000200 */
[C---:B-1----:R-:W-:Y:S07]  /*b7a0*/  HMMA.16816.F32.BF16 R4, R132.reuse, R144, R4 ;  /* 0x000000908404723c */ /* 0x042fee0000041804 */
[C---:B------:R-:W-:Y:S01]  /*b7b0*/  @P0 IADD3 R145, P6, R200.reuse, UR7, RZ ;  /* 0x00000007c8910c10 */ /* 0x040fe2000ffde0ff */
[C---:B------:R-:W-:Y:S04]  /*b7c0*/  HMMA.16816.F32.BF16 R8, R132.reuse, R146, R8 ;  /* 0x000000928408723c */ /* 0x040fe80000041808 */
[----:B------:R-:W-:Y:S02]  /*b7d0*/  @P0 IADD3.X R144, R203, UR6, RZ, P6, !PT ;  /* 0x00000006cb900c10 */ /* 0x000fe4000b7fe4ff */
[C---:B------:R-:W-:Y:S02]  /*b7e0*/  @P0 LEA R150, P6, R145.reuse, c[0x0][0x1c8], 0x1 ;  /* 0x0000720091960a11 */ /* 0x040fe400078c08ff */
[C---:B--2---:R-:W-:Y:S04]  /*b7f0*/  HMMA.16816.F32.BF16 R12, R132.reuse, R152, R12 ;  /* 0x00000098840c723c */ /* 0x044fe8000004180c */
[----:B------:R-:W-:Y:S02]  /*b800*/  @P0 LEA.HI.X R151, R145, c[0x0][0x1cc], R144, 0x1, P6 ;  /* 0x0000730091970a11 */ /* 0x000fe400030f0c90 */
[----:B------:R-:W-:Y:S02]  /*b810*/  @P0 IADD3 R144, P6, R200, UR15, RZ ;  /* 0x0000000fc8900c10 */ /* 0x000fe4000ffde0ff */
[C---:B------:R-:W-:Y:S08]  /*b820*/  HMMA.16816.F32.BF16 R16, R132.reuse, R154, R16 ;  /* 0x0000009a8410723c */ /* 0x040ff00000041810 */
[C---:B---3--:R-:W-:Y:S08]  /*b830*/  HMMA.16816.F32.BF16 R20, R132.reuse, R156, R20 ;  /* 0x0000009c8414723c */ /* 0x048ff00000041814 */
[C---:B------:R-:W-:Y:S08]  /*b840*/  HMMA.16816.F32.BF16 R24, R132.reuse, R158, R24 ;  /* 0x0000009e8418723c */ /* 0x040ff00000041818 */
[C---:B------:R-:W-:Y:S08]  /*b850*/  HMMA.16816.F32.BF16 R28, R132.reuse, R160, R28 ;  /* 0x000000a0841c723c */ /* 0x040ff0000004181c */
[----:B------:R-:W-:Y:S01]  /*b860*/  HMMA.16816.F32.BF16 R32, R132, R162, R32 ;  /* 0x000000a28420723c */ /* 0x000fe20000041820 */
[----:B------:R-:W1:Y:S07]  /*b870*/  LDSM.16.M88.4 R132, [R184+0x5000] ;  /* 0x00500000b884783b */ /* 0x000e6e0000000200 */
[C---:B----4-:R-:W-:Y:S08]  /*b880*/  HMMA.16816.F32.BF16 R4, R136.reuse, R164, R4 ;  /* 0x000000a48804723c */ /* 0x050ff00000041804 */
[C---:B------:R-:W-:Y:S08]  /*b890*/  HMMA.16816.F32.BF16 R8, R136.reuse, R166, R8 ;  /* 0x000000a68808723c */ /* 0x040ff00000041808 */
[C---:B-----5:R-:W-:Y:S07]  /*b8a0*/  HMMA.16816.F32.BF16 R12, R136.reuse, R140, R12 ;  /* 0x0000008c880c723c */ /* 0x060fee000004180c */
[----:B------:R-:W-:Y:S01]  /*b8b0*/  @P5 IMAD.HI.U32 R140, R204, c[0x0][0x2c8], RZ ;  /* 0x0000b200cc8c5a27 */ /* 0x000fe200078e00ff */
[----:B------:R-:W-:Y:S01]  /*b8c0*/  @P0 IADD3 R152, P5, R215, UR7, RZ ;  /* 0x00000007d7980c10 */ /* 0x000fe2000ffbe0ff */
[C---:B------:R-:W-:Y:S03]  /*b8d0*/  HMMA.16816.F32.BF16 R16, R136.reuse, R142, R16 ;  /* 0x0000008e8810723c */ /* 0x040fe60000041810 */
[----:B------:R-:W-:Y:S02]  /*b8e0*/  @P4 SHF.R.U32.HI R0, RZ, c[0x0][0x2cc], R140 ;  /* 0x0000b300ff004a19 */ /* 0x000fe4000001168c */
[----:B------:R-:W2:Y:S01]  /*b8f0*/  LDSM.16.M88.4 R140, [R184+0x5800] ;  /* 0x00580000b88c783b */ /* 0x000ea20000000200 */
[----:B------:R-:W-:Y:S02]  /*b900*/  @P0 IADD3 R154, P4, R213, UR7, RZ ;  /* 0x00000007d59a0c10 */ /* 0x000fe4000ff9e0ff */
[----:B------:R-:W-:Y:S01]  /*b910*/  @P0 IADD3.X R147, R214, UR6, RZ, P5, !PT ;  /* 0x00000006d6930c10 */ /* 0x000fe2000affe4ff */
[----:B------:R-:W-:Y:S04]  /*b920*/  DEPBAR.LE SB0, 0x0 ;  /* 0x000080000000791a */ /* 0x000fe80000000000 */
[----:B------:R-:W-:Y:S01]  /*b930*/  BAR.SYNC.DEFER_BLOCKING 0x0 ;  /* 0x0000000000007b1d */ /* 0x000fe20000010000 */
[----:B------:R-:W-:Y:S01]  /*b940*/  @P0 LEA R148, P5, R152, c[0x0][0x1c8], 0x1 ;  /* 0x0000720098940a11 */ /* 0x000fe200078a08ff */
[C---:B-1----:R-:W-:Y:S05]  /*b950*/  HMMA.16816.F32.BF16 R20, R136.reuse, R132, R20 ;  /* 0x000000848814723c */ /* 0x042fea0000041814 */
[----:B------:R-:W-:Y:S01]  /*b960*/  @P0 IADD3.X R153, R212, UR6, RZ, P4, !PT ;  /* 0x00000006d4990c10 */ /* 0x000fe2000a7fe4ff */
[----:B------:R-:W-:Y:S01]  /*b970*/  @UP3 UIADD3.X UR6, UR11, UR6, URZ, UP0, !UPT ;  /* 0x000000060b063290 */ /* 0x000fe200087fe43f */
[----:B------:R-:W-:Y:S01]  /*b980*/  @P0 LEA.HI.X R149, R152, c[0x0][0x1cc], R147, 0x1, P5 ;  /* 0x0000730098950a11 */ /* 0x000fe200028f0c93 */
[C---:B------:R-:W-:Y:S04]  /*b990*/  HMMA.16816.F32.BF16 R24, R136.reuse, R134, R24 ;  /* 0x000000868818723c */ /* 0x040fe80000041818 */
[C---:B------:R-:W-:Y:S02]  /*b9a0*/  @P0 LEA R146, P4, R154.reuse, c[0x0][0x1c8], 0x1 ;  /* 0x000072009a920a11 */ /* 0x040fe400078808ff */
[----:B------:R-:W-:Y:S02]  /*b9b0*/  @P0 IADD3.X R133, R203, UR6, RZ, P6, !PT ;  /* 0x00000006cb850c10 */ /* 0x000fe4000b7fe4ff */
[----:B------:R-:W-:Y:S04]  /*b9c0*/  @P0 LEA.HI.X R147, R154, c[0x0][0x1cc], R153, 0x1, P4 ;  /* 0x000073009a930a11 */ /* 0x000fe800020f0c99 */
[C---:B------:R-:W-:Y:S01]  /*b9d0*/  @P0 LEA R158, P6, R144.reuse, c[0x0][0x1c8], 0x1 ;  /* 0x00007200909e0a11 */ /* 0x040fe200078c08ff */
[----:B------:R-:W-:Y:S01]  /*b9e0*/  @!PT LDS RZ, [RZ] ;  /* 0x00000000fffff984 */ /* 0x000fe20000000800 */
[----:B------:R-:W-:Y:S01]  /*b9f0*/  @!PT LDS RZ, [RZ] ;  /* 0x00000000fffff984 */ /* 0x000fe20000000800 */
[----:B------:R-:W-:Y:S01]  /*ba00*/  @!PT LDS RZ, [RZ] ;  /* 0x00000000fffff984 */ /* 0x000fe20000000800 */
[----:B------:R1:W-:Y:S01]  /*ba10*/  @P0 LDGSTS.E.BYPASS.LTC128B.128 [R199+0x6100], [R150.64], !P3 ;  /* 0x0610000096c70fae */ /* 0x0003e2000d901d50 */
[----:B------:R-:W-:Y:S02]  /*ba20*/  @P0 IADD3 R145, P5, R215, UR15, RZ ;  /* 0x0000000fd7910c10 */ /* 0x000fe4000ffbe0ff */
[----:B------:R-:W-:Y:S02]  /*ba30*/  @P0 LEA.HI.X R159, R144, c[0x0][0x1cc], R133, 0x1, P6 ;  /* 0x00007300909f0a11 */ /* 0x000fe400030f0c85 */
[----:B------:R1:W-:Y:S01]  /*ba40*/  @P0 LDGSTS.E.BYPASS.LTC128B.128 [R199+0x8100], [R148.64], !P2 ;  /* 0x0810000094c70fae */ /* 0x0003e2000d101d50 */
[----:B------:R-:W-:Y:S02]  /*ba50*/  @P0 IADD3.X R132, R214, UR6, RZ, P5, !PT ;  /* 0x00000006d6840c10 */ /* 0x000fe4000affe4ff */
[----:B------:R-:W-:Y:S01]  /*ba60*/  @P0 LEA R156, P5, R145, c[0x0][0x1c8], 0x1 ;  /* 0x00007200919c0a11 */ /* 0x000fe200078a08ff */
[C---:B--2---:R-:W-:Y:S01]  /*ba70*/  HMMA.16816.F32.BF16 R28, R136.reuse, R140, R28 ;  /* 0x0000008c881c723c */ /* 0x044fe2000004181c */
[----:B------:R1:W-:Y:S02]  /*ba80*/  @P0 LDGSTS.E.BYPASS.LTC128B.128 [R199+0xa100], [R146.64], !P1 ;  /* 0x0a10000092c70fae */ /* 0x0003e4000c901d50 */
[----:B------:R-:W-:Y:S02]  /*ba90*/  @P0 IADD3 R153, P4, R213, UR15, RZ ;  /* 0x0000000fd5990c10 */ /* 0x000fe4000ff9e0ff */
[----:B------:R-:W-:Y:S01]  /*baa0*/  @P0 LEA.HI.X R157, R145, c[0x0][0x1cc], R132, 0x1, P5 ;  /* 0x00007300919d0a11 */ /* 0x000fe200028f0c84 */
[----:B------:R1:W-:Y:S01]  /*bab0*/  @P0 LDGSTS.E.BYPASS.LTC128B.128 [R199+0x7100], [R158.64], !P3 ;  /* 0x071000009ec70fae */ /* 0x0003e2000d901d50 */
[----:B------:R-:W-:Y:S01]  /*bac0*/  @P0 IADD3.X R152, R212, UR6, RZ, P4, !PT ;  /* 0x00000006d4980c10 */ /* 0x000fe2000a7fe4ff */
[----:B------:R-:W-:Y:S01]  /*bad0*/  USHF.L.U32 UR6, UR13, 0x6, URZ ;  /* 0x000000060d067899 */ /* 0x000fe2000800063f */
[C---:B------:R-:W-:Y:S01]  /*bae0*/  @P0 LEA R154, P4, R153.reuse, c[0x0][0x1c8], 0x1 ;  /* 0x00007200999a0a11 */ /* 0x040fe200078808ff */
[----:B------:R-:W-:Y:S01]  /*baf0*/  HMMA.16816.F32.BF16 R32, R136, R142, R32 ;  /* 0x0000008e8820723c */ /* 0x000fe20000041820 */
[----:B------:R1:W-:Y:S02]  /*bb00*/  @P0 LDGSTS.E.BYPASS.LTC128B.128 [R199+0x9100], [R156.64], !P2 ;  /* 0x091000009cc70fae */ /* 0x0003e4000d101d50 */
[----:B------:R-:W-:Y:S01]  /*bb10*/  @P0 LEA.HI.X R155, R153, c[0x0][0x1cc], R152, 0x1, P4 ;  /* 0x00007300999b0a11 */ /* 0x000fe200020f0c98 */
[----:B------:R-:W-:Y:S02]  /*bb20*/  IMAD.U32 R134, RZ, RZ, UR6 ;  /* 0x00000006ff867e24 */ /* 0x000fe4000f8e00ff */
[----:B------:R-:W2:Y:S03]  /*bb30*/  SHFL.IDX PT, R132, R0, RZ, 0x1c1f ;  /* 0x001c1fff00847589 */ /* 0x000ea600000e0000 */
[----:B------:R-:W-:Y:S02]  /*bb40*/  IADD3 R133, -R205, 0x1, -R134 ;  /* 0x00000001cd857810 */ /* 0x000fe40007ffe986 */
[----:B------:R1:W-:Y:S01]  /*bb50*/  @P0 LDGSTS.E.BYPASS.LTC128B.128 [R199+0xb100], [R154.64], !P1 ;  /* 0x0b1000009ac70fae */ /* 0x0003e2000c901d50 */
[----:B------:R-:W-:Y:S02]  /*bb60*/  PLOP3.LUT P0, PT, PT, PT, UP1, 0x40, 0x0 ;  /* 0x000000000000781c */ /* 0x000fe40003f0e818 */
[----:B------:R-:W-:Y:S02]  /*bb70*/  IADD3 R133, R133, c[0x0][0x1d0], RZ ;  /* 0x0000740085857a10 */ /* 0x000fe40007ffe0ff */
[----:B------:R-:W0:Y:S02]  /*bb80*/  LDGDEPBAR ;  /* 0x00000000000079af */ /* 0x000e240000000000 */
[----:B------:R-:W-:Y:S04]  /*bb90*/  IADD3 R133, R133, -c[0x0][0x168], RZ ;  /* 0x80005a0085857a10 */ /* 0x000fe80007ffe0ff */
[C---:B------:R-:W-:Y:S02]  /*bba0*/  IADD3 R135, R133.reuse, c[0x0][0x328], RZ ;  /* 0x0000ca0085877a10 */ /* 0x040fe40007ffe0ff */
[----:B------:R-:W-:Y:S03]  /*bbb0*/  IADD3 R133, R133, UR14, RZ ;  /* 0x0000000e85857c10 */ /* 0x000fe6000fffe0ff */
[--C-:B--2---:R-:W-:Y:S02]  /*bbc0*/  IMAD.IADD R139, R135, 0x1, R132.reuse ;  /* 0x00000001878b7824 */ /* 0x104fe400078e0284 */
        /* <DEDUP_REMOVED lines=16> */
.L_x_184:
[----:B------:R-:W-:Y:S04]  /*bcd0*/  MOV R132, c[0x0][0x32c] ;  /* 0x0000cb0000847a02 */ /* 0x000fe80000000f00 */
[----:B------:R-:W-:Y:S11]  /*bce0*/  ISETP.NE.AND P0, PT, R132, 0x1, PT ;  /* 0x000000018400780c */ /* 0x000ff60003f05270 */
[----:B------:R-:W-:Y:S02]  /*bcf0*/  @!UPT UIADD3 URZ, URZ, URZ, URZ ;  /* 0x0000003f3f3ff290 */ /* 0x000fe4000fffe03f */
[----:B------:R-:W-:Y:S05]  /*bd00*/  @P0 IMAD.HI.U32 R132, R141, c[0x0][0x330], RZ ;  /* 0x0000cc008d840a27 */ /* 0x000fea00078e00ff */
[----:B------:R-:W-:Y:S02]  /*bd10*/  @P0 SHF.R.U32.HI R141, RZ, c[0x0][0x334], R132 ;  /* 0x0000cd00ff8d0a19 */ /* 0x000fe40000011684 */
.L_x_185:
[----:B------:R-:W-:Y:S05]  /*bd20*/  BSYNC B0 ;  /* 0x0000000000007941 */ /* 0x000fea0003800000 */
.L_x_183:
[----:B------:R-:W-:Y:S04]  /*bd30*/  IMAD.MOV.U32 R132, RZ, RZ, c[0x0][0x32c] ;  /* 0x0000cb00ff847624 */ /* 0x000fe800078e00ff */
[----:B------:R-:W-:Y:S04]  /*bd40*/  IMAD R132, R141, R132, -UR6 ;  /* 0x800000068d847e24 */ /* 0x000fe8000f8e0284 */
[----:B------:R-:W-:Y:S05]  /*bd50*/  IMAD.IADD R134, R132, 0x1, -R205 ;  /* 0x0000000184867824 */ /* 0x000fea00078e0acd */
[----:B------:R-:W-:Y:S02]  /*bd60*/  IADD3 R132, R134, c[0x0][0x32c], RZ ;  /* 0x0000cb0086847a10 */ /* 0x000fe40007ffe0ff */
[----:B------:R-:W-:Y:S02]  /*bd70*/  IMNMX R137, R137, R134, !PT ;  /* 0x0000008689897217 */ /* 0x000fe40007800200 */
[----:B------:R-:W-:Y:S02]  /*bd80*/  IMNMX R139, R139, R132, PT ;  /* 0x000000848b8b7217 */ /* 0x000fe40003800200 */
.L_x_182:
[----:B------:R-:W-:Y:S06]  /*bd90*/  UISETP.GT.AND UP0, UPT, UR13, -0x1, UPT ;  /* 0xffffffff0d00788c */ /* 0x000fec000bf04270 */
[----:B------:R-:W-:Y:S04]  /*bda0*/  PLOP3.LUT P0, PT, PT, PT, UP0, 0x80, 0x0 ;  /* 0x000000000000781c */ /* 0x000fe80003f0f008 */
[C---:B------:R-:W-:Y:S02]  /*bdb0*/  ISETP.GT.AND P4, PT, R137.reuse, 0x1, P0 ;  /* 0x000000018900780c */ /* 0x040fe40000784270 */
[----:B------:R-:W-:Y:S02]  /*bdc0*/  ISETP.GT.AND P5, PT, R137, RZ, P0 ;  /* 0x000000ff8900720c */ /* 0x000fe400007a4270 */
[C---:B------:R-:W-:Y:S02]  /*bdd0*/  ISETP.LT.OR P4, PT, R139.reuse, 0x2, P4 ;  /* 0x000000028b00780c */ /* 0x040fe40002781670 */
[----:B------:R-:W-:Y:S02]  /*bde0*/  ISETP.LT.OR P5, PT, R139, 0x1, P5 ;  /* 0x000000018b00780c */ /* 0x000fe40002fa1670 */
[----:B-1----:R-:W-:Y:S02]  /*bdf0*/  FSEL R150, R5, -INF , !P4 ;  /* 0xff80000005967808 */ /* 0x002fe40006000000 */
[C---:B------:R-:W-:Y:S02]  /*be00*/  ISETP.GT.AND P4, PT, R137.reuse, 0x10, P0 ;  /* 0x000000108900780c */ /* 0x040fe40000784270 */
[----:B------:R-:W-:Y:S02]  /*be10*/  ISETP.GT.AND P6, PT, R137, 0x8, P0 ;  /* 0x000000088900780c */ /* 0x000fe400007c4270 */
[----:B------:R-:W-:Y:S02]  /*be20*/  ISETP.LT.OR P4, PT, R139, 0x11, P4 ;  /* 0x000000118b00780c */ /* 0x000fe40002781670 */
[----:B------:R-:W-:Y:S02]  /*be30*/  FSEL R148, R4, -INF , !P5 ;  /* 0xff80000004947808 */ /* 0x000fe40006800000 */
[C---:B------:R-:W-:Y:S02]  /*be40*/  ISETP.GT.AND P5, PT, R137.reuse, 0x9, P0 ;  /* 0x000000098900780c */ /* 0x040fe400007a4270 */
[----:B------:R-:W-:Y:S02]  /*be50*/  FSEL R138, R12, -INF , !P4 ;  /* 0xff8000000c8a7808 */ /* 0x000fe40006000000 */
[----:B------:R-:W-:Y:S01]  /*be60*/  ISETP.GT.AND P4, PT, R137, 0x19, P0 ;  /* 0x000000198900780c */ /* 0x000fe20000784270 */
[----:B------:R-:W1:Y:S01]  /*be70*/  SHFL.IDX PT, R12, R0, 0x1, 0x1c1f ;  /* 0x003c1f00000c7f89 */ /* 0x000e6200000e0000 */
        /* <DEDUP_REMOVED lines=8> */
[----:B------:R-:W-:Y:S02]  /*bf00*/  ISETP.GT.AND P4, PT, R137, 0x28, P0 ;  /* 0x000000288900780c */ /* 0x000fe40000784270 */
[C---:B------:R-:W-:Y:S02]  /*bf10*/  ISETP.LT.OR P6, PT, R139.reuse, 0x12, P6 ;  /* 0x000000128b00780c */ /* 0x040fe400037c1670 */
[C---:B------:R-:W-:Y:S02]  /*bf20*/  ISETP.LT.OR P5, PT, R139.reuse, 0x19, P5 ;  /* 0x000000198b00780c */ /* 0x040fe40002fa1670 */
[----:B------:R-:W-:Y:S01]  /*bf30*/  ISETP.LT.OR P4, PT, R139, 0x29, P4 ;  /* 0x000000298b00780c */ /* 0x000fe20002781670 */
[--C-:B-1----:R-:W-:Y:S01]  /*bf40*/  IMAD.IADD R0, R135, 0x1, R12.reuse ;  /* 0x0000000187007824 */ /* 0x102fe200078e020c */
[----:B------:R-:W-:Y:S01]  /*bf50*/  FSEL R136, R13, -INF , !P6 ;  /* 0xff8000000d887808 */ /* 0x000fe20007000000 */
[----:B------:R-:W-:Y:S01]  /*bf60*/  IMAD.IADD R4, R133, 0x1, R12 ;  /* 0x0000000185047824 */ /* 0x000fe200078e020c */
        /* <DEDUP_REMOVED lines=39> */
.L_x_188:
[----:B------:R-:W-:Y:S04]  /*c1e0*/  MOV R5, c[0x0][0x32c] ;  /* 0x0000cb0000057a02 */ /* 0x000fe80000000f00 */
[----:B------:R-:W-:Y:S11]  /*c1f0*/  ISETP.NE.AND P4, PT, R5, 0x1, PT ;  /* 0x000000010500780c */ /* 0x000ff60003f85270 */
[----:B------:R-:W-:Y:S02]  /*c200*/  @!UPT UIADD3 URZ, URZ, URZ, URZ ;  /* 0x0000003f3f3ff290 */ /* 0x000fe4000fffe03f */
[----:B------:R-:W-:Y:S05]  /*c210*/  @P4 IMAD.HI.U32 R5, R12, c[0x0][0x330], RZ ;  /* 0x0000cc000c054a27 */ /* 0x000fea00078e00ff */
[----:B------:R-:W-:Y:S02]  /*c220*/  @P4 SHF.R.U32.HI R12, RZ, c[0x0][0x334], R5 ;  /* 0x0000cd00ff0c4a19 */ /* 0x000fe40000011605 */
.L_x_189:
[----:B------:R-:W-:Y:S05]  /*c230*/  BSYNC B0 ;  /* 0x0000000000007941 */ /* 0x000fea0003800000 */
.L_x_187:
[----:B------:R-:W-:Y:S04]  /*c240*/  IMAD.MOV.U32 R5, RZ, RZ, c[0x0][0x32c] ;  /* 0x0000cb00ff057624 */ /* 0x000fe800078e00ff */
[----:B------:R-:W-:Y:S04]  /*c250*/  IMAD R12, R12, R5, -UR6 ;  /* 0x800000060c0c7e24 */ /* 0x000fe8000f8e0205 */
[----:B------:R-:W-:Y:S05]  /*c260*/  IMAD.IADD R9, R12, 0x1, -R205 ;  /* 0x000000010c097824 */ /* 0x000fea00078e0acd */
[----:B------:R-:W-:Y:S02]  /*c270*/  IADD3 R5, R9, c[0x0][0x32c], RZ ;  /* 0x0000cb0009057a10 */ /* 0x000fe40007ffe0ff */
[----:B------:R-:W-:Y:S02]  /*c280*/  IMNMX R4, R4, R9, !PT ;  /* 0x0000000904047217 */ /* 0x000fe40007800200 */
[----:B------:R-:W-:Y:S02]  /*c290*/  IMNMX R0, R0, R5, PT ;  /* 0x0000000500007217 */ /* 0x000fe40003800200 */
.L_x_186:
        /* <DEDUP_REMOVED lines=9> */
[----:B------:R-:W-:Y:S02]  /*c330*/  FSEL R21, R6, -INF , !P6 ;  /* 0xff80000006157808 */ /* 0x000fe40007000000 */
[----:B------:R-:W-:Y:S02]  /*c340*/  FMNMX.FTZ R5, R138, R5, !PT ;  /* 0x000000058a057209 */ /* 0x000fe40007810000 */
[----:B------:R-:W-:Y:S02]  /*c350*/  ISETP.LT.OR P5, PT, R0, 0x2, P5 ;  /* 0x000000020000780c */ /* 0x000fe40002fa1670 */
[----:B------:R-:W-:Y:S02]  /*c360*/  FMNMX.FTZ R5, R136, R5, !PT ;  /* 0x0000000588057209 */ /* 0x000fe40007810000 */
[----:B------:R-:W-:Y:S02]  /*c370*/  ISETP.GT.AND P4, PT, R4, 0x8, P0 ;  /* 0x000000080400780c */ /* 0x000fe40000784270 */
[----:B------:R-:W-:Y:S02]  /*c380*/  FMNMX.FTZ R5, R134, R5, !PT ;  /* 0x0000000586057209 */ /* 0x000fe40007810000 */
[----:B------:R-:W-:Y:S02]  /*c390*/  FMNMX.FTZ R6, R21, R2, !PT ;  /* 0x0000000215067209 */ /* 0x000fe40007810000 */
[----:B------:R-:W-:Y:S02]  /*c3a0*/  FMNMX.FTZ R5, R132, R5, !PT ;  /* 0x0000000584057209 */ /* 0x000fe40007810000 */
[----:B------:R-:W-:Y:S02]  /*c3b0*/  ISETP.GT.AND P6, PT, R4, 0x9, P0 ;  /* 0x000000090400780c */ /* 0x000fe400007c4270 */
[----:B------:R-:W-:Y:S02]  /*c3c0*/  ISETP.LT.OR P4, PT, R0, 0x9, P4 ;  /* 0x000000090000780c */ /* 0x000fe40002781670 */
[----:B------:R-:W-:Y:S02]  /*c3d0*/  FSEL R17, R7, -INF , !P5 ;  /* 0xff80000007117808 */ /* 0x000fe40006800000 */
[----:B------:R-:W-:Y:S02]  /*c3e0*/  FMNMX.FTZ R5, R168, R5, !PT ;  /* 0x00000005a8057209 */ /* 0x000fe40007810000 */
[----:B------:R-:W-:Y:S02]  /*c3f0*/  ISETP.GT.AND P5, PT, R4, 0x10, P0 ;  /* 0x000000100400780c */ /* 0x000fe400007a4270 */
[----:B------:R-:W-:Y:S02]  /*c400*/  ISETP.LT.OR P6, PT, R0, 0xa, P6 ;  /* 0x0000000a0000780c */ /* 0x000fe400037c1670 */
[----:B------:R-:W-:Y:S02]  /*c410*/  FSEL R9, R10, -INF , !P4 ;  /* 0xff8000000a097808 */ /* 0x000fe40006000000 */
[----:B------:R-:W-:Y:S02]  /*c420*/  ISETP.GT.AND P4, PT, R4, 0x11, P0 ;  /* 0x000000110400780c */ /* 0x000fe40000784270 */
[----:B------:R-:W-:Y:S02]  /*c430*/  FMNMX.FTZ R5, R166, R5, !PT ;  /* 0x00000005a6057209 */ /* 0x000fe40007810000 */
        /* <DEDUP_REMOVED lines=8> */
[----:B------:R-:W-:Y:S02]  /*c4c0*/  FMNMX.FTZ R10, R162, R5, !PT ;  /* 0x00000005a20a7209 */ /* 0x000fe40007810000 */
[C---:B------:R-:W-:Y:S02]  /*c4d0*/  ISETP.GT.AND P5, PT, R4.reuse, 0x18, P0 ;  /* 0x000000180400780c */ /* 0x040fe400007a4270 */
[----:B------:R-:W-:Y:S02]  /*c4e0*/  ISETP.GT.AND P4, PT, R4, 0x19, P0 ;  /* 0x000000190400780c */ /* 0x000fe40000784270 */
[----:B------:R-:W-:Y:S02]  /*c4f0*/  FMNMX.FTZ R6, R11, R6, !PT ;  /* 0x000000060b067209 */ /* 0x000fe40007810000 */
[----:B------:R-:W-:Y:S02]  /*c500*/  FMNMX.FTZ R5, R147, R10, !PT ;  /* 0x0000000a93057209 */ /* 0x000fe40007810000 */
[----:B------:R-:W-:Y:S02]  /*c510*/  FMNMX.FTZ R10, R137, R6, !PT ;  /* 0x00000006890a7209 */ /* 0x000fe40007810000 */
[C---:B------:R-:W-:Y:S02]  /*c520*/  ISETP.LT.OR P5, PT, R0.reuse, 0x19, P5 ;  /* 0x000000190000780c */ /* 0x040fe40002fa1670 */
[----:B------:R-:W-:Y:S02]  /*c530*/  ISETP.LT.OR P4, PT, R0, 0x1a, P4 ;  /* 0x0000001a0000780c */ /* 0x000fe40002781670 */
[----:B------:R-:W-:Y:S02]  /*c540*/  FSEL R33, R18, -INF , !P5 ;  /* 0xff80000012217808 */ /* 0x000fe40006800000 */
[----:B------:R-:W-:Y:S02]  /*c550*/  FSEL R133, R19, -INF , !P4 ;  /* 0xff80000013857808 */ /* 0x000fe40006000000 */
[----:B------:R-:W-:Y:S02]  /*c560*/  FMNMX.FTZ R10, R135, R10, !PT ;  /* 0x0000000a870a7209 */ /* 0x000fe40007810000 */
[C---:B------:R-:W-:Y:S02]  /*c570*/  ISETP.GT.AND P4, PT, R4.reuse, 0x20, P0 ;  /* 0x000000200400780c */ /* 0x040fe40000784270 */
[----:B------:R-:W-:Y:S02]  /*c580*/  FMNMX.FTZ R10, R33, R10, !PT ;  /* 0x0000000a210a7209 */ /* 0x000fe40007810000 */
[----:B------:R-:W-:Y:S02]  /*c590*/  ISETP.GT.AND P6, PT, R4, 0x21, P0 ;  /* 0x000000210400780c */ /* 0x000fe400007c4270 */
[----:B------:R-:W-:Y:S02]  /*c5a0*/  ISETP.LT.OR P4, PT, R0, 0x21, P4 ;  /* 0x000000210000780c */ /* 0x000fe40002781670 */
[----:B------:R-:W-:Y:S02]  /*c5b0*/  FMNMX.FTZ R10, R133, R10, !PT ;  /* 0x0000000a850a7209 */ /* 0x000fe40007810000 */
[----:B------:R-:W-:Y:S02]  /*c5c0*/  FSEL R171, R22, -INF , !P4 ;  /* 0xff80000016ab7808 */ /* 0x000fe40006000000 */
[----:B------:R-:W-:Y:S02]  /*c5d0*/  ISETP.GT.AND P5, PT, R4, 0x28, P0 ;  /* 0x000000280400780c */ /* 0x000fe400007a4270 */
[----:B------:R-:W-:Y:S02]  /*c5e0*/  ISETP.LT.OR P6, PT, R0, 0x22, P6 ;  /* 0x000000220000780c */ /* 0x000fe400037c1670 */
[----:B------:R-:W-:Y:S02]  /*c5f0*/  ISETP.GT.AND P4, PT, R4, 0x29, P0 ;  /* 0x000000290400780c */ /* 0x000fe40000784270 */
[----:B------:R-:W-:Y:S02]  /*c600*/  FSEL R169, R23, -INF , !P6 ;  /* 0xff80000017a97808 */ /* 0x000fe40007000000 */
[----:B------:R-:W-:Y:S02]  /*c610*/  ISETP.LT.OR P5, PT, R0, 0x29, P5 ;  /* 0x000000290000780c */ /* 0x000fe40002fa1670 */
[----:B------:R-:W-:Y:S02]  /*c620*/  FMNMX.FTZ R10, R171, R10, !PT ;  /* 0x0000000aab0a7209 */ /* 0x000fe40007810000 */
[----:B------:R-:W-:Y:S02]  /*c630*/  FSEL R167, R26, -INF , !P5 ;  /* 0xff8000001aa77808 */ /* 0x000fe40006800000 */
[----:B------:R-:W-:Y:S02]  /*c640*/  ISETP.LT.OR P4, PT, R0, 0x2a, P4 ;  /* 0x0000002a0000780c */ /* 0x000fe40002781670 */
[C---:B------:R-:W-:Y:S02]  /*c650*/  ISETP.GT.AND P6, PT, R4.reuse, 0x30, P0 ;  /* 0x000000300400780c */ /* 0x040fe400007c4270 */
[----:B------:R-:W-:Y:S02]  /*c660*/  FMNMX.FTZ R10, R169, R10, !PT ;  /* 0x0000000aa90a7209 */ /* 0x000fe40007810000 */
[----:B------:R-:W-:Y:S02]  /*c670*/  FSEL R165, R27, -INF , !P4 ;  /* 0xff8000001ba57808 */ /* 0x000fe40006000000 */
[----:B------:R-:W-:Y:S01]  /*c680*/  ISETP.GT.AND P5, PT, R4, 0x31, P0 ;  /* 0x000000310400780c */ /* 0x000fe200007a4270 */
[----:B------:R-:W-:Y:S01]  /*c690*/  LDSM.16.MT88.4 R24, [R190+0x100] ;  /* 0x00010000be18783b */ /* 0x000fe20000004200 */
[----:B------:R-:W-:Y:S02]  /*c6a0*/  ISETP.LT.OR P6, PT, R0, 0x31, P6 ;  /* 0x000000310000780c */ /* 0x000fe400037c1670 */
[----:B------:R-:W-:Y:S02]  /*c6b0*/  FMNMX.FTZ R10, R167, R10, !PT ;  /* 0x0000000aa70a7209 */ /* 0x000fe40007810000 */
[----:B------:R-:W-:Y:S02]  /*c6c0*/  FMNMX.FTZ R5, R146, R5, !PT ;  /* 0x0000000592057209 */ /* 0x000fe40007810000 */
[----:B------:R-:W-:Y:S02]  /*c6d0*/  FSEL R145, R30, -INF , !P6 ;  /* 0xff8000001e917808 */ /* 0x000fe40007000000 */
[----:B------:R-:W-:Y:S02]  /*c6e0*/  ISETP.GT.AND P4, PT, R4, 0x38, P0 ;  /* 0x000000380400780c */ /* 0x000fe40000784270 */
[----:B------:R-:W-:Y:S02]  /*c6f0*/  ISETP.LT.OR P5, PT, R0, 0x32, P5 ;  /* 0x000000320000780c */ /* 0x000fe40002fa1670 */
[----:B------:R-:W-:Y:S02]  /*c700*/  FMNMX.FTZ R10, R165, R10, !PT ;  /* 0x0000000aa50a7209 */ /* 0x000fe40007810000 */
[----:B------:R-:W-:Y:S02]  /*c710*/  FMNMX.FTZ R5, R144, R5, !PT ;  /* 0x0000000590057209 */ /* 0x000fe40007810000 */
[----:B------:R-:W-:Y:S02]  /*c720*/  FSEL R143, R31, -INF , !P5 ;  /* 0xff8000001f8f7808 */ /* 0x000fe40006800000 */
[----:B------:R-:W-:Y:S01]  /*c730*/  ISETP.GT.AND P0, PT, R4, 0x39, P0 ;  /* 0x000000390400780c */ /* 0x000fe20000704270 */
[----:B------:R-:W-:Y:S01]  /*c740*/  LDSM.16.MT88.4 R28, [R189+0x100] ;  /* 0x00010000bd1c783b */ /* 0x000fe20000004200 */
[----:B------:R-:W-:Y:S02]  /*c750*/  FMNMX.FTZ R4, R145, R10, !PT ;  /* 0x0000000a91047209 */ /* 0x000fe40007810000 */
[----:B------:R-:W-:Y:S02]  /*c760*/  ISETP.LT.OR P4, PT, R0, 0x39, P4 ;  /* 0x000000390000780c */ /* 0x000fe40002781670 */
[----:B------:R-:W-:Y:S02]  /*c770*/  FMNMX.FTZ R6, R142, R5, !PT ;  /* 0x000000058e067209 */ /* 0x000fe40007810000 */
[----:B------:R-:W-:Y:S02]  /*c780*/  FSEL R141, R34, -INF , !P4 ;  /* 0xff800000228d7808 */ /* 0x000fe40006000000 */
[----:B------:R-:W-:Y:S01]  /*c790*/  ISETP.LT.OR P0, PT, R0, 0x3a, P0 ;  /* 0x0000003a0000780c */ /* 0x000fe20000701670 */
[----:B------:R-:W1:Y:S01]  /*c7a0*/  SHFL.BFLY PT, R5, R6, 0x2, 0x1f ;  /* 0x0c401f0006057f89 */ /* 0x000e6200000e0000 */
[----:B------:R-:W-:Y:S02]  /*c7b0*/  FMNMX.FTZ R0, R143, R4, !PT ;  /* 0x000000048f007209 */ /* 0x000fe40007810000 */
[----:B------:R-:W-:Y:S02]  /*c7c0*/  FSEL R13, R35, -INF , !P0 ;  /* 0xff800000230d7808 */ /* 0x000fe40004000000 */
[----:B------:R-:W-:Y:S04]  /*c7d0*/  FMNMX.FTZ R0, R141, R0, !PT ;  /* 0x000000008d007209 */ /* 0x000fe80007810000 */
[----:B------:R-:W-:Y:S05]  /*c7e0*/  FMNMX.FTZ R7, R13, R0, !PT ;  /* 0x000000000d077209 */ /* 0x000fea0007810000 */
[----:B------:R-:W2:Y:S01]  /*c7f0*/  SHFL.BFLY PT, R4, R7, 0x2, 0x1f ;  /* 0x0c401f0007047f89 */ /* 0x000ea200000e0000 */
[----:B-1----:R-:W-:Y:S07]  /*c800*/  FMNMX.FTZ R6, R6, R5, !PT ;  /* 0x0000000506067209 */ /* 0x002fee0007810000 */
[----:B------:R-:W1:Y:S01]  /*c810*/  SHFL.BFLY PT, R15, R6, 0x1, 0x1f ;  /* 0x0c201f00060f7f89 */ /* 0x000e6200000e0000 */
[----:B--2---:R-:W-:Y:S07]  /*c820*/  FMNMX.FTZ R5, R7, R4, !PT ;  /* 0x0000000407057209 */ /* 0x004fee0007810000 */
[----:B------:R-:W2:Y:S01]  /*c830*/  SHFL.BFLY PT, R12, R5, 0x1, 0x1f ;  /* 0x0c201f00050c7f89 */ /* 0x000ea200000e0000 */
[----:B-1----:R-:W-:Y:S04]  /*c840*/  FMNMX.FTZ R0, R6, R15, !PT ;  /* 0x0000000f06007209 */ /* 0x002fe80007810000 */
[C---:B------:R-:W-:Y:S01]  /*c850*/  FSETP.NEU.FTZ.AND P0, PT, R0.reuse, -INF , PT ;  /* 0xff8000000000780b */ /* 0x040fe20003f1d000 */
[C---:B------:R-:W-:Y:S03]  /*c860*/  FMUL.FTZ R155, R0.reuse, c[0x0][0x2d0] ;  /* 0x0000b400009b7a20 */ /* 0x040fe60000410000 */
[----:B------:R-:W-:Y:S02]  /*c870*/  FSEL R4, R0, RZ, P0 ;  /* 0x000000ff00047208 */ /* 0x000fe40000000000 */
[----:B------:R-:W-:Y:S03]  /*c880*/  FSEL R155, R155, RZ, P0 ;  /* 0x000000ff9b9b7208 */ /* 0x000fe60000000000 */
[----:B------:R-:W-:Y:S01]  /*c890*/  FADD.FTZ R3, -R4, R3 ;  /* 0x0000000304037221 */ /* 0x000fe20000010100 */
[----:B--2---:R-:W-:Y:S01]  /*c8a0*/  FMNMX.FTZ R12, R5, R12, !PT ;  /* 0x0000000c050c7209 */ /* 0x004fe20007810000 */
[--C-:B------:R-:W-:Y:S02]  /*c8b0*/  FFMA.FTZ R14, R140, c[0x0][0x2d0], -R155.reuse ;  /* 0x0000b4008c0e7a23 */ /* 0x100fe4000001089b */
[--C-:B------:R-:W-:Y:S01]  /*c8c0*/  FFMA.FTZ R148, R148, c[0x0][0x2d0], -R155.reuse ;  /* 0x0000b40094947a23 */ /* 0x100fe2000001089b */
[C---:B------:R-:W-:Y:S01]  /*c8d0*/  FSETP.NEU.FTZ.AND P0, PT, R12.reuse, -INF , PT ;  /* 0xff8000000c00780b */ /* 0x040fe20003f1d000 */
[----:B------:R-:W-:Y:S02]  /*c8e0*/  FMUL.FTZ R140, R12, c[0x0][0x2d0] ;  /* 0x0000b4000c8c7a20 */ /* 0x000fe40000410000 */
[--C-:B------:R-:W-:Y:S01]  /*c8f0*/  FFMA.FTZ R15, R150, c[0x0][0x2d0], -R155.reuse ;  /* 0x0000b400960f7a23 */ /* 0x100fe2000001089b */
[----:B------:R-:W-:Y:S01]  /*c900*/  FSEL R5, R12, RZ, P0 ;  /* 0x000000ff0c057208 */ /* 0x000fe20000000000 */
[--C-:B------:R-:W-:Y:S01]  /*c910*/  FFMA.FTZ R149, R8, c[0x0][0x2d0], -R155.reuse ;  /* 0x0000b40008957a23 */ /* 0x100fe2000001089b */
[----:B------:R-:W-:Y:S01]  /*c920*/  FSEL R140, R140, RZ, P0 ;  /* 0x000000ff8c8c7208 */ /* 0x000fe20000000000 */
[----:B------:R-:W-:Y:S01]  /*c930*/  FMUL.FTZ R6, R3, c[0x0][0x2d0] ;  /* 0x0000b40003067a20 */ /* 0x000fe20000410000 */
[----:B------:R-:W-:Y:S01]  /*c940*/  MUFU.EX2 R148, R148 ;  /* 0x0000009400947308 */ /* 0x000fe20000000800 */
[----:B------:R-:W-:Y:S01]  /*c950*/  FADD.FTZ R5, -R5, R2 ;  /* 0x0000000205057221 */ /* 0x000fe20000010100 */
[----:B------:R-:W-:Y:S01]  /*c960*/  PLOP3.LUT P0, PT, PT, PT, UP0, 0x80, 0x0 ;  /* 0x000000000000781c */ /* 0x000fe20003f0f008 */
[--C-:B------:R-:W-:Y:S02]  /*c970*/  FFMA.FTZ R153, R21, c[0x0][0x2d0], -R140.reuse ;  /* 0x0000b40015997a23 */ /* 0x100fe4000001088c */
[----:B------:R-:W1:Y:S01]  /*c980*/  LDSM.16.MT88.4 R20, [R195+0x100] ;  /* 0x00010000c314783b */ /* 0x000e620000004200 */
[--C-:B------:R-:W-:Y:S02]  /*c990*/  FFMA.FTZ R152, R17, c[0x0][0x2d0], -R140.reuse ;  /* 0x0000b40011987a23 */ /* 0x100fe4000001088c */
[--C-:B------:R-:W-:Y:S02]  /*c9a0*/  FFMA.FTZ R151, R9, c[0x0][0x2d0], -R140.reuse ;  /* 0x0000b40009977a23 */ /* 0x100fe4000001088c */
[--C-:B------:R-:W-:Y:S01]  /*c9b0*/  FFMA.FTZ R150, R11, c[0x0][0x2d0], -R140.reuse ;  /* 0x0000b4000b967a23 */ /* 0x100fe2000001088c */
[----:B------:R-:W2:Y:S01]  /*c9c0*/  MUFU.EX2 R3, R6 ;  /* 0x0000000600037308 */ /* 0x000ea20000000800 */
[----:B------:R-:W-:Y:S02]  /*c9d0*/  FMUL.FTZ R2, R5, c[0x0][0x2d0] ;  /* 0x0000b40005027a20 */ /* 0x000fe40000410000 */
[--C-:B------:R-:W-:Y:S02]  /*c9e0*/  FFMA.FTZ R154, R138, c[0x0][0x2d0], -R155.reuse ;  /* 0x0000b4008a9a7a23 */ /* 0x100fe4000001089b */
[--C-:B------:R-:W-:Y:S02]  /*c9f0*/  FFMA.FTZ R157, R136, c[0x0][0x2d0], -R155.reuse ;  /* 0x0000b400889d7a23 */ /* 0x100fe4000001089b */
[--C-:B------:R-:W-:Y:S02]  /*ca00*/  FFMA.FTZ R156, R134, c[0x0][0x2d0], -R155.reuse ;  /* 0x0000b400869c7a23 */ /* 0x100fe4000001089b */
[--C-:B------:R-:W-:Y:S01]  /*ca10*/  FFMA.FTZ R159, R132, c[0x0][0x2d0], -R155.reuse ;  /* 0x0000b400849f7a23 */ /* 0x100fe2000001089b */
[----:B------:R-:W3:Y:S01]  /*ca20*/  MUFU.EX2 R2, R2 ;  /* 0x0000000200027308 */ /* 0x000ee20000000800 */
[--C-:B------:R-:W-:Y:S02]  /*ca30*/  FFMA.FTZ R158, R137, c[0x0][0x2d0], -R140.reuse ;  /* 0x0000b400899e7a23 */ /* 0x100fe4000001088c */
[----:B------:R-:W-:Y:S01]  /*ca40*/  LDSM.16.MT88.4 R136, [R189+0x2900] ;  /* 0x00290000bd88783b */ /* 0x000fe20000004200 */
[--C-:B------:R-:W-:Y:S02]  /*ca50*/  FFMA.FTZ R161, R135, c[0x0][0x2d0], -R140.reuse ;  /* 0x0000b40087a17a23 */ /* 0x100fe4000001088c */
[--C-:B------:R-:W-:Y:S02]  /*ca60*/  FFMA.FTZ R160, R33, c[0x0][0x2d0], -R140.reuse ;  /* 0x0000b40021a07a23 */ /* 0x100fe4000001088c */
[--C-:B------:R-:W-:Y:S02]  /*ca70*/  FFMA.FTZ R163, R133, c[0x0][0x2d0], -R140.reuse ;  /* 0x0000b40085a37a23 */ /* 0x100fe4000001088c */
[----:B------:R-:W4:Y:S01]  /*ca80*/  MUFU.EX2 R15, R15 ;  /* 0x0000000f000f7308 */ /* 0x000f220000000800 */
[----:B------:R-:W-:Y:S01]  /*ca90*/  LDSM.16.MT88.4 R32, [R190+0x900] ;  /* 0x00090000be20783b */ /* 0x000fe20000004200 */
[--C-:B------:R-:W-:Y:S02]  /*caa0*/  FFMA.FTZ R170, R146, c[0x0][0x2d0], -R155.reuse ;  /* 0x0000b40092aa7a23 */ /* 0x100fe4000001089b */
[C---:B--2---:R-:W-:Y:S02]  /*cab0*/  FMUL.FTZ R4, R3.reuse, R128 ;  /* 0x0000008003047220 */ /* 0x044fe40000410000 */
[C---:B------:R-:W-:Y:S02]  /*cac0*/  FMUL.FTZ R5, R3.reuse, R129 ;  /* 0x0000008103057220 */ /* 0x040fe40000410000 */
[C---:B------:R-:W-:Y:S01]  /*cad0*/  FMUL.FTZ R8, R3.reuse, R124 ;  /* 0x0000007c03087220 */ /* 0x040fe20000410000 */
[----:B------:R-:W-:Y:S01]  /*cae0*/  LDSM.16.MT88.4 R132, [R190+0x2900] ;  /* 0x00290000be84783b */ /* 0x000fe20000004200 */
[----:B------:R-:W-:Y:S01]  /*caf0*/  MUFU.EX2 R14, R14 ;  /* 0x0000000e000e7308 */ /* 0x000fe20000000800 */
[C---:B------:R-:W-:Y:S02]  /*cb00*/  FMUL.FTZ R9, R3.reuse, R125 ;  /* 0x0000007d03097220 */ /* 0x040fe40000410000 */
[C---:B------:R-:W-:Y:S02]  /*cb10*/  FMUL.FTZ R100, R3.reuse, R100 ;  /* 0x0000006403647220 */ /* 0x040fe40000410000 */
[C---:B---3--:R-:W-:Y:S02]  /*cb20*/  FMUL.FTZ R6, R2.reuse, R130 ;  /* 0x0000008202067220 */ /* 0x048fe40000410000 */
[C---:B------:R-:W-:Y:S02]  /*cb30*/  FMUL.FTZ R7, R2.reuse, R131 ;  /* 0x0000008302077220 */ /* 0x040fe40000410000 */
[C---:B------:R-:W-:Y:S01]  /*cb40*/  FMUL.FTZ R10, R2.reuse, R126 ;  /* 0x0000007e020a7220 */ /* 0x040fe20000410000 */
[----:B------:R-:W2:Y:S01]  /*cb50*/  MUFU.EX2 R149, R149 ;  /* 0x0000009500957308 */ /* 0x000ea20000000800 */
[C---:B------:R-:W-:Y:S01]  /*cb60*/  FMUL.FTZ R11, R2.reuse, R127 ;  /* 0x0000007f020b7220 */ /* 0x040fe20000410000 */
[----:B------:R-:W-:Y:S01]  /*cb70*/  LDSM.16.MT88.4 R128, [R195+0x2900] ;  /* 0x00290000c380783b */ /* 0x000fe20000004200 */
[----:B------:R-:W-:Y:S01]  /*cb80*/  FMUL.FTZ R101, R3, R101 ;  /* 0x0000006503657220 */ /* 0x000fe20000410000 */
[----:B----4-:R-:W-:Y:S01]  /*cb90*/  F2FP.BF16.PACK_AB R16, R15, R148 ;  /* 0x000000940f10723e */ /* 0x010fe200000010ff */
[C---:B------:R-:W-:Y:S02]  /*cba0*/  FMUL.FTZ R102, R2.reuse, R102 ;  /* 0x0000006602667220 */ /* 0x040fe40000410000 */
[C---:B------:R-:W-:Y:S02]  /*cbb0*/  FMUL.FTZ R103, R2.reuse, R103 ;  /* 0x0000006702677220 */ /* 0x040fe40000410000 */
[C---:B------:R-:W-:Y:S01]  /*cbc0*/  FMUL.FTZ R104, R3.reuse, R104 ;  /* 0x0000006803687220 */ /* 0x040fe20000410000 */
[----:B------:R-:W-:Y:S01]  /*cbd0*/  MUFU.EX2 R153, R153 ;  /* 0x0000009900997308 */ /* 0x000fe20000000800 */
[C---:B------:R-:W-:Y:S01]  /*cbe0*/  FMUL.FTZ R105, R3.reuse, R105 ;  /* 0x0000006903697220 */ /* 0x040fe20000410000 */
[----:B------:R-:W-:Y:S01]  /*cbf0*/  LDSM.16.MT88.4 R124, [R188+0x900] ;  /* 0x00090000bc7c783b */ /* 0x000fe20000004200 */
[C---:B------:R-:W-:Y:S02]  /*cc00*/  FMUL.FTZ R106, R2.reuse, R106 ;  /* 0x0000006a026a7220 */ /* 0x040fe40000410000 */
[C---:B------:R-:W-:Y:S02]  /*cc10*/  FMUL.FTZ R107, R2.reuse, R107 ;  /* 0x0000006b026b7220 */ /* 0x040fe40000410000 */
[C---:B------:R-:W-:Y:S02]  /*cc20*/  FMUL.FTZ R108, R3.reuse, R108 ;  /* 0x0000006c036c7220 */ /* 0x040fe40000410000 */
[----:B------:R-:W-:Y:S01]  /*cc30*/  FMUL.FTZ R109, R3, R109 ;  /* 0x0000006d036d7220 */ /* 0x000fe20000410000 */
[----:B------:R-:W3:Y:S01]  /*cc40*/  MUFU.EX2 R152, R152 ;  /* 0x0000009800987308 */ /* 0x000ee20000000800 */
[C---:B------:R-:W-:Y:S02]  /*cc50*/  FMUL.FTZ R110, R2.reuse, R110 ;  /* 0x0000006e026e7220 */ /* 0x040fe40000410000 */
[C---:B------:R-:W-:Y:S01]  /*cc60*/  FMUL.FTZ R111, R2.reuse, R111 ;  /* 0x0000006f026f7220 */ /* 0x040fe20000410000 */
[----:B--2---:R-:W-:Y:S01]  /*cc70*/  F2FP.BF16.PACK_AB R18, R149, R14 ;  /* 0x0000000e9512723e */ /* 0x004fe200000010ff */
[--C-:B------:R-:W-:Y:S02]  /*cc80*/  FFMA.FTZ R174, R145, c[0x0][0x2d0], -R140.reuse ;  /* 0x0000b40091ae7a23 */ /* 0x100fe4000001088c */
[--C-:B------:R-:W-:Y:S02]  /*cc90*/  FFMA.FTZ R221, R143, c[0x0][0x2d0], -R140.reuse ;  /* 0x0000b4008fdd7a23 */ /* 0x100fe4000001088c */
[--C-:B------:R-:W-:Y:S01]  /*cca0*/  FFMA.FTZ R220, R141, c[0x0][0x2d0], -R140.reuse ;  /* 0x0000b4008ddc7a23 */ /* 0x100fe2000001088c */
        /* <DEDUP_REMOVED lines=9> */
[----:B---3--:R-:W-:Y:S01]  /*cd40*/  F2FP.BF16.PACK_AB R17, R152, R153 ;  /* 0x000000999811723e */ /* 0x008fe200000010ff */
[C---:B------:R-:W-:Y:S02]  /*cd50*/  FMUL.FTZ R119, R2.reuse, R119 ;  /* 0x0000007702777220 */ /* 0x040fe40000410000 */
        /* <DEDUP_REMOVED lines=8> */
[----:B------:R-:W3:Y:S01]  /*cde0*/  MUFU.EX2 R157, R157 ;  /* 0x0000009d009d7308 */ /* 0x000ee20000000800 */
[----:B------:R-:W-:Y:S02]  /*cdf0*/  FMUL.FTZ R39, R2, R39 ;  /* 0x0000002702277220 */ /* 0x000fe40000410000 */
[C---:B------:R-:W-:Y:S01]  /*ce00*/  FMUL.FTZ R40, R3.reuse, R40 ;  /* 0x0000002803287220 */ /* 0x040fe20000410000 */
[----:B--2---:R-:W-:Y:S01]  /*ce10*/  F2FP.BF16.PACK_AB R19, R150, R151 ;  /* 0x000000979613723e */ /* 0x004fe200000010ff */
[C---:B------:R-:W-:Y:S02]  /*ce20*/  FMUL.FTZ R41, R3.reuse, R41 ;  /* 0x0000002903297220 */ /* 0x040fe40000410000 */
[C---:B------:R-:W-:Y:S02]  /*ce30*/  FMUL.FTZ R42, R2.reuse, R42 ;  /* 0x0000002a022a7220 */ /* 0x040fe40000410000 */
[C---:B------:R-:W-:Y:S01]  /*ce40*/  FMUL.FTZ R43, R2.reuse, R43 ;  /* 0x0000002b022b7220 */ /* 0x040fe20000410000 */
[----:B------:R-:W-:Y:S01]  /*ce50*/  MUFU.EX2 R156, R156 ;  /* 0x0000009c009c7308 */ /* 0x000fe20000000800 */
[C---:B-1----:R-:W-:Y:S05]  /*ce60*/  HMMA.16816.F32.BF16 R4, R16.reuse, R20, R4 ;  /* 0x000000141004723c */ /* 0x042fea0000041804 */
[C---:B------:R-:W-:Y:S02]  /*ce70*/  FMUL.FTZ R44, R3.reuse, R44 ;  /* 0x0000002c032c7220 */ /* 0x040fe40000410000 */
[C---:B------:R-:W-:Y:S01]  /*ce80*/  FMUL.FTZ R45, R3.reuse, R45 ;  /* 0x0000002d032d7220 */ /* 0x040fe20000410000 */
[C---:B------:R-:W-:Y:S01]  /*ce90*/  HMMA.16816.F32.BF16 R8, R16.reuse, R22, R8 ;  /* 0x000000161008723c */ /* 0x040fe20000041808 */
[----:B------:R-:W1:Y:S01]  /*cea0*/  LDSM.16.MT88.4 R20, [R188+0x100] ;  /* 0x00010000bc14783b */ /* 0x000e620000004200 */
[----:B------:R-:W2:Y:S02]  /*ceb0*/  MUFU.EX2 R159, R159 ;  /* 0x0000009f009f7308 */ /* 0x000ea40000000800 */
[C---:B------:R-:W-:Y:S02]  /*cec0*/  FMUL.FTZ R46, R2.reuse, R46 ;  /* 0x0000002e022e7220 */ /* 0x040fe40000410000 */
[C---:B------:R-:W-:Y:S02]  /*ced0*/  FMUL.FTZ R47, R2.reuse, R47 ;  /* 0x0000002f022f7220 */ /* 0x040fe40000410000 */
[C---:B------:R-:W-:Y:S04]  /*cee0*/  HMMA.16816.F32.BF16 R100, R16.reuse, R24, R100 ;  /* 0x000000181064723c */ /* 0x040fe80000041864 */
[C---:B------:R-:W-:Y:S01]  /*cef0*/  FMUL.FTZ R48, R3.reuse, R48 ;  /* 0x0000003003307220 */ /* 0x040fe20000410000 */
[----:B------:R-:W-:Y:S01]  /*cf00*/  MUFU.EX2 R158, R158 ;  /* 0x0000009e009e7308 */ /* 0x000fe20000000800 */
[C---:B------:R-:W-:Y:S02]  /*cf10*/  FMUL.FTZ R49, R3.reuse, R49 ;  /* 0x0000003103317220 */ /* 0x040fe40000410000 */
[C---:B------:R-:W-:Y:S01]  /*cf20*/  HMMA.16816.F32.BF16 R104, R16.reuse, R26, R104 ;  /* 0x0000001a1068723c */ /* 0x040fe20000041868 */
[----:B------:R-:W4:Y:S03]  /*cf30*/  LDSM.16.MT88.4 R24, [R195+0x2100] ;  /* 0x00210000c318783b */ /* 0x000f260000004200 */
[C---:B------:R-:W-:Y:S02]  /*cf40*/  FMUL.FTZ R50, R2.reuse, R50 ;  /* 0x0000003202327220 */ /* 0x040fe40000410000 */
[C---:B------:R-:W-:Y:S01]  /*cf50*/  FMUL.FTZ R51, R2.reuse, R51 ;  /* 0x0000003302337220 */ /* 0x040fe20000410000 */
[----:B------:R-:W5:Y:S01]  /*cf60*/  MUFU.EX2 R161, R161 ;  /* 0x000000a100a17308 */ /* 0x000f620000000800 */
[C---:B------:R-:W-:Y:S04]  /*cf70*/  HMMA.16816.F32.BF16 R108, R16.reuse, R28, R108 ;  /* 0x0000001c106c723c */ /* 0x040fe8000004186c */
[C---:B------:R-:W-:Y:S02]  /*cf80*/  FMUL.FTZ R52, R3.reuse, R52 ;  /* 0x0000003403347220 */ /* 0x040fe40000410000 */
[C---:B------:R-:W-:Y:S02]  /*cf90*/  FMUL.FTZ R53, R3.reuse, R53 ;  /* 0x0000003503357220 */ /* 0x040fe40000410000 */
[C---:B------:R-:W-:Y:S01]  /*cfa0*/  HMMA.16816.F32.BF16 R112, R16.reuse, R30, R112 ;  /* 0x0000001e1070723c */ /* 0x040fe20000041870 */
[----:B------:R-:W2:Y:S01]  /*cfb0*/  LDSM.16.MT88.4 R28, [R190+0x2100] ;  /* 0x00210000be1c783b */ /* 0x000ea20000004200 */
[----:B------:R-:W-:Y:S02]  /*cfc0*/  MUFU.EX2 R160, R160 ;  /* 0x000000a000a07308 */ /* 0x000fe40000000800 */
[C---:B------:R-:W-:Y:S02]  /*cfd0*/  FMUL.FTZ R54, R2.reuse, R54 ;  /* 0x0000003602367220 */ /* 0x040fe40000410000 */
[C---:B------:R-:W-:Y:S02]  /*cfe0*/  FMUL.FTZ R55, R2.reuse, R55 ;  /* 0x0000003702377220 */ /* 0x040fe40000410000 */
[C---:B------:R-:W-:Y:S01]  /*cff0*/  FMUL.FTZ R56, R3.reuse, R56 ;  /* 0x0000003803387220 */ /* 0x040fe20000410000 */
[C---:B-1----:R-:W-:Y:S03]  /*d000*/  HMMA.16816.F32.BF16 R116, R16.reuse, R20, R116 ;  /* 0x000000141074723c */ /* 0x042fe60000041874 */
[C---:B------:R-:W-:Y:S01]  /*d010*/  FMUL.FTZ R57, R3.reuse, R57 ;  /* 0x0000003903397220 */ /* 0x040fe20000410000 */
[----:B------:R-:W1:Y:S01]  /*d020*/  MUFU.EX2 R163, R163 ;  /* 0x000000a300a37308 */ /* 0x000e620000000800 */
[C---:B------:R-:W-:Y:S02]  /*d030*/  FMUL.FTZ R58, R2.reuse, R58 ;  /* 0x0000003a023a7220 */ /* 0x040fe40000410000 */
[C---:B------:R-:W-:Y:S01]  /*d040*/  FMUL.FTZ R59, R2.reuse, R59 ;  /* 0x0000003b023b7220 */ /* 0x040fe20000410000 */
        /* <DEDUP_REMOVED lines=12> */
[C---:B------:R-:W-:Y:S02]  /*d110*/  FMUL.FTZ R65, R3.reuse, R65 ;  /* 0x0000004103417220 */ /* 0x040fe40000410000 */
[C---:B--2---:R-:W-:Y:S04]  /*d120*/  HMMA.16816.F32.BF16 R44, R16.reuse, R28, R44 ;  /* 0x0000001c102c723c */ /* 0x044fe8000004182c */
[C---:B------:R-:W-:Y:S01]  /*d130*/  FMUL.FTZ R66, R2.reuse, R66 ;  /* 0x0000004202427220 */ /* 0x040fe20000410000 */
[----:B------:R-:W-:Y:S01]  /*d140*/  MUFU.EX2 R221, R221 ;  /* 0x000000dd00dd7308 */ /* 0x000fe20000000800 */
[C---:B------:R-:W-:Y:S02]  /*d150*/  FMUL.FTZ R67, R2.reuse, R67 ;  /* 0x0000004302437220 */ /* 0x040fe40000410000 */
[C---:B------:R-:W-:Y:S01]  /*d160*/  HMMA.16816.F32.BF16 R48, R16.reuse, R30, R48 ;  /* 0x0000001e1030723c */ /* 0x040fe20000041830 */
[----:B------:R-:W2:Y:S03]  /*d170*/  LDSM.16.MT88.4 R28, [R195+0x4100] ;  /* 0x00410000c31c783b */ /* 0x000ea60000004200 */
[C---:B------:R-:W-:Y:S02]  /*d180*/  FMUL.FTZ R68, R3.reuse, R68 ;  /* 0x0000004403447220 */ /* 0x040fe40000410000 */
[C---:B------:R-:W-:Y:S01]  /*d190*/  FMUL.FTZ R69, R3.reuse, R69 ;  /* 0x0000004503457220 */ /* 0x040fe20000410000 */
[----:B------:R-:W-:Y:S01]  /*d1a0*/  MUFU.EX2 R220, R220 ;  /* 0x000000dc00dc7308 */ /* 0x000fe20000000800 */
        /* <DEDUP_REMOVED lines=9> */
[C---:B----4-:R-:W-:Y:S04]  /*d240*/  HMMA.16816.F32.BF16 R60, R16.reuse, R24, R60 ;  /* 0x00000018103c723c */ /* 0x050fe8000004183c */
[C---:B------:R-:W-:Y:S02]  /*d250*/  FMUL.FTZ R76, R3.reuse, R76 ;  /* 0x0000004c034c7220 */ /* 0x040fe40000410000 */
[C---:B------:R-:W-:Y:S02]  /*d260*/  FMUL.FTZ R77, R3.reuse, R77 ;  /* 0x0000004d034d7220 */ /* 0x040fe40000410000 */
[C---:B------:R-:W-:Y:S01]  /*d270*/  HMMA.16816.F32.BF16 R64, R16.reuse, R26, R64 ;  /* 0x0000001a1040723c */ /* 0x040fe20000041840 */
[----:B------:R-:W4:Y:S03]  /*d280*/  LDSM.16.MT88.4 R24, [R189+0x4100] ;  /* 0x00410000bd18783b */ /* 0x000f260000004200 */
        /* <DEDUP_REMOVED lines=21> */
[C---:B------:R-:W-:Y:S04]  /*d3e0*/  FMUL.FTZ R92, R3.reuse, R92 ;  /* 0x0000005c035c7220 */ /* 0x040fe80000410000 */
[C---:B------:R-:W-:Y:S01]  /*d3f0*/  FMUL.FTZ R93, R3.reuse, R93 ;  /* 0x0000005d035d7220 */ /* 0x040fe20000410000 */
[C---:B------:R-:W-:Y:S01]  /*d400*/  HMMA.16816.F32.BF16 R88, R16.reuse, R26, R88 ;  /* 0x0000001a1058723c */ /* 0x040fe20000041858 */
[----:B------:R-:W4:Y:S02]  /*d410*/  LDSM.16.MT88.4 R24, [R189+0x900] ;  /* 0x00090000bd18783b */ /* 0x000f240000004200 */
[C---:B------:R-:W-:Y:S02]  /*d420*/  FMUL.FTZ R94, R2.reuse, R94 ;  /* 0x0000005e025e7220 */ /* 0x040fe40000410000 */
[C---:B------:R-:W-:Y:S02]  /*d430*/  FMUL.FTZ R95, R2.reuse, R95 ;  /* 0x0000005f025f7220 */ /* 0x040fe40000410000 */
[C---:B------:R-:W-:Y:S02]  /*d440*/  FMUL.FTZ R96, R3.reuse, R96 ;  /* 0x0000006003607220 */ /* 0x040fe40000410000 */
[----:B------:R-:W-:Y:S03]  /*d450*/  FMUL.FTZ R97, R3, R97 ;  /* 0x0000006103617220 */ /* 0x000fe60000410000 */
[C---:B--2---:R-:W-:Y:S03]  /*d460*/  HMMA.16816.F32.BF16 R92, R16.reuse, R28, R92 ;  /* 0x0000001c105c723c */ /* 0x044fe6000004185c */
[C---:B------:R-:W-:Y:S02]  /*d470*/  FMUL.FTZ R98, R2.reuse, R98 ;  /* 0x0000006202627220 */ /* 0x040fe40000410000 */
[----:B------:R-:W-:Y:S02]  /*d480*/  FMUL.FTZ R99, R2, R99 ;  /* 0x0000006302637220 */ /* 0x000fe40000410000 */
[--C-:B------:R-:W-:Y:S02]  /*d490*/  FFMA.FTZ R168, R168, c[0x0][0x2d0], -R155.reuse ;  /* 0x0000b400a8a87a23 */ /* 0x100fe4000001089b */
[--C-:B------:R-:W-:Y:S03]  /*d4a0*/  FFMA.FTZ R173, R166, c[0x0][0x2d0], -R155.reuse ;  /* 0x0000b400a6ad7a23 */ /* 0x100fe6000001089b */
[----:B------:R-:W-:Y:S01]  /*d4b0*/  HMMA.16816.F32.BF16 R96, R16, R30, R96 ;  /* 0x0000001e1060723c */ /* 0x000fe20000041860 */
[----:B------:R-:W-:Y:S01]  /*d4c0*/  LDSM.16.MT88.4 R28, [R190+0x4900] ;  /* 0x00490000be1c783b */ /* 0x000fe20000004200 */
[----:B------:R-:W-:Y:S01]  /*d4d0*/  MUFU.EX2 R168, R168 ;  /* 0x000000a800a87308 */ /* 0x000fe20000000800 */
[--C-:B------:R-:W-:Y:S02]  /*d4e0*/  FFMA.FTZ R164, R164, c[0x0][0x2d0], -R155.reuse ;  /* 0x0000b400a4a47a23 */ /* 0x100fe4000001089b */
[--C-:B------:R-:W-:Y:S02]  /*d4f0*/  FFMA.FTZ R175, R162, c[0x0][0x2d0], -R155.reuse ;  /* 0x0000b400a2af7a23 */ /* 0x100fe4000001089b */
[----:B---3--:R-:W-:Y:S01]  /*d500*/  F2FP.BF16.PACK_AB R16, R157, R154 ;  /* 0x0000009a9d10723e */ /* 0x008fe200000010ff */
[--C-:B------:R-:W-:Y:S01]  /*d510*/  FFMA.FTZ R162, R171, c[0x0][0x2d0], -R140.reuse ;  /* 0x0000b400aba27a23 */ /* 0x100fe2000001088c */
[----:B------:R-:W-:Y:S03]  /*d520*/  F2FP.BF16.PACK_AB R18, R159, R156 ;  /* 0x0000009c9f12723e */ /* 0x000fe600000010ff */
[----:B-----5:R-:W-:Y:S01]  /*d530*/  F2FP.BF16.PACK_AB R17, R161, R158 ;  /* 0x0000009ea111723e */ /* 0x020fe200000010ff */
[--C-:B------:R-:W-:Y:S01]  /*d540*/  FFMA.FTZ R171, R144, c[0x0][0x2d0], -R155.reuse ;  /* 0x0000b40090ab7a23 */ /* 0x100fe2000001089b */
[----:B------:R-:W-:Y:S01]  /*d550*/  F2FP.BF16.PACK_AB R19, R163, R160 ;  /* 0x000000a0a313723e */ /* 0x000fe200000010ff */
[--C-:B------:R-:W-:Y:S01]  /*d560*/  FFMA.FTZ R169, R169, c[0x0][0x2d0], -R140.reuse ;  /* 0x0000b400a9a97a23 */ /* 0x100fe2000001088c */
[----:B------:R-:W2:Y:S01]  /*d570*/  MUFU.EX2 R173, R173 ;  /* 0x000000ad00ad7308 */ /* 0x000ea20000000800 */
[--C-:B------:R-:W-:Y:S02]  /*d580*/  FFMA.FTZ R166, R167, c[0x0][0x2d0], -R140.reuse ;  /* 0x0000b400a7a67a23 */ /* 0x100fe4000001088c */
[--C-:B------:R-:W-:Y:S02]  /*d590*/  FFMA.FTZ R167, R147, c[0x0][0x2d0], -R155.reuse ;  /* 0x0000b40093a77a23 */ /* 0x100fe4000001089b */
[C---:B-1----:R-:W-:Y:S01]  /*d5a0*/  HMMA.16816.F32.BF16 R4, R16.reuse, R20, R4 ;  /* 0x000000141004723c */ /* 0x042fe20000041804 */
[----:B------:R-:W-:Y:S02]  /*d5b0*/  LDSM.16.MT88.4 R144, [R195+0x5900] ;  /* 0x00590000c390783b */ /* 0x000fe40000004200 */
[----:B------:R-:W-:Y:S02]  /*d5c0*/  FFMA.FTZ R155, R142, c[0x0][0x2d0], -R155 ;  /* 0x0000b4008e9b7a23 */ /* 0x000fe4000001089b */
[--C-:B------:R-:W-:Y:S01]  /*d5d0*/  FFMA.FTZ R165, R165, c[0x0][0x2d0], -R140.reuse ;  /* 0x0000b400a5a57a23 */ /* 0x100fe2000001088c */
[----:B------:R-:W-:Y:S01]  /*d5e0*/  MUFU.EX2 R164, R164 ;  /* 0x000000a400a47308 */ /* 0x000fe20000000800 */
[----:B------:R-:W-:Y:S01]  /*d5f0*/  FFMA.FTZ R140, R13, c[0x0][0x2d0], -R140 ;  /* 0x0000b4000d8c7a23 */ /* 0x000fe2000001088c */
[C---:B------:R-:W-:Y:S01]  /*d600*/  HMMA.16816.F32.BF16 R8, R16.reuse, R22, R8 ;  /* 0x000000161008723c */ /* 0x040fe20000041808 */
[----:B------:R-:W1:Y:S03]  /*d610*/  LDSM.16.MT88.4 R20, [R188+0x2900] ;  /* 0x00290000bc14783b */ /* 0x000e660000004200 */
[----:B------:R-:W-:Y:S01]  /*d620*/  FFMA.FTZ R148, R3, R210, R148 ;  /* 0x000000d203947223 */ /* 0x000fe20000010094 */
[----:B------:R-:W-:Y:S01]  /*d630*/  MOV R3, R0 ;  /* 0x0000000000037202 */ /* 0x000fe20000000f00 */
[----:B------:R-:W-:Y:S01]  /*d640*/  FFMA.FTZ R153, R2, R211, R153 ;  /* 0x000000d302997223 */ /* 0x000fe20000010099 */
[----:B------:R-:W-:Y:S01]  /*d650*/  MOV R2, R12 ;  /* 0x0000000c00027202 */ /* 0x000fe20000000f00 */
[C---:B------:R-:W-:Y:S01]  /*d660*/  HMMA.16816.F32.BF16 R100, R16.reuse, R32, R100 ;  /* 0x000000201064723c */ /* 0x040fe20000041864 */
[----:B------:R3:W-:Y:S03]  /*d670*/  MUFU.EX2 R13, R140 ;  /* 0x0000008c000d7308 */ /* 0x0007e60000000800 */
[----:B------:R-:W-:Y:S02]  /*d680*/  FADD.FTZ R15, R15, R148 ;  /* 0x000000940f0f7221 */ /* 0x000fe40000010000 */
[----:B------:R-:W-:Y:S02]  /*d690*/  FADD.FTZ R152, R152, R153 ;  /* 0x0000009998987221 */ /* 0x000fe40000010000 */
[C---:B------:R-:W-:Y:S01]  /*d6a0*/  HMMA.16816.F32.BF16 R104, R16.reuse, R34, R104 ;  /* 0x000000221068723c */ /* 0x040fe20000041868 */
[----:B------:R-:W-:Y:S02]  /*d6b0*/  LDSM.16.MT88.4 R32, [R189+0x4900] ;  /* 0x00490000bd20783b */ /* 0x000fe40000004200 */
[----:B------:R-:W5:Y:S01]  /*d6c0*/  MUFU.EX2 R175, R175 ;  /* 0x000000af00af7308 */ /* 0x000f620000000800 */
[----:B------:R-:W-:Y:S04]  /*d6d0*/  FADD.FTZ R14, R14, R15 ;  /* 0x0000000f0e0e7221 */ /* 0x000fe80000010000 */
[C---:B----4-:R-:W-:Y:S04]  /*d6e0*/  HMMA.16816.F32.BF16 R108, R16.reuse, R24, R108 ;  /* 0x00000018106c723c */ /* 0x050fe8000004186c */
[----:B------:R-:W-:Y:S01]  /*d6f0*/  FADD.FTZ R149, R149, R14 ;  /* 0x0000000e95957221 */ /* 0x000fe20000010000 */
[----:B------:R-:W-:Y:S03]  /*d700*/  MUFU.EX2 R162, R162 ;  /* 0x000000a200a27308 */ /* 0x000fe60000000800 */
[C---:B------:R-:W-:Y:S01]  /*d710*/  HMMA.16816.F32.BF16 R112, R16.reuse, R26, R112 ;  /* 0x0000001a1070723c */ /* 0x040fe20000041870 */
[----:B------:R-:W4:Y:S03]  /*d720*/  LDSM.16.MT88.4 R24, [R195+0x4900] ;  /* 0x00490000c318783b */ /* 0x000f260000004200 */
[----:B------:R-:W-:Y:S03]  /*d730*/  FADD.FTZ R154, R154, R149 ;  /* 0x000000959a9a7221 */ /* 0x000fe60000010000 */
[----:B------:R-:W1:Y:S01]  /*d740*/  MUFU.EX2 R169, R169 ;  /* 0x000000a900a97308 */ /* 0x000e620000000800 */
[C---:B------:R-:W-:Y:S01]  /*d750*/  HMMA.16816.F32.BF16 R116, R16.reuse, R124, R116 ;  /* 0x0000007c1074723c */ /* 0x040fe20000041874 */
[----:B---3--:R-:W-:Y:S03]  /*d760*/  LDSM.16.MT88.4 R140, [R188+0x3900] ;  /* 0x00390000bc8c783b */ /* 0x008fe60000004200 */
[----:B------:R-:W-:Y:S04]  /*d770*/  FADD.FTZ R157, R157, R154 ;  /* 0x0000009a9d9d7221 */ /* 0x000fe80000010000 */
[C---:B------:R-:W-:Y:S01]  /*d780*/  HMMA.16816.F32.BF16 R120, R16.reuse, R126, R120 ;  /* 0x0000007e1078723c */ /* 0x040fe20000041878 */
[----:B------:R-:W-:Y:S01]  /*d790*/  LDSM.16.MT88.4 R124, [R190+0x1100] ;  /* 0x00110000be7c783b */ /* 0x000fe20000004200 */
[----:B------:R-:W-:Y:S02]  /*d7a0*/  MUFU.EX2 R166, R166 ;  /* 0x000000a600a67308 */ /* 0x000fe40000000800 */
[----:B------:R-:W-:Y:S04]  /*d7b0*/  FADD.FTZ R156, R156, R157 ;  /* 0x0000009d9c9c7221 */ /* 0x000fe80000010000 */
[C---:B------:R-:W-:Y:S04]  /*d7c0*/  HMMA.16816.F32.BF16 R36, R16.reuse, R128, R36 ;  /* 0x000000801024723c */ /* 0x040fe80000041824 */
[----:B------:R-:W3:Y:S01]  /*d7d0*/  MUFU.EX2 R165, R165 ;  /* 0x000000a500a57308 */ /* 0x000ee20000000800 */
[----:B------:R-:W-:Y:S03]  /*d7e0*/  FADD.FTZ R159, R159, R156 ;  /* 0x0000009c9f9f7221 */ /* 0x000fe60000010000 */
[C---:B------:R-:W-:Y:S01]  /*d7f0*/  HMMA.16816.F32.BF16 R40, R16.reuse, R130, R40 ;  /* 0x000000821028723c */ /* 0x040fe20000041828 */
[----:B------:R-:W-:Y:S05]  /*d800*/  LDSM.16.MT88.4 R128, [R188+0x1100] ;  /* 0x00110000bc80783b */ /* 0x000fea0000004200 */
[----:B------:R-:W1:Y:S02]  /*d810*/  MUFU.EX2 R167, R167 ;  /* 0x000000a700a77308 */ /* 0x000e640000000800 */
[C---:B------:R-:W-:Y:S08]  /*d820*/  HMMA.16816.F32.BF16 R44, R16.reuse, R132, R44 ;  /* 0x00000084102c723c */ /* 0x040ff0000004182c */
[C---:B------:R-:W-:Y:S01]  /*d830*/  HMMA.16816.F32.BF16 R48, R16.reuse, R134, R48 ;  /* 0x000000861030723c */ /* 0x040fe20000041830 */
[----:B------:R-:W-:Y:S01]  /*d840*/  LDSM.16.MT88.4 R132, [R190+0x3100] ;  /* 0x00310000be84783b */ /* 0x000fe20000004200 */
[----:B------:R-:W-:Y:S06]  /*d850*/  MUFU.EX2 R171, R171 ;  /* 0x000000ab00ab7308 */ /* 0x000fec0000000800 */
[C---:B------:R-:W-:Y:S04]  /*d860*/  HMMA.16816.F32.BF16 R52, R16.reuse, R136, R52 ;  /* 0x000000881034723c */ /* 0x040fe80000041834 */
[----:B------:R-:W2:Y:S04]  /*d870*/  MUFU.EX2 R172, R155 ;  /* 0x0000009b00ac7308 */ /* 0x000ea80000000800 */
[C---:B------:R-:W-:Y:S01]  /*d880*/  HMMA.16816.F32.BF16 R56, R16.reuse, R138, R56 ;  /* 0x0000008a1038723c */ /* 0x040fe20000041838 */
[----:B------:R-:W-:Y:S07]  /*d890*/  LDSM.16.MT88.4 R136, [R189+0x3100] ;  /* 0x00310000bd88783b */ /* 0x000fee0000004200 */
[C---:B-1----:R-:W-:Y:S08]  /*d8a0*/  HMMA.16816.F32.BF16 R60, R16.reuse, R20, R60 ;  /* 0x00000014103c723c */ /* 0x042ff0000004183c */
[C---:B------:R-:W-:Y:S01]  /*d8b0*/  HMMA.16816.F32.BF16 R64, R16.reuse, R22, R64 ;  /* 0x000000161040723c */ /* 0x040fe20000041840 */
[----:B------:R-:W1:Y:S07]  /*d8c0*/  LDSM.16.MT88.4 R20, [R188+0x4900] ;  /* 0x00490000bc14783b */ /* 0x000e6e0000004200 */
[C---:B----4-:R-:W-:Y:S08]  /*d8d0*/  HMMA.16816.F32.BF16 R68, R16.reuse, R24, R68 ;  /* 0x000000181044723c */ /* 0x050ff00000041844 */
        /* <DEDUP_REMOVED lines=8> */
[C---:B-1----:R-:W-:Y:S08]  /*d960*/  HMMA.16816.F32.BF16 R92, R16.reuse, R20, R92 ;  /* 0x00000014105c723c */ /* 0x042ff0000004185c */
[----:B------:R-:W-:Y:S01]  /*d970*/  HMMA.16816.F32.BF16 R96, R16, R22, R96 ;  /* 0x000000161060723c */ /* 0x000fe20000041860 */
[----:B------:R-:W1:Y:S06]  /*d980*/  LDSM.16.MT88.4 R20, [R188+0x3100] ;  /* 0x00310000bc14783b */ /* 0x000e6c0000004200 */
[----:B--2---:R-:W-:Y:S01]  /*d990*/  F2FP.BF16.PACK_AB R16, R173, R168 ;  /* 0x000000a8ad10723e */ /* 0x004fe200000010ff */
[----:B------:R-:W-:Y:S01]  /*d9a0*/  FADD.FTZ R168, R168, R159 ;  /* 0x0000009fa8a87221 */ /* 0x000fe20000010000 */
[----:B-----5:R-:W-:Y:S03]  /*d9b0*/  F2FP.BF16.PACK_AB R18, R175, R164 ;  /* 0x000000a4af12723e */ /* 0x020fe600000010ff */
[----:B------:R-:W-:Y:S01]  /*d9c0*/  F2FP.BF16.PACK_AB R17, R169, R162 ;  /* 0x000000a2a911723e */ /* 0x000fe200000010ff */
[----:B------:R-:W-:Y:S01]  /*d9d0*/  FADD.FTZ R173, R173, R168 ;  /* 0x000000a8adad7221 */ /* 0x000fe20000010000 */
[----:B---3--:R-:W-:Y:S03]  /*d9e0*/  F2FP.BF16.PACK_AB R19, R165, R166 ;  /* 0x000000a6a513723e */ /* 0x008fe600000010ff */
[----:B------:R-:W-:Y:S04]  /*d9f0*/  FADD.FTZ R164, R164, R173 ;  /* 0x000000ada4a47221 */ /* 0x000fe80000010000 */
[C---:B----4-:R-:W-:Y:S03]  /*da00*/  HMMA.16816.F32.BF16 R4, R16.reuse, R24, R4 ;  /* 0x000000181004723c */ /* 0x050fe60000041804 */
[----:B------:R-:W-:Y:S05]  /*da10*/  FADD.FTZ R164, R175, R164 ;  /* 0x000000a4afa47221 */ /* 0x000fea0000010000 */
[C---:B------:R-:W-:Y:S01]  /*da20*/  HMMA.16816.F32.BF16 R8, R16.reuse, R26, R8 ;  /* 0x0000001a1008723c */ /* 0x040fe20000041808 */
[----:B------:R-:W2:Y:S07]  /*da30*/  LDSM.16.MT88.4 R24, [R195+0x5100] ;  /* 0x00510000c318783b */ /* 0x000eae0000004200 */
[C---:B------:R-:W-:Y:S08]  /*da40*/  HMMA.16816.F32.BF16 R100, R16.reuse, R124, R100 ;  /* 0x0000007c1064723c */ /* 0x040ff00000041864 */
[C---:B------:R-:W-:Y:S01]  /*da50*/  HMMA.16816.F32.BF16 R104, R16.reuse, R126, R104 ;  /* 0x0000007e1068723c */ /* 0x040fe20000041868 */
[----:B------:R-:W-:Y:S07]  /*da60*/  LDSM.16.MT88.4 R124, [R195+0x1900] ;  /* 0x00190000c37c783b */ /* 0x000fee0000004200 */
[C---:B------:R-:W-:Y:S08]  /*da70*/  HMMA.16816.F32.BF16 R108, R16.reuse, R28, R108 ;  /* 0x0000001c106c723c */ /* 0x040ff0000004186c */
[C---:B------:R-:W-:Y:S01]  /*da80*/  HMMA.16816.F32.BF16 R112, R16.reuse, R30, R112 ;  /* 0x0000001e1070723c */ /* 0x040fe20000041870 */
[----:B------:R-:W3:Y:S07]  /*da90*/  LDSM.16.MT88.4 R28, [R190+0x5100] ;  /* 0x00510000be1c783b */ /* 0x000eee0000004200 */
[C---:B------:R-:W-:Y:S08]  /*daa0*/  HMMA.16816.F32.BF16 R116, R16.reuse, R128, R116 ;  /* 0x000000801074723c */ /* 0x040ff00000041874 */
[C---:B------:R-:W-:Y:S08]  /*dab0*/  HMMA.16816.F32.BF16 R120, R16.reuse, R130, R120 ;  /* 0x000000821078723c */ /* 0x040ff00000041878 */
[C---:B------:R-:W-:Y:S08]  /*dac0*/  HMMA.16816.F32.BF16 R36, R16.reuse, R32, R36 ;  /* 0x000000201024723c */ /* 0x040ff00000041824 */
[C---:B------:R-:W-:Y:S01]  /*dad0*/  HMMA.16816.F32.BF16 R40, R16.reuse, R34, R40 ;  /* 0x000000221028723c */ /* 0x040fe20000041828 */
[----:B------:R-:W4:Y:S07]  /*dae0*/  LDSM.16.MT88.4 R32, [R189+0x5100] ;  /* 0x00510000bd20783b */ /* 0x000f2e0000004200 */
        /* <DEDUP_REMOVED lines=22> */
[----:B------:R-:W-:Y:S01]  /*dc50*/  FADD.FTZ R167, R167, R164 ;  /* 0x000000a4a7a77221 */ /* 0x000fe20000010000 */
[----:B------:R-:W-:Y:S03]  /*dc60*/  F2FP.BF16.PACK_AB R18, R172, R171 ;  /* 0x000000abac12723e */ /* 0x000fe600000010ff */
[----:B------:R-:W-:Y:S01]  /*dc70*/  F2FP.BF16.PACK_AB R17, R221, R174 ;  /* 0x000000aedd11723e */ /* 0x000fe200000010ff */
[----:B------:R-:W-:Y:S01]  /*dc80*/  FADD.FTZ R170, R170, R167 ;  /* 0x000000a7aaaa7221 */ /* 0x000fe20000010000 */
[----:B------:R-:W-:Y:S03]  /*dc90*/  F2FP.BF16.PACK_AB R19, R13, R220 ;  /* 0x000000dc0d13723e */ /* 0x000fe600000010ff */
[----:B------:R-:W-:Y:S04]  /*dca0*/  FADD.FTZ R171, R171, R170 ;  /* 0x000000aaabab7221 */ /* 0x000fe80000010000 */
[C---:B------:R-:W-:Y:S01]  /*dcb0*/  HMMA.16816.F32.BF16 R128, R16.reuse, R124, R4 ;  /* 0x0000007c1080723c */ /* 0x040fe20000041804 */
[----:B------:R-:W5:Y:S02]  /*dcc0*/  LDSM.16.MT88.4 R4, [R190+0x5900] ;  /* 0x00590000be04783b */ /* 0x000f640000004200 */
[----:B------:R-:W-:Y:S05]  /*dcd0*/  FADD.FTZ R210, R172, R171 ;  /* 0x000000abacd27221 */ /* 0x000fea0000010000 */
[C---:B------:R-:W-:Y:S01]  /*dce0*/  HMMA.16816.F32.BF16 R124, R16.reuse, R126, R8 ;  /* 0x0000007e107c723c */ /* 0x040fe20000041808 */
[----:B------:R-:W1:Y:S07]  /*dcf0*/  LDSM.16.MT88.4 R8, [R189+0x5900] ;  /* 0x00590000bd08783b */ /* 0x000e6e0000004200 */
[C---:B--2---:R-:W-:Y:S08]  /*dd00*/  HMMA.16816.F32.BF16 R100, R16.reuse, R24, R100 ;  /* 0x000000181064723c */ /* 0x044ff00000041864 */
[C---:B------:R-:W-:Y:S08]  /*dd10*/  HMMA.16816.F32.BF16 R104, R16.reuse, R26, R104 ;  /* 0x0000001a1068723c */ /* 0x040ff00000041868 */
[C---:B---3--:R-:W-:Y:S08]  /*dd20*/  HMMA.16816.F32.BF16 R108, R16.reuse, R28, R108 ;  /* 0x0000001c106c723c */ /* 0x048ff0000004186c */
[C---:B------:R-:W-:Y:S08]  /*dd30*/  HMMA.16816.F32.BF16 R112, R16.reuse, R30, R112 ;  /* 0x0000001e1070723c */ /* 0x040ff00000041870 */
[C---:B----4-:R-:W-:Y:S08]  /*dd40*/  HMMA.16816.F32.BF16 R116, R16.reuse, R32, R116 ;  /* 0x000000201074723c */ /* 0x050ff00000041874 */
[C---:B------:R-:W-:Y:S08]  /*dd50*/  HMMA.16816.F32.BF16 R120, R16.reuse, R34, R120 ;  /* 0x000000221078723c */ /* 0x040ff00000041878 */
[C---:B------:R-:W-:Y:S08]  /*dd60*/  HMMA.16816.F32.BF16 R36, R16.reuse, R132, R36 ;  /* 0x000000841024723c */ /* 0x040ff00000041824 */
[C---:B------:R-:W-:Y:S08]  /*dd70*/  HMMA.16816.F32.BF16 R40, R16.reuse, R134, R40 ;  /* 0x000000861028723c */ /* 0x040ff00000041828 */
[C---:B------:R-:W-:Y:S08]  /*dd80*/  HMMA.16816.F32.BF16 R44, R16.reuse, R136, R44 ;  /* 0x00000088102c723c */ /* 0x040ff0000004182c */
[C---:B------:R-:W-:Y:S08]  /*dd90*/  HMMA.16816.F32.BF16 R48, R16.reuse, R138, R48 ;  /* 0x0000008a1030723c */ /* 0x040ff00000041830 */
[C---:B-1----:R-:W-:Y:S08]  /*dda0*/  HMMA.16816.F32.BF16 R52, R16.reuse, R20, R52 ;  /* 0x000000141034723c */ /* 0x042ff00000041834 */
[C---:B------:R-:W-:Y:S01]  /*ddb0*/  HMMA.16816.F32.BF16 R56, R16.reuse, R22, R56 ;  /* 0x000000161038723c */ /* 0x040fe20000041838 */
[----:B------:R-:W1:Y:S07]  /*ddc0*/  LDSM.16.MT88.4 R20, [R188+0x5900] ;  /* 0x00590000bc14783b */ /* 0x000e6e0000004200 */
[C---:B------:R-:W-:Y:S08]  /*ddd0*/  HMMA.16816.F32.BF16 R60, R16.reuse, R140, R60 ;  /* 0x0000008c103c723c */ /* 0x040ff0000004183c */
[C---:B------:R-:W-:Y:S08]  /*dde0*/  HMMA.16816.F32.BF16 R64, R16.reuse, R142, R64 ;  /* 0x0000008e1040723c */ /* 0x040ff00000041840 */
[C---:B------:R-:W-:Y:S08]  /*ddf0*/  HMMA.16816.F32.BF16 R68, R16.reuse, R144, R68 ;  /* 0x000000901044723c */ /* 0x040ff00000041844 */
[C---:B------:R-:W-:Y:S08]  /*de00*/  HMMA.16816.F32.BF16 R72, R16.reuse, R146, R72 ;  /* 0x000000921048723c */ /* 0x040ff00000041848 */
[C---:B-----5:R-:W-:Y:S07]  /*de10*/  HMMA.16816.F32.BF16 R76, R16.reuse, R4, R76 ;  /* 0x00000004104c723c */ /* 0x060fee000004184c */
[----:B------:R-:W-:Y:S01]  /*de20*/  FADD.FTZ R5, R151, R152 ;  /* 0x0000009897057221 */ /* 0x000fe20000010000 */
[C---:B------:R-:W-:Y:S04]  /*de30*/  HMMA.16816.F32.BF16 R80, R16.reuse, R6, R80 ;  /* 0x000000061050723c */ /* 0x040fe80000041850 */
[----:B------:R-:W-:Y:S04]  /*de40*/  FADD.FTZ R5, R150, R5 ;  /* 0x0000000596057221 */ /* 0x000fe80000010000 */
[C---:B------:R-:W-:Y:S04]  /*de50*/  HMMA.16816.F32.BF16 R84, R16.reuse, R8, R84 ;  /* 0x000000081054723c */ /* 0x040fe80000041854 */
[----:B------:R-:W-:Y:S04]  /*de60*/  FADD.FTZ R158, R158, R5 ;  /* 0x000000059e9e7221 */ /* 0x000fe80000010000 */
[C---:B------:R-:W-:Y:S04]  /*de70*/  HMMA.16816.F32.BF16 R88, R16.reuse, R10, R88 ;  /* 0x0000000a1058723c */ /* 0x040fe80000041858 */
[----:B------:R-:W-:Y:S04]  /*de80*/  FADD.FTZ R161, R161, R158 ;  /* 0x0000009ea1a17221 */ /* 0x000fe80000010000 */
[----:B------:R-:W-:Y:S01]  /*de90*/  FADD.FTZ R160, R160, R161 ;  /* 0x000000a1a0a07221 */ /* 0x000fe20000010000 */
[C---:B-1----:R-:W-:Y:S03]  /*dea0*/  HMMA.16816.F32.BF16 R92, R16.reuse, R20, R92 ;  /* 0x00000014105c723c */ /* 0x042fe6000004185c */
[----:B------:R-:W-:Y:S04]  /*deb0*/  FADD.FTZ R163, R163, R160 ;  /* 0x000000a0a3a37221 */ /* 0x000fe80000010000 */
[----:B------:R-:W-:Y:S01]  /*dec0*/  FADD.FTZ R162, R162, R163 ;  /* 0x000000a3a2a27221 */ /* 0x000fe20000010000 */
[----:B------:R-:W-:Y:S04]  /*ded0*/  HMMA.16816.F32.BF16 R96, R16, R22, R96 ;  /* 0x000000161060723c */ /* 0x000fe80000041860 */
[----:B------:R-:W-:Y:S04]  /*dee0*/  FADD.FTZ R169, R169, R162 ;  /* 0x000000a2a9a97221 */ /* 0x000fe80000010000 */
[----:B------:R-:W-:Y:S04]  /*def0*/  FADD.FTZ R166, R166, R169 ;  /* 0x000000a9a6a67221 */ /* 0x000fe80000010000 */
[----:B------:R-:W-:Y:S04]  /*df00*/  FADD.FTZ R165, R165, R166 ;  /* 0x000000a6a5a57221 */ /* 0x000fe80000010000 */
[----:B------:R-:W-:Y:S04]  /*df10*/  FADD.FTZ R174, R174, R165 ;  /* 0x000000a5aeae7221 */ /* 0x000fe80000010000 */
[----:B------:R-:W-:Y:S04]  /*df20*/  FADD.FTZ R221, R221, R174 ;  /* 0x000000aedddd7221 */ /* 0x000fe80000010000 */
[----:B------:R-:W-:Y:S04]  /*df30*/  FADD.FTZ R220, R220, R221 ;  /* 0x000000dddcdc7221 */ /* 0x000fe80000010000 */
[----:B------:R-:W-:Y:S01]  /*df40*/  FADD.FTZ R211, R13, R220 ;  /* 0x000000dc0dd37221 */ /* 0x000fe20000010000 */
[----:B------:R-:W-:-:S05]  /*df50*/  @P0 BRA `(.L_x_190) ;  /* 0xffffcc0000000947 */ /* 0x000fca000383ffff */
.L_x_181:
[----:B------:R-:W1:Y:S01]  /*df60*/  SHFL.BFLY PT, R3, R210, 0x2, 0x1f ;  /* 0x0c401f00d2037f89 */ /* 0x000e6200000e0000 */
[----:B------:R-:W-:Y:S01]  /*df70*/  CS2R R4, SRZ ;  /* 0x0000000000047805 */ /* 0x000fe2000001ff00 */
[----:B------:R-:W-:-:S02]  /*df80*/  MOV R8, 0xff800000 ;  /* 0xff80000000087802 */ /* 0x000fc40000000f00 */
[----:B------:R-:W2:Y:S01]  /*df90*/  SHFL.BFLY PT, R2, R211, 0x2, 0x1f ;  /* 0x0c401f00d3027f89 */ /* 0x000ea200000e0000 */
        /* <DEDUP_REMOVED lines=8> */
[----:B------:R-:W-:Y:S02]  /*e020*/  MOV R7, 0xff800000 ;  /* 0xff80000000077802 */ /* 0x000fe40000000f00 */
[----:B------:R-:W-:-:S09]  /*e030*/  FSETP.NE.FTZ.AND P0, PT, R2, RZ, PT ;  /* 0x000000ff0200720b */ /* 0x000fd20003f15000 */
[----:B------:R-:W1:Y:S01]  /*e040*/  @P1 MUFU.RCP R5, R3 ;  /* 0x0000000300051308 */ /* 0x000e620000001000 */
[----:B------:R-:W-:-:S03]  /*e050*/  @P1 MOV R10, 0x3f317218 ;  /* 0x3f317218000a1802 */ /* 0x000fc60000000f00 */
[----:B------:R-:W-:Y:S02]  /*e060*/  @P0 MOV R9, 0x3f317218 ;  /* 0x3f31721800090802 */ /* 0x000fe40000000f00 */
[----:B------:R-:W-:Y:S02]  /*e070*/  @P1 FMUL.FTZ R10, R10, c[0x0][0x2d0] ;  /* 0x0000b4000a0a1a20 */ /* 0x000fe40000410000 */
[----:B------:R-:W-:Y:S01]  /*e080*/  @P0 MUFU.RCP R4, R2 ;  /* 0x0000000200040308 */ /* 0x000fe20000001000 */
[----:B------:R-:W-:-:S07]  /*e090*/  @P0 FMUL.FTZ R9, R9, c[0x0][0x2d0] ;  /* 0x0000b40009090a20 */ /* 0x000fce0000410000 */
[----:B------:R-:W2:Y:S01]  /*e0a0*/  @P1 MUFU.LG2 R3, R3 ;  /* 0x0000000300031308 */ /* 0x000ea20000000c00 */
[C---:B-1----:R-:W-:Y:S02]  /*e0b0*/  FMUL.FTZ R128, R5.reuse, R128 ;  /* 0x0000008005807220 */ /* 0x042fe40000410000 */
[C---:B------:R-:W-:Y:S02]  /*e0c0*/  FMUL.FTZ R129, R5.reuse, R129 ;  /* 0x0000008105817220 */ /* 0x040fe40000410000 */
[C---:B------:R-:W-:Y:S02]  /*e0d0*/  FMUL.FTZ R124, R5.reuse, R124 ;  /* 0x0000007c057c7220 */ /* 0x040fe40000410000 */
[C---:B------:R-:W-:Y:S01]  /*e0e0*/  FMUL.FTZ R125, R5.reuse, R125 ;  /* 0x0000007d057d7220 */ /* 0x040fe20000410000 */
[----:B------:R-:W1:Y:S01]  /*e0f0*/  @P0 MUFU.LG2 R2, R2 ;  /* 0x0000000200020308 */ /* 0x000e620000000c00 */
[C---:B------:R-:W-:Y:S02]  /*e100*/  FMUL.FTZ R100, R5.reuse, R100 ;  /* 0x0000006405647220 */ /* 0x040fe40000410000 */
[----:B------:R-:W-:-:S02]  /*e110*/  FMUL.FTZ R101, R5, R101 ;  /* 0x0000006505657220 */ /* 0x000fc40000410000 */
[C---:B------:R-:W-:Y:S02]  /*e120*/  FMUL.FTZ R104, R5.reuse, R104 ;  /* 0x0000006805687220 */ /* 0x040fe40000410000 */
[----:B------:R-:W-:Y:S02]  /*e130*/  FMUL.FTZ R105, R5, R105 ;  /* 0x0000006905697220 */ /* 0x000fe40000410000 */
[----:B--2---:R-:W-:Y:S02]  /*e140*/  @P1 FMUL.FTZ R3, R3, 0.69314718246459960938 ;  /* 0x3f31721803031820 */ /* 0x004fe40000410000 */
[C---:B------:R-:W-:Y:S02]  /*e150*/  FMUL.FTZ R108, R5.reuse, R108 ;  /* 0x0000006c056c7220 */ /* 0x040fe40000410000 */
        /* <DEDUP_REMOVED lines=90> */
.L_x_154:
[----:B------:R-:W-:Y:S05]  /*e700*/  @P2 BRA `(.L_x_191) ;  /* 0x0000153000002947 */ /* 0x000fea0003800000 */
[----:B------:R-:W1:Y:S01]  /*e710*/  S2R R0, SR_CTAID.Y ;  /* 0x0000000000007919 */ /* 0x000e620000002600 */
[----:B------:R-:W-:Y:S01]  /*e720*/  F2FP.BF16.PACK_AB R128, R129, R128 ;  /* 0x000000808180723e */ /* 0x000fe200000010ff */
[----:B------:R-:W-:Y:S01]  /*e730*/  BSSY B0, `(.L_x_192) ;  /* 0x0000108000007945 */ /* 0x000fe20003800000 */
[----:B------:R-:W-:Y:S01]  /*e740*/  F2FP.BF16.PACK_AB R130, R131, R130 ;  /* 0x000000828382723e */ /* 0x000fe200000010ff */
[----:B------:R-:W2:Y:S01]  /*e750*/  S2R R2, SR_TID.X ;  /* 0x0000000000027919 */ /* 0x000ea20000002100 */
[----:B------:R-:W-:-:S02]  /*e760*/  F2FP.BF16.PACK_AB R124, R125, R124 ;  /* 0x0000007c7d7c723e */ /* 0x000fc400000010ff */
[----:B------:R-:W-:Y:S01]  /*e770*/  F2FP.BF16.PACK_AB R126, R127, R126 ;  /* 0x0000007e7f7e723e */ /* 0x000fe200000010ff */
[----:B------:R-:W3:Y:S01]  /*e780*/  S2R R22, SR_CTAID.Z ;  /* 0x0000000000167919 */ /* 0x000ee20000002700 */
[----:B------:R-:W-:Y:S02]  /*e790*/  F2FP.BF16.PACK_AB R100, R101, R100 ;  /* 0x000000646564723e */ /* 0x000fe400000010ff */
[----:B------:R-:W-:Y:S01]  /*e7a0*/  F2FP.BF16.PACK_AB R102, R103, R102 ;  /* 0x000000666766723e */ /* 0x000fe200000010ff */
[----:B------:R-:W-:Y:S01]  /*e7b0*/  BAR.SYNC.DEFER_BLOCKING 0x1, 0x100 ;  /* 0x0044000000007b1d */ /* 0x000fe20000010000 */
[----:B------:R-:W-:Y:S02]  /*e7c0*/  F2FP.BF16.PACK_AB R104, R105, R104 ;  /* 0x000000686968723e */ /* 0x000fe400000010ff */
[----:B------:R-:W-:Y:S02]  /*e7d0*/  F2FP.BF16.PACK_AB R106, R107, R106 ;  /* 0x0000006a6b6a723e */ /* 0x000fe400000010ff */
[----:B------:R-:W-:-:S02]  /*e7e0*/  F2FP.BF16.PACK_AB R108, R109, R108 ;  /* 0x0000006c6d6c723e */ /* 0x000fc400000010ff */
[----:B------:R-:W-:Y:S02]  /*e7f0*/  F2FP.BF16.PACK_AB R110, R111, R110 ;  /* 0x0000006e6f6e723e */ /* 0x000fe400000010ff */
[----:B------:R-:W-:Y:S02]  /*e800*/  F2FP.BF16.PACK_AB R112, R113, R112 ;  /* 0x000000707170723e */ /* 0x000fe400000010ff */
[----:B------:R-:W-:Y:S01]  /*e810*/  F2FP.BF16.PACK_AB R114, R115, R114 ;  /* 0x000000727372723e */ /* 0x000fe200000010ff */
[C---:B-1----:R-:W-:Y:S01]  /*e820*/  IMAD.WIDE.U32 R26, R0.reuse, c[0x0][0x490], RZ ;  /* 0x00012400001a7a25 */ /* 0x042fe200078e00ff */
[----:B------:R-:W-:Y:S02]  /*e830*/  SHF.R.S32.HI R3, RZ, 0x1f, R0 ;  /* 0x0000001fff037819 */ /* 0x000fe40000011400 */
[----:B------:R-:W-:Y:S01]  /*e840*/  F2FP.BF16.PACK_AB R116, R117, R116 ;  /* 0x000000747574723e */ /* 0x000fe200000010ff */
[----:B------:R-:W-:Y:S01]  /*e850*/  IMAD.WIDE.U32 R16, R0, c[0x0][0x3e8], RZ ;  /* 0x0000fa0000107a25 */ /* 0x000fe200078e00ff */
[----:B--2---:R-:W-:-:S02]  /*e860*/  SHF.R.S32.HI R11, RZ, 0x1f, R2 ;  /* 0x0000001fff0b7819 */ /* 0x004fc40000011402 */
[----:B------:R-:W-:Y:S01]  /*e870*/  F2FP.BF16.PACK_AB R118, R119, R118 ;  /* 0x000000767776723e */ /* 0x000fe200000010ff */
[----:B------:R-:W-:Y:S01]  /*e880*/  IMAD R9, R3, c[0x0][0x490], RZ ;  /* 0x0001240003097a24 */ /* 0x000fe200078e02ff */
[-C--:B------:R-:W-:Y:S01]  /*e890*/  LEA.HI R19, R11, R2.reuse, RZ, 0x5 ;  /* 0x000000020b137211 */ /* 0x080fe200078f28ff */
[----:B------:R-:W-:Y:S01]  /*e8a0*/  IMAD R3, R3, c[0x0][0x3e8], RZ ;  /* 0x0000fa0003037a24 */ /* 0x000fe200078e02ff */
[CC--:B------:R-:W-:Y:S01]  /*e8b0*/  LEA.HI R4, R11.reuse, R2.reuse, RZ, 0x3 ;  /* 0x000000020b047211 */ /* 0x0c0fe200078f18ff */
[C---:B------:R-:W-:Y:S01]  /*e8c0*/  IMAD R24, R0.reuse, c[0x0][0x494], R9 ;  /* 0x0001250000187a24 */ /* 0x040fe200078e0209 */
[-C--:B------:R-:W-:Y:S01]  /*e8d0*/  LEA.HI R9, R11, R2.reuse, RZ, 0x2 ;  /* 0x000000020b097211 */ /* 0x080fe200078f10ff */
[----:B------:R-:W-:Y:S01]  /*e8e0*/  IMAD R3, R0, c[0x0][0x3ec], R3 ;  /* 0x0000fb0000037a24 */ /* 0x000fe200078e0203 */
[----:B------:R-:W-:Y:S01]  /*e8f0*/  LOP3.LUT R13, R19, 0xffffffe0, RZ, 0xc0, !PT ;  /* 0xffffffe0130d7812 */ /* 0x000fe200078ec0ff */
[----:B------:R-:W-:Y:S01]  /*e900*/  IMAD.IADD R25, R27, 0x1, R24 ;  /* 0x000000011b197824 */ /* 0x000fe200078e0218 */
[----:B------:R-:W-:Y:S01]  /*e910*/  SHF.R.S32.HI R21, RZ, 0x2, R9 ;  /* 0x00000002ff157819 */ /* 0x000fe20000011409 */
[----:B------:R-:W-:Y:S01]  /*e920*/  IMAD.IADD R3, R17, 0x1, R3 ;  /* 0x0000000111037824 */ /* 0x000fe200078e0203 */
[----:B------:R-:W-:Y:S01]  /*e930*/  SHF.R.S32.HI R10, RZ, 0x1f, R9 ;  /* 0x0000001fff0a7819 */ /* 0x000fe20000011409 */
[----:B------:R-:W-:Y:S01]  /*e940*/  IMAD.MOV.U32 R24, RZ, RZ, R26 ;  /* 0x000000ffff187224 */ /* 0x000fe200078e001a */
[----:B------:R-:W-:-:S02]  /*e950*/  LEA.HI R0, R11, R2, RZ, 0x6 ;  /* 0x000000020b007211 */ /* 0x000fc400078f30ff */
[----:B------:R-:W-:Y:S01]  /*e960*/  LEA.HI R11, R10, R21, RZ, 0x3 ;  /* 0x000000150a0b7211 */ /* 0x000fe200078f18ff */
[----:B------:R-:W-:Y:S01]  /*e970*/  IMAD.IADD R10, R2, 0x1, -R13 ;  /* 0x00000001020a7824 */ /* 0x000fe200078e0a0d */
[----:B------:R-:W-:Y:S01]  /*e980*/  SHF.R.S32.HI R20, RZ, 0x5, R19 ;  /* 0x00000005ff147819 */ /* 0x000fe20000011413 */
[----:B---3--:R-:W-:Y:S01]  /*e990*/  IMAD.WIDE.U32 R24, R22, c[0x0][0x498], R24 ;  /* 0x0001260016187a25 */ /* 0x008fe200078e0018 */
[----:B------:R-:W-:Y:S02]  /*e9a0*/  LOP3.LUT R12, R11, 0xfffffff8, RZ, 0xc0, !PT ;  /* 0xfffffff80b0c7812 */ /* 0x000fe400078ec0ff */
[----:B------:R-:W-:Y:S02]  /*e9b0*/  SHF.R.S32.HI R11, RZ, 0x1f, R10 ;  /* 0x0000001fff0b7819 */ /* 0x000fe4000001140a */
[----:B------:R-:W-:Y:S01]  /*e9c0*/  LOP3.LUT P4, RZ, R10, 0x3, RZ, 0xc0, !PT ;  /* 0x000000030aff7812 */ /* 0x000fe2000788c0ff */
[----:B------:R-:W-:Y:S01]  /*e9d0*/  IMAD.IADD R21, R21, 0x1, -R12 ;  /* 0x0000000115157824 */ /* 0x000fe200078e0a0c */
[----:B------:R-:W-:Y:S01]  /*e9e0*/  LEA.HI R10, R11, R10, RZ, 0x2 ;  /* 0x0000000a0b0a7211 */ /* 0x000fe200078f10ff */
[----:B------:R-:W-:Y:S01]  /*e9f0*/  IMAD.MOV.U32 R12, RZ, RZ, c[0x0][0x4e8] ;  /* 0x00013a00ff0c7624 */ /* 0x000fe200078e00ff */
[----:B------:R-:W1:Y:S01]  /*ea00*/  S2R R11, SR_CTAID.X ;  /* 0x00000000000b7919 */ /* 0x000e620000002500 */
[----:B------:R-:W-:-:S02]  /*ea10*/  LOP3.LUT R9, R9, 0xfffffffc, RZ, 0xc0, !PT ;  /* 0xfffffffc09097812 */ /* 0x000fc400078ec0ff */
[----:B------:R-:W-:Y:S02]  /*ea20*/  SHF.R.S32.HI R13, RZ, 0x1f, R22 ;  /* 0x0000001fff0d7819 */ /* 0x000fe40000011416 */
[----:B------:R-:W-:Y:S01]  /*ea30*/  SHF.R.S32.HI R19, RZ, 0x1f, R19 ;  /* 0x0000001fff137819 */ /* 0x000fe20000011413 */
[----:B------:R-:W-:Y:S01]  /*ea40*/  IMAD.IADD R9, R2, 0x1, -R9 ;  /* 0x0000000102097824 */ /* 0x000fe200078e0a09 */
[----:B------:R-:W-:Y:S01]  /*ea50*/  LOP3.LUT R15, R4, 0xfffffff8, RZ, 0xc0, !PT ;  /* 0xfffffff8040f7812 */ /* 0x000fe200078ec0ff */
[----:B------:R-:W-:Y:S01]  /*ea60*/  IMAD R17, R13, c[0x0][0x498], RZ ;  /* 0x000126000d117a24 */ /* 0x000fe200078e02ff */
[----:B------:R-:W-:Y:S01]  /*ea70*/  LEA.HI R19, R19, R20, RZ, 0x3 ;  /* 0x0000001413137211 */ /* 0x000fe200078f18ff */
[----:B------:R-:W-:Y:S01]  /*ea80*/  IMAD R13, R13, c[0x0][0x3f0], RZ ;  /* 0x0000fc000d0d7a24 */ /* 0x000fe200078e02ff */
[----:B------:R-:W-:Y:S01]  /*ea90*/  SHF.R.S32.HI R4, RZ, 0x3, R4 ;  /* 0x00000003ff047819 */ /* 0x000fe20000011404 */
[----:B------:R-:W-:Y:S01]  /*eaa0*/  IMAD.IADD R15, R2, 0x1, -R15 ;  /* 0x00000001020f7824 */ /* 0x000fe200078e0a0f */
[----:B------:R-:W-:Y:S01]  /*eab0*/  ISETP.NE.AND P0, PT, R12, 0x1, PT ;  /* 0x000000010c00780c */ /* 0x000fe20003f05270 */
[----:B------:R-:W-:Y:S01]  /*eac0*/  IMAD.MOV.U32 R2, RZ, RZ, R16 ;  /* 0x000000ffff027224 */ /* 0x000fe200078e0010 */
[----:B------:R-:W-:Y:S01]  /*ead0*/  LOP3.LUT R19, R19, 0xffffff8, RZ, 0xc0, !PT ;  /* 0x0ffffff813137812 */ /* 0x000fe200078ec0ff */
[C---:B------:R-:W-:Y:S01]  /*eae0*/  IMAD R14, R22.reuse, c[0x0][0x49c], R17 ;  /* 0x00012700160e7a24 */ /* 0x040fe200078e0211 */
[----:B------:R-:W-:Y:S01]  /*eaf0*/  LEA.HI R16, R9, R9, RZ, 0x1 ;  /* 0x0000000909107211 */ /* 0x000fe200078f08ff */
[----:B------:R-:W-:Y:S01]  /*eb00*/  IMAD R13, R22, c[0x0][0x3f4], R13 ;  /* 0x0000fd00160d7a24 */ /* 0x000fe200078e020d */
[----:B------:R-:W-:Y:S01]  /*eb10*/  R2P PR, R21, 0x6 ;  /* 0x0000000615007804 */ /* 0x000fe20000000000 */
[----:B------:R-:W-:Y:S01]  /*eb20*/  IMAD.SHL.U32 R26, R4, 0x40, RZ ;  /* 0x00000040041a7824 */ /* 0x000fe200078e00ff */
[----:B------:R-:W-:Y:S01]  /*eb30*/  LOP3.LUT R16, R16, 0x1ffffffe, RZ, 0xc0, !PT ;  /* 0x1ffffffe10107812 */ /* 0x000fe200078ec0ff */
[----:B------:R-:W-:Y:S01]  /*eb40*/  IMAD.WIDE.U32 R22, R22, c[0x0][0x3f0], R2 ;  /* 0x0000fc0016167a25 */ /* 0x000fe200078e0002 */
[----:B------:R-:W-:-:S02]  /*eb50*/  SHF.R.S32.HI R10, RZ, 0x2, R10 ;  /* 0x00000002ff0a7819 */ /* 0x000fc4000001140a */
[----:B------:R-:W-:Y:S01]  /*eb60*/  LOP3.LUT R26, R26, 0x1c0, RZ, 0xc0, !PT ;  /* 0x000001c01a1a7812 */ /* 0x000fe200078ec0ff */
[----:B------:R-:W-:Y:S01]  /*eb70*/  IMAD.SHL.U32 R3, R15, 0x8, RZ ;  /* 0x000000080f037824 */ /* 0x000fe200078e00ff */
[----:B------:R-:W-:Y:S01]  /*eb80*/  F2FP.BF16.PACK_AB R120, R121, R120 ;  /* 0x000000787978723e */ /* 0x000fe200000010ff */
[----:B------:R-:W-:Y:S01]  /*eb90*/  IMAD R18, R15, 0x20, R4 ;  /* 0x000000200f127824 */ /* 0x000fe200078e0204 */
[----:B------:R-:W-:Y:S01]  /*eba0*/  SHF.R.U32.HI R2, RZ, 0x3, R26 ;  /* 0x00000003ff027819 */ /* 0x000fe2000001161a */
[----:B------:R-:W-:Y:S01]  /*ebb0*/  IMAD.IADD R19, R20, 0x1, -R19 ;  /* 0x0000000114137824 */ /* 0x000fe200078e0a13 */
[----:B------:R-:W-:Y:S01]  /*ebc0*/  LOP3.LUT R17, R26, 0x38, R3, 0xf8, !PT ;  /* 0x000000381a117812 */ /* 0x000fe200078ef803 */
[----:B------:R-:W-:Y:S01]  /*ebd0*/  IMAD R15, R20, 0x200, R9 ;  /* 0x00000200140f7824 */ /* 0x000fe200078e0209 */
[C---:B------:R-:W-:Y:S01]  /*ebe0*/  LOP3.LUT R20, R21.reuse, 0x1, RZ, 0xc0, !PT ;  /* 0x0000000115147812 */ /* 0x040fe200078ec0ff */
[----:B------:R-:W-:Y:S01]  /*ebf0*/  IMAD.SHL.U32 R21, R21, 0x40, RZ ;  /* 0x0000004015157824 */ /* 0x000fe200078e00ff */
[----:B------:R-:W-:Y:S01]  /*ec00*/  LOP3.LUT R2, R17, R2, RZ, 0x3c, !PT ;  /* 0x0000000211027212 */ /* 0x000fe200078e3cff */
[----:B-1----:R-:W-:Y:S01]  /*ec10*/  IMAD R18, R11, 0x80, R18 ;  /* 0x000000800b127824 */ /* 0x002fe200078e0212 */
[----:B------:R-:W-:Y:S01]  /*ec20*/  ISETP.NE.U32.AND P3, PT, R20, 0x1, PT ;  /* 0x000000011400780c */ /* 0x000fe20003f65070 */
[----:B------:R-:W-:Y:S01]  /*ec30*/  IMAD.IADD R9, R9, 0x1, -R16 ;  /* 0x0000000109097824 */ /* 0x000fe200078e0a10 */
[----:B------:R-:W-:Y:S01]  /*ec40*/  LOP3.LUT R21, R21, 0x1c0, RZ, 0xc0, !PT ;  /* 0x000001c015157812 */ /* 0x000fe200078ec0ff */
[----:B------:R-:W-:Y:S01]  /*ec50*/  @P0 IMAD.HI.U32 R16, R18, c[0x0][0x4ec], RZ ;  /* 0x00013b0012100a27 */ /* 0x000fe200078e00ff */
[----:B------:R-:W-:-:S02]  /*ec60*/  F2FP.BF16.PACK_AB R122, R123, R122 ;  /* 0x0000007a7b7a723e */ /* 0x000fc400000010ff */
[----:B------:R-:W-:Y:S01]  /*ec70*/  F2FP.BF16.PACK_AB R36, R37, R36 ;  /* 0x000000242524723e */ /* 0x000fe200000010ff */
[----:B------:R-:W-:Y:S01]  /*ec80*/  IMAD.IADD R23, R23, 0x1, R13 ;  /* 0x0000000117177824 */ /* 0x000fe200078e020d */
[----:B------:R-:W-:Y:S01]  /*ec90*/  F2FP.BF16.PACK_AB R38, R39, R38 ;  /* 0x000000262726723e */ /* 0x000fe200000010ff */
[----:B------:R-:W-:Y:S01]  /*eca0*/  IMAD R10, R19, 0x10, R10 ;  /* 0x00000010130a7824 */ /* 0x000fe200078e020a */
[----:B------:R-:W-:Y:S01]  /*ecb0*/  F2FP.BF16.PACK_AB R40, R41, R40 ;  /* 0x000000282928723e */ /* 0x000fe200000010ff */
[----:B------:R-:W-:Y:S01]  /*ecc0*/  IMAD.SHL.U32 R13, R0, 0x8, RZ ;  /* 0x00000008000d7824 */ /* 0x000fe200078e00ff */
[----:B------:R-:W-:Y:S01]  /*ecd0*/  LEA.HI R0, R21, R21, RZ, 0x1d ;  /* 0x0000001515007211 */ /* 0x000fe200078fe8ff */
[----:B------:R-:W-:Y:S01]  /*ece0*/  IMAD.MOV.U32 R17, RZ, RZ, R18 ;  /* 0x000000ffff117224 */ /* 0x000fe200078e0012 */
[----:B------:R-:W-:Y:S01]  /*ecf0*/  @P0 SHF.R.U32.HI R17, RZ, c[0x0][0x4f0], R16 ;  /* 0x00013c00ff110a19 */ /* 0x000fe20000011610 */
[----:B------:R-:W-:Y:S01]  /*ed00*/  IMAD R16, R9, 0x8, R10 ;  /* 0x0000000809107824 */ /* 0x000fe200078e020a */
[----:B------:R-:W-:Y:S01]  /*ed10*/  LOP3.LUT R13, R2, 0x7ffffe00, R13, 0xf8, !PT ;  /* 0x7ffffe00020d7812 */ /* 0x000fe200078ef80d */
[----:B------:R-:W-:Y:S01]  /*ed20*/  IMAD.U32 R0, R15, 0x2, R0 ;  /* 0x000000020f007824 */ /* 0x000fe200078e0000 */
[----:B------:R-:W-:Y:S01]  /*ed30*/  SHF.R.S32.HI R2, RZ, 0x1f, R17 ;  /* 0x0000001fff027819 */ /* 0x000fe20000011411 */
[----:B------:R-:W-:Y:S01]  /*ed40*/  IMAD R16, R11, 0x80, R16 ;  /* 0x000000800b107824 */ /* 0x000fe200078e0210 */
[----:B------:R-:W-:Y:S01]  /*ed50*/  F2FP.BF16.PACK_AB R42, R43, R42 ;  /* 0x0000002a2b2a723e */ /* 0x000fe200000010ff */
[----:B------:R-:W-:Y:S01]  /*ed60*/  IMAD R12, R12, c[0x0][0x388], RZ ;  /* 0x0000e2000c0c7a24 */ /* 0x000fe200078e02ff */
[----:B------:R-:W-:Y:S01]  /*ed70*/  F2FP.BF16.PACK_AB R44, R45, R44 ;  /* 0x0000002c2d2c723e */ /* 0x000fe200000010ff */
[----:B------:R-:W-:Y:S01]  /*ed80*/  IMAD R9, R11, 0x80, R10 ;  /* 0x000000800b097824 */ /* 0x000fe200078e020a */
[----:B------:R-:W-:Y:S01]  /*ed90*/  F2FP.BF16.PACK_AB R46, R47, R46 ;  /* 0x0000002e2f2e723e */ /* 0x000fe200000010ff */
[----:B------:R-:W-:Y:S01]  /*eda0*/  IMAD.SHL.U32 R21, R0, 0x2, RZ ;  /* 0x0000000200157824 */ /* 0x000fe200078e00ff */
[----:B------:R-:W-:Y:S01]  /*edb0*/  F2FP.BF16.PACK_AB R48, R49, R48 ;  /* 0x000000303130723e */ /* 0x000fe200000010ff */
[----:B------:R-:W-:Y:S01]  /*edc0*/  @P0 IMAD.HI.U32 R0, R16, c[0x0][0x4ec], RZ ;  /* 0x00013b0010000a27 */ /* 0x000fe200078e00ff */
[----:B------:R-:W-:-:S02]  /*edd0*/  ISETP.GE.OR P5, PT, R9, R12, P4 ;  /* 0x0000000c0900720c */ /* 0x000fc400027a6670 */
[----:B------:R-:W-:Y:S01]  /*ede0*/  IADD3 R9, R9, 0x8, RZ ;  /* 0x0000000809097810 */ /* 0x000fe20007ffe0ff */
[----:B------:R-:W-:Y:S01]  /*edf0*/  IMAD R2, R2, c[0x0][0x3e0], RZ ;  /* 0x0000f80002027a24 */ /* 0x000fe200078e02ff */
[----:B------:R-:W-:Y:S01]  /*ee00*/  STS [R21+0x80], R128 ;  /* 0x0000808015007388 */ /* 0x000fe20000000800 */
[----:B------:R-:W-:Y:S01]  /*ee10*/  IMAD.MOV.U32 R15, RZ, RZ, R16 ;  /* 0x000000ffff0f7224 */ /* 0x000fe200078e0010 */
[----:B------:R-:W-:Y:S01]  /*ee20*/  @P0 SHF.R.U32.HI R15, RZ, c[0x0][0x4f0], R0 ;  /* 0x00013c00ff0f0a19 */ /* 0x000fe20000011600 */
[----:B------:R-:W-:Y:S01]  /*ee30*/  IMAD.MOV R19, RZ, RZ, -R17 ;  /* 0x000000ffff137224 */ /* 0x000fe200078e0a11 */
[----:B------:R-:W-:Y:S01]  /*ee40*/  ISETP.GE.OR P4, PT, R9, R12, P4 ;  /* 0x0000000c0900720c */ /* 0x000fe20002786670 */
[----:B------:R-:W-:Y:S01]  /*ee50*/  IMAD.WIDE.U32 R22, R17, c[0x0][0x3e0], R22 ;  /* 0x0000f80011167a25 */ /* 0x000fe200078e0016 */
[----:B------:R-:W-:Y:S01]  /*ee60*/  SHF.R.S32.HI R9, RZ, 0x1f, R15 ;  /* 0x0000001fff097819 */ /* 0x000fe2000001140f */
[----:B------:R-:W-:Y:S01]  /*ee70*/  STS [R21+0x480], R130 ;  /* 0x0004808215007388 */ /* 0x000fe20000000800 */
[----:B------:R-:W-:Y:S01]  /*ee80*/  IADD3 R24, P0, R15, R24, RZ ;  /* 0x000000180f187210 */ /* 0x000fe20007f1e0ff */
[----:B------:R-:W-:Y:S01]  /*ee90*/  IMAD R17, R17, c[0x0][0x3e4], R2 ;  /* 0x0000f90011117a24 */ /* 0x000fe200078e0202 */
[----:B------:R-:W-:Y:S01]  /*eea0*/  IADD3 R0, R21, 0x80, RZ ;  /* 0x0000008015007810 */ /* 0x000fe20007ffe0ff */
[----:B------:R-:W-:Y:S01]  /*eeb0*/  IMAD R19, R19, c[0x0][0x4e8], R18 ;  /* 0x00013a0013137a24 */ /* 0x000fe200078e0212 */
[----:B------:R-:W-:Y:S01]  /*eec0*/  IADD3.X R25, R9, R25, R14, P0, !PT ;  /* 0x0000001909197210 */ /* 0x000fe200007fe40e */
[----:B------:R-:W-:Y:S01]  /*eed0*/  IMAD.IADD R23, R23, 0x1, R17 ;  /* 0x0000000117177824 */ /* 0x000fe200078e0211 */
[----:B------:R-:W-:Y:S01]  /*eee0*/  IADD3 R17, R21, 0x70, RZ ;  /* 0x0000007015117810 */ /* 0x000fe20007ffe0ff */
[----:B------:R-:W-:Y:S01]  /*eef0*/  IMAD.MOV R9, RZ, RZ, -R15 ;  /* 0x000000ffff097224 */ /* 0x000fe200078e0a0f */
[----:B------:R-:W-:Y:S01]  /*ef00*/  @P3 IADD3 R17, R0, 0x10, RZ ;  /* 0x0000001000113810 */ /* 0x000fe20007ffe0ff */
[----:B------:R-:W-:Y:S01]  /*ef10*/  IMAD.MOV.U32 R0, RZ, RZ, 0x20 ;  /* 0x00000020ff007424 */ /* 0x000fe200078e00ff */
[----:B------:R-:W-:Y:S01]  /*ef20*/  SHF.R.S32.HI R2, RZ, 0x1f, R19 ;  /* 0x0000001fff027819 */ /* 0x000fe20000011413 */
[----:B------:R-:W-:Y:S01]  /*ef30*/  IMAD R27, R9, c[0x0][0x4e8], R16 ;  /* 0x00013a00091b7a24 */ /* 0x000fe200078e0210 */
[----:B------:R-:W-:Y:S01]  /*ef40*/  F2FP.BF16.PACK_AB R50, R51, R50 ;  /* 0x000000323332723e */ /* 0x000fe200000010ff */
[----:B------:R-:W-:Y:S01]  /*ef50*/  IMAD.MOV.U32 R9, RZ, RZ, 0x40 ;  /* 0x00000040ff097424 */ /* 0x000fe200078e00ff */
[----:B------:R-:W-:Y:S01]  /*ef60*/  SEL R0, R0, 0xffffffe0, !P1 ;  /* 0xffffffe000007807 */ /* 0x000fe20004800000 */
[----:B------:R-:W-:Y:S01]  /*ef70*/  IMAD R2, R2, c[0x0][0x3d8], RZ ;  /* 0x0000f60002027a24 */ /* 0x000fe200078e02ff */
[----:B------:R-:W-:Y:S01]  /*ef80*/  STS [R17], R124 ;  /* 0x0000007c11007388 */ /* 0x000fe20000000800 */
[----:B------:R-:W-:Y:S01]  /*ef90*/  IMAD.WIDE.U32 R24, R27, c[0x0][0x488], R24 ;  /* 0x000122001b187a25 */ /* 0x000fe200078e0018 */
[----:B------:R-:W-:-:S02]  /*efa0*/  SEL R10, R9, 0xffffffc0, !P2 ;  /* 0xffffffc0090a7807 */ /* 0x000fc40005000000 */
[----:B------:R-:W-:Y:S01]  /*efb0*/  STS [R17+0x400], R126 ;  /* 0x0004007e11007388 */ /* 0x000fe20000000800 */
[----:B------:R-:W-:Y:S01]  /*efc0*/  IMAD.IADD R15, R21, 0x1, R0 ;  /* 0x00000001150f7824 */ /* 0x000fe200078e0200 */
[----:B------:R-:W-:Y:S01]  /*efd0*/  F2FP.BF16.PACK_AB R52, R53, R52 ;  /* 0x000000343534723e */ /* 0x000fe200000010ff */
[----:B------:R-:W-:Y:S01]  /*efe0*/  IMAD.IADD R9, R0, 0x1, R17 ;  /* 0x0000000100097824 */ /* 0x000fe200078e0211 */
[----:B------:R-:W-:Y:S01]  /*eff0*/  SHF.R.S32.HI R0, RZ, 0x1f, R27 ;  /* 0x0000001fff007819 */ /* 0x000fe2000001141b */
[C---:B------:R-:W-:Y:S01]  /*f000*/  IMAD R2, R19.reuse, c[0x0][0x3dc], R2 ;  /* 0x0000f70013027a24 */ /* 0x040fe200078e0202 */
[----:B------:R-:W-:Y:S01]  /*f010*/  STS [R15+0x80], R100 ;  /* 0x000080640f007388 */ /* 0x000fe20000000800 */
[----:B------:R-:W-:Y:S01]  /*f020*/  IMAD.WIDE.U32 R18, R19, c[0x0][0x3d8], R22 ;  /* 0x0000f60013127a25 */ /* 0x000fe200078e0016 */
[----:B------:R-:W-:Y:S02]  /*f030*/  F2FP.BF16.PACK_AB R54, R55, R54 ;  /* 0x000000363736723e */ /* 0x000fe400000010ff */
[----:B------:R-:W-:Y:S01]  /*f040*/  STS [R15+0x480], R102 ;  /* 0x000480660f007388 */ /* 0x000fe20000000800 */
[----:B------:R-:W-:Y:S01]  /*f050*/  IMAD R0, R0, c[0x0][0x488], RZ ;  /* 0x0001220000007a24 */ /* 0x000fe200078e02ff */
[----:B------:R-:W-:Y:S01]  /*f060*/  F2FP.BF16.PACK_AB R56, R57, R56 ;  /* 0x000000383938723e */ /* 0x000fe200000010ff */
[----:B------:R-:W-:Y:S01]  /*f070*/  IMAD.IADD R23, R21, 0x1, R10 ;  /* 0x0000000115177824 */ /* 0x000fe200078e020a */
[----:B------:R-:W-:Y:S01]  /*f080*/  STS [R9], R104 ;  /* 0x0000006809007388 */ /* 0x000fe20000000800 */
[----:B------:R-:W-:Y:S01]  /*f090*/  IMAD R0, R27, c[0x0][0x48c], R0 ;  /* 0x000123001b007a24 */ /* 0x000fe200078e0200 */
[----:B------:R-:W-:Y:S01]  /*f0a0*/  F2FP.BF16.PACK_AB R58, R59, R58 ;  /* 0x0000003a3b3a723e */ /* 0x000fe200000010ff */
[C---:B------:R-:W-:Y:S01]  /*f0b0*/  IMAD.IADD R27, R10.reuse, 0x1, R17 ;  /* 0x000000010a1b7824 */ /* 0x040fe200078e0211 */
[----:B------:R-:W-:Y:S01]  /*f0c0*/  STS [R9+0x400], R106 ;  /* 0x0004006a09007388 */ /* 0x000fe20000000800 */
[----:B------:R-:W-:Y:S01]  /*f0d0*/  IMAD.IADD R29, R10, 0x1, R15 ;  /* 0x000000010a1d7824 */ /* 0x000fe200078e020f */
[----:B------:R-:W-:Y:S01]  /*f0e0*/  F2FP.BF16.PACK_AB R60, R61, R60 ;  /* 0x0000003c3d3c723e */ /* 0x000fe200000010ff */
[----:B------:R-:W-:Y:S01]  /*f0f0*/  IMAD.IADD R31, R9, 0x1, R10 ;  /* 0x00000001091f7824 */ /* 0x000fe200078e020a */
[----:B------:R-:W-:Y:S01]  /*f100*/  STS [R23+0x80], R108 ;  /* 0x0000806c17007388 */ /* 0x000fe20000000800 */
[----:B------:R-:W-:Y:S01]  /*f110*/  F2FP.BF16.PACK_AB R62, R63, R62 ;  /* 0x0000003e3f3e723e */ /* 0x000fe200000010ff */
[----:B------:R-:W-:Y:S01]  /*f120*/  IMAD.IADD R25, R25, 0x1, R0 ;  /* 0x0000000119197824 */ /* 0x000fe200078e0200 */
[----:B------:R-:W-:Y:S01]  /*f130*/  F2FP.BF16.PACK_AB R64, R65, R64 ;  /* 0x000000404140723e */ /* 0x000fe200000010ff */
[----:B------:R-:W-:Y:S01]  /*f140*/  STS [R23+0x480], R110 ;  /* 0x0004806e17007388 */ /* 0x000fe20000000800 */
[----:B------:R-:W-:Y:S01]  /*f150*/  F2FP.BF16.PACK_AB R66, R67, R66 ;  /* 0x000000424342723e */ /* 0x000fe200000010ff */
[----:B------:R-:W-:Y:S01]  /*f160*/  IMAD R57, R11, 0x80, R4 ;  /* 0x000000800b397824 */ /* 0x000fe200078e0204 */
        /* <DEDUP_REMOVED lines=15> */
[----:B------:R-:W-:Y:S01]  /*f260*/  LEA R14, P0, R24, c[0x0][0x450], 0x2 ;  /* 0x00011400180e7a11 */ /* 0x000fe200078010ff */
        /* <DEDUP_REMOVED lines=9> */
[----:B------:R-:W-:Y:S01]  /*f300*/  STS [R17+0x4000], R40 ;  /* 0x0040002811007388 */ /* 0x000fe20000000800 */
[----:B------:R-:W-:Y:S02]  /*f310*/  LEA.HI.X R25, R24, c[0x0][0x454], R25, 0x2, P0 ;  /* 0x0001150018197a11 */ /* 0x000fe400000f1419 */
[----:B------:R-:W-:Y:S01]  /*f320*/  LEA R0, P0, R18, c[0x0][0x380], 0x1 ;  /* 0x0000e00012007a11 */ /* 0x000fe200078008ff */
        /* <DEDUP_REMOVED lines=15> */
[----:B-1----:R-:W-:-:S03]  /*f420*/  IMAD.SHL.U32 R58, R13, 0x2, RZ ;  /* 0x000000020d3a7824 */ /* 0x002fc600078e00ff */
        /* <DEDUP_REMOVED lines=14> */
[----:B------:R-:W-:Y:S04]  /*f510*/  SHFL.IDX PT, R80, R14, RZ, 0x1c1f ;  /* 0x001c1fff0e507589 */ /* 0x000fe800000e0000 */
[----:B------:R-:W2:Y:S04]  /*f520*/  SHFL.IDX PT, R81, R25, RZ, 0x1c1f ;  /* 0x001c1fff19517589 */ /* 0x000ea800000e0000 */
[----:B------:R-:W-:Y:S06]  /*f530*/  BAR.SYNC.DEFER_BLOCKING 0x1, 0x100 ;  /* 0x0044000000007b1d */ /* 0x000fec0000010000 */
[----:B------:R-:W-:Y:S01]  /*f540*/  SHFL.IDX PT, R96, R14, 0x1, 0x1c1f ;  /* 0x003c1f000e607f89 */ /* 0x000fe200000e0000 */
[----:B-1----:R-:W-:-:S03]  /*f550*/  IMAD.IADD R5, R19, 0x1, R2 ;  /* 0x0000000113057824 */ /* 0x002fc600078e0202 */
[----:B------:R-:W1:Y:S02]  /*f560*/  SHFL.IDX PT, R97, R25, 0x1, 0x1c1f ;  /* 0x003c1f0019617f89 */ /* 0x000e6400000e0000 */
[----:B------:R-:W-:Y:S02]  /*f570*/  LEA.HI.X R2, R18, c[0x0][0x384], R5, 0x1, P0 ;  /* 0x0000e10012027a11 */ /* 0x000fe400000f0c05 */
[----:B------:R3:W4:Y:S01]  /*f580*/  SHFL.IDX PT, R60, R0, RZ, 0x181f ;  /* 0x00181fff003c7589 */ /* 0x00072200000e0000 */
[----:B------:R-:W-:-:S03]  /*f590*/  ISETP.GE.AND P0, PT, R57, R12, PT ;  /* 0x0000000c3900720c */ /* 0x000fc60003f06270 */
[----:B------:R3:W3:Y:S04]  /*f5a0*/  SHFL.IDX PT, R61, R2, RZ, 0x181f ;  /* 0x00181fff023d7589 */ /* 0x0006e800000e0000 */
[----:B--2---:R2:W-:Y:S04]  /*f5b0*/  @!P5 ST.E [R80.64], R7 ;  /* 0x000000075000d985 */ /* 0x0045e8000c101910 */
[----:B-1----:R2:W-:Y:S04]  /*f5c0*/  @!P4 ST.E [R96.64], R8 ;  /* 0x000000086000c985 */ /* 0x0025e8000c101910 */
[----:B------:R2:W1:Y:S04]  /*f5d0*/  LDS.128 R52, [R58+0x1080] ;  /* 0x001080003a347984 */ /* 0x0004680000000c00 */
[----:B------:R2:W1:Y:S04]  /*f5e0*/  LDS.128 R48, [R58+0x2080] ;  /* 0x002080003a307984 */ /* 0x0004680000000c00 */
[----:B------:R2:W1:Y:S04]  /*f5f0*/  LDS.128 R44, [R58+0x3080] ;  /* 0x003080003a2c7984 */ /* 0x0004680000000c00 */
[----:B------:R2:W1:Y:S04]  /*f600*/  LDS.128 R40, [R58+0x5080] ;  /* 0x005080003a287984 */ /* 0x0004680000000c00 */
[----:B------:R2:W1:Y:S04]  /*f610*/  LDS.128 R36, [R58+0x6080] ;  /* 0x006080003a247984 */ /* 0x0004680000000c00 */
[----:B------:R2:W1:Y:S04]  /*f620*/  LDS.128 R32, [R58+0x7080] ;  /* 0x007080003a207984 */ /* 0x0004680000000c00 */
[----:B------:R2:W1:Y:S04]  /*f630*/  LDS.128 R28, [R58+0x9080] ;  /* 0x009080003a1c7984 */ /* 0x0004680000000c00 */
[----:B------:R2:W1:Y:S04]  /*f640*/  LDS.128 R24, [R58+0xa080] ;  /* 0x00a080003a187984 */ /* 0x0004680000000c00 */
[----:B------:R2:W1:Y:S01]  /*f650*/  LDS.128 R20, [R58+0xb080] ;  /* 0x00b080003a147984 */ /* 0x0004620000000c00 */
[----:B------:R-:W-:Y:S05]  /*f660*/  @P0 BRA `(.L_x_193) ;  /* 0x0000014000000947 */ /* 0x000fea0003800000 */
[----:B---34-:R-:W3:Y:S01]  /*f670*/  LDS.128 R16, [R58+0x80] ;  /* 0x000080003a107984 */ /* 0x018ee20000000c00 */
[----:B------:R-:W-:-:S02]  /*f680*/  IADD3 R56, R3, 0x40, RZ ;  /* 0x0000004003387810 */ /* 0x000fc40007ffe0ff */
[C---:B------:R-:W-:Y:S01]  /*f690*/  IADD3 R14, R3.reuse, 0x80, RZ ;  /* 0x00000080030e7810 */ /* 0x040fe20007ffe0ff */
[----:B--2---:R-:W2:Y:S01]  /*f6a0*/  LDS.128 R8, [R58+0x4080] ;  /* 0x004080003a087984 */ /* 0x004ea20000000c00 */
[----:B------:R-:W-:Y:S02]  /*f6b0*/  ISETP.GE.AND P1, PT, R56, c[0x0][0x3c8], PT ;  /* 0x0000f20038007a0c */ /* 0x000fe40003f26270 */
[----:B------:R-:W-:Y:S01]  /*f6c0*/  ISETP.GE.AND P0, PT, R14, c[0x0][0x3c8], PT ;  /* 0x0000f2000e007a0c */ /* 0x000fe20003f06270 */
[----:B------:R4:W5:Y:S01]  /*f6d0*/  LDS.128 R4, [R58+0x8080] ;  /* 0x008080003a047984 */ /* 0x0009620000000c00 */
[----:B------:R-:W-:-:S09]  /*f6e0*/  ISETP.GE.AND P2, PT, R3, c[0x0][0x3c8], PT ;  /* 0x0000f20003007a0c */ /* 0x000fd20003f46270 */
[----:B------:R-:W-:Y:S02]  /*f6f0*/  @!P1 SHF.R.S32.HI R15, RZ, 0x1f, R56 ;  /* 0x0000001fff0f9819 */ /* 0x000fe40000011438 */
[----:B------:R-:W-:Y:S02]  /*f700*/  @!P0 SHF.R.S32.HI R13, RZ, 0x1f, R14 ;  /* 0x0000001fff0d8819 */ /* 0x000fe4000001140e */
[----:B------:R-:W-:Y:S02]  /*f710*/  @!P1 LEA.HI R15, R15, R56, RZ, 0x3 ;  /* 0x000000380f0f9211 */ /* 0x000fe400078f18ff */
[----:B------:R-:W-:Y:S02]  /*f720*/  @!P0 LEA.HI R13, R13, R14, RZ, 0x3 ;  /* 0x0000000e0d0d8211 */ /* 0x000fe400078f18ff */
[----:B------:R-:W-:Y:S02]  /*f730*/  @!P1 LOP3.LUT R15, R15, 0xfffffff8, RZ, 0xc0, !PT ;  /* 0xfffffff80f0f9812 */ /* 0x000fe400078ec0ff */
[----:B------:R-:W-:Y:S01]  /*f740*/  @!P0 LOP3.LUT R13, R13, 0xfffffff8, RZ, 0xc0, !PT ;  /* 0xfffffff80d0d8812 */ /* 0x000fe200078ec0ff */
[----:B----4-:R-:W-:-:S04]  /*f750*/  @!P2 IMAD.WIDE R58, R3, 0x2, R60 ;  /* 0x00000002033aa825 */ /* 0x010fc800078e023c */
[----:B------:R-:W-:-:S04]  /*f760*/  @!P1 IMAD.WIDE R14, R15, 0x2, R60 ;  /* 0x000000020f0e9825 */ /* 0x000fc800078e023c */
[----:B------:R-:W-:Y:S01]  /*f770*/  @!P0 IMAD.WIDE R60, R13, 0x2, R60 ;  /* 0x000000020d3c8825 */ /* 0x000fe200078e023c */
[----:B---3--:R3:W-:Y:S04]  /*f780*/  @!P2 ST.E.128 [R58.64], R16 ;  /* 0x000000103a00a985 */ /* 0x0087e8000c101d10 */
[----:B--2---:R3:W-:Y:S04]  /*f790*/  @!P1 ST.E.128 [R14.64], R8 ;  /* 0x000000080e009985 */ /* 0x0047e8000c101d10 */
[----:B-----5:R3:W-:Y:S02]  /*f7a0*/  @!P0 ST.E.128 [R60.64], R4 ;  /* 0x000000043c008985 */ /* 0x0207e4000c101d10 */
.L_x_193:
[----:B---34-:R-:W-:Y:S05]  /*f7b0*/  BSYNC B0 ;  /* 0x0000000000007941 */ /* 0x018fea0003800000 */
.L_x_192:
[----:B------:R-:W-:Y:S01]  /*f7c0*/  IADD3 R5, R57, 0x20, RZ ;  /* 0x0000002039057810 */ /* 0x000fe20007ffe0ff */
[----:B------:R3:W4:Y:S01]  /*f7d0*/  SHFL.IDX PT, R9, R2, 0x1, 0x181f ;  /* 0x00381f0002097f89 */ /* 0x00072200000e0000 */
[----:B------:R-:W-:Y:S02]  /*f7e0*/  BSSY B0, `(.L_x_194) ;  /* 0x0000015000007945 */ /* 0x000fe40003800000 */
[----:B------:R-:W-:Y:S01]  /*f7f0*/  ISETP.GE.AND P0, PT, R5, R12, PT ;  /* 0x0000000c0500720c */ /* 0x000fe20003f06270 */
[----:B--2---:R3:W2:-:S12]  /*f800*/  SHFL.IDX PT, R8, R0, 0x1, 0x181f ;  /* 0x00381f0000087f89 */ /* 0x00469800000e0000 */
        /* <DEDUP_REMOVED lines=13> */
[----:B-1----:R1:W-:Y:S02]  /*f8e0*/  @!P2 ST.E.128 [R10.64], R52 ;  /* 0x000000340a00a985 */ /* 0x0023e4000c101d10 */
[----:B------:R-:W-:-:S04]  /*f8f0*/  @!P1 IMAD.WIDE R6, R6, 0x2, R8 ;  /* 0x0000000206069825 */ /* 0x000fc800078e0208 */
[----:B------:R-:W-:Y:S01]  /*f900*/  @!P0 IMAD.WIDE R4, R4, 0x2, R8 ;  /* 0x0000000204048825 */ /* 0x000fe200078e0208 */
[----:B------:R1:W-:Y:S04]  /*f910*/  @!P1 ST.E.128 [R6.64], R40 ;  /* 0x0000002806009985 */ /* 0x0003e8000c101d10 */
[----:B------:R1:W-:Y:S02]  /*f920*/  @!P0 ST.E.128 [R4.64], R28 ;  /* 0x0000001c04008985 */ /* 0x0003e4000c101d10 */
.L_x_195:
[----:B------:R-:W-:Y:S05]  /*f930*/  BSYNC B0 ;  /* 0x0000000000007941 */ /* 0x000fea0003800000 */
.L_x_194:
[----:B-1----:R-:W-:Y:S01]  /*f940*/  IADD3 R5, R57, 0x40, RZ ;  /* 0x0000004039057810 */ /* 0x002fe20007ffe0ff */
[----:B----4-:R1:W4:Y:S01]  /*f950*/  SHFL.IDX PT, R9, R2, 0x2, 0x181f ;  /* 0x00581f0002097f89 */ /* 0x01032200000e0000 */
        /* <DEDUP_REMOVED lines=21> */
.L_x_197:
[----:B------:R-:W-:Y:S05]  /*fab0*/  BSYNC B0 ;  /* 0x0000000000007941 */ /* 0x000fea0003800000 */
.L_x_196:
[----:B------:R-:W-:Y:S01]  /*fac0*/  IADD3 R57, R57, 0x60, RZ ;  /* 0x0000006039397810 */ /* 0x000fe20007ffe0ff */
[----:B--2---:R2:W1:Y:S03]  /*fad0*/  SHFL.IDX PT, R7, R2, 0x3, 0x181f ;  /* 0x00781f0002077f89 */ /* 0x00446600000e0000 */
[----:B------:R-:W-:Y:S01]  /*fae0*/  ISETP.GE.AND P0, PT, R57, R12, PT ;  /* 0x0000000c3900720c */ /* 0x000fe20003f06270 */
[----:B------:R2:W3:-:S12]  /*faf0*/  SHFL.IDX PT, R6, R0, 0x3, 0x181f ;  /* 0x00781f0000067f89 */ /* 0x0004d800000e0000 */
[----:B------:R-:W-:Y:S05]  /*fb00*/  @P0 EXIT ;  /* 0x000000000000094d */ /* 0x000fea0003800000 */
[C---:B------:R-:W-:Y:S02]  /*fb10*/  IADD3 R5, R3.reuse, 0x40, RZ ;  /* 0x0000004003057810 */ /* 0x040fe40007ffe0ff */
[----:B------:R-:W-:Y:S02]  /*fb20*/  ISETP.GE.AND P1, PT, R3, c[0x0][0x3c8], PT ;  /* 0x0000f20003007a0c */ /* 0x000fe40003f26270 */
[----:B------:R-:W-:-:S13]  /*fb30*/  ISETP.GE.AND P0, PT, R5, c[0x0][0x3c8], PT ;  /* 0x0000f20005007a0c */ /* 0x000fda0003f06270 */
[----:B-123--:R-:W-:-:S04]  /*fb40*/  @!P0 SHF.R.S32.HI R0, RZ, 0x1f, R5 ;  /* 0x0000001fff008819 */ /* 0x00efc80000011405 */
[----:B------:R-:W-:Y:S01]  /*fb50*/  @!P0 LEA.HI R0, R0, R5, RZ, 0x3 ;  /* 0x0000000500008211 */ /* 0x000fe200078f18ff */
[C-C-:B------:R-:W-:Y:S01]  /*fb60*/  @!P1 IMAD.WIDE R4, R3.reuse, 0x2, R6.reuse ;  /* 0x0000000203049825 */ /* 0x140fe200078e0206 */
[----:B------:R-:W-:Y:S02]  /*fb70*/  IADD3 R3, R3, 0x80, RZ ;  /* 0x0000008003037810 */ /* 0x000fe40007ffe0ff */
[----:B------:R-:W-:Y:S02]  /*fb80*/  @!P0 LOP3.LUT R0, R0, 0xfffffff8, RZ, 0xc0, !PT ;  /* 0xfffffff800008812 */ /* 0x000fe400078ec0ff */
[----:B------:R1:W-:Y:S03]  /*fb90*/  @!P1 ST.E.128 [R4.64], R44 ;  /* 0x0000002c04009985 */ /* 0x0003e6000c101d10 */
[----:B----4-:R-:W-:-:S05]  /*fba0*/  @!P0 IMAD.WIDE R8, R0, 0x2, R6 ;  /* 0x0000000200088825 */ /* 0x010fca00078e0206 */
[----:B------:R1:W-:Y:S01]  /*fbb0*/  @!P0 ST.E.128 [R8.64], R32 ;  /* 0x0000002008008985 */ /* 0x0003e2000c101d10 */
[----:B------:R-:W-:-:S13]  /*fbc0*/  ISETP.GE.AND P0, PT, R3, c[0x0][0x3c8], PT ;  /* 0x0000f20003007a0c */ /* 0x000fda0003f06270 */
[----:B------:R-:W-:Y:S05]  /*fbd0*/  @P0 EXIT ;  /* 0x000000000000094d */ /* 0x000fea0003800000 */
[----:B------:R-:W-:-:S04]  /*fbe0*/  SHF.R.S32.HI R0, RZ, 0x1f, R3 ;  /* 0x0000001fff007819 */ /* 0x000fc80000011403 */
[----:B------:R-:W-:-:S04]  /*fbf0*/  LEA.HI R3, R0, R3, RZ, 0x3 ;  /* 0x0000000300037211 */ /* 0x000fc800078f18ff */
[----:B------:R-:W-:-:S05]  /*fc00*/  LOP3.LUT R3, R3, 0xfffffff8, RZ, 0xc0, !PT ;  /* 0xfffffff803037812 */ /* 0x000fca00078ec0ff */
[----:B------:R-:W-:-:S05]  /*fc10*/  IMAD.WIDE R6, R3, 0x2, R6 ;  /* 0x0000000203067825 */ /* 0x000fca00078e0206 */
[----:B------:R-:W-:Y:S01]  /*fc20*/  ST.E.128 [R6.64], R20 ;  /* 0x0000001406007985 */ /* 0x000fe2000c101d10 */
[----:B------:R-:W-:Y:S05]  /*fc30*/  EXIT ;  /* 0x000000000000794d */ /* 0x000fea0003800000 */
.L_x_191:
[----:B------:R-:W1:Y:S01]  /*fc40*/  S2R R7, SR_TID.X ;  /* 0x0000000000077919 */ /* 0x000e620000002100 */
[----:B------:R-:W-:Y:S03]  /*fc50*/  BSSY B0, `(.L_x_198) ;  /* 0x0000027000007945 */ /* 0x000fe60003800000 */
[----:B------:R-:W2:Y:S01]  /*fc60*/  S2R R8, SR_CTAID.Z ;  /* 0x0000000000087919 */ /* 0x000ea20000002700 */
[----:B-1----:R-:W-:Y:S02]  /*fc70*/  ISETP.GT.AND P0, PT, R7, 0x7f, PT ;  /* 0x0000007f0700780c */ /* 0x002fe40003f04270 */
[----:B--2---:R-:W-:-:S11]  /*fc80*/  SHF.R.S32.HI R11, RZ, 0x1f, R8 ;  /* 0x0000001fff0b7819 */ /* 0x004fd60000011408 */
[----:B------:R-:W-:Y:S05]  /*fc90*/  @P0 BRA `(.L_x_199) ;  /* 0x0000022000000947 */ /* 0x000fea0003800000 */
[----:B------:R-:W1:Y:S01]  /*fca0*/  S2R R0, SR_CTAID.X ;  /* 0x0000000000007919 */ /* 0x000e620000002500 */
[----:B------:R-:W-:-:S05]  /*fcb0*/  MOV R2, c[0x0][0x4e8] ;  /* 0x00013a0000027a02 */ /* 0x000fca0000000f00 */
[----:B------:R-:W-:Y:S01]  /*fcc0*/  IMAD R3, R2, c[0x0][0x388], RZ ;  /* 0x0000e20002037a24 */ /* 0x000fe200078e02ff */
[----:B-1----:R-:W-:-:S04]  /*fcd0*/  LEA R0, R0, R7, 0x7 ;  /* 0x0000000700007211 */ /* 0x002fc800078e38ff */
[----:B------:R-:W-:-:S13]  /*fce0*/  ISETP.GE.AND P0, PT, R0, R3, PT ;  /* 0x000000030000720c */ /* 0x000fda0003f06270 */
[----:B------:R-:W-:Y:S05]  /*fcf0*/  @P0 BRA `(.L_x_199) ;  /* 0x000001c000000947 */ /* 0x000fea0003800000 */
[----:B------:R-:W1:Y:S01]  /*fd00*/  S2R R9, SR_CTAID.Y ;  /* 0x0000000000097919 */ /* 0x000e620000002600 */
[----:B------:R-:W-:Y:S02]  /*fd10*/  ISETP.NE.AND P0, PT, R2, 0x1, PT ;  /* 0x000000010200780c */ /* 0x000fe40003f05270 */
[----:B------:R-:W-:-:S11]  /*fd20*/  MOV R5, R0 ;  /* 0x0000000000057202 */ /* 0x000fd60000000f00 */
[----:B------:R-:W-:-:S05]  /*fd30*/  @P0 IMAD.HI.U32 R6, R0, c[0x0][0x4ec], RZ ;  /* 0x00013b0000060a27 */ /* 0x000fca00078e00ff */
[----:B------:R-:W-:Y:S02]  /*fd40*/  @P0 SHF.R.U32.HI R5, RZ, c[0x0][0x4f0], R6 ;  /* 0x00013c00ff050a19 */ /* 0x000fe40000011606 */
[----:B-1----:R-:W-:Y:S01]  /*fd50*/  SHF.R.S32.HI R4, RZ, 0x1f, R9 ;  /* 0x0000001fff047819 */ /* 0x002fe20000011409 */
[----:B------:R-:W-:-:S04]  /*fd60*/  IMAD.WIDE.U32 R2, R9, c[0x0][0x490], RZ ;  /* 0x0001240009027a25 */ /* 0x000fc800078e00ff */
[----:B------:R-:W-:Y:S02]  /*fd70*/  IMAD R4, R4, c[0x0][0x490], RZ ;  /* 0x0001240004047a24 */ /* 0x000fe400078e02ff */
[----:B------:R-:W-:Y:S02]  /*fd80*/  IMAD.MOV.U32 R12, RZ, RZ, R2 ;  /* 0x000000ffff0c7224 */ /* 0x000fe400078e0002 */
[----:B------:R-:W-:Y:S01]  /*fd90*/  IMAD R13, R9, c[0x0][0x494], R4 ;  /* 0x00012500090d7a24 */ /* 0x000fe200078e0204 */
[----:B------:R-:W-:-:S04]  /*fda0*/  IADD3 R9, -R5, RZ, RZ ;  /* 0x000000ff05097210 */ /* 0x000fc80007ffe1ff */
[----:B------:R-:W-:Y:S01]  /*fdb0*/  IADD3 R13, R3, R13, RZ ;  /* 0x0000000d030d7210 */ /* 0x000fe20007ffe0ff */
[----:B------:R-:W-:Y:S02]  /*fdc0*/  IMAD R3, R11, c[0x0][0x498], RZ ;  /* 0x000126000b037a24 */ /* 0x000fe400078e02ff */
[----:B------:R-:W-:Y:S02]  /*fdd0*/  IMAD R4, R9, c[0x0][0x4e8], R0 ;  /* 0x00013a0009047a24 */ /* 0x000fe400078e0200 */
[----:B------:R-:W-:-:S03]  /*fde0*/  IMAD.WIDE.U32 R12, R8, c[0x0][0x498], R12 ;  /* 0x00012600080c7a25 */ /* 0x000fc600078e000c */
[----:B------:R-:W-:Y:S01]  /*fdf0*/  SHF.R.S32.HI R2, RZ, 0x1f, R4 ;  /* 0x0000001fff027819 */ /* 0x000fe20000011404 */
[----:B------:R-:W-:Y:S01]  /*fe00*/  IMAD R0, R8, c[0x0][0x49c], R3 ;  /* 0x0001270008007a24 */ /* 0x000fe200078e0203 */
[----:B------:R-:W-:Y:S02]  /*fe10*/  SHF.R.S32.HI R3, RZ, 0x1f, R5 ;  /* 0x0000001fff037819 */ /* 0x000fe40000011405 */
[----:B------:R-:W-:Y:S01]  /*fe20*/  IADD3 R12, P0, R5, R12, RZ ;  /* 0x0000000c050c7210 */ /* 0x000fe20007f1e0ff */
[----:B------:R-:W-:-:S03]  /*fe30*/  IMAD R5, R2, c[0x0][0x488], RZ ;  /* 0x0001220002057a24 */ /* 0x000fc600078e02ff */
[----:B------:R-:W-:Y:S01]  /*fe40*/  IADD3.X R13, R3, R13, R0, P0, !PT ;  /* 0x0000000d030d7210 */ /* 0x000fe200007fe400 */
[----:B------:R-:W-:-:S04]  /*fe50*/  IMAD R5, R4, c[0x0][0x48c], R5 ;  /* 0x0001230004057a24 */ /* 0x000fc800078e0205 */
[----:B------:R-:W-:-:S05]  /*fe60*/  IMAD.WIDE.U32 R12, R4, c[0x0][0x488], R12 ;  /* 0x00012200040c7a25 */ /* 0x000fca00078e000c */
[----:B------:R-:W-:Y:S02]  /*fe70*/  IADD3 R5, R13, R5, RZ ;  /* 0x000000050d057210 */ /* 0x000fe40007ffe0ff */
[----:B------:R-:W-:-:S04]  /*fe80*/  LEA R2, P0, R12, c[0x0][0x450], 0x2 ;  /* 0x000114000c027a11 */ /* 0x000fc800078010ff */
[----:B------:R-:W-:Y:S01]  /*fe90*/  LEA.HI.X R3, R12, c[0x0][0x454], R5, 0x2, P0 ;  /* 0x000115000c037a11 */ /* 0x000fe200000f1405 */
[----:B------:R-:W-:-:S05]  /*fea0*/  IMAD.MOV.U32 R5, RZ, RZ, -0x800000 ;  /* 0xff800000ff057424 */ /* 0x000fca00078e00ff */
[----:B------:R1:W-:Y:S03]  /*feb0*/  STG.E [R2.64], R5 ;  /* 0x0000000502007986 */ /* 0x0003e6000c101910 */
.L_x_199:
[----:B------:R-:W-:Y:S05]  /*fec0*/  BSYNC B0 ;  /* 0x0000000000007941 */ /* 0x000fea0003800000 */
.L_x_198:
[----:B------:R-:W2:Y:S01]  /*fed0*/  S2R R12, SR_CTAID.Y ;  /* 0x00000000000c7919 */ /* 0x000ea20000002600 */
[----:B------:R-:W-:Y:S01]  /*fee0*/  SHF.R.S32.HI R4, RZ, 0x1f, R7 ;  /* 0x0000001fff047819 */ /* 0x000fe20000011407 */
[----:B------:R-:W-:Y:S01]  /*fef0*/  IMAD R11, R11, c[0x0][0x3f0], RZ ;  /* 0x0000fc000b0b7a24 */ /* 0x000fe200078e02ff */
[----:B-1----:R-:W-:Y:S01]  /*ff00*/  MOV R3, c[0x0][0x4e8] ;  /* 0x00013a0000037a02 */ /* 0x002fe20000000f00 */
[----:B------:R-:W1:Y:S01]  /*ff10*/  S2R R5, SR_CTAID.X ;  /* 0x0000000000057919 */ /* 0x000e620000002500 */
[----:B------:R-:W-:Y:S01]  /*ff20*/  LEA.HI R4, R4, R7, RZ, 0x3 ;  /* 0x0000000704047211 */ /* 0x000fe200078f18ff */
[----:B------:R-:W-:Y:S01]  /*ff30*/  BSSY B0, `(.L_x_200) ;  /* 0x0000038000007945 */ /* 0x000fe20003800000 */
[C---:B------:R-:W-:Y:S01]  /*ff40*/  ISETP.NE.AND P0, PT, R3.reuse, 0x1, PT ;  /* 0x000000010300780c */ /* 0x040fe20003f05270 */
[----:B------:R-:W-:Y:S01]  /*ff50*/  IMAD R3, R3, c[0x0][0x388], RZ ;  /* 0x0000e20003037a24 */ /* 0x000fe200078e02ff */
[----:B------:R-:W-:Y:S02]  /*ff60*/  LOP3.LUT R2, R4, 0xfffffff8, RZ, 0xc0, !PT ;  /* 0xfffffff804027812 */ /* 0x000fe400078ec0ff */
[----:B------:R-:W-:-:S03]  /*ff70*/  SHF.R.S32.HI R4, RZ, 0x3, R4 ;  /* 0x00000003ff047819 */ /* 0x000fc60000011404 */
[----:B------:R-:W-:-:S05]  /*ff80*/  IMAD.IADD R7, R7, 0x1, -R2 ;  /* 0x0000000107077824 */ /* 0x000fca00078e0a02 */
[CC--:B------:R-:W-:Y:S02]  /*ff90*/  LEA R6, R7.reuse, R4.reuse, 0x5 ;  /* 0x0000000407067211 */ /* 0x0c0fe400078e28ff */
[----:B------:R-:W-:Y:S02]  /*ffa0*/  SHF.L.U32 R7, R7, 0x3, RZ ;  /* 0x0000000307077819 */ /* 0x000fe400000006ff */
[----:B--2---:R-:W-:Y:S01]  /*ffb0*/  SHF.R.S32.HI R0, RZ, 0x1f, R12 ;  /* 0x0000001fff007819 */ /* 0x004fe2000001140c */
[C---:B-1----:R-:W-:Y:S01]  /*ffc0*/  IMAD R6, R5.reuse, 0x80, R6 ;  /* 0x0000008005067824 */ /* 0x042fe200078e0206 */
[----:B------:R-:W-:-:S03]  /*ffd0*/  LEA R4, R5, R4, 0x7 ;  /* 0x0000000405047211 */ /* 0x000fc600078e38ff */
[----:B------:R-:W-:Y:S01]  /*ffe0*/  IMAD R9, R0, c[0x0][0x3e8], RZ ;  /* 0x0000fa0000097a24 */ /* 0x000fe200078e02ff */
[----:B------:R-:W-:Y:S01]  /*fff0*/  IADD3 R5, R7, 0x80, RZ ;  /* 0x0000008007057810 */ /* 0x000fe20007ffe0ff */
[----:B------:R-:W-:-:S04]  /*10000*/  @P0 IMAD.HI.U32 R2, R6, c[0x0][0x4ec], RZ ;  /* 0x00013b0006020a27 */ /* 0x000fc800078e00ff */
[C---:B------:R-:W-:Y:S02]  /*10010*/  IMAD R9, R12.reuse, c[0x0][0x3ec], R9 ;  /* 0x0000fb000c097a24 */ /* 0x040fe400078e0209 */
[----:B------:R-:W-:-:S04]  /*10020*/  IMAD.WIDE.U32 R12, R12, c[0x0][0x3e8], RZ ;  /* 0x0000fa000c0c7a25 */ /* 0x000fc800078e00ff */
[----:B------:R-:W-:Y:S01]  /*10030*/  IMAD R0, R8, c[0x0][0x3f4], R11 ;  /* 0x0000fd0008007a24 */ /* 0x000fe200078e020b */
[----:B------:R-:W-:Y:S01]  /*10040*/  IADD3 R13, R13, R9, RZ ;  /* 0x000000090d0d7210 */ /* 0x000fe20007ffe0ff */
[----:B------:R-:W-:Y:S01]  /*10050*/  IMAD.MOV.U32 R9, RZ, RZ, R6 ;  /* 0x000000ffff097224 */ /* 0x000fe200078e0006 */
[----:B------:R-:W-:-:S03]  /*10060*/  @P0 SHF.R.U32.HI R9, RZ, c[0x0][0x4f0], R2 ;  /* 0x00013c00ff090a19 */ /* 0x000fc60000011602 */
[----:B------:R-:W-:Y:S01]  /*10070*/  IMAD.WIDE.U32 R12, R8, c[0x0][0x3f0], R12 ;  /* 0x0000fc00080c7a25 */ /* 0x000fe200078e000c */
[----:B------:R-:W-:Y:S02]  /*10080*/  SHF.R.S32.HI R2, RZ, 0x1f, R9 ;  /* 0x0000001fff027819 */ /* 0x000fe40000011409 */
[----:B------:R-:W-:Y:S01]  /*10090*/  IADD3 R11, -R9, RZ, RZ ;  /* 0x000000ff090b7210 */ /* 0x000fe20007ffe1ff */
[----:B------:R-:W-:Y:S02]  /*100a0*/  IMAD.IADD R13, R13, 0x1, R0 ;  /* 0x000000010d0d7824 */ /* 0x000fe400078e0200 */
[----:B------:R-:W-:Y:S02]  /*100b0*/  IMAD R2, R2, c[0x0][0x3e0], RZ ;  /* 0x0000f80002027a24 */ /* 0x000fe400078e02ff */
[----:B------:R-:W-:Y:S01]  /*100c0*/  IMAD R11, R11, c[0x0][0x4e8], R6 ;  /* 0x00013a000b0b7a24 */ /* 0x000fe200078e0206 */
[----:B------:R-:W-:Y:S01]  /*100d0*/  IADD3 R6, R7, 0x40, RZ ;  /* 0x0000004007067810 */ /* 0x000fe20007ffe0ff */
[----:B------:R-:W-:-:S03]  /*100e0*/  IMAD.WIDE.U32 R12, R9, c[0x0][0x3e0], R12 ;  /* 0x0000f800090c7a25 */ /* 0x000fc600078e000c */
[----:B------:R-:W-:Y:S01]  /*100f0*/  SHF.R.S32.HI R0, RZ, 0x1f, R11 ;  /* 0x0000001fff007819 */ /* 0x000fe2000001140b */
[----:B------:R-:W-:-:S04]  /*10100*/  IMAD R9, R9, c[0x0][0x3e4], R2 ;  /* 0x0000f90009097a24 */ /* 0x000fc800078e0202 */
[----:B------:R-:W-:Y:S01]  /*10110*/  IMAD R0, R0, c[0x0][0x3d8], RZ ;  /* 0x0000f60000007a24 */ /* 0x000fe200078e02ff */
[----:B------:R-:W-:-:S03]  /*10120*/  IADD3 R13, R13, R9, RZ ;  /* 0x000000090d0d7210 */ /* 0x000fc60007ffe0ff */
[C---:B------:R-:W-:Y:S02]  /*10130*/  IMAD R0, R11.reuse, c[0x0][0x3dc], R0 ;  /* 0x0000f7000b007a24 */ /* 0x040fe400078e0200 */
[----:B------:R-:W-:-:S04]  /*10140*/  IMAD.WIDE.U32 R8, R11, c[0x0][0x3d8], R12 ;  /* 0x0000f6000b087a25 */ /* 0x000fc800078e000c */
[----:B------:R-:W-:Y:S01]  /*10150*/  IMAD.IADD R11, R9, 0x1, R0 ;  /* 0x00000001090b7824 */ /* 0x000fe200078e0200 */
[----:B------:R-:W-:-:S04]  /*10160*/  LEA R9, P0, R8, c[0x0][0x380], 0x1 ;  /* 0x0000e00008097a11 */ /* 0x000fc800078008ff */
[----:B------:R-:W-:Y:S01]  /*10170*/  LEA.HI.X R8, R8, c[0x0][0x384], R11, 0x1, P0 ;  /* 0x0000e10008087a11 */ /* 0x000fe200000f0c0b */
[----:B------:R1:W2:Y:S01]  /*10180*/  SHFL.IDX PT, R10, R9, RZ, 0x181f ;  /* 0x00181fff090a7589 */ /* 0x0002a200000e0000 */
[----:B------:R-:W-:-:S03]  /*10190*/  ISETP.GE.AND P0, PT, R4, R3, PT ;  /* 0x000000030400720c */ /* 0x000fc60003f06270 */
[----:B------:R1:W3:Y:S10]  /*101a0*/  SHFL.IDX PT, R11, R8, RZ, 0x181f ;  /* 0x00181fff080b7589 */ /* 0x0002f400000e0000 */
        /* <DEDUP_REMOVED lines=16> */
.L_x_201:
[----:B------:R-:W-:Y:S05]  /*102b0*/  BSYNC B0 ;  /* 0x0000000000007941 */ /* 0x000fea0003800000 */
.L_x_200:
        /* <DEDUP_REMOVED lines=21> */
.L_x_203:
[----:B------:R-:W-:Y:S05]  /*10410*/  BSYNC B0 ;  /* 0x0000000000007941 */ /* 0x000fea0003800000 */
.L_x_202:
        /* <DEDUP_REMOVED lines=21> */
.L_x_205:
[----:B------:R-:W-:Y:S05]  /*10570*/  BSYNC B0 ;  /* 0x0000000000007941 */ /* 0x000fea0003800000 */
.L_x_204:
        /* <DEDUP_REMOVED lines=12> */
[----:B------:R-:W-:-:S05]  /*10640*/  @!P0 IMAD.WIDE R2, R3, 0x2, R10 ;  /* 0x0000000203028825 */ /* 0x000fca00078e020a */
        /* <DEDUP_REMOVED lines=9> */
.L_x_206:
        /* <DEDUP_REMOVED lines=10> */
.L_x_1286:


//--------------------- .text._ZN7cutlass13device_kernelIN5flash19enable_sm80_to_sm89INS1_16FlashAttnFwdSm80INS1_25CollectiveMainloopFwdSm80ILi8ELi1ELb0EN4cute5tupleIJNS5_1CILi128EEENS7_ILi64EEENS7_ILi192EEEEEELi192ENS_10bfloat16_tEfNS_4arch4Sm80ELb0ELb1ELb0ELb1ELb0ELb0ELb1ELb0EEENS1_21CollectiveEpilogueFwdINS6_IJS8_SA_S9_EEENS6_IJNS7_ILi1EEESI_SI_EEESC_SE_Li256ELb1ELb1ELb0ELb0EEENS1_19SingleTileSchedulerILb1ELb0ELb1ELi128EEEEEEEEEvNT_6ParamsE --------------------------
	.section	.text._ZN7cutlass13device_kernelIN5flash19enable_sm80_to_sm89INS1_16FlashAttnFwdSm80INS1_25CollectiveMainloopFwdSm80ILi8ELi1ELb0EN4cute5tupleIJNS5_1CILi128EEENS7_ILi64EEENS7_ILi192EEEEEELi192ENS_10bfloat16_tEfNS_4arch4Sm80ELb0ELb1ELb0ELb1ELb0ELb0ELb1ELb0EEENS1_21CollectiveEpilogueFwdINS6_IJS8_SA_S9_EEENS6_IJNS7_ILi1EEESI_SI_EEESC_SE_Li256ELb1ELb1ELb0ELb0EEENS1_19SingleTileSchedulerILb1ELb0ELb1ELi128EEEEEEEEEvNT_6ParamsE,"ax",@progbits
	.sectioninfo	@"SHI_REGISTERS=240"
	.align	128
.text._ZN7cutlass13device_kernelIN5flash19enable_sm80_to_sm89INS1_16FlashAttnFwdSm80INS1_25CollectiveMainloopFwdSm80ILi8ELi1ELb0EN4cute5tupleIJNS5_1CILi128EEENS7_ILi64EEENS7_ILi192EEEEEELi192ENS_10bfloat16_tEfNS_4arch4Sm80ELb0ELb1ELb0ELb1ELb0ELb0ELb1ELb0EEENS1_21CollectiveEpilogueFwdINS6_IJS8_SA_S9_EEENS6_IJNS7_ILi1EEESI_SI_EEESC_SE_Li256ELb1ELb1ELb0ELb0EEENS1_19SingleTileSchedulerILb1ELb0ELb1ELi128EEEEEEEEEvNT_6ParamsE:
        .type           _ZN7cutlass13device_kernelIN5flash19enable_sm80_to_sm89INS1_16FlashAttnFwdSm80INS1_25CollectiveMainloopFwdSm80ILi8ELi1ELb0EN4cute5tupleIJNS5_1CILi128EEENS7_ILi64EEENS7_ILi192EEEEEELi192ENS_10bfloat16_tEfNS_4arch4Sm80ELb0ELb1ELb0ELb1ELb0ELb0ELb1ELb0EEENS1_21CollectiveEpilogueFwdINS6_IJS8_SA_S9_EEENS6_IJNS7_ILi1EEESI_SI_EEESC_SE_Li256ELb1ELb1ELb0ELb0EEENS1_19SingleTileSchedulerILb1ELb0ELb1ELi128EEEEEEEEEvNT_6ParamsE,@function
        .size           _ZN7cutlass13device_kernelIN5flash19enable_sm80_to_sm89INS1_16FlashAttnFwdSm80INS1_25CollectiveMainloopFwdSm80ILi8ELi1ELb0EN4cute5tupleIJNS5_1CILi128EEENS7_ILi64EEENS7_ILi192EEEEEELi192ENS_10bfloat16_tEfNS_4arch4Sm80ELb0ELb1ELb0ELb1ELb0ELb0ELb1ELb0EEENS1_21CollectiveEpilogueFwdINS6_IJS8_SA_S9_EEENS6_IJNS7_ILi1EEESI_SI_EEESC_SE_Li256ELb1ELb1ELb0ELb0EEENS1_19SingleTileSchedulerILb1ELb0ELb1ELi128EEEEEEEEEvNT_6ParamsE,(.L_x_1287 - _ZN7cutlass13device_kernelIN5flash19enable_sm80_to_sm89INS1_16FlashAttnFwdSm80INS1_25CollectiveMainloopFwdSm80ILi8ELi1ELb0EN4cute5tupleIJNS5_1CILi128EEENS7_ILi64EEENS7_ILi192EEEEEELi192ENS_10bfloat16_tEfNS_4arch4Sm80ELb0ELb1ELb0ELb1ELb0ELb0ELb1ELb0EEENS1_21CollectiveEpilogueFwdINS6_IJS8_SA_S9_EEENS6_IJNS7_ILi1EEESI_SI_EEESC_SE_Li256ELb1ELb1ELb0ELb0EEENS1_19SingleTileSchedulerILb1ELb0ELb1ELi128EEEEEEEEEvNT_6ParamsE)
        .other          _ZN7cutlass13device_kernelIN5flash19enable_sm80_to_sm89INS1_16FlashAttnFwdSm80INS1_25CollectiveMainloopFwdSm80ILi8ELi1ELb0EN4cute5tupleIJNS5_1CILi128EEENS7_ILi64EEENS7_ILi192EEEEEELi192ENS_10bfloat16_tEfNS_4arch4Sm80ELb0ELb1ELb0ELb1ELb0ELb0ELb1ELb0EEENS1_21CollectiveEpilogueFwdINS6_IJS8_SA_S9_EEENS6_IJNS7_ILi1EEESI_SI_EEESC_SE_Li256ELb1ELb1ELb0ELb0EEENS1_19SingleTileSchedulerILb1ELb0ELb1ELi128EEEEEEEEEvNT_6ParamsE,@"STO_CUDA_ENTRY STV_DEFAULT"
_ZN7cutlass13device_kernelIN5flash19enable_sm80_to_sm89INS1_16FlashAttnFwdSm80INS1_25CollectiveMainloopFwdSm80ILi8ELi1ELb0EN4cute5tupleIJNS5_1CILi128EEENS7_ILi64EEENS7_ILi192EEEEEELi192ENS_10bfloat16_tEfNS_4arch4Sm80ELb0ELb1ELb0ELb1ELb0ELb0ELb1ELb0EEENS1_21CollectiveEpilogueFwdINS6_IJS8_SA_S9_EEENS6_IJNS7_ILi1EEESI_SI_EEESC_SE_Li256ELb1ELb1ELb0ELb0EEENS1_19SingleTileSchedulerILb1ELb0ELb1ELi128EEEEEEEEEvNT_6ParamsE:
[----:B------:R-:W-:Y:S02]  /*0000*/  MOV R1, c[0x0][0x28] ;  /* 0x00000a0000017a02 */ /* 0x000fe40000000f00 */
[----:B------:R-:W1:Y:S01]  /*0010*/  S2R R6, SR_TID.X ;  /* 0x0000000000067919 */ /* 0x000e620000002100 */
[----:B------:R-:W-:Y:S01]  /*0020*/  MOV R5, 0x4 ;  /* 0x0000000400057802 */ /* 0x000fe20000000f00 */
[----:B------:R-:W2:Y:S01]  /*0030*/  S2UR UR17, SR_CTAID.X ;  /* 0x00000000001179c3 */ /* 0x000ea20000002500 */
[----:B------:R-:W-:Y:S01]  /*0040*/  ULDC.64 UR18, c[0x0][0x118] ;  /* 0x0000460000127ab9 */ /* 0x000fe20000000a00 */
[----:B------:R-:W3:Y:S01]  /*0050*/  S2R R200, SR_CTAID.Z ;  /* 0x0000000000c87919 */ /* 0x000ee20000002700 */
[----:B-1----:R-:W-:Y:S01]  /*0060*/  SHF.R.U32.HI R0, RZ, 0x5, R6 ;  /* 0x00000005ff007819 */ /* 0x002fe20000011606 */
[----:B---3--:R-:W-:-:S05]  /*0070*/  IMAD.WIDE R2, R200, R5, c[0x0][0x568] ;  /* 0x00015a00c8027625 */ /* 0x008fca00078e0205 */
[----:B------:R-:W1:Y:S02]  /*0080*/  SHFL.IDX PT, R0, R0, RZ, 0x1f ;  /* 0x00001fff00007589 */ /* 0x000e6400000e0000 */
[----:B-1----:R-:W-:-:S13]  /*0090*/  ISETP.NE.AND P0, PT, R0, RZ, PT ;  /* 0x000000ff0000720c */ /* 0x002fda0003f05270 */
[----:B------:R-:W-:Y:S05]  /*00a0*/  @!P0 BRA `(.L_x_207) ;  /* 0x0000013000008947 */ /* 0x000fea0003800000 */
[----:B--2---:R-:W-:-:S04]  /*00b0*/  ISETP.NE.U32.AND P0, PT, RZ, c[0x0][0x568], PT ;  /* 0x00015a00ff007a0c */ /* 0x004fc80003f05070 */
[----:B------:R-:W-:-:S13]  /*00c0*/  ISETP.NE.AND.EX P0, PT, RZ, c[0x0][0x56c], PT, P0 ;  /* 0x00015b00ff007a0c */ /* 0x000fda0003f05300 */
[----:B------:R-:W-:Y:S05]  /*00d0*/  @!P0 BRA `(.L_x_208) ;  /* 0x0000002000008947 */ /* 0x000fea0003800000 */
[----:B------:R1:W5:Y:S01]  /*00e0*/  LDG.E R0, [R2.64] ;  /* 0x0000001202007981 */ /* 0x000362000c1e1900 */
[----:B------:R-:W-:Y:S05]  /*00f0*/  BRA `(.L_x_209) ;  /* 0x0000009000007947 */ /* 0x000fea0003800000 */
.L_x_208:
        /* <DEDUP_REMOVED lines=8> */
.L_x_210:
[----:B------:R-:W-:-:S04]  /*0180*/  MOV R0, c[0x0][0x54c] ;  /* 0x0001530000007a02 */ /* 0x000fc80000000f00 */
.L_x_209:
[----:B------:R-:W-:Y:S01]  /*0190*/  USHF.L.U32 UR7, UR17, 0x7, URZ ;  /* 0x0000000711077899 */ /* 0x000fe2000800063f */
[----:B-----5:R-:W-:-:S05]  /*01a0*/  IMAD R0, R0, c[0x0][0x548], RZ ;  /* 0x0001520000007a24 */ /* 0x020fca00078e02ff */
[----:B------:R-:W-:-:S04]  /*01b0*/  ISETP.LE.AND P0, PT, R0, UR7, PT ;  /* 0x0000000700007c0c */ /* 0x000fc8000bf03270 */
[----:B------:R-:W-:Y:S01]  /*01c0*/  SEL R200, R200, 0xffffffff, !P0 ;  /* 0xffffffffc8c87807 */ /* 0x000fe20004000000 */
[----:B------:R-:W-:Y:S05]  /*01d0*/  BRA `(.L_x_211) ;  /* 0x0000012000007947 */ /* 0x000fea0003800000 */
.L_x_207:
[----:B--2---:R-:W-:-:S04]  /*01e0*/  ISETP.NE.U32.AND P0, PT, RZ, c[0x0][0x568], PT ;  /* 0x00015a00ff007a0c */ /* 0x004fc80003f05070 */
[----:B------:R-:W-:-:S13]  /*01f0*/  ISETP.NE.AND.EX P0, PT, RZ, c[0x0][0x56c], PT, P0 ;  /* 0x00015b00ff007a0c */ /* 0x000fda0003f05300 */
[----:B------:R-:W-:Y:S05]  /*0200*/  @!P0 BRA `(.L_x_212) ;  /* 0x0000002000008947 */ /* 0x000fea0003800000 */
[----:B------:R1:W5:Y:S01]  /*0210*/  LDG.E R0, [R2.64] ;  /* 0x0000001202007981 */ /* 0x000362000c1e1900 */
[----:B------:R-:W-:Y:S05]  /*0220*/  BRA `(.L_x_213) ;  /* 0x0000009000007947 */ /* 0x000fea0003800000 */
.L_x_212:
        /* <DEDUP_REMOVED lines=8> */
.L_x_214:
[----:B------:R-:W-:-:S04]  /*02b0*/  MOV R0, c[0x0][0x54c] ;  /* 0x0001530000007a02 */ /* 0x000fc80000000f00 */
.L_x_213:
[----:B------:R-:W-:Y:S01]  /*02c0*/  USHF.L.U32 UR7, UR17, 0x7, URZ ;  /* 0x0000000711077899 */ /* 0x000fe2000800063f */
[----:B-----5:R-:W-:-:S05]  /*02d0*/  IMAD R0, R0, c[0x0][0x548], RZ ;  /* 0x0001520000007a24 */ /* 0x020fca00078e02ff */
[----:B------:R-:W-:-:S04]  /*02e0*/  ISETP.LE.AND P0, PT, R0, UR7, PT ;  /* 0x0000000700007c0c */ /* 0x000fc8000bf03270 */
[----:B------:R-:W-:-:S04]  /*02f0*/  SEL R200, R200, 0xffffffff, !P0 ;  /* 0xffffffffc8c87807 */ /* 0x000fc80004000000 */
.L_x_211:
[----:B------:R-:W-:-:S13]  /*0300*/  ISETP.GE.AND P0, PT, R200, RZ, PT ;  /* 0x000000ffc800720c */ /* 0x000fda0003f06270 */
[----:B------:R-:W-:Y:S05]  /*0310*/  @!P0 EXIT ;  /* 0x000000000000894d */ /* 0x000fea0003800000 */
[----:B------:R-:W-:Y:S02]  /*0320*/  ISETP.NE.U32.AND P1, PT, RZ, c[0x0][0x370], PT ;  /* 0x0000dc00ff007a0c */ /* 0x000fe40003f25070 */
[----:B------:R-:W-:Y:S02]  /*0330*/  ISETP.NE.U32.AND P0, PT, RZ, c[0x0][0x360], PT ;  /* 0x0000d800ff007a0c */ /* 0x000fe40003f05070 */
[----:B------:R-:W-:Y:S02]  /*0340*/  ISETP.NE.AND.EX P1, PT, RZ, c[0x0][0x374], PT, P1 ;  /* 0x0000dd00ff007a0c */ /* 0x000fe40003f25310 */
[----:B------:R-:W-:Y:S02]  /*0350*/  ISETP.NE.AND.EX P0, PT, RZ, c[0x0][0x364], PT, P0 ;  /* 0x0000d900ff007a0c */ /* 0x000fe40003f05300 */
[----:B------:R-:W-:Y:S02]  /*0360*/  ISETP.NE.U32.AND P5, PT, RZ, c[0x0][0x348], PT ;  /* 0x0000d200ff007a0c */ /* 0x000fe40003fa5070 */
[----:B------:R-:W-:-:S02]  /*0370*/  ISETP.NE.U32.AND P3, PT, RZ, c[0x0][0x350], PT ;  /* 0x0000d400ff007a0c */ /* 0x000fc40003f65070 */
[----:B------:R-:W-:Y:S02]  /*0380*/  ISETP.NE.AND.EX P5, PT, RZ, c[0x0][0x34c], PT, P5 ;  /* 0x0000d300ff007a0c */ /* 0x000fe40003fa5350 */
[----:B------:R-:W-:-:S03]  /*0390*/  ISETP.NE.AND.EX P3, PT, RZ, c[0x0][0x354], PT, P3 ;  /* 0x0000d500ff007a0c */ /* 0x000fc60003f65330 */
[----:B------:R-:W-:-:S04]  /*03a0*/  @P1 IMAD.WIDE R14, R200, R5, c[0x0][0x370] ;  /* 0x0000dc00c80e1625 */ /* 0x000fc800078e0205 */
[----:B------:R-:W-:Y:S01]  /*03b0*/  @P0 IMAD.WIDE R12, R200, R5, c[0x0][0x360] ;  /* 0x0000d800c80c0625 */ /* 0x000fe200078e0205 */
[----:B------:R-:W2:Y:S01]  /*03c0*/  @P1 LDG.E R4, [R14.64] ;  /* 0x000000120e041981 */ /* 0x000ea2000c1e1900 */
[----:B-1----:R-:W-:-:S03]  /*03d0*/  CS2R R2, SRZ ;  /* 0x0000000000027805 */ /* 0x002fc6000001ff00 */
[----:B------:R-:W3:Y:S01]  /*03e0*/  @P0 LDG.E R0, [R12.64] ;  /* 0x000000120c000981 */ /* 0x000ee2000c1e1900 */
[----:B------:R-:W-:-:S04]  /*03f0*/  IMAD.WIDE R10, R200, R5, c[0x0][0x348] ;  /* 0x0000d200c80a7625 */ /* 0x000fc800078e0205 */
[----:B------:R-:W-:Y:S01]  /*0400*/  IMAD.WIDE R8, R200, R5, c[0x0][0x350] ;  /* 0x0000d400c8087625 */ /* 0x000fe200078e0205 */
[----:B------:R1:W5:Y:S04]  /*0410*/  @P5 LDG.E R2, [R10.64] ;  /* 0x000000120a025981 */ /* 0x000368000c1e1900 */
[----:B------:R1:W5:Y:S01]  /*0420*/  @P3 LDG.E R3, [R8.64] ;  /* 0x0000001208033981 */ /* 0x000362000c1e1900 */
[----:B------:R-:W-:Y:S02]  /*0430*/  UMOV UR6, URZ ;  /* 0x0000003f00067c82 */ /* 0x000fe40008000000 */
[----:B------:R-:W-:Y:S02]  /*0440*/  ULDC UR16, c[0x0][0x168] ;  /* 0x00005a0000107ab9 */ /* 0x000fe40000000800 */
[----:B------:R-:W-:Y:S01]  /*0450*/  ULDC UR9, c[0x0][0x1d0] ;  /* 0x0000740000097ab9 */ /* 0x000fe20000000800 */
[----:B--2---:R1:W2:Y:S08]  /*0460*/  @P1 R2UR UR6, R4 ;  /* 0x00000000040613c2 */ /* 0x0042b000000e0000 */
[----:B---3--:R1:W3:Y:S02]  /*0470*/  @P0 R2UR UR16, R0 ;  /* 0x00000000001003c2 */ /* 0x0082e400000e0000 */
[----:B-12---:R-:W-:Y:S05]  /*0480*/  @P0 BRA `(.L_x_215) ;  /* 0x0000006000000947 */ /* 0x006fea0003800000 */
[----:B------:R-:W-:Y:S05]  /*0490*/  @!P5 BRA `(.L_x_215) ;  /* 0x000000500000d947 */ /* 0x000fea0003800000 */
[----:B------:R-:W2:Y:S04]  /*04a0*/  LDG.E R0, [R10.64] ;  /* 0x000000120a007981 */ /* 0x000ea8000c1e1900 */
[----:B------:R-:W4:Y:S01]  /*04b0*/  LDG.E R4, [R10.64+0x4] ;  /* 0x000004120a047981 */ /* 0x000f22000c1e1900 */
[----:B--23--:R-:W1:Y:S08]  /*04c0*/  R2UR UR16, R0 ;  /* 0x00000000001073c2 */ /* 0x00ce7000000e0000 */
[----:B----4-:R-:W1:Y:S02]  /*04d0*/  R2UR UR4, R4 ;  /* 0x00000000040473c2 */ /* 0x010e6400000e0000 */
[----:B-1----:R-:W-:-:S06]  /*04e0*/  UIADD3 UR16, -UR16, UR4, URZ ;  /* 0x0000000410107290 */ /* 0x002fcc000fffe13f */
.L_x_215:
[----:B------:R-:W-:-:S04]  /*04f0*/  ISETP.NE.U32.AND P0, PT, RZ, c[0x0][0x368], PT ;  /* 0x0000da00ff007a0c */ /* 0x000fc80003f05070 */
[----:B------:R-:W-:-:S13]  /*0500*/  ISETP.NE.AND.EX P0, PT, RZ, c[0x0][0x36c], PT, P0 ;  /* 0x0000db00ff007a0c */ /* 0x000fda0003f05300 */
[----:B------:R-:W-:Y:S05]  /*0510*/  @!P0 BRA `(.L_x_216) ;  /* 0x0000004000008947 */ /* 0x000fea0003800000 */
[----:B------:R-:W-:-:S05]  /*0520*/  IMAD.WIDE R8, R200, R5, c[0x0][0x368] ;  /* 0x0000da00c8087625 */ /* 0x000fca00078e0205 */
[----:B------:R-:W2:Y:S02]  /*0530*/  LDG.E R0, [R8.64] ;  /* 0x0000001208007981 */ /* 0x000ea4000c1e1900 */
[----:B--2---:R1:W2:Y:S02]  /*0540*/  R2UR UR9, R0 ;  /* 0x00000000000973c2 */ /* 0x0042a400000e0000 */
[----:B-12---:R-:W-:Y:S05]  /*0550*/  BRA `(.L_x_217) ;  /* 0x0000006000007947 */ /* 0x006fea0003800000 */
.L_x_216:
[----:B------:R-:W-:Y:S05]  /*0560*/  @!P3 BRA `(.L_x_217) ;  /* 0x000000500000b947 */ /* 0x000fea0003800000 */
[----:B------:R-:W2:Y:S04]  /*0570*/  LDG.E R0, [R8.64] ;  /* 0x0000001208007981 */ /* 0x000ea8000c1e1900 */
[----:B------:R-:W4:Y:S01]  /*0580*/  LDG.E R4, [R8.64+0x4] ;  /* 0x0000041208047981 */ /* 0x000f22000c1e1900 */
[----:B--2---:R-:W1:Y:S08]  /*0590*/  R2UR UR9, R0 ;  /* 0x00000000000973c2 */ /* 0x004e7000000e0000 */
[----:B----4-:R-:W1:Y:S02]  /*05a0*/  R2UR UR4, R4 ;  /* 0x00000000040473c2 */ /* 0x010e6400000e0000 */
[----:B-1----:R-:W-:-:S06]  /*05b0*/  UIADD3 UR9, -UR9, UR4, URZ ;  /* 0x0000000409097290 */ /* 0x002fcc000fffe13f */
.L_x_217:
[----:B------:R-:W-:Y:S01]  /*05c0*/  ULDC UR4, c[0x0][0x2c4] ;  /* 0x0000b10000047ab9 */ /* 0x000fe20000000800 */
[----:B-----5:R-:W-:Y:S01]  /*05d0*/  IADD3 R0, R3, UR6, RZ ;  /* 0x0000000603007c10 */ /* 0x020fe2000fffe0ff */
[----:B------:R-:W-:-:S02]  /*05e0*/  UISETP.NE.AND UP2, UPT, UR4, 0x1, UPT ;  /* 0x000000010400788c */ /* 0x000fc4000bf45270 */
[----:B------:R-:W-:Y:S02]  /*05f0*/  ULDC.64 UR10, c[0x0][0x2c8] ;  /* 0x0000b200000a7ab9 */ /* 0x000fe40000000a00 */
[----:B------:R-:W-:Y:S02]  /*0600*/  ULDC.64 UR4, c[0x0][0x328] ;  /* 0x0000ca0000047ab9 */ /* 0x000fe40000000a00 */
[----:B------:R-:W-:Y:S02]  /*0610*/  UISETP.GE.AND UP1, UPT, UR5, 0x1, UPT ;  /* 0x000000010500788c */ /* 0x000fe4000bf26270 */
[----:B------:R-:W-:-:S03]  /*0620*/  UIADD3 UR9, -UR6, UR9, URZ ;  /* 0x0000000906097290 */ /* 0x000fc6000fffe13f */
[----:B------:R-:W-:Y:S01]  /*0630*/  @UP2 UIADD3 UR12, UR7, 0x7f, URZ ;  /* 0x0000007f070c2890 */ /* 0x000fe2000fffe03f */
[----:B------:R-:W-:Y:S01]  /*0640*/  PLOP3.LUT P0, PT, PT, PT, UP1, 0x40, 0x0 ;  /* 0x000000000000781c */ /* 0x000fe20003f0e818 */
[----:B---3--:R-:W-:Y:S02]  /*0650*/  UIADD3 UR8, UR9, 0x1, -UR16 ;  /* 0x0000000109087890 */ /* 0x008fe4000fffe810 */
[----:B------:R-:W-:Y:S02]  /*0660*/  UIMAD.WIDE.U32 UR12, UR12, UR10, URZ ;  /* 0x0000000a0c0c72a5 */ /* 0x000fe4000f8e003f */
[----:B------:R-:W-:Y:S02]  /*0670*/  UIADD3 UR10, UR7, 0x7f, URZ ;  /* 0x0000007f070a7890 */ /* 0x000fe4000fffe03f */
[----:B------:R-:W-:-:S04]  /*0680*/  @UP2 USHF.R.U32.HI UR10, URZ, UR11, UR13 ;  /* 0x0000000b3f0a2299 */ /* 0x000fc8000801160d */
[----:B------:R-:W-:-:S04]  /*0690*/  UIADD3 UR8, UR8, UR10, URZ ;  /* 0x0000000a08087290 */ /* 0x000fc8000fffe03f */
[----:B------:R-:W-:Y:S01]  /*06a0*/  UIADD3 UR4, UR8, UR4, URZ ;  /* 0x0000000408047290 */ /* 0x000fe2000fffe03f */
[----:B------:R-:W-:Y:S05]  /*06b0*/  @P0 BRA `(.L_x_218) ;  /* 0x0000012000000947 */ /* 0x000fea0003800000 */
[----:B------:R-:W-:Y:S01]  /*06c0*/  ISETP.LT.AND P0, PT, RZ, UR8, PT ;  /* 0x00000008ff007c0c */ /* 0x000fe2000bf01270 */
[----:B------:R-:W-:-:S12]  /*06d0*/  UIADD3 UR6, UR8, -0x1, URZ ;  /* 0xffffffff08067890 */ /* 0x000fd8000fffe03f */
[----:B------:R-:W-:Y:S05]  /*06e0*/  @P0 BRA `(.L_x_219) ;  /* 0x0000007000000947 */ /* 0x000fea0003800000 */
[----:B------:R-:W-:Y:S02]  /*06f0*/  UISETP.NE.AND UP0, UPT, UR5, 0x1, UPT ;  /* 0x000000010500788c */ /* 0x000fe4000bf05270 */
[----:B------:R-:W-:Y:S02]  /*0700*/  UIADD3 UR6, -UR8, URZ, URZ ;  /* 0x0000003f08067290 */ /* 0x000fe4000fffe13f */
[----:B------:R-:W-:Y:S02]  /*0710*/  ULDC.64 UR10, c[0x0][0x330] ;  /* 0x0000cc00000a7ab9 */ /* 0x000fe40000000a00 */
[----:B------:R-:W-:-:S05]  /*0720*/  UIMAD.WIDE.U32 UR12, UR6, UR10, URZ ;  /* 0x0000000a060c72a5 */ /* 0x000fca000f8e003f */
[----:B------:R-:W-:-:S04]  /*0730*/  @UP0 USHF.R.U32.HI UR6, URZ, UR11, UR13 ;  /* 0x0000000b3f060299 */ /* 0x000fc8000801160d */
[----:B------:R-:W-:Y:S01]  /*0740*/  ULOP3.LUT UR6, URZ, UR6, URZ, 0x33, !UPT ;  /* 0x000000063f067292 */ /* 0x000fe2000f8e333f */
[----:B------:R-:W-:Y:S05]  /*0750*/  BRA `(.L_x_220) ;  /* 0x0000004000007947 */ /* 0x000fea0003800000 */
.L_x_219:
[----:B------:R-:W-:Y:S02]  /*0760*/  UISETP.NE.AND UP0, UPT, UR5, 0x1, UPT ;  /* 0x000000010500788c */ /* 0x000fe4000bf05270 */
[----:B------:R-:W-:Y:S02]  /*0770*/  ULDC.64 UR10, c[0x0][0x330] ;  /* 0x0000cc00000a7ab9 */ /* 0x000fe40000000a00 */
[----:B------:R-:W-:-:S07]  /*0780*/  UIMAD.WIDE.U32 UR12, UR6, UR10, URZ ;  /* 0x0000000a060c72a5 */ /* 0x000fce000f8e003f */
[----:B------:R-:W-:Y:S02]  /*0790*/  @UP0 USHF.R.U32.HI UR6, URZ, UR11, UR13 ;  /* 0x0000000b3f060299 */ /* 0x000fe4000801160d */
.L_x_220:
[----:B------:R-:W-:Y:S02]  /*07a0*/  ULDC UR8, c[0x0][0x32c] ;  /* 0x0000cb0000087ab9 */ /* 0x000fe40000000800 */
[----:B------:R-:W-:-:S04]  /*07b0*/  UIMAD UR8, UR6, UR5, UR8 ;  /* 0x00000005060872a4 */ /* 0x000fc8000f8e0208 */
[----:B------:R-:W-:-:S04]  /*07c0*/  UISETP.LT.AND UP0, UPT, UR4, UR8, UPT ;  /* 0x000000080400728c */ /* 0x000fc8000bf01270 */
[----:B------:R-:W-:Y:S02]  /*07d0*/  USEL UR4, UR4, UR8, UP0 ;  /* 0x0000000804047287 */ /* 0x000fe40008000000 */
.L_x_218:
[----:B------:R-:W-:Y:S01]  /*07e0*/  UIADD3 UR12, UR9, 0x3f, URZ ;  /* 0x0000003f090c7890 */ /* 0x000fe2000fffe03f */
[----:B------:R-:W-:Y:S01]  /*07f0*/  PLOP3.LUT P0, PT, PT, PT, UP1, 0x40, 0x0 ;  /* 0x000000000000781c */ /* 0x000fe20003f0e818 */
[----:B------:R-:W-:Y:S02]  /*0800*/  UIADD3 UR6, UR4, 0x3f, URZ ;  /* 0x0000003f04067890 */ /* 0x000fe4000fffe03f */
[----:B------:R-:W-:Y:S02]  /*0810*/  ULDC.64 UR10, c[0x0][0x2c8] ;  /* 0x0000b200000a7ab9 */ /* 0x000fe40000000a00 */
[----:B------:R-:W-:Y:S02]  /*0820*/  UIMAD.WIDE.U32 UR14, UR7, UR10, URZ ;  /* 0x0000000a070e72a5 */ /* 0x000fe4000f8e003f */
[----:B------:R-:W-:Y:S02]  /*0830*/  USHF.R.S32.HI UR8, URZ, 0x1f, UR12 ;  /* 0x0000001f3f087899 */ /* 0x000fe4000801140c */
[----:B------:R-:W-:-:S02]  /*0840*/  USHF.R.S32.HI UR10, URZ, 0x1f, UR6 ;  /* 0x0000001f3f0a7899 */ /* 0x000fc40008011406 */
[----:B------:R-:W-:Y:S02]  /*0850*/  ULEA.HI UR8, UR8, UR12, URZ, 0x6 ;  /* 0x0000000c08087291 */ /* 0x000fe4000f8f303f */
[----:B------:R-:W-:Y:S02]  /*0860*/  ULEA.HI UR10, UR10, UR6, URZ, 0x6 ;  /* 0x000000060a0a7291 */ /* 0x000fe4000f8f303f */
[----:B------:R-:W-:Y:S02]  /*0870*/  UMOV UR4, UR7 ;  /* 0x0000000700047c82 */ /* 0x000fe40008000000 */
[----:B------:R-:W-:Y:S02]  /*0880*/  @UP2 USHF.R.U32.HI UR4, URZ, UR11, UR15 ;  /* 0x0000000b3f042299 */ /* 0x000fe4000801160f */
[----:B------:R-:W-:Y:S02]  /*0890*/  USHF.R.S32.HI UR14, URZ, 0x6, UR8 ;  /* 0x000000063f0e7899 */ /* 0x000fe40008011408 */
[----:B------:R-:W-:-:S02]  /*08a0*/  USHF.R.S32.HI UR11, URZ, 0x6, UR10 ;  /* 0x000000063f0b7899 */ /* 0x000fc4000801140a */
[----:B------:R-:W-:Y:S02]  /*08b0*/  UIADD3 UR6, UR9, -UR16, URZ ;  /* 0x8000001009067290 */ /* 0x000fe4000fffe03f */
[----:B------:R-:W-:Y:S02]  /*08c0*/  UISETP.LT.AND UP0, UPT, UR14, UR11, UPT ;  /* 0x0000000b0e00728c */ /* 0x000fe4000bf01270 */
[----:B------:R-:W-:Y:S02]  /*08d0*/  UIADD3 UR10, UR6, UR4, URZ ;  /* 0x00000004060a7290 */ /* 0x000fe4000fffe03f */
[----:B------:R-:W-:Y:S02]  /*08e0*/  ULDC UR8, c[0x0][0x324] ;  /* 0x0000c90000087ab9 */ /* 0x000fe40000000800 */
[----:B------:R-:W-:Y:S02]  /*08f0*/  USEL UR14, UR14, UR11, UP0 ;  /* 0x0000000b0e0e7287 */ /* 0x000fe40008000000 */
[----:B------:R-:W-:Y:S01]  /*0900*/  UIADD3 UR8, UR10, -UR8, URZ ;  /* 0x800000080a087290 */ /* 0x000fe2000fffe03f */
[----:B------:R-:W-:Y:S05]  /*0910*/  @P0 BRA `(.L_x_221) ;  /* 0x0000014000000947 */ /* 0x000fea0003800000 */
[----:B------:R-:W-:-:S06]  /*0920*/  UISETP.GT.AND UP0, UPT, UR10, -0x1, UPT ;  /* 0xffffffff0a00788c */ /* 0x000fcc000bf04270 */
[----:B------:R-:W-:-:S13]  /*0930*/  PLOP3.LUT P0, PT, PT, PT, UP0, 0x80, 0x0 ;  /* 0x000000000000781c */ /* 0x000fda0003f0f008 */
[----:B------:R-:W-:Y:S05]  /*0940*/  @P0 BRA `(.L_x_222) ;  /* 0x0000008000000947 */ /* 0x000fea0003800000 */
        /* <DEDUP_REMOVED lines=8> */
.L_x_222:
[----:B------:R-:W-:-:S03]  /*09d0*/  UISETP.NE.AND UP0, UPT, UR5, 0x1, UPT ;  /* 0x000000010500788c */ /* 0x000fc6000bf05270 */
[----:B------:R-:W-:Y:S02]  /*09e0*/  ULDC.64 UR4, c[0x0][0x330] ;  /* 0x0000cc0000047ab9 */ /* 0x000fe40000000a00 */
[----:B------:R-:W-:-:S07]  /*09f0*/  UIMAD.WIDE.U32 UR12, UR10, UR4, URZ ;  /* 0x000000040a0c72a5 */ /* 0x000fce000f8e003f */
[----:B------:R-:W-:Y:S02]  /*0a00*/  @UP0 UMOV UR11, UR13 ;  /* 0x0000000d000b0c82 */ /* 0x000fe40008000000 */
[----:B------:R-:W-:Y:S02]  /*0a10*/  @UP0 USHF.R.U32.HI UR10, URZ, UR5, UR11 ;  /* 0x000000053f0a0299 */ /* 0x000fe4000801160b */
.L_x_223:
[----:B------:R-:W-:Y:S02]  /*0a20*/  ULDC UR4, c[0x0][0x32c] ;  /* 0x0000cb0000047ab9 */ /* 0x000fe40000000800 */
[----:B------:R-:W-:-:S04]  /*0a30*/  UIMAD UR4, UR10, UR4, URZ ;  /* 0x000000040a0472a4 */ /* 0x000fc8000f8e023f */
[----:B------:R-:W-:-:S04]  /*0a40*/  UISETP.LT.AND UP0, UPT, UR8, UR4, UPT ;  /* 0x000000040800728c */ /* 0x000fc8000bf01270 */
[----:B------:R-:W-:-:S04]  /*0a50*/  USEL UR8, UR8, UR4, !UP0 ;  /* 0x0000000408087287 */ /* 0x000fc8000c000000 */
.L_x_221:
[----:B------:R-:W-:Y:S01]  /*0a60*/  USHF.R.S32.HI UR4, URZ, 0x1f, UR8 ;  /* 0x0000001f3f047899 */ /* 0x000fe20008011408 */
[----:B------:R-:W-:Y:S01]  /*0a70*/  PLOP3.LUT P1, PT, PT, PT, PT, 0x80, 0x0 ;  /* 0x000000000000781c */ /* 0x000fe20003f2f070 */
[----:B------:R-:W-:Y:S01]  /*0a80*/  IMAD.MOV.U32 R3, RZ, RZ, RZ ;  /* 0x000000ffff037224 */ /* 0x000fe200078e00ff */
[----:B------:R-:W-:Y:S01]  /*0a90*/  CS2R R96, SRZ ;  /* 0x0000000000607805 */ /* 0x000fe2000001ff00 */
[----:B------:R-:W-:Y:S01]  /*0aa0*/  ULEA.HI UR8, UR4, UR8, URZ, 0x6 ;  /* 0x0000000804087291 */ /* 0x000fe2000f8f303f */
[----:B------:R-:W-:Y:S01]  /*0ab0*/  IMAD.MOV.U32 R98, RZ, RZ, RZ ;  /* 0x000000ffff627224 */ /* 0x000fe200078e00ff */
[----:B------:R-:W-:Y:S01]  /*0ac0*/  CS2R R94, SRZ ;  /* 0x00000000005e7805 */ /* 0x000fe2000001ff00 */
[----:B------:R-:W-:Y:S01]  /*0ad0*/  CS2R R92, SRZ ;  /* 0x00000000005c7805 */ /* 0x000fe2000001ff00 */
        /* <DEDUP_REMOVED lines=9> */
[----:B------:R-:W-:Y:S01]  /*0b70*/  CS2R R78, SRZ ;  /* 0x00000000004e7805 */ /* 0x000fe2000001ff00 */
        /* <DEDUP_REMOVED lines=40> */
[----:B------:R-:W-:Y:S01]  /*0e00*/  IMAD.MOV.U32 R4, RZ, RZ, RZ ;  /* 0x000000ffff047224 */ /* 0x000fe200078e00ff */
[----:B------:R-:W-:Y:S05]  /*0e10*/  @!P0 BRA `(.L_x_224) ;  /* 0x0000df8000008947 */ /* 0x000fea0003800000 */
[----:B------:R-:W-:-:S04]  /*0e20*/  ISETP.NE.U32.AND P2, PT, RZ, c[0x0][0x340], PT ;  /* 0x0000d000ff007a0c */ /* 0x000fc80003f45070 */
[----:B------:R-:W-:-:S13]  /*0e30*/  ISETP.NE.AND.EX P2, PT, RZ, c[0x0][0x344], PT, P2 ;  /* 0x0000d100ff007a0c */ /* 0x000fda0003f45320 */
[----:B------:R-:W-:-:S06]  /*0e40*/  @P2 IMAD.WIDE R10, R200, R5, c[0x0][0x340] ;  /* 0x0000d000c80a2625 */ /* 0x000fcc00078e0205 */
[----:B------:R1:W2:Y:S01]  /*0e50*/  @P2 LDG.E R10, [R10.64] ;  /* 0x000000120a0a2981 */ /* 0x0002a2000c1e1900 */
[----:B------:R-:W-:Y:S01]  /*0e60*/  SHF.R.S32.HI R7, RZ, 0x1f, R2 ;  /* 0x0000001fff077819 */ /* 0x000fe20000011402 */
[C---:B------:R-:W-:Y:S01]  /*0e70*/  IMAD.WIDE.U32 R28, R2.reuse, c[0x0][0x178], RZ ;  /* 0x00005e00021c7a25 */ /* 0x040fe200078e00ff */
[----:B------:R-:W-:Y:S01]  /*0e80*/  SHF.R.S32.HI R87, RZ, 0x1f, R6 ;  /* 0x0000001fff577819 */ /* 0x000fe20000011406 */
[----:B------:R-:W3:Y:S01]  /*0e90*/  S2R R4, SR_CTAID.Y ;  /* 0x0000000000047919 */ /* 0x000ee20000002600 */
[----:B------:R-:W-:Y:S01]  /*0ea0*/  PLOP3.LUT P4, PT, PT, PT, UP2, 0x80, 0x0 ;  /* 0x000000000000781c */ /* 0x000fe20003f8f028 */
[----:B------:R-:W-:Y:S01]  /*0eb0*/  IMAD R7, R7, c[0x0][0x178], RZ ;  /* 0x00005e0007077a24 */ /* 0x000fe200078e02ff */
[CC--:B------:R-:W-:Y:S01]  /*0ec0*/  LEA.HI R5, R87.reuse, R6.reuse, RZ, 0x3 ;  /* 0x0000000657057211 */ /* 0x0c0fe200078f18ff */
[----:B------:R-:W-:Y:S01]  /*0ed0*/  ULDC UR4, c[0x0][0x2c4] ;  /* 0x0000b10000047ab9 */ /* 0x000fe20000000800 */
[----:B------:R-:W-:Y:S01]  /*0ee0*/  LEA.HI R3, R87, R6, RZ, 0x4 ;  /* 0x0000000657037211 */ /* 0x000fe200078f20ff */
[----:B------:R-:W-:Y:S01]  /*0ef0*/  IMAD R7, R2, c[0x0][0x17c], R7 ;  /* 0x00005f0002077a24 */ /* 0x000fe200078e0207 */
[----:B------:R-:W-:Y:S01]  /*0f00*/  SHF.R.S32.HI R8, RZ, 0x3, R5 ;  /* 0x00000003ff087819 */ /* 0x000fe20000011405 */
[----:B------:R-:W-:Y:S01]  /*0f10*/  UIMAD UR4, UR16, UR4, URZ ;  /* 0x00000004100472a4 */ /* 0x000fe2000f8e023f */
[----:B------:R-:W-:Y:S01]  /*0f20*/  LOP3.LUT R5, R5, 0xfffffff8, RZ, 0xc0, !PT ;  /* 0xfffffff805057812 */ /* 0x000fe200078ec0ff */
[----:B------:R-:W-:Y:S01]  /*0f30*/  IMAD.IADD R29, R29, 0x1, R7 ;  /* 0x000000011d1d7824 */ /* 0x000fe200078e0207 */
[----:B------:R-:W-:Y:S01]  /*0f40*/  SHF.R.S32.HI R2, RZ, 0x4, R3 ;  /* 0x00000004ff027819 */ /* 0x000fe20000011403 */
[----:B------:R-:W-:Y:S01]  /*0f50*/  IMAD.SHL.U32 R199, R8, 0x40, RZ ;  /* 0x0000004008c77824 */ /* 0x000fe200078e00ff */
[----:B------:R-:W-:Y:S01]  /*0f60*/  IADD3 R23, P0, R0, R8, RZ ;  /* 0x0000000800177210 */ /* 0x000fe20007f1e0ff */
[----:B------:R-:W-:Y:S01]  /*0f70*/  IMAD.IADD R24, R6, 0x1, -R5 ;  /* 0x0000000106187824 */ /* 0x000fe200078e0a05 */
[----:B------:R-:W-:Y:S01]  /*0f80*/  LEA.HI R197, R3, R2, RZ, 0x1 ;  /* 0x0000000203c57211 */ /* 0x000fe200078f08ff */
[----:B------:R-:W-:Y:S01]  /*0f90*/  BSSY B0, `(.L_x_225) ;  /* 0x0000081000007945 */ /* 0x000fe20003800000 */
[----:B------:R-:W-:Y:S01]  /*0fa0*/  SHF.R.S32.HI R5, RZ, 0x1f, R0 ;  /* 0x0000001fff057819 */ /* 0x000fe20000011400 */
[----:B------:R-:W-:Y:S01]  /*0fb0*/  IMAD.SHL.U32 R18, R24, 0x8, RZ ;  /* 0x0000000818127824 */ /* 0x000fe200078e00ff */
[----:B------:R-:W-:-:S02]  /*0fc0*/  LOP3.LUT R197, R197, 0xfffffffe, RZ, 0xc0, !PT ;  /* 0xfffffffec5c57812 */ /* 0x000fc400078ec0ff */
[----:B------:R-:W-:Y:S02]  /*0fd0*/  LEA.HI.X.SX32 R0, R8, R5, 0x1, P0 ;  /* 0x0000000508007211 */ /* 0x000fe400000f0eff */
[----:B------:R-:W-:Y:S01]  /*0fe0*/  LOP3.LUT R199, R199, 0x1c0, RZ, 0xc0, !PT ;  /* 0x000001c0c7c77812 */ /* 0x000fe200078ec0ff */
[----:B------:R-:W-:Y:S01]  /*0ff0*/  IMAD.IADD R197, R2, 0x1, -R197 ;  /* 0x0000000102c57824 */ /* 0x000fe200078e0ac5 */
[----:B------:R-:W-:Y:S01]  /*1000*/  IADD3 R5, R18, 0x80, RZ ;  /* 0x0000008012057810 */ /* 0x000fe20007ffe0ff */
[C---:B------:R-:W-:Y:S01]  /*1010*/  IMAD R2, R0.reuse, c[0x0][0x1e0], RZ ;  /* 0x0000780000027a24 */ /* 0x040fe200078e02ff */
[----:B------:R-:W-:Y:S01]  /*1020*/  LOP3.LUT R12, R199, 0x38, R18, 0xf8, !PT ;  /* 0x00000038c70c7812 */ /* 0x000fe200078ef812 */
[----:B------:R-:W-:Y:S01]  /*1030*/  IMAD R0, R0, c[0x0][0x208], RZ ;  /* 0x0000820000007a24 */ /* 0x000fe200078e02ff */
[----:B------:R-:W-:Y:S01]  /*1040*/  SHF.R.U32.HI R199, RZ, 0x3, R199 ;  /* 0x00000003ffc77819 */ /* 0x000fe200000116c7 */
[----:B------:R-:W-:Y:S01]  /*1050*/  IMAD R9, R23, c[0x0][0x1e4], R2 ;  /* 0x0000790017097a24 */ /* 0x000fe200078e0202 */
[----:B------:R-:W-:Y:S01]  /*1060*/  LOP3.LUT R3, R3, 0xfffffff0, RZ, 0xc0, !PT ;  /* 0xfffffff003037812 */ /* 0x000fe200078ec0ff */
[----:B------:R-:W-:Y:S01]  /*1070*/  IMAD R7, R23, c[0x0][0x20c], R0 ;  /* 0x0000830017077a24 */ /* 0x000fe200078e0200 */
[----:B------:R-:W-:Y:S01]  /*1080*/  LOP3.LUT R199, R12, R199, RZ, 0x3c, !PT ;  /* 0x000000c70cc77212 */ /* 0x000fe200078e3cff */
[----:B------:R-:W-:Y:S01]  /*1090*/  IMAD R0, R24, 0x20, R8 ;  /* 0x0000002018007824 */ /* 0x000fe200078e0208 */
[----:B---3--:R-:W-:Y:S01]  /*10a0*/  SHF.R.S32.HI R12, RZ, 0x1f, R4 ;  /* 0x0000001fff0c7819 */ /* 0x008fe20000011404 */
[----:B------:R-:W-:Y:S01]  /*10b0*/  IMAD.IADD R16, R6, 0x1, -R3 ;  /* 0x0000000106107824 */ /* 0x000fe200078e0a03 */
[----:B------:R-:W-:Y:S01]  /*10c0*/  PLOP3.LUT P0, PT, PT, PT, UP2, 0x80, 0x0 ;  /* 0x000000000000781c */ /* 0x000fe20003f0f028 */
[----:B------:R-:W-:Y:S01]  /*10d0*/  IMAD.WIDE.U32 R28, R4, c[0x0][0x1b8], R28 ;  /* 0x00006e00041c7a25 */ /* 0x000fe200078e001c */
[----:B------:R-:W-:-:S02]  /*10e0*/  ISETP.GE.AND P1, PT, R5, c[0x0][0x1d4], PT ;  /* 0x0000750005007a0c */ /* 0x000fc40003f26270 */
[----:B------:R-:W-:Y:S01]  /*10f0*/  IADD3 R0, R0, UR7, RZ ;  /* 0x0000000700007c10 */ /* 0x000fe2000fffe0ff */
[----:B------:R-:W-:Y:S01]  /*1100*/  IMAD R5, R12, c[0x0][0x1b8], RZ ;  /* 0x00006e000c057a24 */ /* 0x000fe200078e02ff */
[----:B------:R-:W-:Y:S02]  /*1110*/  SHF.R.S32.HI R3, RZ, 0x1f, R200 ;  /* 0x0000001fff037819 */ /* 0x000fe400000114c8 */
[--C-:B------:R-:W-:Y:S01]  /*1120*/  SHF.R.S32.HI R19, RZ, 0x1f, R18.reuse ;  /* 0x0000001fff137819 */ /* 0x100fe20000011412 */
[----:B------:R-:W-:Y:S01]  /*1130*/  IMAD R20, R4, c[0x0][0x1bc], R5 ;  /* 0x00006f0004147a24 */ /* 0x000fe200078e0205 */
[----:B------:R-:W-:Y:S01]  /*1140*/  SEL R2, R3, RZ, !P5 ;  /* 0x000000ff03027207 */ /* 0x000fe20006800000 */
[----:B------:R-:W-:Y:S01]  /*1150*/  @P4 IMAD.HI.U32 R13, R0, c[0x0][0x2c8], RZ ;  /* 0x0000b200000d4a27 */ /* 0x000fe200078e00ff */
[----:B-1----:R-:W-:Y:S02]  /*1160*/  SEL R11, R200, RZ, !P5 ;  /* 0x000000ffc80b7207 */ /* 0x002fe40006800000 */
[----:B------:R-:W-:Y:S01]  /*1170*/  IADD3 R21, R29, R20, RZ ;  /* 0x000000141d157210 */ /* 0x000fe20007ffe0ff */
[----:B------:R-:W-:Y:S01]  /*1180*/  IMAD.WIDE.U32 R26, R23, c[0x0][0x1e0], R18 ;  /* 0x00007800171a7a25 */ /* 0x000fe200078e0012 */
[----:B------:R-:W-:-:S03]  /*1190*/  SHF.R.S32.HI R5, RZ, 0x1f, R16 ;  /* 0x0000001fff057819 */ /* 0x000fc60000011410 */
[----:B------:R-:W-:Y:S01]  /*11a0*/  IMAD.MOV.U32 R14, RZ, RZ, R0 ;  /* 0x000000ffff0e7224 */ /* 0x000fe200078e0000 */
[----:B------:R-:W-:Y:S01]  /*11b0*/  @P0 SHF.R.U32.HI R14, RZ, c[0x0][0x2cc], R13 ;  /* 0x0000b300ff0e0a19 */ /* 0x000fe2000001160d */
[----:B------:R-:W-:Y:S01]  /*11c0*/  IMAD.WIDE.U32 R22, R23, c[0x0][0x208], R18 ;  /* 0x0000820017167a25 */ /* 0x000fe200078e0012 */
[----:B------:R-:W-:-:S03]  /*11d0*/  LEA.HI R5, R5, R16, RZ, 0x3 ;  /* 0x0000001005057211 */ /* 0x000fc600078f18ff */
[----:B------:R-:W-:Y:S01]  /*11e0*/  IMAD R2, R2, c[0x0][0x1c0], RZ ;  /* 0x0000700002027a24 */ /* 0x000fe200078e02ff */
[----:B------:R-:W-:Y:S01]  /*11f0*/  LOP3.LUT R15, R5, 0xfffffff8, RZ, 0xc0, !PT ;  /* 0xfffffff8050f7812 */ /* 0x000fe200078ec0ff */
[----:B------:R-:W-:Y:S02]  /*1200*/  IMAD.MOV.U32 R20, RZ, RZ, R28 ;  /* 0x000000ffff147224 */ /* 0x000fe400078e001c */
[----:B------:R-:W-:Y:S02]  /*1210*/  IMAD.IADD R23, R23, 0x1, R7 ;  /* 0x0000000117177824 */ /* 0x000fe400078e0207 */
[C---:B------:R-:W-:Y:S02]  /*1220*/  IMAD R2, R11.reuse, c[0x0][0x1c4], R2 ;  /* 0x000071000b027a24 */ /* 0x040fe400078e0202 */
[----:B------:R-:W-:-:S04]  /*1230*/  IMAD.WIDE.U32 R20, R11, c[0x0][0x1c0], R20 ;  /* 0x000070000b147a25 */ /* 0x000fc800078e0014 */
[----:B------:R-:W-:Y:S01]  /*1240*/  IMAD.IADD R27, R27, 0x1, R9 ;  /* 0x000000011b1b7824 */ /* 0x000fe200078e0209 */
[--C-:B------:R-:W-:Y:S01]  /*1250*/  SHF.R.S32.HI R9, RZ, 0x1f, R14.reuse ;  /* 0x0000001fff097819 */ /* 0x100fe2000001140e */
[----:B------:R-:W-:Y:S01]  /*1260*/  IMAD.MOV R7, RZ, RZ, -R14 ;  /* 0x000000ffff077224 */ /* 0x000fe200078e0a0e */
[----:B------:R-:W-:Y:S01]  /*1270*/  IADD3 R21, R21, R2, RZ ;  /* 0x0000000215157210 */ /* 0x000fe20007ffe0ff */
[----:B------:R-:W-:Y:S02]  /*1280*/  IMAD.IADD R15, R16, 0x1, -R15 ;  /* 0x00000001100f7824 */ /* 0x000fe400078e0a0f */
[----:B------:R-:W-:Y:S02]  /*1290*/  IMAD R7, R7, c[0x0][0x2c4], R0 ;  /* 0x0000b10007077a24 */ /* 0x000fe400078e0200 */
[----:B------:R-:W-:Y:S01]  /*12a0*/  IMAD R9, R9, c[0x0][0x1b0], RZ ;  /* 0x00006c0009097a24 */ /* 0x000fe200078e02ff */
[----:B------:R-:W-:Y:S01]  /*12b0*/  LOP3.LUT P4, RZ, R15, 0x4, RZ, 0xc0, !PT ;  /* 0x000000040fff7812 */ /* 0x000fe2000788c0ff */
[----:B------:R-:W-:Y:S01]  /*12c0*/  IMAD.WIDE.U32 R20, R14, c[0x0][0x1b0], R20 ;  /* 0x00006c000e147a25 */ /* 0x000fe200078e0014 */
[----:B------:R-:W-:-:S02]  /*12d0*/  SHF.R.S32.HI R0, RZ, 0x1f, R7 ;  /* 0x0000001fff007819 */ /* 0x000fc40000011407 */
[----:B------:R-:W-:Y:S01]  /*12e0*/  LOP3.LUT P5, RZ, R15, 0x2, RZ, 0xc0, !PT ;  /* 0x000000020fff7812 */ /* 0x000fe200078ac0ff */
[----:B------:R-:W-:Y:S02]  /*12f0*/  IMAD R9, R14, c[0x0][0x1b4], R9 ;  /* 0x00006d000e097a24 */ /* 0x000fe400078e0209 */
[----:B------:R-:W-:Y:S02]  /*1300*/  IMAD R0, R0, c[0x0][0x1a8], RZ ;  /* 0x00006a0000007a24 */ /* 0x000fe400078e02ff */
[----:B------:R-:W-:Y:S02]  /*1310*/  IMAD.IADD R21, R21, 0x1, R9 ;  /* 0x0000000115157824 */ /* 0x000fe400078e0209 */
[C---:B------:R-:W-:Y:S02]  /*1320*/  IMAD R11, R12.reuse, c[0x0][0x1e8], RZ ;  /* 0x00007a000c0b7a24 */ /* 0x040fe400078e02ff */
[----:B------:R-:W-:Y:S02]  /*1330*/  IMAD R13, R12, c[0x0][0x210], RZ ;  /* 0x000084000c0d7a24 */ /* 0x000fe400078e02ff */
[----:B------:R-:W-:-:S02]  /*1340*/  IMAD R0, R7, c[0x0][0x1ac], R0 ;  /* 0x00006b0007007a24 */ /* 0x000fc400078e0200 */
[----:B------:R-:W-:-:S04]  /*1350*/  IMAD.WIDE.U32 R16, R7, c[0x0][0x1a8], R20 ;  /* 0x00006a0007107a25 */ /* 0x000fc800078e0014 */
[C---:B------:R-:W-:Y:S01]  /*1360*/  IMAD R11, R4.reuse, c[0x0][0x1ec], R11 ;  /* 0x00007b00040b7a24 */ /* 0x040fe200078e020b */
[----:B------:R-:W-:Y:S01]  /*1370*/  IADD3 R0, R17, R0, RZ ;  /* 0x0000000011007210 */ /* 0x000fe20007ffe0ff */
[----:B------:R-:W-:Y:S01]  /*1380*/  IMAD R13, R4, c[0x0][0x214], R13 ;  /* 0x00008500040d7a24 */ /* 0x000fe200078e020d */
[----:B------:R-:W-:Y:S01]  /*1390*/  LEA R12, P0, R16, c[0x0][0x160], 0x1 ;  /* 0x00005800100c7a11 */ /* 0x000fe200078008ff */
[----:B------:R-:W-:-:S04]  /*13a0*/  IMAD.WIDE.U32 R204, R4, c[0x0][0x1e8], R26 ;  /* 0x00007a0004cc7a25 */ /* 0x000fc800078e001a */
[----:B------:R-:W-:Y:S01]  /*13b0*/  IMAD.WIDE.U32 R22, R4, c[0x0][0x210], R22 ;  /* 0x0000840004167a25 */ /* 0x000fe200078e0016 */
[----:B------:R1:W3:Y:S03]  /*13c0*/  SHFL.IDX PT, R20, R12, RZ, 0x181f ;  /* 0x00181fff0c147589 */ /* 0x0002e600000e0000 */
[----:B------:R-:W-:Y:S02]  /*13d0*/  IMAD.SHL.U32 R4, R15, 0x40, RZ ;  /* 0x000000400f047824 */ /* 0x000fe400078e00ff */
[----:B------:R-:W-:Y:S01]  /*13e0*/  IMAD.IADD R205, R205, 0x1, R11 ;  /* 0x00000001cdcd7824 */ /* 0x000fe200078e020b */
[----:B------:R-:W-:Y:S01]  /*13f0*/  LEA.HI.X R11, R16, c[0x0][0x164], R0, 0x1, P0 ;  /* 0x00005900100b7a11 */ /* 0x000fe200000f0c00 */
[----:B------:R-:W-:Y:S01]  /*1400*/  IMAD.SHL.U32 R9, R197, 0x8, RZ ;  /* 0x00000008c5097824 */ /* 0x000fe200078e00ff */
[----:B------:R-:W-:Y:S01]  /*1410*/  LOP3.LUT R4, R4, 0x1c0, RZ, 0xc0, !PT ;  /* 0x000001c004047812 */ /* 0x000fe200078ec0ff */
[----:B------:R-:W-:Y:S01]  /*1420*/  IMAD.MOV.U32 R2, RZ, RZ, 0x10 ;  /* 0x00000010ff027424 */ /* 0x000fe200078e00ff */
[----:B------:R-:W-:Y:S01]  /*1430*/  LEA.HI R16, R87, R6, RZ, 0x6 ;  /* 0x0000000657107211 */ /* 0x000fe200078f30ff */
[----:B------:R-:W-:Y:S01]  /*1440*/  IMAD.IADD R23, R23, 0x1, R13 ;  /* 0x0000000117177824 */ /* 0x000fe200078e020d */
[----:B------:R-:W-:Y:S01]  /*1450*/  IADD3 R13, R18, 0x40, RZ ;  /* 0x00000040120d7810 */ /* 0x000fe20007ffe0ff */
[----:B------:R-:W-:Y:S01]  /*1460*/  IMAD.SHL.U32 R5, R5, 0x40, RZ ;  /* 0x0000004005057824 */ /* 0x000fe200078e00ff */
[----:B------:R-:W-:Y:S01]  /*1470*/  LOP3.LUT R7, R4, 0x8, R9, 0xf8, !PT ;  /* 0x0000000804077812 */ /* 0x000fe200078ef809 */
[----:B------:R-:W-:Y:S01]  /*1480*/  IMAD.SHL.U32 R9, R24, 0x8, RZ ;  /* 0x0000000818097824 */ /* 0x000fe200078e00ff */
[----:B------:R-:W-:Y:S01]  /*1490*/  SEL R2, R2, 0xfffffff0, !P5 ;  /* 0xfffffff002027807 */ /* 0x000fe20006800000 */
[----:B------:R1:W4:Y:S01]  /*14a0*/  SHFL.IDX PT, R21, R11, RZ, 0x181f ;  /* 0x00181fff0b157589 */ /* 0x00032200000e0000 */
[----:B------:R-:W-:-:S02]  /*14b0*/  SHF.R.U32.HI R4, RZ, 0x3, R4 ;  /* 0x00000003ff047819 */ /* 0x000fc40000011604 */
[----:B------:R-:W-:Y:S02]  /*14c0*/  ISETP.GE.AND P5, PT, R13, c[0x0][0x198], PT ;  /* 0x000066000d007a0c */ /* 0x000fe40003fa6270 */
[----:B------:R-:W-:Y:S02]  /*14d0*/  LOP3.LUT R4, R7, R4, RZ, 0x3c, !PT ;  /* 0x0000000407047212 */ /* 0x000fe400078e3cff */
[----:B------:R-:W-:Y:S02]  /*14e0*/  SHF.L.U32 R16, R16, 0x3, RZ ;  /* 0x0000000310107819 */ /* 0x000fe400000006ff */
[C---:B------:R-:W-:Y:S02]  /*14f0*/  IADD3 R0, R9.reuse, 0x80, RZ ;  /* 0x0000008009007810 */ /* 0x040fe40007ffe0ff */
[----:B------:R-:W-:Y:S02]  /*1500*/  ISETP.GE.AND P6, PT, R9, c[0x0][0x198], PT ;  /* 0x0000660009007a0c */ /* 0x000fe40003fc6270 */
[----:B------:R-:W-:-:S02]  /*1510*/  LOP3.LUT R199, R199, 0xfffffe00, R16, 0xf8, !PT ;  /* 0xfffffe00c7c77812 */ /* 0x000fc400078ef810 */
[----:B------:R-:W-:Y:S02]  /*1520*/  LOP3.LUT R4, R4, 0xfffffe00, R5, 0xf8, !PT ;  /* 0xfffffe0004047812 */ /* 0x000fe400078ef805 */
[--C-:B--2---:R-:W-:Y:S01]  /*1530*/  @P2 SHF.R.S32.HI R15, RZ, 0x1f, R10.reuse ;  /* 0x0000001fff0f2819 */ /* 0x104fe2000001140a */
[----:B------:R-:W-:Y:S01]  /*1540*/  @P2 IMAD.MOV.U32 R14, RZ, RZ, R10 ;  /* 0x000000ffff0e2224 */ /* 0x000fe200078e000a */
[----:B------:R-:W-:Y:S01]  /*1550*/  IADD3 R10, R8, UR7, RZ ;  /* 0x00000007080a7c10 */ /* 0x000fe2000fffe0ff */
[----:B------:R-:W-:Y:S02]  /*1560*/  @!P2 IMAD.MOV.U32 R15, RZ, RZ, R3 ;  /* 0x000000ffff0fa224 */ /* 0x000fe400078e0003 */
[----:B------:R-:W-:Y:S01]  /*1570*/  @!P2 IMAD.MOV.U32 R14, RZ, RZ, R200 ;  /* 0x000000ffff0ea224 */ /* 0x000fe200078e00c8 */
[----:B------:R-:W-:Y:S01]  /*1580*/  ISETP.GE.AND P0, PT, R10, UR4, PT ;  /* 0x000000040a007c0c */ /* 0x000fe2000bf06270 */
[----:B------:R-:W-:Y:S01]  /*1590*/  IMAD.MOV.U32 R3, RZ, RZ, 0x20 ;  /* 0x00000020ff037424 */ /* 0x000fe200078e00ff */
[----:B------:R-:W-:-:S02]  /*15a0*/  SEL R207, R15, RZ, !P3 ;  /* 0x000000ff0fcf7207 */ /* 0x000fc40005800000 */
[----:B------:R-:W-:Y:S02]  /*15b0*/  SEL R202, R14, RZ, !P3 ;  /* 0x000000ff0eca7207 */ /* 0x000fe40005800000 */
[----:B------:R-:W-:Y:S01]  /*15c0*/  P2R R14, PR, RZ, 0x20 ;  /* 0x00000020ff0e7803 */ /* 0x000fe20000000000 */
[----:B------:R-:W-:Y:S01]  /*15d0*/  IMAD R211, R207, c[0x0][0x1f0], RZ ;  /* 0x00007c00cfd37a24 */ /* 0x000fe200078e02ff */
[----:B------:R-:W-:Y:S01]  /*15e0*/  SEL R3, R3, 0xffffffe0, !P4 ;  /* 0xffffffe003037807 */ /* 0x000fe20006000000 */
[----:B------:R-:W-:Y:S01]  /*15f0*/  IMAD R207, R207, c[0x0][0x218], RZ ;  /* 0x00008600cfcf7a24 */ /* 0x000fe200078e02ff */
[----:B------:R-:W-:Y:S01]  /*1600*/  ISETP.GE.AND P3, PT, R18, c[0x0][0x1d4], PT ;  /* 0x0000750012007a0c */ /* 0x000fe20003f66270 */
[C---:B------:R-:W-:Y:S01]  /*1610*/  IMAD R211, R202.reuse, c[0x0][0x1f4], R211 ;  /* 0x00007d00cad37a24 */ /* 0x040fe200078e02d3 */
[----:B------:R-:W-:Y:S01]  /*1620*/  ISETP.GE.AND P2, PT, R13, c[0x0][0x1d4], PT ;  /* 0x000075000d007a0c */ /* 0x000fe20003f46270 */
[----:B------:R-:W-:Y:S01]  /*1630*/  IMAD R207, R202, c[0x0][0x21c], R207 ;  /* 0x00008700cacf7a24 */ /* 0x000fe200078e02cf */
[----:B------:R-:W-:Y:S01]  /*1640*/  ISETP.NE.AND P4, PT, R14, RZ, PT ;  /* 0x000000ff0e00720c */ /* 0x000fe20003f85270 */
[----:B------:R-:W-:Y:S01]  /*1650*/  IMAD.WIDE.U32 R204, R202, c[0x0][0x1f0], R204 ;  /* 0x00007c00cacc7a25 */ /* 0x000fe200078e00cc */
[----:B------:R-:W-:-:S03]  /*1660*/  ISETP.GE.AND P5, PT, R0, c[0x0][0x198], PT ;  /* 0x0000660000007a0c */ /* 0x000fc60003fa6270 */
        /* <DEDUP_REMOVED lines=19> */
.L_x_226:
[----:B-1-34-:R-:W-:Y:S05]  /*17a0*/  BSYNC B0 ;  /* 0x0000000000007941 */ /* 0x01afea0003800000 */
.L_x_225:
[----:B------:R-:W-:Y:S01]  /*17b0*/  IADD3 R0, R10, 0x20, RZ ;  /* 0x000000200a007810 */ /* 0x000fe20007ffe0ff */
[----:B------:R1:W2:Y:S01]  /*17c0*/  SHFL.IDX PT, R21, R11, 0x1, 0x181f ;  /* 0x00381f000b157f89 */ /* 0x0002a200000e0000 */
[----:B------:R-:W-:Y:S02]  /*17d0*/  BSSY B0, `(.L_x_227) ;  /* 0x0000014000007945 */ /* 0x000fe40003800000 */
[----:B------:R-:W-:Y:S01]  /*17e0*/  ISETP.GE.AND P0, PT, R0, UR4, PT ;  /* 0x0000000400007c0c */ /* 0x000fe2000bf06270 */
[----:B------:R1:W3:-:S12]  /*17f0*/  SHFL.IDX PT, R20, R12, 0x1, 0x181f ;  /* 0x00381f000c147f89 */ /* 0x0002d800000e0000 */
[----:B------:R-:W-:Y:S05]  /*1800*/  @P0 BRA `(.L_x_228) ;  /* 0x0000010000000947 */ /* 0x000fea0003800000 */
[----:B------:R-:W-:Y:S02]  /*1810*/  IADD3 R5, R9, 0x80, RZ ;  /* 0x0000008009057810 */ /* 0x000fe40007ffe0ff */
        /* <DEDUP_REMOVED lines=15> */
.L_x_228:
[----:B------:R-:W-:Y:S05]  /*1910*/  BSYNC B0 ;  /* 0x0000000000007941 */ /* 0x000fea0003800000 */
.L_x_227:
[----:B------:R-:W-:Y:S01]  /*1920*/  IADD3 R0, R10, 0x40, RZ ;  /* 0x000000400a007810 */ /* 0x000fe20007ffe0ff */
[----:B--2---:R2:W4:Y:S01]  /*1930*/  SHFL.IDX PT, R21, R11, 0x2, 0x181f ;  /* 0x00581f000b157f89 */ /* 0x00452200000e0000 */
[----:B------:R-:W-:Y:S02]  /*1940*/  BSSY B0, `(.L_x_229) ;  /* 0x0000014000007945 */ /* 0x000fe40003800000 */
[----:B------:R-:W-:Y:S01]  /*1950*/  ISETP.GE.AND P0, PT, R0, UR4, PT ;  /* 0x0000000400007c0c */ /* 0x000fe2000bf06270 */
[----:B---3--:R2:W3:-:S12]  /*1960*/  SHFL.IDX PT, R20, R12, 0x2, 0x181f ;  /* 0x00581f000c147f89 */ /* 0x0084d800000e0000 */
        /* <DEDUP_REMOVED lines=17> */
.L_x_230:
[----:B------:R-:W-:Y:S05]  /*1a80*/  BSYNC B0 ;  /* 0x0000000000007941 */ /* 0x000fea0003800000 */
.L_x_229:
[----:B---3--:R-:W3:Y:S01]  /*1a90*/  SHFL.IDX PT, R16, R12, 0x3, 0x181f ;  /* 0x00781f000c107f89 */ /* 0x008ee200000e0000 */
[----:B------:R-:W-:Y:S01]  /*1aa0*/  IADD3 R10, R10, 0x60, RZ ;  /* 0x000000600a0a7810 */ /* 0x000fe20007ffe0ff */
[----:B------:R-:W-:Y:S01]  /*1ab0*/  UIADD3 UR20, UR14, -0x1, URZ ;  /* 0xffffffff0e147890 */ /* 0x000fe2000fffe03f */
[----:B------:R-:W-:Y:S01]  /*1ac0*/  IMAD.SHL.U32 R199, R199, 0x2, RZ ;  /* 0x00000002c7c77824 */ /* 0x000fe200078e00ff */
[----:B------:R-:W5:Y:S01]  /*1ad0*/  SHFL.IDX PT, R17, R11, 0x3, 0x181f ;  /* 0x00781f000b117f89 */ /* 0x000f6200000e0000 */
[----:B------:R-:W-:Y:S01]  /*1ae0*/  ISETP.GE.AND P4, PT, R10, UR4, PT ;  /* 0x000000040a007c0c */ /* 0x000fe2000bf86270 */
[----:B------:R-:W-:Y:S01]  /*1af0*/  USHF.L.U32 UR15, UR20, 0x6, URZ ;  /* 0x00000006140f7899 */ /* 0x000fe2000800063f */
[----:B------:R-:W-:Y:S01]  /*1b00*/  IMAD.MOV.U32 R210, RZ, RZ, R204 ;  /* 0x000000ffffd27224 */ /* 0x000fe200078e00cc */
[----:B------:R-:W-:Y:S01]  /*1b10*/  ULDC.64 UR4, c[0x0][0x1e0] ;  /* 0x0000780000047ab9 */ /* 0x000fe20000000a00 */
[----:B------:R-:W-:Y:S01]  /*1b20*/  LEA.HI R84, R87, R6, RZ, 0x5 ;  /* 0x0000000657547211 */ /* 0x000fe200078f28ff */
[----:B------:R-:W-:-:S02]  /*1b30*/  UMOV UR10, 0x6 ;  /* 0x00000006000a7882 */ /* 0x000fc40000000000 */
[----:B------:R-:W-:Y:S01]  /*1b40*/  IMAD.U32 R5, RZ, RZ, UR15 ;  /* 0x0000000fff057e24 */ /* 0x000fe2000f8e00ff */
[----:B------:R-:W-:Y:S01]  /*1b50*/  USHF.L.U32 UR22, UR4, 0x6, URZ ;  /* 0x0000000604167899 */ /* 0x000fe2000800063f */
[----:B------:R-:W-:Y:S01]  /*1b60*/  SHF.R.S32.HI R85, RZ, 0x5, R84 ;  /* 0x00000005ff557819 */ /* 0x000fe20000011454 */
[----:B------:R-:W-:Y:S02]  /*1b70*/  USHF.L.U64.HI UR21, UR4, UR10, UR5 ;  /* 0x0000000a04157299 */ /* 0x000fe40008010205 */
[----:B------:R-:W-:Y:S01]  /*1b80*/  USHF.R.S32.HI UR11, URZ, 0x1f, UR20 ;  /* 0x0000001f3f0b7899 */ /* 0x000fe20008011414 */
[----:B------:R-:W-:Y:S01]  /*1b90*/  @!P4 SHF.R.S32.HI R10, RZ, 0x1f, R13 ;  /* 0x0000001fff0ac819 */ /* 0x000fe2000001140d */
[----:B------:R-:W-:Y:S01]  /*1ba0*/  UIMAD UR23, UR21, UR20, URZ ;  /* 0x00000014151772a4 */ /* 0x000fe2000f8e023f */
[----:B------:R-:W-:Y:S01]  /*1bb0*/  IMAD R198, R85, 0x400, R4 ;  /* 0x0000040055c67824 */ /* 0x000fe200078e0204 */
[----:B------:R-:W-:Y:S01]  /*1bc0*/  USHF.L.U32 UR13, UR4, 0x5, URZ ;  /* 0x00000005040d7899 */ /* 0x000fe2000800063f */
[----:B------:R-:W-:Y:S01]  /*1bd0*/  @!P4 LEA.HI R7, R10, R13, RZ, 0x3 ;  /* 0x0000000d0a07c211 */ /* 0x000fe200078f18ff */
[----:B------:R-:W-:Y:S01]  /*1be0*/  UIMAD UR23, UR11, UR22, UR23 ;  /* 0x000000160b1772a4 */ /* 0x000fe2000f8e0217 */
[----:B---3--:R-:W-:Y:S01]  /*1bf0*/  @!P4 LEA R18, P0, R9, R16, 0x1 ;  /* 0x000000100912c211 */ /* 0x008fe200078008ff */
[----:B------:R-:W-:Y:S01]  /*1c00*/  UMOV UR12, 0x5 ;  /* 0x00000005000c7882 */ /* 0x000fe20000000000 */
[----:B------:R-:W-:Y:S01]  /*1c10*/  @!P4 LOP3.LUT R7, R7, 0xfffffff8, RZ, 0xc0, !PT ;  /* 0xfffffff80707c812 */ /* 0x000fe200078ec0ff */
[----:B------:R-:W-:Y:S01]  /*1c20*/  USHF.L.U64.HI UR12, UR4, UR12, UR5 ;  /* 0x0000000c040c7299 */ /* 0x000fe20008010205 */
[C---:B-----5:R-:W-:Y:S01]  /*1c30*/  @!P4 LEA.HI.X R19, R9.reuse, R17, R19, 0x1, P0 ;  /* 0x000000110913c211 */ /* 0x060fe200000f0c13 */
[----:B------:R-:W-:Y:S01]  /*1c40*/  IMAD.SHL.U32 R198, R198, 0x2, RZ ;  /* 0x00000002c6c67824 */ /* 0x000fe200078e00ff */
[----:B------:R-:W-:Y:S01]  /*1c50*/  @!P4 IADD3 R9, R9, 0x80, RZ ;  /* 0x000000800909c810 */ /* 0x000fe20007ffe0ff */
[----:B-12---:R-:W-:Y:S01]  /*1c60*/  @!P4 IMAD.WIDE R12, R7, 0x2, R16 ;  /* 0x00000002070cc825 */ /* 0x006fe200078e0210 */
[----:B------:R-:W-:Y:S01]  /*1c70*/  ISETP.NE.AND P0, PT, R14, RZ, PT ;  /* 0x000000ff0e00720c */ /* 0x000fe20003f05270 */
[----:B------:R-:W-:Y:S01]  /*1c80*/  @!PT LDS RZ, [RZ] ;  /* 0x00000000fffff984 */ /* 0x000fe20000000800 */
[----:B------:R1:W-:Y:S01]  /*1c90*/  @!P4 LDGSTS.E.BYPASS.LTC128B.128 [R199+0xf100], [R18.64], !P6 ;  /* 0x0f10000012c7cfae */ /* 0x0003e2000f101d52 */
[----:B------:R-:W-:Y:S01]  /*1ca0*/  @!P4 SHF.R.S32.HI R0, RZ, 0x1f, R9 ;  /* 0x0000001fff00c819 */ /* 0x000fe20000011409 */
[----:B------:R-:W-:Y:S01]  /*1cb0*/  IMAD.U32 R7, RZ, RZ, UR22 ;  /* 0x00000016ff077e24 */ /* 0x000fe2000f8e00ff */
[----:B------:R-:W-:Y:S01]  /*1cc0*/  ULDC.64 UR4, c[0x0][0x208] ;  /* 0x0000820000047ab9 */ /* 0x000fe20000000a00 */
[----:B------:R-:W-:Y:S01]  /*1cd0*/  IMAD R194, R2, 0x2, R198 ;  /* 0x0000000202c27824 */ /* 0x000fe200078e02c6 */
[----:B------:R-:W-:Y:S01]  /*1ce0*/  @!P4 LEA.HI R0, R0, R9, RZ, 0x3 ;  /* 0x000000090000c211 */ /* 0x000fe200078f18ff */
[----:B------:R-:W-:Y:S01]  /*1cf0*/  UIMAD UR11, UR11, UR4, URZ ;  /* 0x000000040b0b72a4 */ /* 0x000fe2000f8e023f */
[----:B------:R-:W-:Y:S01]  /*1d00*/  IADD3 R9, -R5, UR9, -R8 ;  /* 0x0000000905097c10 */ /* 0x000fe2000fffe908 */
[----:B------:R-:W-:Y:S01]  /*1d10*/  UIMAD.WIDE.U32 UR24, UR20, UR4, URZ ;  /* 0x00000004141872a5 */ /* 0x000fe2000f8e003f */
[----:B------:R-:W-:Y:S01]  /*1d20*/  @!P4 LOP3.LUT R11, R0, 0xfffffff8, RZ, 0xc0, !PT ;  /* 0xfffffff8000bc812 */ /* 0x000fe200078ec0ff */
[----:B------:R-:W-:Y:S01]  /*1d30*/  UIMAD UR11, UR20, UR5, UR11 ;  /* 0x00000005140b72a4 */ /* 0x000fe2000f8e020b */
[C---:B------:R-:W-:Y:S01]  /*1d40*/  ISETP.GE.AND P6, PT, R9.reuse, 0x1, PT ;  /* 0x000000010900780c */ /* 0x040fe20003fc6270 */
[----:B------:R2:W-:Y:S01]  /*1d50*/  @!P4 LDGSTS.E.BYPASS.LTC128B.128 [R199+0x13100], [R12.64], !P0 ;  /* 0x131000000cc7cfae */ /* 0x0005e2000c101d52 */
[----:B------:R-:W-:Y:S01]  /*1d60*/  ISETP.GE.AND P0, PT, R9, 0x21, PT ;  /* 0x000000210900780c */ /* 0x000fe20003f06270 */
[----:B------:R-:W-:Y:S01]  /*1d70*/  @!P4 IMAD.WIDE R16, R11, 0x2, R16 ;  /* 0x000000020b10c825 */ /* 0x000fe200078e0210 */
[----:B------:R-:W-:-:S02]  /*1d80*/  UIADD3 UR11, UR25, UR11, URZ ;  /* 0x0000000b190b7290 */ /* 0x000fc4000fffe03f */
[----:B------:R-:W-:Y:S01]  /*1d90*/  USHF.L.U64.HI UR10, UR4, UR10, UR5 ;  /* 0x0000000a040a7299 */ /* 0x000fe20008010205 */
[----:B------:R-:W-:Y:S01]  /*1da0*/  IMAD.WIDE.U32 R10, R7, UR20, R210 ;  /* 0x00000014070a7c25 */ /* 0x000fe2000f8e00d2 */
[----:B------:R1:W-:Y:S01]  /*1db0*/  @!P4 LDGSTS.E.BYPASS.LTC128B.128 [R199+0x17100], [R16.64], !P5 ;  /* 0x1710000010c7cfae */ /* 0x0003e2000e901d52 */
[----:B------:R-:W-:Y:S02]  /*1dc0*/  UISETP.GT.AND UP0, UPT, UR20, UR8, UPT ;  /* 0x000000081400728c */ /* 0x000fe4000bf04270 */
[----:B------:R-:W-:Y:S01]  /*1dd0*/  IMAD R193, R3, 0x2, R198 ;  /* 0x0000000203c17824 */ /* 0x000fe200078e02c6 */
[----:B------:R-:W0:Y:S01]  /*1de0*/  LDGDEPBAR ;  /* 0x00000000000079af */ /* 0x000e220000000000 */
[----:B------:R-:W-:Y:S01]  /*1df0*/  IADD3 R0, R11, UR23, RZ ;  /* 0x000000170b007c10 */ /* 0x000fe2000fffe0ff */
[----:B------:R-:W-:Y:S02]  /*1e00*/  IMAD.SHL.U32 R11, R24, 0x40, RZ ;  /* 0x00000040180b7824 */ /* 0x000fe400078e00ff */
[----:B------:R-:W-:Y:S01]  /*1e10*/  BAR.SYNC.DEFER_BLOCKING 0x0 ;  /* 0x0000000000007b1d */ /* 0x000fe20000010000 */
[----:B------:R-:W-:Y:S01]  /*1e20*/  @P0 IADD3 R9, P4, R10, UR13, RZ ;  /* 0x0000000d0a090c10 */ /* 0x000fe2000ff9e0ff */
[----:B------:R-:W-:Y:S01]  /*1e30*/  IMAD R191, R3, 0x2, R194 ;  /* 0x0000000203bf7824 */ /* 0x000fe200078e02c2 */
[----:B------:R-:W-:Y:S01]  /*1e40*/  LOP3.LUT R11, R11, 0x1c0, RZ, 0xc0, !PT ;  /* 0x000001c00b0b7812 */ /* 0x000fe200078ec0ff */
[----:B------:R-:W-:-:S02]  /*1e50*/  @UP0 UIADD3 UR5, UR14, -0x2, URZ ;  /* 0xfffffffe0e050890 */ /* 0x000fc4000fffe03f */
[----:B------:R-:W-:Y:S01]  /*1e60*/  UIADD3 UR15, UR9, 0x1, -UR15 ;  /* 0x00000001090f7890 */ /* 0x000fe2000fffe80f */
[----:B--2---:R-:W-:-:S04]  /*1e70*/  @P6 LEA R12, P5, R10, c[0x0][0x1c8], 0x1 ;  /* 0x000072000a0c6a11 */ /* 0x004fc800078a08ff */
[----:B------:R-:W-:Y:S01]  /*1e80*/  @P6 LEA.HI.X R13, R10, c[0x0][0x1cc], R0, 0x1, P5 ;  /* 0x000073000a0d6a11 */ /* 0x000fe200028f0c00 */
[----:B------:R-:W-:Y:S01]  /*1e90*/  IMAD.SHL.U32 R10, R8, 0x8, RZ ;  /* 0x00000008080a7824 */ /* 0x000fe200078e00ff */
[----:B------:R-:W-:Y:S02]  /*1ea0*/  @P0 IADD3.X R0, R0, UR12, RZ, P4, !PT ;  /* 0x0000000c00000c10 */ /* 0x000fe4000a7fe4ff */
[----:B------:R-:W-:Y:S02]  /*1eb0*/  @P0 LEA R14, P4, R9, c[0x0][0x1c8], 0x1 ;  /* 0x00007200090e0a11 */ /* 0x000fe400078808ff */
[----:B------:R-:W-:Y:S02]  /*1ec0*/  LOP3.LUT R10, R11, 0x8, R10, 0xf8, !PT ;  /* 0x000000080b0a7812 */ /* 0x000fe400078ef80a */
[----:B------:R-:W-:Y:S01]  /*1ed0*/  @P0 LEA.HI.X R15, R9, c[0x0][0x1cc], R0, 0x1, P4 ;  /* 0x00007300090f0a11 */ /* 0x000fe200020f0c00 */
[----:B------:R-:W-:Y:S01]  /*1ee0*/  @!PT LDS RZ, [RZ] ;  /* 0x00000000fffff984 */ /* 0x000fe20000000800 */
[----:B------:R-:W-:Y:S01]  /*1ef0*/  @!PT LDS RZ, [RZ] ;  /* 0x00000000fffff984 */ /* 0x000fe20000000800 */
[----:B------:R-:W-:Y:S01]  /*1f00*/  @!PT LDS RZ, [RZ] ;  /* 0x00000000fffff984 */ /* 0x000fe20000000800 */
[----:B------:R2:W-:Y:S01]  /*1f10*/  @P6 LDGSTS.E.BYPASS.LTC128B.128 [R199+0x6100], [R12.64], !P3 ;  /* 0x061000000cc76fae */ /* 0x0005e2000d901d52 */
[----:B------:R-:W-:-:S02]  /*1f20*/  SHF.R.U32.HI R11, RZ, 0x3, R11 ;  /* 0x00000003ff0b7819 */ /* 0x000fc4000001160b */
[----:B------:R-:W-:Y:S01]  /*1f30*/  SEL R9, RZ, 0x1, P3 ;  /* 0x00000001ff097807 */ /* 0x000fe20001800000 */
[----:B------:R2:W-:Y:S01]  /*1f40*/  @P6 LDGSTS.E.BYPASS.LTC128B.128 [R199+0x8100], [R12.64+0x80], !P2 ;  /* 0x081000800cc76fae */ /* 0x0005e2000d101d52 */
[----:B------:R-:W-:Y:S02]  /*1f50*/  LOP3.LUT R10, R10, R11, RZ, 0x3c, !PT ;  /* 0x0000000b0a0a7212 */ /* 0x000fe400078e3cff */
[----:B------:R-:W-:Y:S01]  /*1f60*/  SEL R0, RZ, 0x2, P2 ;  /* 0x00000002ff007807 */ /* 0x000fe20001000000 */
[----:B------:R2:W-:Y:S01]  /*1f70*/  @P6 LDGSTS.E.BYPASS.LTC128B.128 [R199+0xa100], [R12.64+0x100], !P1 ;  /* 0x0a1001000cc76fae */ /* 0x0005e2000c901d52 */
[----:B------:R-:W-:Y:S01]  /*1f80*/  LOP3.LUT P4, RZ, R24, 0x2, RZ, 0xc0, !PT ;  /* 0x0000000218ff7812 */ /* 0x000fe2000788c0ff */
[----:B------:R-:W-:Y:S01]  /*1f90*/  IMAD R197, R197, 0x200, R10 ;  /* 0x00000200c5c57824 */ /* 0x000fe200078e020a */
[----:B------:R-:W-:Y:S01]  /*1fa0*/  SEL R10, RZ, 0x4, P1 ;  /* 0x00000004ff0a7807 */ /* 0x000fe20000800000 */
[----:B------:R3:W-:Y:S02]  /*1fb0*/  @P0 LDGSTS.E.BYPASS.LTC128B.128 [R199+0x7100], [R14.64], !P3 ;  /* 0x071000000ec70fae */ /* 0x0007e4000d901d52 */
[----:B------:R-:W-:Y:S01]  /*1fc0*/  IMAD.SHL.U32 R197, R197, 0x2, RZ ;  /* 0x00000002c5c57824 */ /* 0x000fe200078e00ff */
[----:B------:R-:W-:Y:S01]  /*1fd0*/  IADD3 R9, R10, R0, R9 ;  /* 0x000000000a097210 */ /* 0x000fe20007ffe009 */
[----:B------:R3:W-:Y:S01]  /*1fe0*/  @P0 LDGSTS.E.BYPASS.LTC128B.128 [R199+0x9100], [R14.64+0x80], !P2 ;  /* 0x091000800ec70fae */ /* 0x0007e2000d101d52 */
[----:B------:R-:W-:-:S02]  /*1ff0*/  IADD3 R0, -R8, UR9, -R5 ;  /* 0x0000000908007c10 */ /* 0x000fc4000fffe905 */
[----:B------:R-:W-:Y:S01]  /*2000*/  IADD3 R196, R197, 0x6120, RZ ;  /* 0x00006120c5c47810 */ /* 0x000fe20007ffe0ff */
[----:B------:R3:W-:Y:S01]  /*2010*/  @P0 LDGSTS.E.BYPASS.LTC128B.128 [R199+0xb100], [R14.64+0x100], !P1 ;  /* 0x0b1001000ec70fae */ /* 0x0007e2000c901d52 */
[----:B------:R-:W-:Y:S02]  /*2020*/  ISETP.LT.OR P6, PT, R0, 0x1, P3 ;  /* 0x000000010000780c */ /* 0x000fe40001fc1670 */
[----:B------:R-:W-:Y:S01]  /*2030*/  LOP3.LUT P5, RZ, R9, 0x2, RZ, 0xc0, !PT ;  /* 0x0000000209ff7812 */ /* 0x000fe200078ac0ff */
[----:B------:R-:W0:Y:S01]  /*2040*/  LDGDEPBAR ;  /* 0x00000000000079af */ /* 0x000e220000000000 */
[----:B--2---:R-:W-:Y:S02]  /*2050*/  IMAD.U32 R12, RZ, RZ, UR24 ;  /* 0x00000018ff0c7e24 */ /* 0x004fe4000f8e00ff */
[----:B------:R-:W-:Y:S02]  /*2060*/  IMAD.U32 R13, RZ, RZ, UR25 ;  /* 0x00000019ff0d7e24 */ /* 0x000fe4000f8e00ff */
[----:B------:R-:W-:Y:S01]  /*2070*/  IMAD.U32 R13, RZ, RZ, UR11 ;  /* 0x0000000bff0d7e24 */ /* 0x000fe2000f8e00ff */
[----:B------:R-:W-:Y:S01]  /*2080*/  LEA R11, P0, R12, R202, 0x6 ;  /* 0x000000ca0c0b7211 */ /* 0x000fe200078030ff */
[----:B------:R-:W-:-:S02]  /*2090*/  USHF.L.U32 UR11, UR4, 0x6, URZ ;  /* 0x00000006040b7899 */ /* 0x000fc4000800063f */
[----:B------:R-:W-:Y:S01]  /*20a0*/  @UP0 USHF.R.S32.HI UR4, URZ, 0x1f, UR5 ;  /* 0x0000001f3f040899 */ /* 0x000fe20008011405 */
[----:B------:R-:W-:Y:S02]  /*20b0*/  LEA.HI.X R10, R12, R207, R13, 0x6, P0 ;  /* 0x000000cf0c0a7211 */ /* 0x000fe400000f340d */
[----:B------:R-:W-:Y:S01]  /*20c0*/  IADD3 R12, R197, 0x6100, RZ ;  /* 0x00006100c50c7810 */ /* 0x000fe20007ffe0ff */
[----:B------:R-:W-:-:S04]  /*20d0*/  DEPBAR.LE SB0, 0x1 ;  /* 0x000080400000791a */ /* 0x000fc80000000000 */
[----:B------:R-:W-:-:S04]  /*20e0*/  DEPBAR.LE SB0, 0x0 ;  /* 0x000080000000791a */ /* 0x000fc80000000000 */
[----:B------:R-:W-:Y:S01]  /*20f0*/  BAR.SYNC.DEFER_BLOCKING 0x0 ;  /* 0x0000000000007b1d */ /* 0x000fe20000010000 */
[C---:B------:R-:W-:Y:S02]  /*2100*/  LEA R26, P0, R11.reuse, c[0x0][0x1f8], 0x1 ;  /* 0x00007e000b1a7a11 */ /* 0x040fe400078008ff */
[----:B------:R-:W-:Y:S02]  /*2110*/  @P4 IADD3 R196, R12, -0x20, RZ ;  /* 0xffffffe00cc44810 */ /* 0x000fe40007ffe0ff */
[----:B------:R-:W-:Y:S02]  /*2120*/  LEA.HI.X R27, R11, c[0x0][0x1fc], R10, 0x1, P0 ;  /* 0x00007f000b1b7a11 */ /* 0x000fe400000f0c0a */
[----:B------:R-:W-:Y:S02]  /*2130*/  IADD3 R76, P0, R26, UR11, RZ ;  /* 0x0000000b1a4c7c10 */ /* 0x000fe4000ff1e0ff */
[----:B------:R-:W-:Y:S02]  /*2140*/  LOP3.LUT P4, RZ, R9, 0x4, RZ, 0xc0, !PT ;  /* 0x0000000409ff7812 */ /* 0x000fe4000788c0ff */
[----:B------:R-:W-:-:S02]  /*2150*/  IADD3.X R77, R27, UR10, RZ, P0, !PT ;  /* 0x0000000a1b4d7c10 */ /* 0x000fc400087fe4ff */
[C---:B------:R-:W-:Y:S02]  /*2160*/  ISETP.LT.OR P0, PT, R0.reuse, 0x1, !P5 ;  /* 0x000000010000780c */ /* 0x040fe40006f01670 */
[----:B------:R-:W-:Y:S02]  /*2170*/  ISETP.LT.OR P5, PT, R0, 0x21, !P5 ;  /* 0x000000210000780c */ /* 0x000fe40006fa1670 */
[C---:B------:R-:W-:Y:S02]  /*2180*/  IADD3 R187, R196.reuse, 0x800, RZ ;  /* 0x00000800c4bb7810 */ /* 0x040fe40007ffe0ff */
[C---:B------:R-:W-:Y:S02]  /*2190*/  IADD3 R186, R196.reuse, 0x1000, RZ ;  /* 0x00001000c4ba7810 */ /* 0x040fe40007ffe0ff */
[C---:B------:R-:W-:Y:S02]  /*21a0*/  IADD3 R185, R196.reuse, 0x1800, RZ ;  /* 0x00001800c4b97810 */ /* 0x040fe40007ffe0ff */
[C---:B------:R-:W-:Y:S01]  /*21b0*/  IADD3 R183, R196.reuse, 0x2000, RZ ;  /* 0x00002000c4b77810 */ /* 0x040fe20007ffe0ff */
[----:B------:R-:W-:Y:S01]  /*21c0*/  LDSM.16.M88.4 R44, [R198+0xc100] ;  /* 0x00c10000c62c783b */ /* 0x000fe20000000200 */
[----:B------:R-:W-:-:S02]  /*21d0*/  IADD3 R182, R196, 0x2800, RZ ;  /* 0x00002800c4b67810 */ /* 0x000fc40007ffe0ff */
[C---:B------:R-:W-:Y:S01]  /*21e0*/  IADD3 R181, R196.reuse, 0x3000, RZ ;  /* 0x00003000c4b57810 */ /* 0x040fe20007ffe0ff */
[----:B------:R-:W2:Y:S01]  /*21f0*/  LDSM.16.M88.4 R52, [R197+0x7100] ;  /* 0x00710000c534783b */ /* 0x000ea20000000200 */
[C---:B------:R-:W-:Y:S02]  /*2200*/  IADD3 R180, R196.reuse, 0x3800, RZ ;  /* 0x00003800c4b47810 */ /* 0x040fe40007ffe0ff */
[C---:B------:R-:W-:Y:S01]  /*2210*/  IADD3 R179, R196.reuse, 0x4000, RZ ;  /* 0x00004000c4b37810 */ /* 0x040fe20007ffe0ff */
[----:B-1----:R-:W1:Y:S01]  /*2220*/  LDSM.16.M88.4 R16, [R197+0x6100] ;  /* 0x00610000c510783b */ /* 0x002e620000000200 */
[C---:B------:R-:W-:Y:S02]  /*2230*/  IADD3 R178, R196.reuse, 0x4800, RZ ;  /* 0x00004800c4b27810 */ /* 0x040fe40007ffe0ff */
[C---:B------:R-:W-:Y:S01]  /*2240*/  IADD3 R177, R196.reuse, 0x5000, RZ ;  /* 0x00005000c4b17810 */ /* 0x040fe20007ffe0ff */
[----:B------:R-:W5:Y:S01]  /*2250*/  LDSM.16.M88.4 R60, [R197+0x6900] ;  /* 0x00690000c53c783b */ /* 0x000f620000000200 */
[----:B------:R-:W-:-:S03]  /*2260*/  IADD3 R176, R196, 0x5800, RZ ;  /* 0x00005800c4b07810 */ /* 0x000fc60007ffe0ff */
[----:B------:R-:W4:Y:S04]  /*2270*/  LDSM.16.M88.4 R68, [R197+0x7900] ;  /* 0x00790000c544783b */ /* 0x000f280000000200 */
[----:B---3--:R-:W-:Y:S04]  /*2280*/  LDSM.16.M88.4 R12, [R194+0xc100] ;  /* 0x00c10000c20c783b */ /* 0x008fe80000000200 */
[----:B------:R-:W3:Y:S04]  /*2290*/  LDSM.16.M88.4 R8, [R196+0x1000] ;  /* 0x00100000c408783b */ /* 0x000ee80000000200 */
[----:B------:R-:W3:Y:S04]  /*22a0*/  LDSM.16.M88.4 R36, [R196] ;  /* 0x00000000c424783b */ /* 0x000ee80000000200 */
[----:B------:R-:W3:Y:S04]  /*22b0*/  LDSM.16.M88.4 R32, [R196+0x800] ;  /* 0x00080000c420783b */ /* 0x000ee80000000200 */
[----:B------:R-:W3:Y:S04]  /*22c0*/  LDSM.16.M88.4 R28, [R196+0x1800] ;  /* 0x00180000c41c783b */ /* 0x000ee80000000200 */
[----:B------:R-:W-:Y:S01]  /*22d0*/  @!PT LDS RZ, [RZ] ;  /* 0x00000000fffff984 */ /* 0x000fe20000000800 */
[----:B------:R-:W-:Y:S01]  /*22e0*/  @!PT LDS RZ, [RZ] ;  /* 0x00000000fffff984 */ /* 0x000fe20000000800 */
[----:B------:R-:W-:Y:S01]  /*22f0*/  @!PT LDS RZ, [RZ] ;  /* 0x00000000fffff984 */ /* 0x000fe20000000800 */
[----:B------:R3:W-:Y:S01]  /*2300*/  LDGSTS.E.BYPASS.LTC128B.128 [R199+0x100], [R26.64], !P6 ;  /* 0x001000001ac77fae */ /* 0x0007e2000f101d52 */
[----:B------:R-:W-:-:S02]  /*2310*/  ISETP.LT.OR P6, PT, R0, 0x1, !P4 ;  /* 0x000000010000780c */ /* 0x000fc400067c1670 */
[----:B------:R-:W-:Y:S01]  /*2320*/  ISETP.LT.OR P4, PT, R0, 0x21, !P4 ;  /* 0x000000210000780c */ /* 0x000fe20006781670 */
[----:B--2---:R-:W-:Y:S01]  /*2330*/  HMMA.16816.F32.BF16 R56, R44, R52, RZ ;  /* 0x000000342c38723c */ /* 0x004fe200000418ff */
[----:B------:R3:W-:Y:S01]  /*2340*/  LDGSTS.E.BYPASS.LTC128B.128 [R199+0x2100], [R26.64+0x80], !P0 ;  /* 0x021000801ac77fae */ /* 0x0007e2000c101d52 */
[----:B------:R-:W-:-:S06]  /*2350*/  LOP3.LUT P0, RZ, R24, 0x4, RZ, 0xc0, !PT ;  /* 0x0000000418ff7812 */ /* 0x000fcc000780c0ff */
[----:B------:R-:W-:Y:S02]  /*2360*/  HMMA.16816.F32.BF16 R52, R44, R54, RZ ;  /* 0x000000362c34723c */ /* 0x000fe400000418ff */
[----:B------:R3:W-:Y:S01]  /*2370*/  LDGSTS.E.BYPASS.LTC128B.128 [R199+0x4100], [R26.64+0x100], !P6 ;  /* 0x041001001ac77fae */ /* 0x0007e2000f101d52 */
[----:B------:R-:W-:Y:S01]  /*2380*/  ISETP.LT.OR P6, PT, R0, 0x21, P3 ;  /* 0x000000210000780c */ /* 0x000fe20001fc1670 */
[----:B------:R-:W-:-:S04]  /*2390*/  IMAD.MOV.U32 R0, RZ, RZ, 0x40 ;  /* 0x00000040ff007424 */ /* 0x000fc800078e00ff */
[----:B-1--4-:R-:W-:Y:S01]  /*23a0*/  HMMA.16816.F32.BF16 R20, R44, R16, RZ ;  /* 0x000000102c14723c */ /* 0x012fe200000418ff */
[----:B------:R-:W-:-:S05]  /*23b0*/  SEL R0, R0, 0xffffffc0, !P0 ;  /* 0xffffffc000007807 */ /* 0x000fca0004000000 */
[----:B------:R-:W-:Y:S02]  /*23c0*/  IMAD.IADD R192, R197, 0x1, R0 ;  /* 0x00000001c5c07824 */ /* 0x000fe400078e0200 */
[C---:B------:R-:W-:Y:S01]  /*23d0*/  HMMA.16816.F32.BF16 R16, R44.reuse, R18, RZ ;  /* 0x000000122c10723c */ /* 0x040fe200000418ff */
[----:B------:R1:W-:Y:S01]  /*23e0*/  LDGSTS.E.BYPASS.LTC128B.128 [R199+0x1100], [R76.64], !P6 ;  /* 0x011000004cc77fae */ /* 0x0003e2000f101d52 */
[----:B------:R-:W-:Y:S01]  /*23f0*/  IMAD.IADD R184, R0, 0x1, R196 ;  /* 0x0000000100b87824 */ /* 0x000fe200078e02c4 */
[----:B------:R-:W-:Y:S02]  /*2400*/  SHF.R.S32.HI R0, RZ, 0x1f, R85 ;  /* 0x0000001fff007819 */ /* 0x000fe40000011455 */
[----:B------:R1:W-:Y:S01]  /*2410*/  LDGSTS.E.BYPASS.LTC128B.128 [R199+0x3100], [R76.64+0x80], !P5 ;  /* 0x031000804cc77fae */ /* 0x0003e2000e901d52 */
[----:B------:R-:W-:Y:S02]  /*2420*/  PLOP3.LUT P5, PT, PT, PT, UP0, 0x80, 0x0 ;  /* 0x000000000000781c */ /* 0x000fe40003faf008 */
[----:B-----5:R-:W-:Y:S01]  /*2430*/  HMMA.16816.F32.BF16 R64, R44, R60, RZ ;  /* 0x0000003c2c40723c */ /* 0x020fe200000418ff */
[----:B------:R1:W-:Y:S01]  /*2440*/  LDGSTS.E.BYPASS.LTC128B.128 [R199+0x5100], [R76.64+0x100], !P4 ;  /* 0x051001004cc77fae */ /* 0x0003e2000e101d52 */
[----:B------:R-:W-:-:S02]  /*2450*/  LEA.HI R0, R0, R85, RZ, 0x3 ;  /* 0x0000005500007211 */ /* 0x000fc400078f18ff */
[----:B------:R-:W-:Y:S01]  /*2460*/  PLOP3.LUT P4, PT, PT, PT, UP2, 0x80, 0x0 ;  /* 0x000000000000781c */ /* 0x000fe20003f8f028 */
[----:B------:R-:W-:Y:S01]  /*2470*/  LDSM.16.M88.4 R40, [R193+0xc100] ;  /* 0x00c10000c128783b */ /* 0x000fe20000000200 */
[----:B------:R-:W-:Y:S02]  /*2480*/  LOP3.LUT R0, R0, 0xffffff8, RZ, 0xc0, !PT ;  /* 0x0ffffff800007812 */ /* 0x000fe400078ec0ff */
[C---:B------:R-:W-:Y:S01]  /*2490*/  HMMA.16816.F32.BF16 R60, R44.reuse, R62, RZ ;  /* 0x0000003e2c3c723c */ /* 0x040fe200000418ff */
[----:B---3--:R-:W2:Y:S02]  /*24a0*/  LDSM.16.M88.4 R24, [R192+0x6100] ;  /* 0x00610000c018783b */ /* 0x008ea40000000200 */
[----:B------:R-:W-:Y:S02]  /*24b0*/  IMAD.IADD R85, R85, 0x1, -R0 ;  /* 0x0000000155557824 */ /* 0x000fe400078e0a00 */
[----:B------:R-:W-:Y:S03]  /*24c0*/  LDSM.16.M88.4 R72, [R192+0x6900] ;  /* 0x00690000c048783b */ /* 0x000fe60000000200 */
[C---:B------:R-:W-:Y:S01]  /*24d0*/  HMMA.16816.F32.BF16 R48, R44.reuse, R68, RZ ;  /* 0x000000442c30723c */ /* 0x040fe200000418ff */
[----:B------:R-:W-:Y:S04]  /*24e0*/  LDSM.16.M88.4 R80, [R198+0x10100] ;  /* 0x01010000c650783b */ /* 0x000fe80000000200 */
[----:B------:R-:W0:Y:S03]  /*24f0*/  LDGDEPBAR ;  /* 0x00000000000079af */ /* 0x000e260000000000 */
[----:B------:R-:W-:Y:S01]  /*2500*/  HMMA.16816.F32.BF16 R44, R44, R70, RZ ;  /* 0x000000462c2c723c */ /* 0x000fe200000418ff */
[----:B------:R-:W-:Y:S04]  /*2510*/  LDSM.16.M88.4 R68, [R192+0x7900] ;  /* 0x00790000c044783b */ /* 0x000fe80000000200 */
[----:B-1----:R-:W-:Y:S03]  /*2520*/  LDSM.16.M88.4 R76, [R197+0x8900] ;  /* 0x00890000c54c783b */ /* 0x002fe60000000200 */
[C---:B------:R-:W-:Y:S08]  /*2530*/  HMMA.16816.F32.BF16 R56, R12.reuse, R8, R56 ;  /* 0x000000080c38723c */ /* 0x040ff00000041838 */
[C---:B------:R-:W-:Y:S01]  /*2540*/  HMMA.16816.F32.BF16 R52, R12.reuse, R10, R52 ;  /* 0x0000000a0c34723c */ /* 0x040fe20000041834 */
[----:B------:R-:W1:Y:S07]  /*2550*/  LDSM.16.M88.4 R8, [R192+0x7100] ;  /* 0x00710000c008783b */ /* 0x000e6e0000000200 */
[C---:B------:R-:W-:Y:S08]  /*2560*/  HMMA.16816.F32.BF16 R20, R12.reuse, R36, R20 ;  /* 0x000000240c14723c */ /* 0x040ff00000041814 */
[C---:B------:R-:W-:Y:S01]  /*2570*/  HMMA.16816.F32.BF16 R16, R12.reuse, R38, R16 ;  /* 0x000000260c10723c */ /* 0x040fe20000041810 */
[----:B------:R-:W-:Y:S07]  /*2580*/  LDSM.16.M88.4 R36, [R184] ;  /* 0x00000000b824783b */ /* 0x000fee0000000200 */
[C---:B------:R-:W-:Y:S08]  /*2590*/  HMMA.16816.F32.BF16 R64, R12.reuse, R32, R64 ;  /* 0x000000200c40723c */ /* 0x040ff00000041840 */
[C---:B------:R-:W-:Y:S01]  /*25a0*/  HMMA.16816.F32.BF16 R60, R12.reuse, R34, R60 ;  /* 0x000000220c3c723c */ /* 0x040fe2000004183c */
[----:B------:R-:W-:Y:S07]  /*25b0*/  LDSM.16.M88.4 R32, [R184+0x800] ;  /* 0x00080000b820783b */ /* 0x000fee0000000200 */
[C---:B------:R-:W-:Y:S08]  /*25c0*/  HMMA.16816.F32.BF16 R48, R12.reuse, R28, R48 ;  /* 0x0000001c0c30723c */ /* 0x040ff00000041830 */
[----:B------:R-:W-:Y:S01]  /*25d0*/  HMMA.16816.F32.BF16 R44, R12, R30, R44 ;  /* 0x0000001e0c2c723c */ /* 0x000fe2000004182c */
[----:B------:R-:W3:Y:S04]  /*25e0*/  LDSM.16.M88.4 R12, [R191+0xc100] ;  /* 0x00c10000bf0c783b */ /* 0x000ee80000000200 */
[----:B------:R-:W-:Y:S03]  /*25f0*/  LDSM.16.M88.4 R28, [R184+0x1000] ;  /* 0x00100000b81c783b */ /* 0x000fe60000000200 */
[C---:B--2---:R-:W-:Y:S08]  /*2600*/  HMMA.16816.F32.BF16 R20, R40.reuse, R24, R20 ;  /* 0x000000182814723c */ /* 0x044ff00000041814 */
[C---:B------:R-:W-:Y:S01]  /*2610*/  HMMA.16816.F32.BF16 R16, R40.reuse, R26, R16 ;  /* 0x0000001a2810723c */ /* 0x040fe20000041810 */
[----:B------:R-:W2:Y:S07]  /*2620*/  LDSM.16.M88.4 R24, [R184+0x1800] ;  /* 0x00180000b818783b */ /* 0x000eae0000000200 */
[C---:B-1----:R-:W-:Y:S08]  /*2630*/  HMMA.16816.F32.BF16 R56, R40.reuse, R8, R56 ;  /* 0x000000082838723c */ /* 0x042ff00000041838 */
[C---:B------:R-:W-:Y:S01]  /*2640*/  HMMA.16816.F32.BF16 R52, R40.reuse, R10, R52 ;  /* 0x0000000a2834723c */ /* 0x040fe20000041834 */
[----:B------:R-:W1:Y:S07]  /*2650*/  LDSM.16.M88.4 R8, [R197+0x8100] ;  /* 0x00810000c508783b */ /* 0x000e6e0000000200 */
[C---:B------:R-:W-:Y:S08]  /*2660*/  HMMA.16816.F32.BF16 R64, R40.reuse, R72, R64 ;  /* 0x000000482840723c */ /* 0x040ff00000041840 */
[C---:B------:R-:W-:Y:S01]  /*2670*/  HMMA.16816.F32.BF16 R60, R40.reuse, R74, R60 ;  /* 0x0000004a283c723c */ /* 0x040fe2000004183c */
[----:B------:R-:W-:Y:S07]  /*2680*/  LDSM.16.M88.4 R72, [R197+0x9100] ;  /* 0x00910000c548783b */ /* 0x000fee0000000200 */
[C---:B------:R-:W-:Y:S08]  /*2690*/  HMMA.16816.F32.BF16 R48, R40.reuse, R68, R48 ;  /* 0x000000442830723c */ /* 0x040ff00000041830 */
[----:B------:R-:W-:Y:S01]  /*26a0*/  HMMA.16816.F32.BF16 R44, R40, R70, R44 ;  /* 0x00000046282c723c */ /* 0x000fe2000004182c */
[----:B------:R-:W4:Y:S04]  /*26b0*/  LDSM.16.M88.4 R68, [R197+0x9900] ;  /* 0x00990000c544783b */ /* 0x000f280000000200 */
[----:B------:R-:W-:Y:S03]  /*26c0*/  LDSM.16.M88.4 R40, [R194+0x10100] ;  /* 0x01010000c228783b */ /* 0x000fe60000000200 */
[C---:B---3--:R-:W-:Y:S08]  /*26d0*/  HMMA.16816.F32.BF16 R20, R12.reuse, R36, R20 ;  /* 0x000000240c14723c */ /* 0x048ff00000041814 */
[C---:B------:R-:W-:Y:S01]  /*26e0*/  HMMA.16816.F32.BF16 R16, R12.reuse, R38, R16 ;  /* 0x000000260c10723c */ /* 0x040fe20000041810 */
[----:B------:R-:W3:Y:S07]  /*26f0*/  LDSM.16.M88.4 R36, [R196+0x2000] ;  /* 0x00200000c424783b */ /* 0x000eee0000000200 */
[C---:B------:R-:W-:Y:S08]  /*2700*/  HMMA.16816.F32.BF16 R64, R12.reuse, R32, R64 ;  /* 0x000000200c40723c */ /* 0x040ff00000041840 */
[C---:B------:R-:W-:Y:S01]  /*2710*/  HMMA.16816.F32.BF16 R60, R12.reuse, R34, R60 ;  /* 0x000000220c3c723c */ /* 0x040fe2000004183c */
[----:B------:R-:W5:Y:S07]  /*2720*/  LDSM.16.M88.4 R32, [R196+0x2800] ;  /* 0x00280000c420783b */ /* 0x000f6e0000000200 */
[C---:B--2---:R-:W-:Y:S08]  /*2730*/  HMMA.16816.F32.BF16 R48, R12.reuse, R24, R48 ;  /* 0x000000180c30723c */ /* 0x044ff00000041830 */
[C---:B------:R-:W-:Y:S01]  /*2740*/  HMMA.16816.F32.BF16 R44, R12.reuse, R26, R44 ;  /* 0x0000001a0c2c723c */ /* 0x040fe2000004182c */
[----:B------:R-:W2:Y:S07]  /*2750*/  LDSM.16.M88.4 R24, [R196+0x3800] ;  /* 0x00380000c418783b */ /* 0x000eae0000000200 */
[C---:B------:R-:W-:Y:S08]  /*2760*/  HMMA.16816.F32.BF16 R56, R12.reuse, R28, R56 ;  /* 0x0000001c0c38723c */ /* 0x040ff00000041838 */
[----:B------:R-:W-:Y:S01]  /*2770*/  HMMA.16816.F32.BF16 R52, R12, R30, R52 ;  /* 0x0000001e0c34723c */ /* 0x000fe20000041834 */
[----:B------:R-:W2:Y:S04]  /*2780*/  LDSM.16.M88.4 R28, [R196+0x3000] ;  /* 0x00300000c41c783b */ /* 0x000ea80000000200 */
[----:B------:R-:W-:Y:S03]  /*2790*/  LDSM.16.M88.4 R12, [R193+0x10100] ;  /* 0x01010000c10c783b */ /* 0x000fe60000000200 */
[C---:B-1----:R-:W-:Y:S08]  /*27a0*/  HMMA.16816.F32.BF16 R20, R80.reuse, R8, R20 ;  /* 0x000000085014723c */ /* 0x042ff00000041814 */
[C---:B------:R-:W-:Y:S01]  /*27b0*/  HMMA.16816.F32.BF16 R16, R80.reuse, R10, R16 ;  /* 0x0000000a5010723c */ /* 0x040fe20000041810 */
[----:B------:R-:W1:Y:S07]  /*27c0*/  LDSM.16.M88.4 R8, [R192+0x8100] ;  /* 0x00810000c008783b */ /* 0x000e6e0000000200 */
[C---:B------:R-:W-:Y:S08]  /*27d0*/  HMMA.16816.F32.BF16 R64, R80.reuse, R76, R64 ;  /* 0x0000004c5040723c */ /* 0x040ff00000041840 */
[C---:B------:R-:W-:Y:S08]  /*27e0*/  HMMA.16816.F32.BF16 R60, R80.reuse, R78, R60 ;  /* 0x0000004e503c723c */ /* 0x040ff0000004183c */
[C---:B----4-:R-:W-:Y:S08]  /*27f0*/  HMMA.16816.F32.BF16 R48, R80.reuse, R68, R48 ;  /* 0x000000445030723c */ /* 0x050ff00000041830 */
[C---:B------:R-:W-:Y:S01]  /*2800*/  HMMA.16816.F32.BF16 R44, R80.reuse, R70, R44 ;  /* 0x00000046502c723c */ /* 0x040fe2000004182c */
[----:B------:R-:W-:Y:S07]  /*2810*/  LDSM.16.M88.4 R68, [R192+0x9100] ;  /* 0x00910000c044783b */ /* 0x000fee0000000200 */
[C---:B------:R-:W-:Y:S08]  /*2820*/  HMMA.16816.F32.BF16 R56, R80.reuse, R72, R56 ;  /* 0x000000485038723c */ /* 0x040ff00000041838 */
[----:B------:R-:W-:Y:S08]  /*2830*/  HMMA.16816.F32.BF16 R52, R80, R74, R52 ;  /* 0x0000004a5034723c */ /* 0x000ff00000041834 */
[C---:B---3--:R-:W-:Y:S08]  /*2840*/  HMMA.16816.F32.BF16 R20, R40.reuse, R36, R20 ;  /* 0x000000242814723c */ /* 0x048ff00000041814 */
[C---:B------:R-:W-:Y:S01]  /*2850*/  HMMA.16816.F32.BF16 R16, R40.reuse, R38, R16 ;  /* 0x000000262810723c */ /* 0x040fe20000041810 */
[----:B------:R-:W3:Y:S07]  /*2860*/  LDSM.16.M88.4 R36, [R192+0x8900] ;  /* 0x00890000c024783b */ /* 0x000eee0000000200 */
[C---:B-----5:R-:W-:Y:S08]  /*2870*/  HMMA.16816.F32.BF16 R64, R40.reuse, R32, R64 ;  /* 0x000000202840723c */ /* 0x060ff00000041840 */
[C---:B------:R-:W-:Y:S01]  /*2880*/  HMMA.16816.F32.BF16 R60, R40.reuse, R34, R60 ;  /* 0x00000022283c723c */ /* 0x040fe2000004183c */
[----:B------:R-:W-:Y:S07]  /*2890*/  LDSM.16.M88.4 R32, [R184+0x2800] ;  /* 0x00280000b820783b */ /* 0x000fee0000000200 */
[C---:B--2---:R-:W-:Y:S08]  /*28a0*/  HMMA.16816.F32.BF16 R48, R40.reuse, R24, R48 ;  /* 0x000000182830723c */ /* 0x044ff00000041830 */
[C---:B------:R-:W-:Y:S01]  /*28b0*/  HMMA.16816.F32.BF16 R44, R40.reuse, R26, R44 ;  /* 0x0000001a282c723c */ /* 0x040fe2000004182c */
[----:B------:R-:W2:Y:S07]  /*28c0*/  LDSM.16.M88.4 R24, [R192+0x9900] ;  /* 0x00990000c018783b */ /* 0x000eae0000000200 */
[C---:B------:R-:W-:Y:S08]  /*28d0*/  HMMA.16816.F32.BF16 R56, R40.reuse, R28, R56 ;  /* 0x0000001c2838723c */ /* 0x040ff00000041838 */
[----:B------:R-:W-:Y:S01]  /*28e0*/  HMMA.16816.F32.BF16 R52, R40, R30, R52 ;  /* 0x0000001e2834723c */ /* 0x000fe20000041834 */
[----:B------:R-:W-:Y:S04]  /*28f0*/  LDSM.16.M88.4 R28, [R191+0x10100] ;  /* 0x01010000bf1c783b */ /* 0x000fe80000000200 */
[----:B------:R-:W-:Y:S03]  /*2900*/  LDSM.16.M88.4 R40, [R184+0x3000] ;  /* 0x00300000b828783b */ /* 0x000fe60000000200 */
[C---:B-1----:R-:W-:Y:S08]  /*2910*/  HMMA.16816.F32.BF16 R20, R12.reuse, R8, R20 ;  /* 0x000000080c14723c */ /* 0x042ff00000041814 */
[C---:B------:R-:W-:Y:S01]  /*2920*/  HMMA.16816.F32.BF16 R16, R12.reuse, R10, R16 ;  /* 0x0000000a0c10723c */ /* 0x040fe20000041810 */
[----:B------:R-:W1:Y:S07]  /*2930*/  LDSM.16.M88.4 R8, [R184+0x2000] ;  /* 0x00200000b808783b */ /* 0x000e6e0000000200 */
[C---:B---3--:R-:W-:Y:S08]  /*2940*/  HMMA.16816.F32.BF16 R64, R12.reuse, R36, R64 ;  /* 0x000000240c40723c */ /* 0x048ff00000041840 */
[C---:B------:R-:W-:Y:S01]  /*2950*/  HMMA.16816.F32.BF16 R60, R12.reuse, R38, R60 ;  /* 0x000000260c3c723c */ /* 0x040fe2000004183c */
[----:B------:R-:W3:Y:S07]  /*2960*/  LDSM.16.M88.4 R36, [R184+0x3800] ;  /* 0x00380000b824783b */ /* 0x000eee0000000200 */
[C---:B--2---:R-:W-:Y:S08]  /*2970*/  HMMA.16816.F32.BF16 R48, R12.reuse, R24, R48 ;  /* 0x000000180c30723c */ /* 0x044ff00000041830 */
[C---:B------:R-:W-:Y:S01]  /*2980*/  HMMA.16816.F32.BF16 R44, R12.reuse, R26, R44 ;  /* 0x0000001a0c2c723c */ /* 0x040fe2000004182c */
[----:B------:R-:W-:Y:S07]  /*2990*/  LDSM.16.M88.4 R24, [R197+0xb100] ;  /* 0x00b10000c518783b */ /* 0x000fee0000000200 */
[C---:B------:R-:W-:Y:S08]  /*29a0*/  HMMA.16816.F32.BF16 R56, R12.reuse, R68, R56 ;  /* 0x000000440c38723c */ /* 0x040ff00000041838 */
[----:B------:R-:W-:Y:S01]  /*29b0*/  HMMA.16816.F32.BF16 R72, R12, R70, R52 ;  /* 0x000000460c48723c */ /* 0x000fe20000041834 */
[----:B------:R-:W-:Y:S04]  /*29c0*/  LDSM.16.M88.4 R68, [R198+0x14100] ;  /* 0x01410000c644783b */ /* 0x000fe80000000200 */
[----:B------:R-:W2:Y:S03]  /*29d0*/  LDSM.16.M88.4 R52, [R197+0xa100] ;  /* 0x00a10000c534783b */ /* 0x000ea60000000200 */
[C---:B-1----:R-:W-:Y:S01]  /*29e0*/  HMMA.16816.F32.BF16 R20, R28.reuse, R8, R20 ;  /* 0x000000081c14723c */ /* 0x042fe20000041814 */
[----:B------:R-:W-:Y:S07]  /*29f0*/  LDSM.16.M88.4 R12, [R197+0xa900] ;  /* 0x00a90000c50c783b */ /* 0x000fee0000000200 */
[C---:B------:R-:W-:Y:S01]  /*2a00*/  HMMA.16816.F32.BF16 R16, R28.reuse, R10, R16 ;  /* 0x0000000a1c10723c */ /* 0x040fe20000041810 */
[----:B------:R-:W1:Y:S07]  /*2a10*/  LDSM.16.M88.4 R8, [R197+0xb900] ;  /* 0x00b90000c508783b */ /* 0x000e6e0000000200 */
[C---:B---3--:R-:W-:Y:S08]  /*2a20*/  HMMA.16816.F32.BF16 R48, R28.reuse, R36, R48 ;  /* 0x000000241c30723c */ /* 0x048ff00000041830 */
[C---:B------:R-:W-:Y:S01]  /*2a30*/  HMMA.16816.F32.BF16 R44, R28.reuse, R38, R44 ;  /* 0x000000261c2c723c */ /* 0x040fe2000004182c */
[----:B------:R-:W-:Y:S07]  /*2a40*/  LDSM.16.M88.4 R36, [R196+0x4800] ;  /* 0x00480000c424783b */ /* 0x000fee0000000200 */
[C---:B------:R-:W-:Y:S08]  /*2a50*/  HMMA.16816.F32.BF16 R64, R28.reuse, R32, R64 ;  /* 0x000000201c40723c */ /* 0x040ff00000041840 */
[C---:B------:R-:W-:Y:S01]  /*2a60*/  HMMA.16816.F32.BF16 R60, R28.reuse, R34, R60 ;  /* 0x000000221c3c723c */ /* 0x040fe2000004183c */
[----:B------:R-:W-:Y:S07]  /*2a70*/  LDSM.16.M88.4 R32, [R194+0x14100] ;  /* 0x01410000c220783b */ /* 0x000fee0000000200 */
[C---:B------:R-:W-:Y:S08]  /*2a80*/  HMMA.16816.F32.BF16 R56, R28.reuse, R40, R56 ;  /* 0x000000281c38723c */ /* 0x040ff00000041838 */
[----:B------:R-:W-:Y:S01]  /*2a90*/  HMMA.16816.F32.BF16 R72, R28, R42, R72 ;  /* 0x0000002a1c48723c */ /* 0x000fe20000041848 */
[----:B------:R-:W3:Y:S04]  /*2aa0*/  LDSM.16.M88.4 R28, [R196+0x4000] ;  /* 0x00400000c41c783b */ /* 0x000ee80000000200 */
[----:B------:R-:W4:Y:S03]  /*2ab0*/  LDSM.16.M88.4 R40, [R196+0x5800] ;  /* 0x00580000c428783b */ /* 0x000f260000000200 */
[C---:B--2---:R-:W-:Y:S08]  /*2ac0*/  HMMA.16816.F32.BF16 R20, R68.reuse, R52, R20 ;  /* 0x000000344414723c */ /* 0x044ff00000041814 */
[C---:B------:R-:W-:Y:S01]  /*2ad0*/  HMMA.16816.F32.BF16 R16, R68.reuse, R54, R16 ;  /* 0x000000364410723c */ /* 0x040fe20000041810 */
[----:B------:R-:W2:Y:S07]  /*2ae0*/  LDSM.16.M88.4 R52, [R196+0x5000] ;  /* 0x00500000c434783b */ /* 0x000eae0000000200 */
[C---:B-1----:R-:W-:Y:S08]  /*2af0*/  HMMA.16816.F32.BF16 R48, R68.reuse, R8, R48 ;  /* 0x000000084430723c */ /* 0x042ff00000041830 */
[C---:B------:R-:W-:Y:S01]  /*2b00*/  HMMA.16816.F32.BF16 R44, R68.reuse, R10, R44 ;  /* 0x0000000a442c723c */ /* 0x040fe2000004182c */
[----:B------:R-:W-:Y:S07]  /*2b10*/  LDSM.16.M88.4 R8, [R192+0xa900] ;  /* 0x00a90000c008783b */ /* 0x000fee0000000200 */
[C---:B------:R-:W-:Y:S08]  /*2b20*/  HMMA.16816.F32.BF16 R64, R68.reuse, R12, R64 ;  /* 0x0000000c4440723c */ /* 0x040ff00000041840 */
[C---:B------:R-:W-:Y:S01]  /*2b30*/  HMMA.16816.F32.BF16 R60, R68.reuse, R14, R60 ;  /* 0x0000000e443c723c */ /* 0x040fe2000004183c */
[----:B------:R-:W-:Y:S07]  /*2b40*/  LDSM.16.M88.4 R12, [R192+0xa100] ;  /* 0x00a10000c00c783b */ /* 0x000fee0000000200 */
[C---:B------:R-:W-:Y:S08]  /*2b50*/  HMMA.16816.F32.BF16 R56, R68.reuse, R24, R56 ;  /* 0x000000184438723c */ /* 0x040ff00000041838 */
        /* <DEDUP_REMOVED lines=9> */
[C---:B------:R-:W-:Y:S08]  /*2bf0*/  HMMA.16816.F32.BF16 R64, R32.reuse, R36, R64 ;  /* 0x000000242040723c */ /* 0x040ff00000041840 */
[C---:B------:R-:W-:Y:S01]  /*2c00*/  HMMA.16816.F32.BF16 R60, R32.reuse, R38, R60 ;  /* 0x00000026203c723c */ /* 0x040fe2000004183c */
[----:B------:R-:W-:Y:S07]  /*2c10*/  LDSM.16.M88.4 R36, [R184+0x4000] ;  /* 0x00400000b824783b */ /* 0x000fee0000000200 */
[----:B------:R-:W-:Y:S01]  /*2c20*/  HMMA.16816.F32.BF16 R72, R32, R54, R72 ;  /* 0x000000362048723c */ /* 0x000fe20000041848 */
[----:B------:R-:W-:Y:S04]  /*2c30*/  LDSM.16.M88.4 R32, [R191+0x14100] ;  /* 0x01410000bf20783b */ /* 0x000fe80000000200 */
[----:B------:R-:W-:Y:S03]  /*2c40*/  LDSM.16.M88.4 R52, [R184+0x4800] ;  /* 0x00480000b834783b */ /* 0x000fe60000000200 */
[C---:B-1----:R-:W-:Y:S08]  /*2c50*/  HMMA.16816.F32.BF16 R20, R24.reuse, R12, R20 ;  /* 0x0000000c1814723c */ /* 0x042ff00000041814 */
[C---:B------:R-:W-:Y:S01]  /*2c60*/  HMMA.16816.F32.BF16 R16, R24.reuse, R14, R16 ;  /* 0x0000000e1810723c */ /* 0x040fe20000041810 */
[----:B------:R-:W1:Y:S07]  /*2c70*/  LDSM.16.M88.4 R12, [R184+0x5000] ;  /* 0x00500000b80c783b */ /* 0x000e6e0000000200 */
[C---:B---3--:R-:W-:Y:S08]  /*2c80*/  HMMA.16816.F32.BF16 R56, R24.reuse, R28, R56 ;  /* 0x0000001c1838723c */ /* 0x048ff00000041838 */
[C---:B------:R-:W-:Y:S08]  /*2c90*/  HMMA.16816.F32.BF16 R64, R24.reuse, R8, R64 ;  /* 0x000000081840723c */ /* 0x040ff00000041840 */
[----:B------:R-:W-:Y:S01]  /*2ca0*/  HMMA.16816.F32.BF16 R60, R24, R10, R60 ;  /* 0x0000000a183c723c */ /* 0x000fe2000004183c */
[----:B------:R-:W2:Y:S01]  /*2cb0*/  LDSM.16.M88.4 R8, [R184+0x5800] ;  /* 0x00580000b808783b */ /* 0x000ea20000000200 */
[----:B------:R-:W-:-:S06]  /*2cc0*/  DEPBAR.LE SB0, 0x0 ;  /* 0x000080000000791a */ /* 0x000fcc0000000000 */
[C---:B------:R-:W-:Y:S08]  /*2cd0*/  HMMA.16816.F32.BF16 R72, R24.reuse, R30, R72 ;  /* 0x0000001e1848723c */ /* 0x040ff00000041848 */
[C---:B----4-:R-:W-:Y:S08]  /*2ce0*/  HMMA.16816.F32.BF16 R48, R24.reuse, R40, R48 ;  /* 0x000000281830723c */ /* 0x050ff00000041830 */
[----:B------:R-:W-:Y:S07]  /*2cf0*/  HMMA.16816.F32.BF16 R44, R24, R42, R44 ;  /* 0x0000002a182c723c */ /* 0x000fee000004182c */
[----:B------:R-:W-:Y:S01]  /*2d00*/  LEA.HI R25, R87, R6, RZ, 0x2 ;  /* 0x0000000657197211 */ /* 0x000fe200078f10ff */
[----:B-1----:R-:W-:Y:S01]  /*2d10*/  HMMA.16816.F32.BF16 R56, R32, R12, R56 ;  /* 0x0000000c2038723c */ /* 0x002fe20000041838 */
[----:B------:R-:W-:-:S02]  /*2d20*/  LOP3.LUT R27, R84, 0xffffffe0, RZ, 0xc0, !PT ;  /* 0xffffffe0541b7812 */ /* 0x000fc400078ec0ff */
[----:B------:R-:W-:-:S03]  /*2d30*/  LOP3.LUT R25, R25, 0xfffffffc, RZ, 0xc0, !PT ;  /* 0xfffffffc19197812 */ /* 0x000fc600078ec0ff */
[C---:B------:R-:W-:Y:S02]  /*2d40*/  IMAD.IADD R24, R6.reuse, 0x1, -R27 ;  /* 0x0000000106187824 */ /* 0x040fe400078e0a1b */
[----:B------:R-:W-:Y:S01]  /*2d50*/  @P5 IMAD.WIDE.U32 R26, R7, UR5, R210 ;  /* 0x00000005071a5c25 */ /* 0x000fe2000f8e00d2 */
[----:B------:R-:W-:Y:S01]  /*2d60*/  @UP0 UIMAD UR5, UR21, UR5, URZ ;  /* 0x00000005150502a4 */ /* 0x000fe2000f8e023f */
[C---:B------:R-:W-:Y:S01]  /*2d70*/  HMMA.16816.F32.BF16 R72, R32.reuse, R14, R72 ;  /* 0x0000000e2048723c */ /* 0x040fe20000041848 */
[----:B------:R-:W-:Y:S01]  /*2d80*/  SHF.R.S32.HI R7, RZ, 0x1f, R24 ;  /* 0x0000001fff077819 */ /* 0x000fe20000011418 */
[----:B------:R-:W-:Y:S01]  /*2d90*/  IMAD.IADD R25, R6, 0x1, -R25 ;  /* 0x0000000106197824 */ /* 0x000fe200078e0a19 */
[----:B------:R-:W-:Y:S01]  /*2da0*/  @UP0 UIMAD UR4, UR4, UR22, UR5 ;  /* 0x00000016040402a4 */ /* 0x000fe2000f8e0205 */
[----:B------:R-:W-:Y:S02]  /*2db0*/  @P5 LEA R12, P0, R26, c[0x0][0x1c8], 0x1 ;  /* 0x000072001a0c5a11 */ /* 0x000fe400078008ff */
[----:B------:R-:W-:Y:S01]  /*2dc0*/  LEA.HI R0, R7, R24, RZ, 0x2 ;  /* 0x0000001807007211 */ /* 0x000fe200078f10ff */
[----:B------:R-:W-:Y:S01]  /*2dd0*/  IMAD.U32 R15, RZ, RZ, UR12 ;  /* 0x0000000cff0f7e24 */ /* 0x000fe2000f8e00ff */
[----:B------:R-:W-:Y:S01]  /*2de0*/  LEA.HI R28, R25, R25, RZ, 0x1 ;  /* 0x00000019191c7211 */ /* 0x000fe200078f08ff */
[----:B--2---:R-:W-:Y:S01]  /*2df0*/  HMMA.16816.F32.BF16 R48, R32, R8, R48 ;  /* 0x000000082030723c */ /* 0x004fe20000041830 */
[----:B------:R-:W-:-:S02]  /*2e00*/  LEA.HI.SX32 R6, R0, UR7, 0x1e ;  /* 0x0000000700067c11 */ /* 0x000fc4000f8ff2ff */
[----:B------:R-:W-:Y:S02]  /*2e10*/  LOP3.LUT R28, R28, 0x1ffffffe, RZ, 0xc0, !PT ;  /* 0x1ffffffe1c1c7812 */ /* 0x000fe400078ec0ff */
[----:B------:R-:W-:Y:S01]  /*2e20*/  @P5 IADD3 R7, R27, UR4, RZ ;  /* 0x000000041b075c10 */ /* 0x000fe2000fffe0ff */
[----:B------:R-:W-:Y:S02]  /*2e30*/  IMAD R85, R85, 0x10, R6 ;  /* 0x0000001055557824 */ /* 0x000fe400078e0206 */
[----:B------:R-:W-:Y:S01]  /*2e40*/  IMAD.IADD R28, R25, 0x1, -R28 ;  /* 0x00000001191c7824 */ /* 0x000fe200078e0a1c */
[----:B------:R-:W-:Y:S01]  /*2e50*/  @P5 LEA.HI.X R13, R26, c[0x0][0x1cc], R7, 0x1, P0 ;  /* 0x000073001a0d5a11 */ /* 0x000fe200000f0c07 */
[----:B------:R-:W-:Y:S01]  /*2e60*/  IMAD.U32 R7, RZ, RZ, UR13 ;  /* 0x0000000dff077e24 */ /* 0x000fe2000f8e00ff */
[----:B------:R-:W-:Y:S01]  /*2e70*/  PLOP3.LUT P0, PT, PT, PT, UP2, 0x80, 0x0 ;  /* 0x000000000000781c */ /* 0x000fe20003f0f028 */
[----:B------:R-:W-:Y:S01]  /*2e80*/  IMAD R201, R28, 0x8, R85 ;  /* 0x000000081cc97824 */ /* 0x000fe200078e0255 */
[----:B------:R-:W-:Y:S01]  /*2e90*/  LOP3.LUT R25, R0, 0x7ffffffc, RZ, 0xc0, !PT ;  /* 0x7ffffffc00197812 */ /* 0x000fe200078ec0ff */
[----:B------:R-:W-:Y:S01]  /*2ea0*/  BAR.SYNC.DEFER_BLOCKING 0x0 ;  /* 0x0000000000007b1d */ /* 0x000fe20000010000 */
[----:B------:R-:W-:Y:S01]  /*2eb0*/  @P5 LEA R14, P6, R7, R12, 0x1 ;  /* 0x0000000c070e5211 */ /* 0x000fe200078c08ff */
[----:B------:R-:W-:Y:S01]  /*2ec0*/  @P4 IMAD.HI.U32 R7, R201, c[0x0][0x2c8], RZ ;  /* 0x0000b200c9074a27 */ /* 0x000fe200078e00ff */
[----:B------:R-:W-:Y:S03]  /*2ed0*/  HMMA.16816.F32.BF16 R44, R32, R10, R44 ;  /* 0x0000000a202c723c */ /* 0x000fe6000004182c */
[----:B------:R-:W-:-:S02]  /*2ee0*/  IMAD.MOV.U32 R0, RZ, RZ, R201 ;  /* 0x000000ffff007224 */ /* 0x000fc400078e00c9 */
[----:B------:R-:W-:Y:S02]  /*2ef0*/  IMAD.IADD R208, R24, 0x1, -R25 ;  /* 0x0000000118d07824 */ /* 0x000fe400078e0a19 */
[----:B------:R-:W-:Y:S01]  /*2f00*/  @P0 SHF.R.U32.HI R0, RZ, c[0x0][0x2cc], R7 ;  /* 0x0000b300ff000a19 */ /* 0x000fe20000011607 */
[----:B------:R-:W-:Y:S01]  /*2f10*/  IMAD.U32 R9, RZ, RZ, UR15 ;  /* 0x0000000fff097e24 */ /* 0x000fe2000f8e00ff */
[----:B------:R-:W-:Y:S01]  /*2f20*/  PLOP3.LUT P0, PT, PT, PT, UP1, 0x40, 0x0 ;  /* 0x000000000000781c */ /* 0x000fe20003f0e818 */
[----:B------:R-:W-:Y:S01]  /*2f30*/  IMAD.SHL.U32 R208, R208, 0x2, RZ ;  /* 0x00000002d0d07824 */ /* 0x000fe200078e00ff */
[----:B------:R-:W-:Y:S01]  /*2f40*/  ULDC UR15, c[0x0][0x324] ;  /* 0x0000c900000f7ab9 */ /* 0x000fe20000000800 */
[----:B------:R-:W1:Y:S01]  /*2f50*/  SHFL.IDX PT, R7, R0, RZ, 0x1c1f ;  /* 0x001c1fff00077589 */ /* 0x000e6200000e0000 */
[----:B------:R-:W-:Y:S01]  /*2f60*/  IMAD.U32 R6, RZ, RZ, UR13 ;  /* 0x0000000dff067e24 */ /* 0x000fe2000f8e00ff */
[----:B------:R-:W-:Y:S01]  /*2f70*/  ULOP3.LUT UR15, URZ, UR15, URZ, 0x33, !UPT ;  /* 0x0000000f3f0f7292 */ /* 0x000fe2000f8e333f */
[----:B------:R-:W-:Y:S01]  /*2f80*/  IADD3 R8, R9, -UR16, -R208 ;  /* 0x8000001009087c10 */ /* 0x000fe2000fffe8d0 */
[----:B------:R-:W-:Y:S02]  /*2f90*/  HMMA.16816.F32.BF16 R20, R32, R36, R20 ;  /* 0x000000242014723c */ /* 0x000fe40000041814 */
[----:B------:R-:W-:-:S02]  /*2fa0*/  @P5 LEA.HI.X R15, R6, R13, R15, 0x1, P6 ;  /* 0x0000000d060f5211 */ /* 0x000fc400030f0c0f */
[C---:B------:R-:W-:Y:S01]  /*2fb0*/  IADD3 R10, R8.reuse, c[0x0][0x328], RZ ;  /* 0x0000ca00080a7a10 */ /* 0x040fe20007ffe0ff */
[----:B------:R-:W-:Y:S01]  /*2fc0*/  @!PT LDS RZ, [RZ] ;  /* 0x00000000fffff984 */ /* 0x000fe20000000800 */
[----:B------:R-:W-:Y:S01]  /*2fd0*/  @!PT LDS RZ, [RZ] ;  /* 0x00000000fffff984 */ /* 0x000fe20000000800 */
[----:B------:R2:W-:Y:S01]  /*2fe0*/  @P5 LDGSTS.E.BYPASS.LTC128B.128 [R199+0x6100], [R12.64], !P3 ;  /* 0x061000000cc75fae */ /* 0x0005e2000d901d52 */
[----:B------:R-:W-:Y:S02]  /*2ff0*/  IADD3 R8, R8, UR15, RZ ;  /* 0x0000000f08087c10 */ /* 0x000fe4000fffe0ff */
[----:B------:R-:W-:Y:S01]  /*3000*/  IADD3 R6, -R208, UR9, -R5 ;  /* 0x00000009d0067c10 */ /* 0x000fe2000fffe905 */
[----:B------:R2:W-:Y:S01]  /*3010*/  @P5 LDGSTS.E.BYPASS.LTC128B.128 [R199+0x8100], [R12.64+0x80], !P2 ;  /* 0x081000800cc75fae */ /* 0x0005e2000d101d52 */
[C---:B------:R-:W-:Y:S03]  /*3020*/  HMMA.16816.F32.BF16 R16, R32.reuse, R38, R16 ;  /* 0x000000262010723c */ /* 0x040fe60000041810 */
[----:B------:R2:W-:Y:S04]  /*3030*/  @P5 LDGSTS.E.BYPASS.LTC128B.128 [R199+0xa100], [R12.64+0x100], !P1 ;  /* 0x0a1001000cc75fae */ /* 0x0005e8000c901d52 */
[----:B------:R3:W-:Y:S01]  /*3040*/  @P5 LDGSTS.E.BYPASS.LTC128B.128 [R199+0x7100], [R14.64], !P3 ;  /* 0x071000000ec75fae */ /* 0x0007e2000d901d52 */
[----:B------:R-:W-:Y:S01]  /*3050*/  HMMA.16816.F32.BF16 R64, R32, R52, R64 ;  /* 0x000000342040723c */ /* 0x000fe20000041840 */
[----:B-1----:R-:W-:-:S02]  /*3060*/  IMAD.IADD R9, R10, 0x1, R7 ;  /* 0x000000010a097824 */ /* 0x002fc400078e0207 */
[----:B------:R3:W-:Y:S04]  /*3070*/  @P5 LDGSTS.E.BYPASS.LTC128B.128 [R199+0x9100], [R14.64+0x80], !P2 ;  /* 0x091000800ec75fae */ /* 0x0007e8000d101d52 */
[----:B------:R3:W-:Y:S01]  /*3080*/  @P5 LDGSTS.E.BYPASS.LTC128B.128 [R199+0xb100], [R14.64+0x100], !P1 ;  /* 0x0b1001000ec75fae */ /* 0x0007e2000c901d52 */
[----:B------:R-:W-:Y:S03]  /*3090*/  HMMA.16816.F32.BF16 R60, R32, R54, R60 ;  /* 0x00000036203c723c */ /* 0x000fe6000004183c */
[----:B------:R-:W0:Y:S01]  /*30a0*/  LDGDEPBAR ;  /* 0x00000000000079af */ /* 0x000e220000000000 */
[----:B--2---:R-:W-:Y:S01]  /*30b0*/  IMAD.IADD R12, R8, 0x1, R7 ;  /* 0x00000001080c7824 */ /* 0x004fe200078e0207 */
[----:B---3--:R-:W-:Y:S01]  /*30c0*/  IMNMX R14, R9, R6, PT ;  /* 0x00000006090e7217 */ /* 0x008fe20003800200 */
[----:B------:R-:W-:Y:S05]  /*30d0*/  @P0 BRA `(.L_x_231) ;  /* 0x0000016000000947 */ /* 0x000fea0003800000 */
[----:B------:R-:W-:Y:S01]  /*30e0*/  IMAD.U32 R24, RZ, RZ, UR16 ;  /* 0x00000010ff187e24 */ /* 0x000fe2000f8e00ff */
[----:B------:R-:W-:Y:S04]  /*30f0*/  BSSY B0, `(.L_x_232) ;  /* 0x000000f000007945 */ /* 0x000fe80003800000 */
[----:B------:R-:W-:-:S04]  /*3100*/  IADD3 R24, -R24, UR9, R7 ;  /* 0x0000000918187c10 */ /* 0x000fc8000fffe107 */
[----:B------:R-:W-:-:S13]  /*3110*/  ISETP.GT.AND P0, PT, R24, -0x1, PT ;  /* 0xffffffff1800780c */ /* 0x000fda0003f04270 */
[----:B------:R-:W-:Y:S05]  /*3120*/  @P0 BRA `(.L_x_233) ;  /* 0x0000007000000947 */ /* 0x000fea0003800000 */
[----:B------:R-:W-:Y:S01]  /*3130*/  IMAD.MOV.U32 R7, RZ, RZ, c[0x0][0x32c] ;  /* 0x0000cb00ff077624 */ /* 0x000fe200078e00ff */
[----:B------:R-:W-:-:S04]  /*3140*/  LOP3.LUT R24, RZ, R24, RZ, 0x33, !PT ;  /* 0x00000018ff187212 */ /* 0x000fc800078e33ff */
[----:B------:R-:W-:-:S13]  /*3150*/  ISETP.NE.AND P0, PT, R7, 0x1, PT ;  /* 0x000000010700780c */ /* 0x000fda0003f05270 */
[----:B------:R-:W-:-:S05]  /*3160*/  @P0 IMAD.HI.U32 R7, R24, c[0x0][0x330], RZ ;  /* 0x0000cc0018070a27 */ /* 0x000fca00078e00ff */
[----:B------:R-:W-:-:S04]  /*3170*/  @P0 SHF.R.U32.HI R24, RZ, c[0x0][0x334], R7 ;  /* 0x0000cd00ff180a19 */ /* 0x000fc80000011607 */
[----:B------:R-:W-:Y:S01]  /*3180*/  LOP3.LUT R24, RZ, R24, RZ, 0x33, !PT ;  /* 0x00000018ff187212 */ /* 0x000fe200078e33ff */
[----:B------:R-:W-:Y:S05]  /*3190*/  BRA `(.L_x_234) ;  /* 0x0000004000007947 */ /* 0x000fea0003800000 */
.L_x_233:
[----:B------:R-:W-:-:S04]  /*31a0*/  MOV R7, c[0x0][0x32c] ;  /* 0x0000cb0000077a02 */ /* 0x000fc80000000f00 */
[----:B------:R-:W-:-:S13]  /*31b0*/  ISETP.NE.AND P0, PT, R7, 0x1, PT ;  /* 0x000000010700780c */ /* 0x000fda0003f05270 */
[----:B------:R-:W-:-:S05]  /*31c0*/  @P0 IMAD.HI.U32 R7, R24, c[0x0][0x330], RZ ;  /* 0x0000cc0018070a27 */ /* 0x000fca00078e00ff */
[----:B------:R-:W-:Y:S02]  /*31d0*/  @P0 SHF.R.U32.HI R24, RZ, c[0x0][0x334], R7 ;  /* 0x0000cd00ff180a19 */ /* 0x000fe40000011607 */
.L_x_234:
[----:B------:R-:W-:Y:S05]  /*31e0*/  BSYNC B0 ;  /* 0x0000000000007941 */ /* 0x000fea0003800000 */
.L_x_232:
[----:B------:R-:W-:-:S04]  /*31f0*/  IMAD R9, R24, c[0x0][0x32c], -R5 ;  /* 0x0000cb0018097a24 */ /* 0x000fc800078e0a05 */
[----:B------:R-:W-:-:S05]  /*3200*/  IMAD.IADD R9, R9, 0x1, -R208 ;  /* 0x0000000109097824 */ /* 0x000fca00078e0ad0 */
[----:B------:R-:W-:Y:S02]  /*3210*/  IADD3 R7, R9, c[0x0][0x32c], RZ ;  /* 0x0000cb0009077a10 */ /* 0x000fe40007ffe0ff */
[----:B------:R-:W-:Y:S02]  /*3220*/  IMNMX R12, R12, R9, !PT ;  /* 0x000000090c0c7217 */ /* 0x000fe40007800200 */
[----:B------:R-:W-:Y:S02]  /*3230*/  IMNMX R14, R14, R7, PT ;  /* 0x000000070e0e7217 */ /* 0x000fe40003800200 */
.L_x_231:
[----:B------:R-:W-:Y:S01]  /*3240*/  ISETP.LT.AND P0, PT, RZ, UR14, PT ;  /* 0x0000000eff007c0c */ /* 0x000fe2000bf01270 */
[----:B------:R-:W1:Y:S03]  /*3250*/  SHFL.IDX PT, R25, R0, 0x1, 0x1c1f ;  /* 0x003c1f0000197f89 */ /* 0x000e6600000e0000 */
        /* <DEDUP_REMOVED lines=9> */
[----:B------:R-:W-:Y:S02]  /*32f0*/  ISETP.GT.AND P5, PT, R12, 0x9, P0 ;  /* 0x000000090c00780c */ /* 0x000fe400007a4270 */
[----:B------:R-:W-:Y:S01]  /*3300*/  FSEL R13, R64, -INF , !P4 ;  /* 0xff800000400d7808 */ /* 0x000fe20006000000 */
[----:B-1----:R-:W-:Y:S01]  /*3310*/  IMAD.IADD R27, R10, 0x1, R25 ;  /* 0x000000010a1b7824 */ /* 0x002fe200078e0219 */
        /* <DEDUP_REMOVED lines=16> */
[----:B------:R-:W-:Y:S02]  /*3420*/  ISETP.GT.AND P5, PT, R12, 0x21, P0 ;  /* 0x000000210c00780c */ /* 0x000fe400007a4270 */
        /* <DEDUP_REMOVED lines=17> */
[----:B------:R-:W-:Y:S01]  /*3540*/  IMAD.IADD R12, R8, 0x1, R25 ;  /* 0x00000001080c7824 */ /* 0x000fe200078e0219 */
[C---:B------:R-:W-:Y:S02]  /*3550*/  ISETP.LT.OR P6, PT, R14.reuse, 0x39, P6 ;  /* 0x000000390e00780c */ /* 0x040fe400037c1670 */
[----:B------:R-:W-:Y:S02]  /*3560*/  ISETP.LT.OR P5, PT, R14, 0x3a, P5 ;  /* 0x0000003a0e00780c */ /* 0x000fe40002fa1670 */
[----:B------:R-:W-:Y:S02]  /*3570*/  IMNMX R0, R27, R6, PT ;  /* 0x000000061b007217 */ /* 0x000fe40003800200 */
[----:B------:R-:W-:Y:S02]  /*3580*/  FSEL R143, R44, -INF , !P6 ;  /* 0xff8000002c8f7808 */ /* 0x000fe40007000000 */
[----:B------:R-:W-:Y:S01]  /*3590*/  FSEL R141, R45, -INF , !P5 ;  /* 0xff8000002d8d7808 */ /* 0x000fe20006800000 */
        /* <DEDUP_REMOVED lines=13> */
.L_x_237:
[----:B------:R-:W-:-:S04]  /*3670*/  MOV R6, c[0x0][0x32c] ;  /* 0x0000cb0000067a02 */ /* 0x000fc80000000f00 */
[----:B------:R-:W-:-:S13]  /*3680*/  ISETP.NE.AND P4, PT, R6, 0x1, PT ;  /* 0x000000010600780c */ /* 0x000fda0003f85270 */
[----:B------:R-:W-:-:S05]  /*3690*/  @P4 IMAD.HI.U32 R6, R8, c[0x0][0x330], RZ ;  /* 0x0000cc0008064a27 */ /* 0x000fca00078e00ff */
[----:B------:R-:W-:Y:S02]  /*36a0*/  @P4 SHF.R.U32.HI R8, RZ, c[0x0][0x334], R6 ;  /* 0x0000cd00ff084a19 */ /* 0x000fe40000011606 */
.L_x_238:
[----:B------:R-:W-:Y:S05]  /*36b0*/  BSYNC B0 ;  /* 0x0000000000007941 */ /* 0x000fea0003800000 */
.L_x_236:
[----:B------:R-:W-:-:S04]  /*36c0*/  IMAD R25, R8, c[0x0][0x32c], -R5 ;  /* 0x0000cb0008197a24 */ /* 0x000fc800078e0a05 */
[----:B------:R-:W-:-:S05]  /*36d0*/  IMAD.IADD R25, R25, 0x1, -R208 ;  /* 0x0000000119197824 */ /* 0x000fca00078e0ad0 */
[----:B------:R-:W-:Y:S02]  /*36e0*/  IADD3 R5, R25, c[0x0][0x32c], RZ ;  /* 0x0000cb0019057a10 */ /* 0x000fe40007ffe0ff */
[----:B------:R-:W-:Y:S02]  /*36f0*/  IMNMX R12, R12, R25, !PT ;  /* 0x000000190c0c7217 */ /* 0x000fe40007800200 */
[----:B------:R-:W-:Y:S02]  /*3700*/  IMNMX R0, R0, R5, PT ;  /* 0x0000000500007217 */ /* 0x000fe40003800200 */
.L_x_235:
[----:B------:R-:W-:Y:S01]  /*3710*/  ISETP.GT.AND P5, PT, R12, 0x8, P0 ;  /* 0x000000080c00780c */ /* 0x000fe200007a4270 */
[----:B------:R-:W-:Y:S01]  /*3720*/  IMAD.SHL.U32 R195, R4, 0x2, RZ ;  /* 0x0000000204c37824 */ /* 0x000fe200078e00ff */
[----:B------:R-:W-:Y:S01]  /*3730*/  ISETP.GT.AND P6, PT, R12, 0x10, P0 ;  /* 0x000000100c00780c */ /* 0x000fe200007c4270 */
[----:B------:R-:W-:Y:S01]  /*3740*/  @UP2 USHF.L.U32 UR17, UR17, 0x7, URZ ;  /* 0x0000000711112899 */ /* 0x000fe2000800063f */
[C---:B------:R-:W-:Y:S01]  /*3750*/  ISETP.LT.OR P5, PT, R0.reuse, 0x9, P5 ;  /* 0x000000090000780c */ /* 0x040fe20002fa1670 */
[C-C-:B------:R-:W-:Y:S01]  /*3760*/  IMAD R189, R3.reuse, 0x2, R195.reuse ;  /* 0x0000000203bd7824 */ /* 0x140fe200078e02c3 */
[----:B------:R-:W-:Y:S01]  /*3770*/  ISETP.LT.OR P6, PT, R0, 0x11, P6 ;  /* 0x000000110000780c */ /* 0x000fe200037c1670 */
[----:B------:R-:W-:Y:S01]  /*3780*/  LDSM.16.MT88.4 R40, [R195+0x2100] ;  /* 0x00210000c328783b */ /* 0x000fe20000004200 */
[----:B------:R-:W-:Y:S01]  /*3790*/  FSEL R14, R18, -INF , !P5 ;  /* 0xff800000120e7808 */ /* 0x000fe20006800000 */
[----:B------:R-:W-:Y:S01]  /*37a0*/  IMAD R190, R2, 0x2, R195 ;  /* 0x0000000202be7824 */ /* 0x000fe200078e02c3 */
[----:B------:R-:W-:Y:S01]  /*37b0*/  FSEL R18, R66, -INF , !P6 ;  /* 0xff80000042127808 */ /* 0x000fe20007000000 */
[----:B------:R-:W-:Y:S01]  /*37c0*/  LDSM.16.MT88.4 R124, [R195+0x100] ;  /* 0x00010000c37c783b */ /* 0x000fe20000004200 */
[C---:B------:R-:W-:Y:S01]  /*37d0*/  ISETP.GT.AND P5, PT, R12.reuse, 0x1, P0 ;  /* 0x000000010c00780c */ /* 0x040fe200007a4270 */
[----:B------:R-:W-:Y:S01]  /*37e0*/  IMAD R188, R3, 0x2, R190 ;  /* 0x0000000203bc7824 */ /* 0x000fe200078e02be */
[C---:B------:R-:W-:Y:S01]  /*37f0*/  ISETP.GT.AND P6, PT, R12.reuse, RZ, P0 ;  /* 0x000000ff0c00720c */ /* 0x040fe200007c4270 */
[----:B------:R-:W-:Y:S01]  /*3800*/  LDSM.16.MT88.4 R104, [R190+0x100] ;  /* 0x00010000be68783b */ /* 0x000fe20000004200 */
[----:B------:R-:W-:Y:S01]  /*3810*/  ISETP.GT.AND P4, PT, R12, 0x9, P0 ;  /* 0x000000090c00780c */ /* 0x000fe20000784270 */
[----:B------:R-:W-:Y:S01]  /*3820*/  ULDC.64 UR4, c[0x0][0x2c8] ;  /* 0x0000b20000047ab9 */ /* 0x000fe20000000a00 */
[C---:B------:R-:W-:Y:S01]  /*3830*/  ISETP.LT.OR P5, PT, R0.reuse, 0x2, P5 ;  /* 0x000000020000780c */ /* 0x040fe20002fa1670 */
[----:B------:R-:W-:Y:S01]  /*3840*/  LDSM.16.MT88.4 R112, [R189+0x100] ;  /* 0x00010000bd70783b */ /* 0x000fe20000004200 */
[----:B------:R-:W-:Y:S01]  /*3850*/  ISETP.LT.OR P6, PT, R0, 0x1, P6 ;  /* 0x000000010000780c */ /* 0x000fe200037c1670 */
[----:B------:R-:W-:Y:S01]  /*3860*/  UIMAD.WIDE.U32 UR20, UR17, UR4, URZ ;  /* 0x00000004111472a5 */ /* 0x000fe2000f8e003f */
[----:B------:R-:W-:Y:S01]  /*3870*/  FMNMX.FTZ R8, R20, R21, !PT ;  /* 0x0000001514087209 */ /* 0x000fe20007810000 */
[----:B------:R-:W-:Y:S01]  /*3880*/  LDSM.16.MT88.4 R120, [R188+0x100] ;  /* 0x00010000bc78783b */ /* 0x000fe20000004200 */
[----:B------:R-:W-:Y:S01]  /*3890*/  ISETP.LT.OR P4, PT, R0, 0xa, P4 ;  /* 0x0000000a0000780c */ /* 0x000fe20002781670 */
[----:B------:R-:W-:Y:S01]  /*38a0*/  UIADD3 UR14, UR14, -0x2, URZ ;  /* 0xfffffffe0e0e7890 */ /* 0x000fe2000fffe03f */
[----:B------:R-:W-:Y:S01]  /*38b0*/  FSEL R24, R23, -INF , !P5 ;  /* 0xff80000017187808 */ /* 0x000fe20006800000 */
[----:B------:R-:W-:Y:S01]  /*38c0*/  LDSM.16.MT88.4 R80, [R190+0x4100] ;  /* 0x00410000be50783b */ /* 0x000fe20000004200 */
[----:B------:R-:W-:Y:S01]  /*38d0*/  FSEL R22, R22, -INF , !P6 ;  /* 0xff80000016167808 */ /* 0x000fe20007000000 */
[----:B------:R-:W-:Y:S01]  /*38e0*/  @UP2 UMOV UR17, UR21 ;  /* 0x0000001500112c82 */ /* 0x000fe20008000000 */
[----:B------:R-:W-:Y:S01]  /*38f0*/  FMNMX.FTZ R8, R15, R8, !PT ;  /* 0x000000080f087209 */ /* 0x000fe20007810000 */
[----:B------:R-:W-:Y:S01]  /*3900*/  LDSM.16.MT88.4 R88, [R189+0x4100] ;  /* 0x00410000bd58783b */ /* 0x000fe20000004200 */
[----:B------:R-:W-:Y:S01]  /*3910*/  FSEL R6, R19, -INF , !P4 ;  /* 0xff80000013067808 */ /* 0x000fe20006000000 */
[----:B------:R-:W-:Y:S01]  /*3920*/  @UP2 USHF.R.U32.HI UR7, URZ, UR5, UR17 ;  /* 0x000000053f072299 */ /* 0x000fe20008011611 */
[----:B------:R-:W-:Y:S01]  /*3930*/  FMNMX.FTZ R5, R22, R24, !PT ;  /* 0x0000001816057209 */ /* 0x000fe20007810000 */
[----:B------:R-:W-:Y:S01]  /*3940*/  LDSM.16.MT88.4 R136, [R190+0x900] ;  /* 0x00090000be88783b */ /* 0x000fe20000004200 */
[----:B------:R-:W-:Y:S01]  /*3950*/  FMNMX.FTZ R8, R17, R8, !PT ;  /* 0x0000000811087209 */ /* 0x000fe20007810000 */
[----:B------:R-:W-:Y:S01]  /*3960*/  UIADD3 UR4, UR6, UR7, URZ ;  /* 0x0000000706047290 */ /* 0x000fe2000fffe03f */
[----:B------:R-:W-:Y:S01]  /*3970*/  ISETP.GT.AND P4, PT, R12, 0x11, P0 ;  /* 0x000000110c00780c */ /* 0x000fe20000784270 */
[----:B------:R-:W-:Y:S01]  /*3980*/  LDSM.16.MT88.4 R132, [R189+0x900] ;  /* 0x00090000bd84783b */ /* 0x000fe20000004200 */
[----:B------:R-:W-:Y:S01]  /*3990*/  FMNMX.FTZ R5, R14, R5, !PT ;  /* 0x000000050e057209 */ /* 0x000fe20007810000 */
[----:B------:R-:W-:Y:S01]  /*39a0*/  ULDC UR7, c[0x0][0x328] ;  /* 0x0000ca0000077ab9 */ /* 0x000fe20000000800 */
[----:B------:R-:W-:Y:S01]  /*39b0*/  FMNMX.FTZ R8, R13, R8, !PT ;  /* 0x000000080d087209 */ /* 0x000fe20007810000 */
[----:B------:R-:W-:Y:S01]  /*39c0*/  LDSM.16.MT88.4 R32, [R188+0x900] ;  /* 0x00090000bc20783b */ /* 0x000fe20000004200 */
[----:B------:R-:W-:Y:S01]  /*39d0*/  ISETP.LT.OR P4, PT, R0, 0x12, P4 ;  /* 0x000000120000780c */ /* 0x000fe20002781670 */
[----:B------:R-:W-:Y:S01]  /*39e0*/  UIADD3 UR7, UR4, UR7, URZ ;  /* 0x0000000704077290 */ /* 0x000fe2000fffe03f */
[----:B------:R-:W-:Y:S01]  /*39f0*/  ISETP.GT.AND P5, PT, R12, 0x18, P0 ;  /* 0x000000180c00780c */ /* 0x000fe200007a4270 */
[----:B------:R-:W-:Y:S01]  /*3a00*/  LDSM.16.MT88.4 R28, [R190+0x2900] ;  /* 0x00290000be1c783b */ /* 0x000fe20000004200 */
[----:B------:R-:W-:-:S02]  /*3a10*/  FMNMX.FTZ R5, R6, R5, !PT ;  /* 0x0000000506057209 */ /* 0x000fc40007810000 */
[----:B------:R-:W-:Y:S02]  /*3a20*/  FMNMX.FTZ R8, R11, R8, !PT ;  /* 0x000000080b087209 */ /* 0x000fe40007810000 */
[----:B------:R-:W-:Y:S02]  /*3a30*/  FSEL R16, R67, -INF , !P4 ;  /* 0xff80000043107808 */ /* 0x000fe40006000000 */
[----:B------:R-:W-:Y:S01]  /*3a40*/  ISETP.GT.AND P4, PT, R12, 0x19, P0 ;  /* 0x000000190c00780c */ /* 0x000fe20000784270 */
[----:B------:R-:W-:Y:S01]  /*3a50*/  LDSM.16.MT88.4 R64, [R188+0x2100] ;  /* 0x00210000bc40783b */ /* 0x000fe20000004200 */
[----:B------:R-:W-:Y:S02]  /*3a60*/  ISETP.LT.OR P5, PT, R0, 0x19, P5 ;  /* 0x000000190000780c */ /* 0x000fe40002fa1670 */
[----:B------:R-:W-:Y:S02]  /*3a70*/  FMNMX.FTZ R5, R18, R5, !PT ;  /* 0x0000000512057209 */ /* 0x000fe40007810000 */
[----:B------:R-:W-:-:S02]  /*3a80*/  FMNMX.FTZ R8, R9, R8, !PT ;  /* 0x0000000809087209 */ /* 0x000fc40007810000 */
[----:B------:R-:W-:Y:S02]  /*3a90*/  ISETP.LT.OR P4, PT, R0, 0x1a, P4 ;  /* 0x0000001a0000780c */ /* 0x000fe40002781670 */
[----:B------:R-:W-:Y:S02]  /*3aa0*/  FSEL R10, R62, -INF , !P5 ;  /* 0xff8000003e0a7808 */ /* 0x000fe40006800000 */
[----:B------:R-:W-:Y:S02]  /*3ab0*/  ISETP.GT.AND P5, PT, R12, 0x20, P0 ;  /* 0x000000200c00780c */ /* 0x000fe400007a4270 */
[----:B------:R-:W-:Y:S02]  /*3ac0*/  FMNMX.FTZ R5, R16, R5, !PT ;  /* 0x0000000510057209 */ /* 0x000fe40007810000 */
[----:B------:R-:W-:Y:S02]  /*3ad0*/  FMNMX.FTZ R26, R7, R8, !PT ;  /* 0x00000008071a7209 */ /* 0x000fe40007810000 */
[----:B------:R-:W-:-:S02]  /*3ae0*/  FSEL R8, R63, -INF , !P4 ;  /* 0xff8000003f087808 */ /* 0x000fc40006000000 */
[----:B------:R-:W-:Y:S02]  /*3af0*/  ISETP.GT.AND P4, PT, R12, 0x21, P0 ;  /* 0x000000210c00780c */ /* 0x000fe40000784270 */
[----:B------:R-:W-:Y:S02]  /*3b00*/  ISETP.LT.OR P5, PT, R0, 0x21, P5 ;  /* 0x000000210000780c */ /* 0x000fe40002fa1670 */
[----:B------:R-:W-:Y:S02]  /*3b10*/  FMNMX.FTZ R5, R10, R5, !PT ;  /* 0x000000050a057209 */ /* 0x000fe40007810000 */
[----:B------:R-:W-:Y:S02]  /*3b20*/  FMNMX.FTZ R26, R155, R26, !PT ;  /* 0x0000001a9b1a7209 */ /* 0x000fe40007810000 */
[----:B------:R-:W-:Y:S02]  /*3b30*/  ISETP.LT.OR P4, PT, R0, 0x22, P4 ;  /* 0x000000220000780c */ /* 0x000fe40002781670 */
[----:B------:R-:W-:-:S02]  /*3b40*/  FSEL R172, R58, -INF , !P5 ;  /* 0xff8000003aac7808 */ /* 0x000fc40006800000 */
[----:B------:R-:W-:Y:S02]  /*3b50*/  ISETP.GT.AND P5, PT, R12, 0x28, P0 ;  /* 0x000000280c00780c */ /* 0x000fe400007a4270 */
[----:B------:R-:W-:Y:S02]  /*3b60*/  FMNMX.FTZ R19, R8, R5, !PT ;  /* 0x0000000508137209 */ /* 0x000fe40007810000 */
[----:B------:R-:W-:Y:S02]  /*3b70*/  FMNMX.FTZ R26, R163, R26, !PT ;  /* 0x0000001aa31a7209 */ /* 0x000fe40007810000 */
[----:B------:R-:W-:Y:S02]  /*3b80*/  FSEL R162, R59, -INF , !P4 ;  /* 0xff8000003ba27808 */ /* 0x000fe40006000000 */
[----:B------:R-:W-:Y:S01]  /*3b90*/  ISETP.GT.AND P4, PT, R12, 0x29, P0 ;  /* 0x000000290c00780c */ /* 0x000fe20000784270 */
[----:B------:R-:W-:Y:S01]  /*3ba0*/  LDSM.16.MT88.4 R56, [R189+0x2100] ;  /* 0x00210000bd38783b */ /* 0x000fe20000004200 */
[----:B------:R-:W-:-:S02]  /*3bb0*/  ISETP.LT.OR P5, PT, R0, 0x29, P5 ;  /* 0x000000290000780c */ /* 0x000fc40002fa1670 */
[----:B------:R-:W-:Y:S02]  /*3bc0*/  FMNMX.FTZ R19, R172, R19, !PT ;  /* 0x00000013ac137209 */ /* 0x000fe40007810000 */
[----:B------:R-:W-:Y:S02]  /*3bd0*/  FMNMX.FTZ R26, R161, R26, !PT ;  /* 0x0000001aa11a7209 */ /* 0x000fe40007810000 */
[----:B------:R-:W-:Y:S02]  /*3be0*/  ISETP.GT.AND P6, PT, R12, 0x30, P0 ;  /* 0x000000300c00780c */ /* 0x000fe400007c4270 */
[----:B------:R-:W-:Y:S02]  /*3bf0*/  ISETP.LT.OR P4, PT, R0, 0x2a, P4 ;  /* 0x0000002a0000780c */ /* 0x000fe40002781670 */
[----:B------:R-:W-:Y:S02]  /*3c00*/  FSEL R170, R74, -INF , !P5 ;  /* 0xff8000004aaa7808 */ /* 0x000fe40006800000 */
        /* <DEDUP_REMOVED lines=8> */
[----:B------:R-:W-:Y:S02]  /*3c90*/  ISETP.GT.AND P4, PT, R12, 0x38, P0 ;  /* 0x000000380c00780c */ /* 0x000fe40000784270 */
[----:B------:R-:W-:Y:S02]  /*3ca0*/  ISETP.LT.OR P5, PT, R0, 0x32, P5 ;  /* 0x000000320000780c */ /* 0x000fe40002fa1670 */
[----:B------:R-:W-:Y:S02]  /*3cb0*/  FSEL R166, R50, -INF , !P6 ;  /* 0xff80000032a67808 */ /* 0x000fe40007000000 */
[----:B------:R-:W-:Y:S02]  /*3cc0*/  FMNMX.FTZ R19, R164, R19, !PT ;  /* 0x00000013a4137209 */ /* 0x000fe40007810000 */
[----:B------:R-:W-:Y:S02]  /*3cd0*/  FMNMX.FTZ R26, R165, R26, !PT ;  /* 0x0000001aa51a7209 */ /* 0x000fe40007810000 */
[----:B------:R-:W-:-:S02]  /*3ce0*/  ISETP.GT.AND P0, PT, R12, 0x39, P0 ;  /* 0x000000390c00780c */ /* 0x000fc40000704270 */
[----:B------:R-:W-:Y:S02]  /*3cf0*/  FSEL R142, R51, -INF , !P5 ;  /* 0xff800000338e7808 */ /* 0x000fe40006800000 */
[----:B------:R-:W-:Y:S01]  /*3d00*/  ISETP.LT.OR P4, PT, R0, 0x39, P4 ;  /* 0x000000390000780c */ /* 0x000fe20002781670 */
[----:B------:R-:W-:Y:S01]  /*3d10*/  LDSM.16.MT88.4 R48, [R190+0x2100] ;  /* 0x00210000be30783b */ /* 0x000fe20000004200 */
[----:B------:R-:W-:Y:S02]  /*3d20*/  FMNMX.FTZ R19, R166, R19, !PT ;  /* 0x00000013a6137209 */ /* 0x000fe40007810000 */
[----:B------:R-:W-:Y:S02]  /*3d30*/  FMNMX.FTZ R26, R143, R26, !PT ;  /* 0x0000001a8f1a7209 */ /* 0x000fe40007810000 */
[----:B------:R-:W-:Y:S02]  /*3d40*/  ISETP.LT.OR P0, PT, R0, 0x3a, P0 ;  /* 0x0000003a0000780c */ /* 0x000fe40000701670 */
[----:B------:R-:W-:-:S02]  /*3d50*/  FSEL R140, R46, -INF , !P4 ;  /* 0xff8000002e8c7808 */ /* 0x000fc40006000000 */
[----:B------:R-:W-:Y:S02]  /*3d60*/  FMNMX.FTZ R19, R142, R19, !PT ;  /* 0x000000138e137209 */ /* 0x000fe40007810000 */
[----:B------:R-:W-:Y:S02]  /*3d70*/  FMNMX.FTZ R5, R141, R26, !PT ;  /* 0x0000001a8d057209 */ /* 0x000fe40007810000 */
[----:B------:R-:W-:Y:S02]  /*3d80*/  FSEL R160, R47, -INF , !P0 ;  /* 0xff8000002fa07808 */ /* 0x000fe40004000000 */
[----:B------:R-:W-:Y:S01]  /*3d90*/  FMNMX.FTZ R19, R140, R19, !PT ;  /* 0x000000138c137209 */ /* 0x000fe20007810000 */
[----:B------:R-:W1:Y:S03]  /*3da0*/  SHFL.BFLY PT, R26, R5, 0x2, 0x1f ;  /* 0x0c401f00051a7f89 */ /* 0x000e6600000e0000 */
[----:B------:R-:W-:-:S05]  /*3db0*/  FMNMX.FTZ R19, R160, R19, !PT ;  /* 0x00000013a0137209 */ /* 0x000fca0007810000 */
[----:B------:R-:W2:Y:S01]  /*3dc0*/  SHFL.BFLY PT, R12, R19, 0x2, 0x1f ;  /* 0x0c401f00130c7f89 */ /* 0x000ea200000e0000 */
[----:B-1----:R-:W-:-:S05]  /*3dd0*/  FMNMX.FTZ R23, R5, R26, !PT ;  /* 0x0000001a05177209 */ /* 0x002fca0007810000 */
[----:B------:R-:W1:Y:S01]  /*3de0*/  SHFL.BFLY PT, R0, R23, 0x1, 0x1f ;  /* 0x0c201f0017007f89 */ /* 0x000e6200000e0000 */
[----:B--2---:R-:W-:-:S05]  /*3df0*/  FMNMX.FTZ R5, R19, R12, !PT ;  /* 0x0000000c13057209 */ /* 0x004fca0007810000 */
[----:B------:R-:W2:Y:S01]  /*3e00*/  SHFL.BFLY PT, R12, R5, 0x1, 0x1f ;  /* 0x0c201f00050c7f89 */ /* 0x000ea200000e0000 */
[----:B-1----:R-:W-:-:S04]  /*3e10*/  FMNMX.FTZ R0, R23, R0, !PT ;  /* 0x0000000017007209 */ /* 0x002fc80007810000 */
[C---:B------:R-:W-:Y:S01]  /*3e20*/  FSETP.NEU.FTZ.AND P0, PT, R0.reuse, -INF , PT ;  /* 0xff8000000000780b */ /* 0x040fe20003f1d000 */
[----:B------:R-:W-:Y:S01]  /*3e30*/  FMUL.FTZ R168, R0, c[0x0][0x2d0] ;  /* 0x0000b40000a87a20 */ /* 0x000fe20000410000 */
[----:B--2---:R-:W-:-:S04]  /*3e40*/  FMNMX.FTZ R12, R5, R12, !PT ;  /* 0x0000000c050c7209 */ /* 0x004fc80007810000 */
[----:B------:R-:W-:Y:S02]  /*3e50*/  FSEL R168, R168, RZ, P0 ;  /* 0x000000ffa8a87208 */ /* 0x000fe40000000000 */
[C---:B------:R-:W-:Y:S01]  /*3e60*/  FSETP.NEU.FTZ.AND P0, PT, R12.reuse, -INF , PT ;  /* 0xff8000000c00780b */ /* 0x040fe20003f1d000 */
[----:B------:R-:W-:Y:S02]  /*3e70*/  FMUL.FTZ R159, R12, c[0x0][0x2d0] ;  /* 0x0000b4000c9f7a20 */ /* 0x000fe40000410000 */
[--C-:B------:R-:W-:Y:S02]  /*3e80*/  FFMA.FTZ R152, R15, c[0x0][0x2d0], -R168.reuse ;  /* 0x0000b4000f987a23 */ /* 0x100fe400000108a8 */
[--C-:B------:R-:W-:Y:S01]  /*3e90*/  FFMA.FTZ R154, R20, c[0x0][0x2d0], -R168.reuse ;  /* 0x0000b400149a7a23 */ /* 0x100fe200000108a8 */
[----:B------:R-:W-:Y:S01]  /*3ea0*/  FSEL R159, R159, RZ, P0 ;  /* 0x000000ff9f9f7208 */ /* 0x000fe20000000000 */
[--C-:B------:R-:W-:Y:S01]  /*3eb0*/  FFMA.FTZ R153, R21, c[0x0][0x2d0], -R168.reuse ;  /* 0x0000b40015997a23 */ /* 0x100fe200000108a8 */
[----:B------:R-:W-:Y:S01]  /*3ec0*/  PLOP3.LUT P0, PT, PT, PT, UP1, 0x40, 0x0 ;  /* 0x000000000000781c */ /* 0x000fe20003f0e818 */
[----:B------:R-:W-:Y:S01]  /*3ed0*/  FFMA.FTZ R147, R17, c[0x0][0x2d0], -R168 ;  /* 0x0000b40011937a23 */ /* 0x000fe200000108a8 */
[----:B------:R-:W-:Y:S01]  /*3ee0*/  MUFU.EX2 R152, R152 ;  /* 0x0000009800987308 */ /* 0x000fe20000000800 */
[----:B------:R-:W-:-:S02]  /*3ef0*/  FFMA.FTZ R148, R22, c[0x0][0x2d0], -R159 ;  /* 0x0000b40016947a23 */ /* 0x000fc4000001089f */
[--C-:B------:R-:W-:Y:S01]  /*3f00*/  FFMA.FTZ R149, R24, c[0x0][0x2d0], -R159.reuse ;  /* 0x0000b40018957a23 */ /* 0x100fe2000001089f */
[----:B------:R-:W-:Y:S01]  /*3f10*/  LDSM.16.MT88.4 R20, [R189+0x2900] ;  /* 0x00290000bd14783b */ /* 0x000fe20000004200 */
[--C-:B------:R-:W-:Y:S02]  /*3f20*/  FFMA.FTZ R150, R14, c[0x0][0x2d0], -R159.reuse ;  /* 0x0000b4000e967a23 */ /* 0x100fe4000001089f */
[--C-:B------:R-:W-:Y:S01]  /*3f30*/  FFMA.FTZ R15, R6, c[0x0][0x2d0], -R159.reuse ;  /* 0x0000b400060f7a23 */ /* 0x100fe2000001089f */
[----:B------:R-:W-:Y:S01]  /*3f40*/  MUFU.EX2 R154, R154 ;  /* 0x0000009a009a7308 */ /* 0x000fe20000000800 */
[--C-:B------:R-:W-:Y:S01]  /*3f50*/  FFMA.FTZ R14, R7, c[0x0][0x2d0], -R168.reuse ;  /* 0x0000b400070e7a23 */ /* 0x100fe200000108a8 */
[----:B------:R-:W-:Y:S01]  /*3f60*/  LDSM.16.MT88.4 R24, [R195+0x900] ;  /* 0x00090000c318783b */ /* 0x000fe20000004200 */
[--C-:B------:R-:W-:Y:S02]  /*3f70*/  FFMA.FTZ R146, R11, c[0x0][0x2d0], -R168.reuse ;  /* 0x0000b4000b927a23 */ /* 0x100fe400000108a8 */
[----:B------:R-:W-:Y:S01]  /*3f80*/  FFMA.FTZ R145, R9, c[0x0][0x2d0], -R168 ;  /* 0x0000b40009917a23 */ /* 0x000fe200000108a8 */
[----:B------:R-:W1:Y:S01]  /*3f90*/  LDSM.16.MT88.4 R4, [R188+0x4100] ;  /* 0x00410000bc04783b */ /* 0x000e620000004200 */
[--C-:B------:R-:W-:Y:S01]  /*3fa0*/  FFMA.FTZ R3, R10, c[0x0][0x2d0], -R159.reuse ;  /* 0x0000b4000a037a23 */ /* 0x100fe2000001089f */
[----:B------:R-:W2:Y:S01]  /*3fb0*/  MUFU.EX2 R153, R153 ;  /* 0x0000009900997308 */ /* 0x000ea20000000800 */
[----:B------:R-:W-:-:S02]  /*3fc0*/  FFMA.FTZ R2, R8, c[0x0][0x2d0], -R159 ;  /* 0x0000b40008027a23 */ /* 0x000fc4000001089f */
[----:B------:R-:W3:Y:S01]  /*3fd0*/  LDSM.16.MT88.4 R8, [R195+0x2900] ;  /* 0x00290000c308783b */ /* 0x000ee20000004200 */
[--C-:B------:R-:W-:Y:S02]  /*3fe0*/  FFMA.FTZ R151, R13, c[0x0][0x2d0], -R168.reuse ;  /* 0x0000b4000d977a23 */ /* 0x100fe400000108a8 */
[--C-:B------:R-:W-:Y:S02]  /*3ff0*/  FFMA.FTZ R144, R18, c[0x0][0x2d0], -R159.reuse ;  /* 0x0000b40012907a23 */ /* 0x100fe4000001089f */
[----:B------:R-:W4:Y:S01]  /*4000*/  MUFU.EX2 R147, R147 ;  /* 0x0000009300937308 */ /* 0x000f220000000800 */
[----:B------:R-:W-:Y:S02]  /*4010*/  FFMA.FTZ R13, R16, c[0x0][0x2d0], -R159 ;  /* 0x0000b400100d7a23 */ /* 0x000fe4000001089f */
[----:B------:R-:W5:Y:S01]  /*4020*/  LDSM.16.MT88.4 R16, [R188+0x2900] ;  /* 0x00290000bc10783b */ /* 0x000f620000004200 */
[--C-:B------:R-:W-:Y:S02]  /*4030*/  FFMA.FTZ R158, R163, c[0x0][0x2d0], -R168.reuse ;  /* 0x0000b400a39e7a23 */ /* 0x100fe400000108a8 */
[----:B------:R-:W-:-:S02]  /*4040*/  FFMA.FTZ R156, R161, c[0x0][0x2d0], -R168 ;  /* 0x0000b400a19c7a23 */ /* 0x000fc400000108a8 */
[----:B------:R-:W-:Y:S01]  /*4050*/  MUFU.EX2 R148, R148 ;  /* 0x0000009400947308 */ /* 0x000fe20000000800 */
[----:B--2---:R-:W-:Y:S01]  /*4060*/  F2FP.BF16.PACK_AB R96, R153, R154 ;  /* 0x0000009a9960723e */ /* 0x004fe200000010ff */
[--C-:B------:R-:W-:Y:S02]  /*4070*/  FFMA.FTZ R155, R155, c[0x0][0x2d0], -R168.reuse ;  /* 0x0000b4009b9b7a23 */ /* 0x100fe400000108a8 */
[----:B------:R-:W-:Y:S02]  /*4080*/  FFMA.FTZ R157, R157, c[0x0][0x2d0], -R168 ;  /* 0x0000b4009d9d7a23 */ /* 0x000fe400000108a8 */
[--C-:B------:R-:W-:Y:S02]  /*4090*/  FFMA.FTZ R161, R172, c[0x0][0x2d0], -R159.reuse ;  /* 0x0000b400aca17a23 */ /* 0x100fe4000001089f */
[----:B------:R-:W2:Y:S01]  /*40a0*/  MUFU.EX2 R149, R149 ;  /* 0x0000009500957308 */ /* 0x000ea20000000800 */
[----:B----4-:R-:W-:Y:S01]  /*40b0*/  F2FP.BF16.PACK_AB R98, R147, R152 ;  /* 0x000000989362723e */ /* 0x010fe200000010ff */
[----:B------:R-:W-:-:S02]  /*40c0*/  FFMA.FTZ R162, R162, c[0x0][0x2d0], -R159 ;  /* 0x0000b400a2a27a23 */ /* 0x000fc4000001089f */
[--C-:B------:R-:W-:Y:S02]  /*40d0*/  FFMA.FTZ R163, R170, c[0x0][0x2d0], -R159.reuse ;  /* 0x0000b400aaa37a23 */ /* 0x100fe4000001089f */
[--C-:B------:R-:W-:Y:S02]  /*40e0*/  FFMA.FTZ R164, R164, c[0x0][0x2d0], -R159.reuse ;  /* 0x0000b400a4a47a23 */ /* 0x100fe4000001089f */
[----:B------:R-:W-:Y:S01]  /*40f0*/  MUFU.EX2 R150, R150 ;  /* 0x0000009600967308 */ /* 0x000fe20000000800 */
[--C-:B------:R-:W-:Y:S02]  /*4100*/  FFMA.FTZ R170, R165, c[0x0][0x2d0], -R168.reuse ;  /* 0x0000b400a5aa7a23 */ /* 0x100fe400000108a8 */
[--C-:B------:R-:W-:Y:S02]  /*4110*/  FFMA.FTZ R167, R167, c[0x0][0x2d0], -R168.reuse ;  /* 0x0000b400a7a77a23 */ /* 0x100fe400000108a8 */
[--C-:B------:R-:W-:Y:S02]  /*4120*/  FFMA.FTZ R165, R143, c[0x0][0x2d0], -R168.reuse ;  /* 0x0000b4008fa57a23 */ /* 0x100fe400000108a8 */
[----:B------:R-:W-:Y:S01]  /*4130*/  FFMA.FTZ R212, R141, c[0x0][0x2d0], -R168 ;  /* 0x0000b4008dd47a23 */ /* 0x000fe200000108a8 */
[----:B------:R-:W4:Y:S01]  /*4140*/  MUFU.EX2 R15, R15 ;  /* 0x0000000f000f7308 */ /* 0x000f220000000800 */
[----:B--2---:R-:W-:Y:S01]  /*4150*/  F2FP.BF16.PACK_AB R97, R149, R148 ;  /* 0x000000949561723e */ /* 0x004fe200000010ff */
[----:B------:R-:W-:-:S02]  /*4160*/  FFMA.FTZ R166, R166, c[0x0][0x2d0], -R159 ;  /* 0x0000b400a6a67a23 */ /* 0x000fc4000001089f */
[--C-:B------:R-:W-:Y:S02]  /*4170*/  FFMA.FTZ R169, R142, c[0x0][0x2d0], -R159.reuse ;  /* 0x0000b4008ea97a23 */ /* 0x100fe4000001089f */
[--C-:B------:R-:W-:Y:S02]  /*4180*/  FFMA.FTZ R168, R140, c[0x0][0x2d0], -R159.reuse ;  /* 0x0000b4008ca87a23 */ /* 0x100fe4000001089f */
[----:B------:R-:W-:Y:S01]  /*4190*/  MUFU.EX2 R151, R151 ;  /* 0x0000009700977308 */ /* 0x000fe20000000800 */
[----:B------:R-:W-:Y:S01]  /*41a0*/  FFMA.FTZ R209, R160, c[0x0][0x2d0], -R159 ;  /* 0x0000b400a0d17a23 */ /* 0x000fe2000001089f */
[----:B------:R-:W-:Y:S01]  /*41b0*/  LDSM.16.MT88.4 R140, [R190+0x1900] ;  /* 0x00190000be8c783b */ /* 0x000fe20000004200 */
[----:B------:R-:W-:Y:S02]  /*41c0*/  FADD.FTZ R153, R154, R153 ;  /* 0x000000999a997221 */ /* 0x000fe40000010000 */
[----:B------:R-:W-:Y:S02]  /*41d0*/  FADD.FTZ R149, R148, R149 ;  /* 0x0000009594957221 */ /* 0x000fe40000010000 */
[----:B------:R-:W-:Y:S01]  /*41e0*/  FADD.FTZ R152, R152, R153 ;  /* 0x0000009998987221 */ /* 0x000fe20000010000 */
[----:B----4-:R-:W-:Y:S01]  /*41f0*/  F2FP.BF16.PACK_AB R99, R15, R150 ;  /* 0x000000960f63723e */ /* 0x010fe200000010ff */
[----:B------:R-:W2:Y:S01]  /*4200*/  MUFU.EX2 R146, R146 ;  /* 0x0000009200927308 */ /* 0x000ea20000000800 */
[----:B------:R-:W-:-:S02]  /*4210*/  FADD.FTZ R150, R150, R149 ;  /* 0x0000009596967221 */ /* 0x000fc40000010000 */
[----:B------:R-:W-:Y:S02]  /*4220*/  FADD.FTZ R152, R147, R152 ;  /* 0x0000009893987221 */ /* 0x000fe40000010000 */
[----:B------:R-:W-:Y:S01]  /*4230*/  FADD.FTZ R15, R15, R150 ;  /* 0x000000960f0f7221 */ /* 0x000fe20000010000 */
[C---:B------:R-:W-:Y:S02]  /*4240*/  HMMA.16816.F32.BF16 R36, R96.reuse, R40, RZ ;  /* 0x000000286024723c */ /* 0x040fe400000418ff */
[----:B------:R-:W-:Y:S06]  /*4250*/  MUFU.EX2 R145, R145 ;  /* 0x0000009100917308 */ /* 0x000fec0000000800 */
[C---:B------:R-:W-:Y:S02]  /*4260*/  HMMA.16816.F32.BF16 R52, R96.reuse, R56, RZ ;  /* 0x000000386034723c */ /* 0x040fe400000418ff */
[----:B------:R-:W-:Y:S06]  /*4270*/  MUFU.EX2 R14, R14 ;  /* 0x0000000e000e7308 */ /* 0x000fec0000000800 */
[C---:B------:R-:W-:Y:S02]  /*4280*/  HMMA.16816.F32.BF16 R40, R96.reuse, R42, RZ ;  /* 0x0000002a6028723c */ /* 0x040fe400000418ff */
        /* <DEDUP_REMOVED lines=38> */
[----:B------:R-:W3:Y:S06]  /*44f0*/  MUFU.EX2 R209, R209 ;  /* 0x000000d100d17308 */ /* 0x000eec0000000800 */
[C---:B-1----:R-:W-:Y:S07]  /*4500*/  HMMA.16816.F32.BF16 R92, R96.reuse, R4, RZ ;  /* 0x00000004605c723c */ /* 0x042fee00000418ff */
[----:B--2---:R-:W-:Y:S01]  /*4510*/  F2FP.BF16.PACK_AB R4, R146, R151 ;  /* 0x000000979204723e */ /* 0x004fe200000010ff */
[----:B------:R-:W-:Y:S01]  /*4520*/  HMMA.16816.F32.BF16 R96, R96, R6, RZ ;  /* 0x000000066060723c */ /* 0x000fe200000418ff */
[----:B----4-:R-:W-:Y:S01]  /*4530*/  F2FP.BF16.PACK_AB R5, R13, R144 ;  /* 0x000000900d05723e */ /* 0x010fe200000010ff */
[----:B------:R-:W-:-:S02]  /*4540*/  FADD.FTZ R151, R151, R152 ;  /* 0x0000009897977221 */ /* 0x000fc40000010000 */
[----:B------:R-:W-:Y:S02]  /*4550*/  FADD.FTZ R144, R144, R15 ;  /* 0x0000000f90907221 */ /* 0x000fe40000010000 */
[----:B------:R-:W-:Y:S01]  /*4560*/  FADD.FTZ R146, R146, R151 ;  /* 0x0000009792927221 */ /* 0x000fe20000010000 */
[----:B------:R-:W-:Y:S01]  /*4570*/  F2FP.BF16.PACK_AB R6, R14, R145 ;  /* 0x000000910e06723e */ /* 0x000fe200000010ff */
[----:B------:R-:W-:Y:S01]  /*4580*/  FADD.FTZ R144, R13, R144 ;  /* 0x000000900d907221 */ /* 0x000fe20000010000 */
[----:B------:R-:W-:Y:S01]  /*4590*/  F2FP.BF16.PACK_AB R7, R2, R3 ;  /* 0x000000030207723e */ /* 0x000fe200000010ff */
[----:B------:R-:W-:Y:S02]  /*45a0*/  FADD.FTZ R145, R145, R146 ;  /* 0x0000009291917221 */ /* 0x000fe40000010000 */
[----:B------:R-:W-:Y:S02]  /*45b0*/  FADD.FTZ R3, R3, R144 ;  /* 0x0000009003037221 */ /* 0x000fe40000010000 */
[----:B------:R-:W-:-:S02]  /*45c0*/  FADD.FTZ R14, R14, R145 ;  /* 0x000000910e0e7221 */ /* 0x000fc40000010000 */
[----:B---3--:R-:W-:Y:S01]  /*45d0*/  HMMA.16816.F32.BF16 R36, R4, R8, R36 ;  /* 0x000000080424723c */ /* 0x008fe20000041824 */
        /* <DEDUP_REMOVED lines=125> */
[----:B------:R-:W-:-:S02]  /*4db0*/  UIADD3 UR17, UR4, -0x1, URZ ;  /* 0xffffffff04117890 */ /* 0x000fc4000fffe03f */
[----:B------:R-:W-:-:S10]  /*4dc0*/  ULDC UR6, c[0x0][0x32c] ;  /* 0x0000cb0000067ab9 */ /* 0x000fd40000000800 */
[----:B------:R-:W-:Y:S05]  /*4dd0*/  @P0 BRA `(.L_x_240) ;  /* 0x0000007000000947 */ /* 0x000fea0003800000 */
[----:B------:R-:W-:Y:S02]  /*4de0*/  UISETP.NE.AND UP0, UPT, UR6, 0x1, UPT ;  /* 0x000000010600788c */ /* 0x000fe4000bf05270 */
[----:B------:R-:W-:-:S03]  /*4df0*/  UIADD3 UR17, -UR4, URZ, URZ ;  /* 0x0000003f04117290 */ /* 0x000fc6000fffe13f */
[----:B------:R-:W-:Y:S02]  /*4e00*/  ULDC.64 UR4, c[0x0][0x330] ;  /* 0x0000cc0000047ab9 */ /* 0x000fe40000000a00 */
[----:B------:R-:W-:-:S04]  /*4e10*/  UIMAD.WIDE.U32 UR20, UR17, UR4, URZ ;  /* 0x00000004111472a5 */ /* 0x000fc8000f8e003f */
[----:B------:R-:W-:-:S04]  /*4e20*/  @UP0 USHF.R.U32.HI UR17, URZ, UR5, UR21 ;  /* 0x000000053f110299 */ /* 0x000fc80008011615 */
[----:B------:R-:W-:Y:S01]  /*4e30*/  ULOP3.LUT UR17, URZ, UR17, URZ, 0x33, !UPT ;  /* 0x000000113f117292 */ /* 0x000fe2000f8e333f */
[----:B------:R-:W-:Y:S05]  /*4e40*/  BRA `(.L_x_241) ;  /* 0x0000004000007947 */ /* 0x000fea0003800000 */
.L_x_240:
[----:B------:R-:W-:Y:S02]  /*4e50*/  UISETP.NE.AND UP0, UPT, UR6, 0x1, UPT ;  /* 0x000000010600788c */ /* 0x000fe4000bf05270 */
[----:B------:R-:W-:Y:S02]  /*4e60*/  ULDC.64 UR4, c[0x0][0x330] ;  /* 0x0000cc0000047ab9 */ /* 0x000fe40000000a00 */
[----:B------:R-:W-:-:S07]  /*4e70*/  UIMAD.WIDE.U32 UR20, UR17, UR4, URZ ;  /* 0x00000004111472a5 */ /* 0x000fce000f8e003f */
[----:B------:R-:W-:Y:S02]  /*4e80*/  @UP0 USHF.R.U32.HI UR17, URZ, UR5, UR21 ;  /* 0x000000053f110299 */ /* 0x000fe40008011615 */
.L_x_241:
[----:B------:R-:W-:Y:S02]  /*4e90*/  ULDC UR4, c[0x0][0x32c] ;  /* 0x0000cb0000047ab9 */ /* 0x000fe40000000800 */
[----:B------:R-:W-:-:S04]  /*4ea0*/  UIMAD UR4, UR17, UR6, UR4 ;  /* 0x00000006110472a4 */ /* 0x000fc8000f8e0204 */
[----:B------:R-:W-:-:S04]  /*4eb0*/  UISETP.LT.AND UP0, UPT, UR7, UR4, UPT ;  /* 0x000000040700728c */ /* 0x000fc8000bf01270 */
[----:B------:R-:W-:-:S04]  /*4ec0*/  USEL UR7, UR7, UR4, UP0 ;  /* 0x0000000407077287 */ /* 0x000fc80008000000 */
.L_x_239:
        /* <DEDUP_REMOVED lines=21> */
[----:B------:R-:W-:Y:S01]  /*5020*/  IMAD.X R214, RZ, RZ, R211, P6 ;  /* 0x000000ffffd67224 */ /* 0x000fe200030e06d3 */
[----:B------:R-:W-:Y:S01]  /*5030*/  @P0 SHF.R.U32.HI R213, RZ, c[0x0][0x2cc], R213 ;  /* 0x0000b300ffd50a19 */ /* 0x000fe200000116d5 */
[----:B------:R-:W-:Y:S02]  /*5040*/  IMAD.X R216, RZ, RZ, R211, P4 ;  /* 0x000000ffffd87224 */ /* 0x000fe400020e06d3 */
.L_x_251:
        /* <DEDUP_REMOVED lines=20> */
[C---:B------:R-:W-:Y:S02]  /*5190*/  @!P0 LEA R230, P6, R223.reuse, c[0x0][0x1f8], 0x1 ;  /* 0x00007e00dfe68a11 */ /* 0x040fe400078c08ff */
[----:B------:R-:W-:Y:S02]  /*51a0*/  @!P0 IADD3.X R222, R220, UR20, RZ, P5, !PT ;  /* 0x00000014dcde8c10 */ /* 0x000fe4000affe4ff */
[----:B------:R-:W4:Y:S01]  /*51b0*/  LDSM.16.M88.4 R148, [R197+0x7900] ;  /* 0x00790000c594783b */ /* 0x000f220000000200 */
[----:B------:R-:W-:Y:S02]  /*51c0*/  @!P0 LEA.HI.X R231, R223, c[0x0][0x1fc], R0, 0x1, P6 ;  /* 0x00007f00dfe78a11 */ /* 0x000fe400030f0c00 */
[C---:B------:R-:W-:Y:S02]  /*51d0*/  @!P0 LEA R228, P5, R225.reuse, c[0x0][0x1f8], 0x1 ;  /* 0x00007e00e1e48a11 */ /* 0x040fe400078a08ff */
        /* <DEDUP_REMOVED lines=12> */
[C---:B------:R-:W-:Y:S02]  /*52a0*/  @!P0 LEA R232, P6, R0.reuse, c[0x0][0x1f8], 0x1 ;  /* 0x00007e0000e88a11 */ /* 0x040fe400078c08ff */
        /* <DEDUP_REMOVED lines=39> */
[----:B------:R-:W4:Y:S05]  /*5520*/  LDSM.16.M88.4 R168, [R192+0x6100] ;  /* 0x00610000c0a8783b */ /* 0x000f2a0000000200 */
[----:B------:R-:W4:Y:S02]  /*5530*/  LDSM.16.M88.4 R172, [R192+0x6900] ;  /* 0x00690000c0ac783b */ /* 0x000f240000000200 */
[C---:B-----5:R-:W-:Y:S03]  /*5540*/  HMMA.16816.F32.BF16 R4, R152.reuse, R156, R4 ;  /* 0x0000009c9804723c */ /* 0x060fe60000041804 */
[----:B------:R-:W5:Y:S02]  /*5550*/  LDSM.16.M88.4 R132, [R192+0x7100] ;  /* 0x00710000c084783b */ /* 0x000f640000000200 */
[C---:B-1----:R-:W-:Y:S02]  /*5560*/  @P0 LEA R222, P4, R0.reuse, c[0x0][0x1c8], 0x1 ;  /* 0x0000720000de0a11 */ /* 0x042fe400078808ff */
[----:B------:R-:W-:Y:S01]  /*5570*/  @P0 IADD3.X R223, R211, UR20, RZ, P5, !PT ;  /* 0x00000014d3df0c10 */ /* 0x000fe2000affe4ff */
[C---:B------:R-:W-:Y:S01]  /*5580*/  HMMA.16816.F32.BF16 R8, R152.reuse, R158, R8 ;  /* 0x0000009e9808723c */ /* 0x040fe20000041808 */
[----:B------:R-:W1:Y:S03]  /*5590*/  LDSM.16.M88.4 R144, [R192+0x7900] ;  /* 0x00790000c090783b */ /* 0x000e660000000200 */
[----:B------:R-:W-:Y:S02]  /*55a0*/  @P0 LEA.HI.X R223, R0, c[0x0][0x1cc], R223, 0x1, P4 ;  /* 0x0000730000df0a11 */ /* 0x000fe400020f0cdf */
[----:B------:R-:W-:Y:S01]  /*55b0*/  LDSM.16.M88.4 R148, [R184] ;  /* 0x00000000b894783b */ /* 0x000fe20000000200 */
[----:B------:R-:W-:Y:S01]  /*55c0*/  @P0 IADD3 R0, P4, R217, UR21, RZ ;  /* 0x00000015d9000c10 */ /* 0x000fe2000ff9e0ff */
[C---:B------:R-:W-:Y:S03]  /*55d0*/  HMMA.16816.F32.BF16 R12, R152.reuse, R160, R12 ;  /* 0x000000a0980c723c */ /* 0x040fe6000004180c */
[----:B------:R-:W-:Y:S01]  /*55e0*/  LDSM.16.M88.4 R156, [R184+0x1000] ;  /* 0x00100000b89c783b */ /* 0x000fe20000000200 */
[----:B------:R-:W-:Y:S02]  /*55f0*/  @P0 LEA R226, P6, R0, c[0x0][0x1c8], 0x1 ;  /* 0x0000720000e20a11 */ /* 0x000fe400078c08ff */
[----:B--2---:R-:W-:Y:S01]  /*5600*/  @P0 IADD3 R229, P5, R215, UR21, RZ ;  /* 0x00000015d7e50c10 */ /* 0x004fe2000ffbe0ff */
[----:B------:R-:W-:Y:S01]  /*5610*/  @UP3 UIADD3 UR21, UP0, UR13, UR21, URZ ;  /* 0x000000150d153290 */ /* 0x000fe2000ff1e03f */
[C---:B------:R-:W-:Y:S01]  /*5620*/  HMMA.16816.F32.BF16 R16, R152.reuse, R162, R16 ;  /* 0x000000a29810723c */ /* 0x040fe20000041810 */
[----:B------:R-:W-:Y:S03]  /*5630*/  LDSM.16.M88.4 R160, [R184+0x1800] ;  /* 0x00180000b8a0783b */ /* 0x000fe60000000200 */
[----:B---3--:R-:W-:Y:S02]  /*5640*/  @P0 IADD3.X R225, R216, UR20, RZ, P4, !PT ;  /* 0x00000014d8e10c10 */ /* 0x008fe4000a7fe4ff */
[C---:B------:R-:W-:Y:S02]  /*5650*/  @P0 LEA R224, P4, R229.reuse, c[0x0][0x1c8], 0x1 ;  /* 0x00007200e5e00a11 */ /* 0x040fe400078808ff */
[C---:B------:R-:W-:Y:S04]  /*5660*/  HMMA.16816.F32.BF16 R20, R152.reuse, R136, R20 ;  /* 0x000000889814723c */ /* 0x040fe80000041814 */
[----:B------:R-:W-:Y:S02]  /*5670*/  @P0 LEA.HI.X R227, R0, c[0x0][0x1cc], R225, 0x1, P6 ;  /* 0x0000730000e30a11 */ /* 0x000fe400030f0ce1 */
[----:B------:R-:W-:Y:S01]  /*5680*/  @P0 IADD3.X R228, R214, UR20, RZ, P5, !PT ;  /* 0x00000014d6e40c10 */ /* 0x000fe2000affe4ff */
[----:B------:R-:W-:Y:S01]  /*5690*/  @UP3 UIADD3.X UR20, UR12, UR20, URZ, UP0, !UPT ;  /* 0x000000140c143290 */ /* 0x000fe200087fe43f */
[C---:B------:R-:W-:Y:S01]  /*56a0*/  HMMA.16816.F32.BF16 R24, R152.reuse, R138, R24 ;  /* 0x0000008a9818723c */ /* 0x040fe20000041818 */
[----:B------:R-:W2:Y:S03]  /*56b0*/  LDSM.16.M88.4 R136, [R191+0xc100] ;  /* 0x00c10000bf88783b */ /* 0x000ea60000000200 */
[----:B------:R-:W-:Y:S02]  /*56c0*/  @P0 LEA.HI.X R225, R229, c[0x0][0x1cc], R228, 0x1, P4 ;  /* 0x00007300e5e10a11 */ /* 0x000fe400020f0ce4 */
[----:B------:R-:W-:Y:S02]  /*56d0*/  @P0 IADD3 R232, P5, R217, UR21, RZ ;  /* 0x00000015d9e80c10 */ /* 0x000fe4000ffbe0ff */
[C---:B------:R-:W-:Y:S04]  /*56e0*/  HMMA.16816.F32.BF16 R28, R152.reuse, R164, R28 ;  /* 0x000000a4981c723c */ /* 0x040fe8000004181c */
[----:B------:R-:W-:Y:S02]  /*56f0*/  @P0 IADD3 R0, P6, R204, UR21, RZ ;  /* 0x00000015cc000c10 */ /* 0x000fe4000ffde0ff */
[----:B------:R-:W-:Y:S02]  /*5700*/  @P0 IADD3.X R231, R216, UR20, RZ, P5, !PT ;  /* 0x00000014d8e70c10 */ /* 0x000fe4000affe4ff */
[----:B------:R-:W-:Y:S01]  /*5710*/  HMMA.16816.F32.BF16 R32, R152, R166, R32 ;  /* 0x000000a69820723c */ /* 0x000fe20000041820 */
[----:B------:R-:W3:Y:S03]  /*5720*/  LDSM.16.M88.4 R152, [R184+0x800] ;  /* 0x00080000b898783b */ /* 0x000ee60000000200 */
[----:B------:R-:W-:Y:S02]  /*5730*/  @P0 LEA R230, P5, R232, c[0x0][0x1c8], 0x1 ;  /* 0x00007200e8e60a11 */ /* 0x000fe400078a08ff */
[----:B------:R-:W-:Y:S01]  /*5740*/  LDSM.16.M88.4 R164, [R197+0x8100] ;  /* 0x00810000c5a4783b */ /* 0x000fe20000000200 */
[----:B------:R-:W-:Y:S01]  /*5750*/  @P0 IADD3.X R229, R211, UR20, RZ, P6, !PT ;  /* 0x00000014d3e50c10 */ /* 0x000fe2000b7fe4ff */
[C---:B----4-:R-:W-:Y:S05]  /*5760*/  HMMA.16816.F32.BF16 R4, R140.reuse, R168, R4 ;  /* 0x000000a88c04723c */ /* 0x050fea0000041804 */
[----:B------:R-:W-:Y:S02]  /*5770*/  @P0 LEA R236, P6, R0, c[0x0][0x1c8], 0x1 ;  /* 0x0000720000ec0a11 */ /* 0x000fe400078c08ff */
[----:B------:R-:W-:Y:S01]  /*5780*/  @P0 LEA.HI.X R231, R232, c[0x0][0x1cc], R231, 0x1, P5 ;  /* 0x00007300e8e70a11 */ /* 0x000fe200028f0ce7 */
[C---:B------:R-:W-:Y:S01]  /*5790*/  HMMA.16816.F32.BF16 R8, R140.reuse, R170, R8 ;  /* 0x000000aa8c08723c */ /* 0x040fe20000041808 */
[----:B------:R-:W-:Y:S01]  /*57a0*/  LDSM.16.M88.4 R168, [R198+0x14100] ;  /* 0x01410000c6a8783b */ /* 0x000fe20000000200 */
[----:B------:R-:W-:Y:S02]  /*57b0*/  PLOP3.LUT P5, PT, PT, PT, UP2, 0x80, 0x0 ;  /* 0x000000000000781c */ /* 0x000fe40003faf028 */
[----:B------:R-:W-:Y:S01]  /*57c0*/  @P0 LEA.HI.X R237, R0, c[0x0][0x1cc], R229, 0x1, P6 ;  /* 0x0000730000ed0a11 */ /* 0x000fe200030f0ce5 */
[----:B------:R-:W-:Y:S01]  /*57d0*/  IMAD.MOV.U32 R0, RZ, RZ, R201 ;  /* 0x000000ffff007224 */ /* 0x000fe200078e00c9 */
[----:B------:R-:W-:Y:S02]  /*57e0*/  @P0 IADD3 R234, P4, R215, UR21, RZ ;  /* 0x00000015d7ea0c10 */ /* 0x000fe4000ff9e0ff */
[C---:B------:R-:W-:Y:S04]  /*57f0*/  HMMA.16816.F32.BF16 R12, R140.reuse, R172, R12 ;  /* 0x000000ac8c0c723c */ /* 0x040fe8000004180c */
[----:B------:R-:W-:Y:S01]  /*5800*/  @P0 IADD3.X R233, R214, UR20, RZ, P4, !PT ;  /* 0x00000014d6e90c10 */ /* 0x000fe2000a7fe4ff */
[----:B------:R-:W-:Y:S01]  /*5810*/  USHF.L.U32 UR20, UR14, 0x6, URZ ;  /* 0x000000060e147899 */ /* 0x000fe2000800063f */
[C---:B------:R-:W-:Y:S01]  /*5820*/  @P0 LEA R228, P4, R234.reuse, c[0x0][0x1c8], 0x1 ;  /* 0x00007200eae40a11 */ /* 0x040fe200078808ff */
[----:B------:R-:W-:Y:S01]  /*5830*/  @P5 IMAD.MOV.U32 R0, RZ, RZ, R213 ;  /* 0x000000ffff005224 */ /* 0x000fe200078e00d5 */
[C---:B------:R-:W-:Y:S01]  /*5840*/  HMMA.16816.F32.BF16 R16, R140.reuse, R174, R16 ;  /* 0x000000ae8c10723c */ /* 0x040fe20000041810 */
[----:B------:R-:W-:Y:S03]  /*5850*/  LDSM.16.M88.4 R172, [R197+0xa100] ;  /* 0x00a10000c5ac783b */ /* 0x000fe60000000200 */
[----:B------:R-:W-:Y:S02]  /*5860*/  @P0 LEA.HI.X R229, R234, c[0x0][0x1cc], R233, 0x1, P4 ;  /* 0x00007300eae50a11 */ /* 0x000fe400020f0ce9 */
[----:B------:R-:W-:Y:S02]  /*5870*/  SHFL.IDX PT, R232, R0, RZ, 0x1c1f ;  /* 0x001c1fff00e87589 */ /* 0x000fe400000e0000 */
[C---:B-----5:R-:W-:Y:S08]  /*5880*/  HMMA.16816.F32.BF16 R20, R140.reuse, R132, R20 ;  /* 0x000000848c14723c */ /* 0x060ff00000041814 */
[C---:B------:R-:W-:Y:S01]  /*5890*/  HMMA.16816.F32.BF16 R24, R140.reuse, R134, R24 ;  /* 0x000000868c18723c */ /* 0x040fe20000041818 */
[----:B------:R-:W4:Y:S07]  /*58a0*/  LDSM.16.M88.4 R132, [R198+0x10100] ;  /* 0x01010000c684783b */ /* 0x000f2e0000000200 */
[C---:B-1----:R-:W-:Y:S08]  /*58b0*/  HMMA.16816.F32.BF16 R28, R140.reuse, R144, R28 ;  /* 0x000000908c1c723c */ /* 0x042ff0000004181c */
[----:B------:R-:W-:Y:S01]  /*58c0*/  HMMA.16816.F32.BF16 R32, R140, R146, R32 ;  /* 0x000000928c20723c */ /* 0x000fe20000041820 */
[----:B------:R-:W1:Y:S05]  /*58d0*/  LDSM.16.M88.4 R140, [R197+0x8900] ;  /* 0x00890000c58c783b */ /* 0x000e6a0000000200 */
[----:B------:R-:W5:Y:S02]  /*58e0*/  LDSM.16.M88.4 R144, [R197+0x9100] ;  /* 0x00910000c590783b */ /* 0x000f640000000200 */
[C---:B--2---:R-:W-:Y:S08]  /*58f0*/  HMMA.16816.F32.BF16 R4, R136.reuse, R148, R4 ;  /* 0x000000948804723c */ /* 0x044ff00000041804 */
[C---:B------:R-:W-:Y:S01]  /*5900*/  HMMA.16816.F32.BF16 R8, R136.reuse, R150, R8 ;  /* 0x000000968808723c */ /* 0x040fe20000041808 */
[----:B------:R-:W2:Y:S07]  /*5910*/  LDSM.16.M88.4 R148, [R197+0x9900] ;  /* 0x00990000c594783b */ /* 0x000eae0000000200 */
[C---:B---3--:R-:W-:Y:S08]  /*5920*/  HMMA.16816.F32.BF16 R12, R136.reuse, R152, R12 ;  /* 0x00000098880c723c */ /* 0x048ff0000004180c */
[C---:B------:R-:W-:Y:S01]  /*5930*/  HMMA.16816.F32.BF16 R16, R136.reuse, R154, R16 ;  /* 0x0000009a8810723c */ /* 0x040fe20000041810 */
[----:B------:R-:W-:Y:S07]  /*5940*/  LDSM.16.M88.4 R152, [R183] ;  /* 0x00000000b798783b */ /* 0x000fee0000000200 */
[C---:B------:R-:W-:Y:S08]  /*5950*/  HMMA.16816.F32.BF16 R20, R136.reuse, R156, R20 ;  /* 0x0000009c8814723c */ /* 0x040ff00000041814 */
[C---:B------:R-:W-:Y:S01]  /*5960*/  HMMA.16816.F32.BF16 R24, R136.reuse, R158, R24 ;  /* 0x0000009e8818723c */ /* 0x040fe20000041818 */
[----:B------:R-:W-:Y:S07]  /*5970*/  LDSM.16.M88.4 R156, [R182] ;  /* 0x00000000b69c783b */ /* 0x000fee0000000200 */
[C---:B------:R-:W-:Y:S08]  /*5980*/  HMMA.16816.F32.BF16 R28, R136.reuse, R160, R28 ;  /* 0x000000a0881c723c */ /* 0x040ff0000004181c */
[----:B------:R-:W-:Y:S01]  /*5990*/  HMMA.16816.F32.BF16 R32, R136, R162, R32 ;  /* 0x000000a28820723c */ /* 0x000fe20000041820 */
[----:B------:R-:W3:Y:S05]  /*59a0*/  LDSM.16.M88.4 R136, [R194+0x10100] ;  /* 0x01010000c288783b */ /* 0x000eea0000000200 */
[----:B------:R-:W2:Y:S02]  /*59b0*/  LDSM.16.M88.4 R160, [R181] ;  /* 0x00000000b5a0783b */ /* 0x000ea40000000200 */
[C---:B----4-:R-:W-:Y:S08]  /*59c0*/  HMMA.16816.F32.BF16 R4, R132.reuse, R164, R4 ;  /* 0x000000a48404723c */ /* 0x050ff00000041804 */
[C---:B------:R-:W-:Y:S01]  /*59d0*/  HMMA.16816.F32.BF16 R8, R132.reuse, R166, R8 ;  /* 0x000000a68408723c */ /* 0x040fe20000041808 */
[----:B------:R-:W4:Y:S07]  /*59e0*/  LDSM.16.M88.4 R164, [R180] ;  /* 0x00000000b4a4783b */ /* 0x000f2e0000000200 */
[C---:B-1----:R-:W-:Y:S08]  /*59f0*/  HMMA.16816.F32.BF16 R12, R132.reuse, R140, R12 ;  /* 0x0000008c840c723c */ /* 0x042ff0000004180c */
[C---:B------:R-:W-:Y:S01]  /*5a00*/  HMMA.16816.F32.BF16 R16, R132.reuse, R142, R16 ;  /* 0x0000008e8410723c */ /* 0x040fe20000041810 */
[----:B------:R-:W-:Y:S07]  /*5a10*/  LDSM.16.M88.4 R140, [R193+0x10100] ;  /* 0x01010000c18c783b */ /* 0x000fee0000000200 */
[C---:B-----5:R-:W-:Y:S08]  /*5a20*/  HMMA.16816.F32.BF16 R20, R132.reuse, R144, R20 ;  /* 0x000000908414723c */ /* 0x060ff00000041814 */
[C---:B------:R-:W-:Y:S01]  /*5a30*/  HMMA.16816.F32.BF16 R24, R132.reuse, R146, R24 ;  /* 0x000000928418723c */ /* 0x040fe20000041818 */
[----:B------:R-:W1:Y:S07]  /*5a40*/  LDSM.16.M88.4 R144, [R192+0x8100] ;  /* 0x00810000c090783b */ /* 0x000e6e0000000200 */
[C---:B--2---:R-:W-:Y:S08]  /*5a50*/  HMMA.16816.F32.BF16 R28, R132.reuse, R148, R28 ;  /* 0x00000094841c723c */ /* 0x044ff0000004181c */
[----:B------:R-:W-:Y:S01]  /*5a60*/  HMMA.16816.F32.BF16 R32, R132, R150, R32 ;  /* 0x000000968420723c */ /* 0x000fe20000041820 */
[----:B------:R-:W2:Y:S05]  /*5a70*/  LDSM.16.M88.4 R132, [R192+0x8900] ;  /* 0x00890000c084783b */ /* 0x000eaa0000000200 */
[----:B------:R-:W5:Y:S02]  /*5a80*/  LDSM.16.M88.4 R148, [R192+0x9100] ;  /* 0x00910000c094783b */ /* 0x000f640000000200 */
[C---:B---3--:R-:W-:Y:S08]  /*5a90*/  HMMA.16816.F32.BF16 R4, R136.reuse, R152, R4 ;  /* 0x000000988804723c */ /* 0x048ff00000041804 */
        /* <DEDUP_REMOVED lines=8> */
[C---:B----4-:R-:W-:Y:S08]  /*5b20*/  HMMA.16816.F32.BF16 R28, R136.reuse, R164, R28 ;  /* 0x000000a4881c723c */ /* 0x050ff0000004181c */
[----:B------:R-:W-:Y:S01]  /*5b30*/  HMMA.16816.F32.BF16 R32, R136, R166, R32 ;  /* 0x000000a68820723c */ /* 0x000fe20000041820 */
[----:B------:R-:W3:Y:S05]  /*5b40*/  LDSM.16.M88.4 R136, [R192+0x9900] ;  /* 0x00990000c088783b */ /* 0x000eea0000000200 */
[----:B------:R-:W-:Y:S02]  /*5b50*/  LDSM.16.M88.4 R164, [R184+0x3800] ;  /* 0x00380000b8a4783b */ /* 0x000fe40000000200 */
[C---:B-1----:R-:W-:Y:S08]  /*5b60*/  HMMA.16816.F32.BF16 R4, R140.reuse, R144, R4 ;  /* 0x000000908c04723c */ /* 0x042ff00000041804 */
[C---:B------:R-:W-:Y:S01]  /*5b70*/  HMMA.16816.F32.BF16 R8, R140.reuse, R146, R8 ;  /* 0x000000928c08723c */ /* 0x040fe20000041808 */
[----:B------:R-:W1:Y:S07]  /*5b80*/  LDSM.16.M88.4 R144, [R184+0x3000] ;  /* 0x00300000b890783b */ /* 0x000e6e0000000200 */
[C---:B--2---:R-:W-:Y:S08]  /*5b90*/  HMMA.16816.F32.BF16 R12, R140.reuse, R132, R12 ;  /* 0x000000848c0c723c */ /* 0x044ff0000004180c */
[C---:B------:R-:W-:Y:S01]  /*5ba0*/  HMMA.16816.F32.BF16 R16, R140.reuse, R134, R16 ;  /* 0x000000868c10723c */ /* 0x040fe20000041810 */
[----:B------:R-:W2:Y:S07]  /*5bb0*/  LDSM.16.M88.4 R132, [R197+0xa900] ;  /* 0x00a90000c584783b */ /* 0x000eae0000000200 */
[C---:B-----5:R-:W-:Y:S08]  /*5bc0*/  HMMA.16816.F32.BF16 R20, R140.reuse, R148, R20 ;  /* 0x000000948c14723c */ /* 0x060ff00000041814 */
[C---:B------:R-:W-:Y:S01]  /*5bd0*/  HMMA.16816.F32.BF16 R24, R140.reuse, R150, R24 ;  /* 0x000000968c18723c */ /* 0x040fe20000041818 */
[----:B------:R-:W-:Y:S07]  /*5be0*/  LDSM.16.M88.4 R148, [R194+0x14100] ;  /* 0x01410000c294783b */ /* 0x000fee0000000200 */
[C---:B---3--:R-:W-:Y:S08]  /*5bf0*/  HMMA.16816.F32.BF16 R28, R140.reuse, R136, R28 ;  /* 0x000000888c1c723c */ /* 0x048ff0000004181c */
[----:B------:R-:W-:Y:S01]  /*5c00*/  HMMA.16816.F32.BF16 R32, R140, R138, R32 ;  /* 0x0000008a8c20723c */ /* 0x000fe20000041820 */
[----:B------:R-:W3:Y:S05]  /*5c10*/  LDSM.16.M88.4 R136, [R197+0xb100] ;  /* 0x00b10000c588783b */ /* 0x000eea0000000200 */
        /* <DEDUP_REMOVED lines=16> */
[C---:B--2---:R-:W-:Y:S08]  /*5d20*/  HMMA.16816.F32.BF16 R12, R168.reuse, R132, R12 ;  /* 0x00000084a80c723c */ /* 0x044ff0000004180c */
[C---:B------:R-:W-:Y:S01]  /*5d30*/  HMMA.16816.F32.BF16 R16, R168.reuse, R134, R16 ;  /* 0x00000086a810723c */ /* 0x040fe20000041810 */
[----:B------:R-:W2:Y:S07]  /*5d40*/  LDSM.16.M88.4 R132, [R176] ;  /* 0x00000000b084783b */ /* 0x000eae0000000200 */
[C---:B---3--:R-:W-:Y:S08]  /*5d50*/  HMMA.16816.F32.BF16 R20, R168.reuse, R136, R20 ;  /* 0x00000088a814723c */ /* 0x048ff00000041814 */
[C---:B------:R-:W-:Y:S01]  /*5d60*/  HMMA.16816.F32.BF16 R24, R168.reuse, R138, R24 ;  /* 0x0000008aa818723c */ /* 0x040fe20000041818 */
[----:B------:R-:W-:Y:S07]  /*5d70*/  LDSM.16.M88.4 R136, [R193+0x14100] ;  /* 0x01410000c188783b */ /* 0x000fee0000000200 */
[C---:B----4-:R-:W-:Y:S08]  /*5d80*/  HMMA.16816.F32.BF16 R28, R168.reuse, R140, R28 ;  /* 0x0000008ca81c723c */ /* 0x050ff0000004181c */
[----:B------:R-:W-:Y:S01]  /*5d90*/  HMMA.16816.F32.BF16 R32, R168, R142, R32 ;  /* 0x0000008ea820723c */ /* 0x000fe20000041820 */
[----:B------:R-:W3:Y:S07]  /*5da0*/  LDSM.16.M88.4 R140, [R192+0xa100] ;  /* 0x00a10000c08c783b */ /* 0x000eee0000000200 */
        /* <DEDUP_REMOVED lines=9> */
[C---:B--2---:R-:W-:Y:S08]  /*5e40*/  HMMA.16816.F32.BF16 R28, R148.reuse, R132, R28 ;  /* 0x00000084941c723c */ /* 0x044ff0000004181c */
[----:B------:R-:W-:Y:S01]  /*5e50*/  HMMA.16816.F32.BF16 R32, R148, R134, R32 ;  /* 0x000000869420723c */ /* 0x000fe20000041820 */
[----:B------:R-:W2:Y:S07]  /*5e60*/  LDSM.16.M88.4 R132, [R184+0x4800] ;  /* 0x00480000b884783b */ /* 0x000eae0000000200 */
[C---:B---3--:R-:W-:Y:S08]  /*5e70*/  HMMA.16816.F32.BF16 R4, R136.reuse, R140, R4 ;  /* 0x0000008c8804723c */ /* 0x048ff00000041804 */
[C---:B------:R-:W-:Y:S01]  /*5e80*/  HMMA.16816.F32.BF16 R8, R136.reuse, R142, R8 ;  /* 0x0000008e8808723c */ /* 0x040fe20000041808 */
[----:B------:R-:W-:Y:S07]  /*5e90*/  LDSM.16.M88.4 R140, [R184+0x5800] ;  /* 0x00580000b88c783b */ /* 0x000fee0000000200 */
[C---:B----4-:R-:W-:Y:S08]  /*5ea0*/  HMMA.16816.F32.BF16 R12, R136.reuse, R156, R12 ;  /* 0x0000009c880c723c */ /* 0x050ff0000004180c */
[C---:B------:R-:W-:Y:S08]  /*5eb0*/  HMMA.16816.F32.BF16 R16, R136.reuse, R158, R16 ;  /* 0x0000009e8810723c */ /* 0x040ff00000041810 */
[C---:B------:R-:W-:Y:S08]  /*5ec0*/  HMMA.16816.F32.BF16 R20, R136.reuse, R160, R20 ;  /* 0x000000a08814723c */ /* 0x040ff00000041814 */
[C---:B------:R-:W-:Y:S08]  /*5ed0*/  HMMA.16816.F32.BF16 R24, R136.reuse, R162, R24 ;  /* 0x000000a28818723c */ /* 0x040ff00000041818 */
[C---:B-1----:R-:W-:Y:S08]  /*5ee0*/  HMMA.16816.F32.BF16 R28, R136.reuse, R144, R28 ;  /* 0x00000090881c723c */ /* 0x042ff0000004181c */
[----:B------:R-:W-:Y:S01]  /*5ef0*/  HMMA.16816.F32.BF16 R32, R136, R146, R32 ;  /* 0x000000928820723c */ /* 0x000fe20000041820 */
[----:B------:R-:W1:Y:S01]  /*5f00*/  LDSM.16.M88.4 R136, [R184+0x5000] ;  /* 0x00500000b888783b */ /* 0x000e620000000200 */
[----:B------:R-:W-:Y:S04]  /*5f10*/  DEPBAR.LE SB0, 0x0 ;  /* 0x000080000000791a */ /* 0x000fe80000000000 */
[----:B------:R-:W-:Y:S02]  /*5f20*/  BAR.SYNC.DEFER_BLOCKING 0x0 ;  /* 0x0000000000007b1d */ /* 0x000fe40000010000 */
[C---:B-----5:R-:W-:Y:S08]  /*5f30*/  HMMA.16816.F32.BF16 R4, R152.reuse, R164, R4 ;  /* 0x000000a49804723c */ /* 0x060ff00000041804 */
[C---:B------:R-:W-:Y:S08]  /*5f40*/  HMMA.16816.F32.BF16 R8, R152.reuse, R166, R8 ;  /* 0x000000a69808723c */ /* 0x040ff00000041808 */
[C---:B--2---:R-:W-:Y:S01]  /*5f50*/  HMMA.16816.F32.BF16 R12, R152.reuse, R132, R12 ;  /* 0x00000084980c723c */ /* 0x044fe2000004180c */
[----:B------:R-:W-:Y:S01]  /*5f60*/  @!PT LDS RZ, [RZ] ;  /* 0x00000000fffff984 */ /* 0x000fe20000000800 */
[----:B------:R-:W-:Y:S01]  /*5f70*/  @!PT LDS RZ, [RZ] ;  /* 0x00000000fffff984 */ /* 0x000fe20000000800 */
[----:B------:R-:W-:Y:S01]  /*5f80*/  @!PT LDS RZ, [RZ] ;  /* 0x00000000fffff984 */ /* 0x000fe20000000800 */
[----:B------:R2:W-:Y:S07]  /*5f90*/  @P0 LDGSTS.E.BYPASS.LTC128B.128 [R199+0x6100], [R222.64], !P3 ;  /* 0x06100000dec70fae */ /* 0x0005ee000d901d52 */
[C---:B------:R-:W-:Y:S01]  /*5fa0*/  HMMA.16816.F32.BF16 R16, R152.reuse, R134, R16 ;  /* 0x000000869810723c */ /* 0x040fe20000041810 */
[----:B------:R3:W-:Y:S05]  /*5fb0*/  @P0 LDGSTS.E.BYPASS.LTC128B.128 [R199+0x8100], [R226.64], !P2 ;  /* 0x08100000e2c70fae */ /* 0x0007ea000d101d52 */
[----:B------:R4:W-:Y:S02]  /*5fc0*/  @P0 LDGSTS.E.BYPASS.LTC128B.128 [R199+0xa100], [R224.64], !P1 ;  /* 0x0a100000e0c70fae */ /* 0x0009e4000c901d52 */
[C---:B-1----:R-:W-:Y:S03]  /*5fd0*/  HMMA.16816.F32.BF16 R20, R152.reuse, R136, R20 ;  /* 0x000000889814723c */ /* 0x042fe60000041814 */
[----:B------:R3:W-:Y:S05]  /*5fe0*/  @P0 LDGSTS.E.BYPASS.LTC128B.128 [R199+0x7100], [R236.64], !P3 ;  /* 0x07100000ecc70fae */ /* 0x0007ea000d901d52 */
[C---:B------:R-:W-:Y:S01]  /*5ff0*/  HMMA.16816.F32.BF16 R24, R152.reuse, R138, R24 ;  /* 0x0000008a9818723c */ /* 0x040fe20000041818 */
[----:B------:R3:W-:Y:S05]  /*6000*/  @P0 LDGSTS.E.BYPASS.LTC128B.128 [R199+0x9100], [R230.64], !P2 ;  /* 0x09100000e6c70fae */ /* 0x0007ea000d101d52 */
[----:B------:R3:W-:Y:S01]  /*6010*/  @P0 LDGSTS.E.BYPASS.LTC128B.128 [R199+0xb100], [R228.64], !P1 ;  /* 0x0b100000e4c70fae */ /* 0x0007e2000c901d52 */
[----:B------:R-:W-:Y:S01]  /*6020*/  PLOP3.LUT P0, PT, PT, PT, UP1, 0x40, 0x0 ;  /* 0x000000000000781c */ /* 0x000fe20003f0e818 */
[C---:B------:R-:W-:Y:S01]  /*6030*/  HMMA.16816.F32.BF16 R28, R152.reuse, R140, R28 ;  /* 0x0000008c981c723c */ /* 0x040fe2000004181c */
[----:B--2---:R-:W-:Y:S02]  /*6040*/  IMAD.U32 R223, RZ, RZ, UR20 ;  /* 0x00000014ffdf7e24 */ /* 0x004fe4000f8e00ff */
[----:B------:R-:W0:Y:S01]  /*6050*/  LDGDEPBAR ;  /* 0x00000000000079af */ /* 0x000e220000000000 */
[----:B------:R-:W-:Y:S02]  /*6060*/  IMAD.U32 R222, RZ, RZ, UR16 ;  /* 0x00000010ffde7e24 */ /* 0x000fe4000f8e00ff */
[----:B------:R-:W-:Y:S02]  /*6070*/  IADD3 R223, -R208, 0x1, -R223 ;  /* 0x00000001d0df7810 */ /* 0x000fe40007ffe9df */
[----:B------:R-:W-:Y:S04]  /*6080*/  HMMA.16816.F32.BF16 R32, R152, R142, R32 ;  /* 0x0000008e9820723c */ /* 0x000fe80000041820 */
[----:B------:R-:W-:Y:S04]  /*6090*/  IADD3 R222, -R222, UR9, R223 ;  /* 0x00000009dede7c10 */ /* 0x000fe8000fffe1df */
[C---:B----4-:R-:W-:Y:S04]  /*60a0*/  IADD3 R225, R222.reuse, c[0x0][0x328], RZ ;  /* 0x0000ca00dee17a10 */ /* 0x050fe80007ffe0ff */
[----:B------:R-:W-:Y:S01]  /*60b0*/  IADD3 R223, R222, UR15, RZ ;  /* 0x0000000fdedf7c10 */ /* 0x000fe2000fffe0ff */
[--C-:B------:R-:W-:Y:S04]  /*60c0*/  IMAD.IADD R224, R225, 0x1, R232.reuse ;  /* 0x00000001e1e07824 */ /* 0x100fe800078e02e8 */
[----:B------:R-:W-:Y:S01]  /*60d0*/  IMAD.IADD R222, R223, 0x1, R232 ;  /* 0x00000001dfde7824 */ /* 0x000fe200078e02e8 */
[----:B------:R-:W-:-:S05]  /*60e0*/  @P0 BRA `(.L_x_243) ;  /* 0x000001a000000947 */ /* 0x000fca0003800000 */
[----:B---3--:R-:W-:Y:S01]  /*60f0*/  IMAD.U32 R133, RZ, RZ, UR16 ;  /* 0x00000010ff857e24 */ /* 0x008fe2000f8e00ff */
[----:B------:R-:W-:Y:S04]  /*6100*/  BSSY B0, `(.L_x_244) ;  /* 0x0000012000007945 */ /* 0x000fe80003800000 */
[----:B------:R-:W-:Y:S04]  /*6110*/  IADD3 R133, -R133, UR9, R232 ;  /* 0x0000000985857c10 */ /* 0x000fe8000fffe1e8 */
        /* <DEDUP_REMOVED lines=11> */
.L_x_245:
[----:B------:R-:W-:Y:S04]  /*61d0*/  MOV R132, c[0x0][0x32c] ;  /* 0x0000cb0000847a02 */ /* 0x000fe80000000f00 */
[----:B------:R-:W-:Y:S11]  /*61e0*/  ISETP.NE.AND P0, PT, R132, 0x1, PT ;  /* 0x000000018400780c */ /* 0x000ff60003f05270 */
[----:B------:R-:W-:Y:S02]  /*61f0*/  @!UPT UIADD3 URZ, URZ, URZ, URZ ;  /* 0x0000003f3f3ff290 */ /* 0x000fe4000fffe03f */
[----:B------:R-:W-:Y:S05]  /*6200*/  @P0 IMAD.HI.U32 R132, R133, c[0x0][0x330], RZ ;  /* 0x0000cc0085840a27 */ /* 0x000fea00078e00ff */
[----:B------:R-:W-:Y:S02]  /*6210*/  @P0 SHF.R.U32.HI R133, RZ, c[0x0][0x334], R132 ;  /* 0x0000cd00ff850a19 */ /* 0x000fe40000011684 */
.L_x_246:
[----:B------:R-:W-:Y:S05]  /*6220*/  BSYNC B0 ;  /* 0x0000000000007941 */ /* 0x000fea0003800000 */
.L_x_244:
[----:B------:R-:W-:Y:S04]  /*6230*/  IMAD.MOV.U32 R132, RZ, RZ, c[0x0][0x32c] ;  /* 0x0000cb00ff847624 */ /* 0x000fe800078e00ff */
[----:B------:R-:W-:Y:S04]  /*6240*/  IMAD R135, R133, R132, -UR20 ;  /* 0x8000001485877e24 */ /* 0x000fe8000f8e0284 */
[----:B------:R-:W-:Y:S05]  /*6250*/  IMAD.IADD R135, R135, 0x1, -R208 ;  /* 0x0000000187877824 */ /* 0x000fea00078e0ad0 */
[----:B------:R-:W-:Y:S02]  /*6260*/  IADD3 R133, R135, c[0x0][0x32c], RZ ;  /* 0x0000cb0087857a10 */ /* 0x000fe40007ffe0ff */
[----:B------:R-:W-:Y:S02]  /*6270*/  IMNMX R222, R222, R135, !PT ;  /* 0x00000087dede7217 */ /* 0x000fe40007800200 */
[----:B------:R-:W-:Y:S02]  /*6280*/  IMNMX R224, R224, R133, PT ;  /* 0x00000085e0e07217 */ /* 0x000fe40003800200 */
.L_x_243:
[----:B---3--:R-:W-:Y:S01]  /*6290*/  UISETP.GT.AND UP0, UPT, UR14, -0x1, UPT ;  /* 0xffffffff0e00788c */ /* 0x008fe2000bf04270 */
[----:B------:R-:W1:Y:S05]  /*62a0*/  SHFL.IDX PT, R0, R0, 0x1, 0x1c1f ;  /* 0x003c1f0000007f89 */ /* 0x000e6a00000e0000 */
[----:B------:R-:W-:Y:S04]  /*62b0*/  PLOP3.LUT P0, PT, PT, PT, UP0, 0x80, 0x0 ;  /* 0x000000000000781c */ /* 0x000fe80003f0f008 */
[C---:B------:R-:W-:Y:S02]  /*62c0*/  ISETP.GT.AND P4, PT, R222.reuse, 0x1, P0 ;  /* 0x00000001de00780c */ /* 0x040fe40000784270 */
[----:B------:R-:W-:Y:S02]  /*62d0*/  ISETP.GT.AND P5, PT, R222, RZ, P0 ;  /* 0x000000ffde00720c */ /* 0x000fe400007a4270 */
[C---:B------:R-:W-:Y:S02]  /*62e0*/  ISETP.LT.OR P4, PT, R224.reuse, 0x2, P4 ;  /* 0x00000002e000780c */ /* 0x040fe40002781670 */
[----:B------:R-:W-:Y:S02]  /*62f0*/  ISETP.LT.OR P5, PT, R224, 0x1, P5 ;  /* 0x00000001e000780c */ /* 0x000fe40002fa1670 */
[----:B------:R-:W-:Y:S02]  /*6300*/  FSEL R136, R5, -INF , !P4 ;  /* 0xff80000005887808 */ /* 0x000fe40006000000 */
[C---:B------:R-:W-:Y:S02]  /*6310*/  ISETP.GT.AND P4, PT, R222.reuse, 0x10, P0 ;  /* 0x00000010de00780c */ /* 0x040fe40000784270 */
[----:B------:R-:W-:Y:S02]  /*6320*/  ISETP.GT.AND P6, PT, R222, 0x8, P0 ;  /* 0x00000008de00780c */ /* 0x000fe400007c4270 */
[----:B------:R-:W-:Y:S01]  /*6330*/  ISETP.LT.OR P4, PT, R224, 0x11, P4 ;  /* 0x00000011e000780c */ /* 0x000fe20002781670 */
[--C-:B-1----:R-:W-:Y:S01]  /*6340*/  IMAD.IADD R225, R225, 0x1, R0.reuse ;  /* 0x00000001e1e17824 */ /* 0x102fe200078e0200 */
[----:B------:R-:W-:Y:S01]  /*6350*/  FSEL R138, R4, -INF , !P5 ;  /* 0xff800000048a7808 */ /* 0x000fe20006800000 */
[----:B------:R-:W-:Y:S01]  /*6360*/  IMAD.IADD R223, R223, 0x1, R0 ;  /* 0x00000001dfdf7824 */ /* 0x000fe200078e0200 */
[----:B------:R-:W-:Y:S02]  /*6370*/  ISETP.GT.AND P5, PT, R222, 0x9, P0 ;  /* 0x00000009de00780c */ /* 0x000fe400007a4270 */
        /* <DEDUP_REMOVED lines=26> */
[----:B------:R-:W-:Y:S02]  /*6520*/  ISETP.GT.AND P5, PT, R222, 0x30, P0 ;  /* 0x00000030de00780c */ /* 0x000fe400007a4270 */
[----:B------:R-:W-:Y:S02]  /*6530*/  FSEL R150, R29, -INF , !P4 ;  /* 0xff8000001d967808 */ /* 0x000fe40006000000 */
[----:B------:R-:W-:Y:S02]  /*6540*/  PLOP3.LUT P4, PT, PT, PT, UP1, 0x40, 0x0 ;  /* 0x000000000000781c */ /* 0x000fe40003f8e818 */
[C---:B------:R-:W-:Y:S02]  /*6550*/  ISETP.LT.OR P6, PT, R224.reuse, 0x2a, P6 ;  /* 0x0000002ae000780c */ /* 0x040fe400037c1670 */
[----:B------:R-:W-:Y:S02]  /*6560*/  ISETP.LT.OR P5, PT, R224, 0x31, P5 ;  /* 0x00000031e000780c */ /* 0x000fe40002fa1670 */
[----:B------:R-:W-:Y:S02]  /*6570*/  FSEL R152, R25, -INF , !P6 ;  /* 0xff80000019987808 */ /* 0x000fe40007000000 */
[----:B------:R-:W-:Y:S02]  /*6580*/  ISETP.GT.AND P6, PT, R222, 0x38, P0 ;  /* 0x00000038de00780c */ /* 0x000fe400007c4270 */
[----:B------:R-:W-:Y:S02]  /*6590*/  FSEL R151, R28, -INF , !P5 ;  /* 0xff8000001c977808 */ /* 0x000fe40006800000 */
[----:B------:R-:W-:Y:S02]  /*65a0*/  ISETP.GT.AND P5, PT, R222, 0x39, P0 ;  /* 0x00000039de00780c */ /* 0x000fe400007a4270 */
[C---:B------:R-:W-:Y:S02]  /*65b0*/  ISETP.LT.OR P6, PT, R224.reuse, 0x39, P6 ;  /* 0x00000039e000780c */ /* 0x040fe400037c1670 */
[----:B------:R-:W-:Y:S02]  /*65c0*/  ISETP.LT.OR P5, PT, R224, 0x3a, P5 ;  /* 0x0000003ae000780c */ /* 0x000fe40002fa1670 */
[----:B------:R-:W-:Y:S02]  /*65d0*/  FSEL R148, R32, -INF , !P6 ;  /* 0xff80000020947808 */ /* 0x000fe40007000000 */
[----:B------:R-:W-:Y:S01]  /*65e0*/  FSEL R146, R33, -INF , !P5 ;  /* 0xff80000021927808 */ /* 0x000fe20006800000 */
[----:B------:R-:W-:-:S05]  /*65f0*/  @P4 BRA `(.L_x_247) ;  /* 0x000001a000004947 */ /* 0x000fca0003800000 */
[----:B------:R-:W-:Y:S01]  /*6600*/  IMAD.U32 R5, RZ, RZ, UR16 ;  /* 0x00000010ff057e24 */ /* 0x000fe2000f8e00ff */
        /* <DEDUP_REMOVED lines=13> */
.L_x_249:
[----:B------:R-:W-:Y:S04]  /*66e0*/  MOV R0, c[0x0][0x32c] ;  /* 0x0000cb0000007a02 */ /* 0x000fe80000000f00 */
[----:B------:R-:W-:Y:S11]  /*66f0*/  ISETP.NE.AND P4, PT, R0, 0x1, PT ;  /* 0x000000010000780c */ /* 0x000ff60003f85270 */
[----:B------:R-:W-:Y:S02]  /*6700*/  @!UPT UIADD3 URZ, URZ, URZ, URZ ;  /* 0x0000003f3f3ff290 */ /* 0x000fe4000fffe03f */
[----:B------:R-:W-:Y:S05]  /*6710*/  @P4 IMAD.HI.U32 R0, R5, c[0x0][0x330], RZ ;  /* 0x0000cc0005004a27 */ /* 0x000fea00078e00ff */
[----:B------:R-:W-:Y:S02]  /*6720*/  @P4 SHF.R.U32.HI R5, RZ, c[0x0][0x334], R0 ;  /* 0x0000cd00ff054a19 */ /* 0x000fe40000011600 */
.L_x_250:
[----:B------:R-:W-:Y:S05]  /*6730*/  BSYNC B0 ;  /* 0x0000000000007941 */ /* 0x000fea0003800000 */
.L_x_248:
[----:B------:R-:W-:Y:S04]  /*6740*/  IMAD.MOV.U32 R0, RZ, RZ, c[0x0][0x32c] ;  /* 0x0000cb00ff007624 */ /* 0x000fe800078e00ff */
[----:B------:R-:W-:Y:S04]  /*6750*/  IMAD R5, R5, R0, -UR20 ;  /* 0x8000001405057e24 */ /* 0x000fe8000f8e0200 */
[----:B------:R-:W-:Y:S05]  /*6760*/  IMAD.IADD R4, R5, 0x1, -R208 ;  /* 0x0000000105047824 */ /* 0x000fea00078e0ad0 */
[----:B------:R-:W-:Y:S02]  /*6770*/  IADD3 R0, R4, c[0x0][0x32c], RZ ;  /* 0x0000cb0004007a10 */ /* 0x000fe40007ffe0ff */
[----:B------:R-:W-:Y:S02]  /*6780*/  IMNMX R223, R223, R4, !PT ;  /* 0x00000004dfdf7217 */ /* 0x000fe40007800200 */
[----:B------:R-:W-:Y:S02]  /*6790*/  IMNMX R225, R225, R0, PT ;  /* 0x00000000e1e17217 */ /* 0x000fe40003800200 */
.L_x_247:
[----:B------:R-:W-:Y:S01]  /*67a0*/  FMNMX.FTZ R5, R138, R3, !PT ;  /* 0x000000038a057209 */ /* 0x000fe20007810000 */
[----:B------:R-:W-:Y:S01]  /*67b0*/  UISETP.GT.AND UP0, UPT, UR14, UR17, UPT ;  /* 0x000000110e00728c */ /* 0x000fe2000bf04270 */
[C---:B------:R-:W-:Y:S01]  /*67c0*/  ISETP.GT.AND P6, PT, R223.reuse, RZ, P0 ;  /* 0x000000ffdf00720c */ /* 0x040fe200007c4270 */
[----:B------:R-:W-:Y:S01]  /*67d0*/  UIADD3 UR14, UR14, -0x1, URZ ;  /* 0xffffffff0e0e7890 */ /* 0x000fe2000fffe03f */
[----:B------:R-:W-:Y:S02]  /*67e0*/  FMNMX.FTZ R5, R136, R5, !PT ;  /* 0x0000000588057209 */ /* 0x000fe40007810000 */
[----:B------:R-:W-:Y:S02]  /*67f0*/  ISETP.GT.AND P5, PT, R223, 0x1, P0 ;  /* 0x00000001df00780c */ /* 0x000fe400007a4270 */
[----:B------:R-:W-:Y:S02]  /*6800*/  FMNMX.FTZ R5, R134, R5, !PT ;  /* 0x0000000586057209 */ /* 0x000fe40007810000 */
[C---:B------:R-:W-:Y:S02]  /*6810*/  ISETP.LT.OR P6, PT, R225.reuse, 0x1, P6 ;  /* 0x00000001e100780c */ /* 0x040fe400037c1670 */
        /* <DEDUP_REMOVED lines=57> */
[----:B------:R-:W-:Y:S02]  /*6bb0*/  ISETP.GT.AND P6, PT, R223, 0x30, P0 ;  /* 0x00000030df00780c */ /* 0x000fe400007c4270 */
        /* <DEDUP_REMOVED lines=43> */
[--C-:B------:R-:W-:Y:S02]  /*6e70*/  FFMA.FTZ R228, R151, c[0x0][0x2d0], -R153.reuse ;  /* 0x0000b40097e47a23 */ /* 0x100fe40000010899 */
        /* <DEDUP_REMOVED lines=351> */
.L_x_242:
[----:B------:R-:W1:Y:S01]  /*8470*/  S2UR UR6, SR_CTAID.X ;  /* 0x00000000000679c3 */ /* 0x000e620000002500 */
[----:B------:R-:W-:Y:S01]  /*8480*/  ULDC.64 UR4, c[0x0][0x2c8] ;  /* 0x0000b20000047ab9 */ /* 0x000fe20000000a00 */
[----:B------:R-:W-:Y:S01]  /*8490*/  PLOP3.LUT P0, PT, PT, PT, UP1, 0x40, 0x0 ;  /* 0x000000000000781c */ /* 0x000fe20003f0e818 */
[----:B-1----:R-:W-:-:S04]  /*84a0*/  ULEA UR6, UR6, 0x7f, 0x7 ;  /* 0x0000007f06067891 */ /* 0x002fc8000f8e383f */
[----:B------:R-:W-:Y:S02]  /*84b0*/  UIMAD.WIDE.U32 UR20, UR6, UR4, URZ ;  /* 0x00000004061472a5 */ /* 0x000fe4000f8e003f */
[----:B------:R-:W-:Y:S02]  /*84c0*/  UIADD3 UR4, UR9, 0x1, -UR16 ;  /* 0x0000000109047890 */ /* 0x000fe4000fffe810 */
[----:B------:R-:W-:-:S04]  /*84d0*/  @UP2 USHF.R.U32.HI UR6, URZ, UR5, UR21 ;  /* 0x000000053f062299 */ /* 0x000fc80008011615 */
[----:B------:R-:W-:-:S03]  /*84e0*/  UIADD3 UR7, UR4, UR6, URZ ;  /* 0x0000000604077290 */ /* 0x000fc6000fffe03f */
[----:B------:R-:W-:Y:S02]  /*84f0*/  ULDC UR6, c[0x0][0x324] ;  /* 0x0000c90000067ab9 */ /* 0x000fe40000000800 */
        /* <DEDUP_REMOVED lines=14> */
.L_x_253:
[----:B------:R-:W-:Y:S02]  /*85e0*/  ULDC UR4, c[0x0][0x32c] ;  /* 0x0000cb0000047ab9 */ /* 0x000fe40000000800 */
[----:B------:R-:W-:-:S03]  /*85f0*/  UISETP.NE.AND UP0, UPT, UR4, 0x1, UPT ;  /* 0x000000010400788c */ /* 0x000fc6000bf05270 */
[----:B------:R-:W-:Y:S02]  /*8600*/  ULDC.64 UR4, c[0x0][0x330] ;  /* 0x0000cc0000047ab9 */ /* 0x000fe40000000a00 */
[----:B------:R-:W-:-:S07]  /*8610*/  UIMAD.WIDE.U32 UR20, UR7, UR4, URZ ;  /* 0x00000004071472a5 */ /* 0x000fce000f8e003f */
[----:B------:R-:W-:Y:S02]  /*8620*/  @UP0 UMOV UR17, UR21 ;  /* 0x0000001500110c82 */ /* 0x000fe40008000000 */
[----:B------:R-:W-:Y:S02]  /*8630*/  @UP0 USHF.R.U32.HI UR7, URZ, UR5, UR17 ;  /* 0x000000053f070299 */ /* 0x000fe40008011611 */
.L_x_254:
[----:B------:R-:W-:Y:S02]  /*8640*/  ULDC UR4, c[0x0][0x32c] ;  /* 0x0000cb0000047ab9 */ /* 0x000fe40000000800 */
[----:B------:R-:W-:-:S04]  /*8650*/  UIMAD UR4, UR7, UR4, URZ ;  /* 0x00000004070472a4 */ /* 0x000fc8000f8e023f */
[----:B------:R-:W-:-:S04]  /*8660*/  UISETP.LT.AND UP0, UPT, UR6, UR4, UPT ;  /* 0x000000040600728c */ /* 0x000fc8000bf01270 */
[----:B------:R-:W-:-:S04]  /*8670*/  USEL UR6, UR6, UR4, !UP0 ;  /* 0x0000000406067287 */ /* 0x000fc8000c000000 */
.L_x_252:
        /* <DEDUP_REMOVED lines=22> */
.L_x_256:
        /* <DEDUP_REMOVED lines=21> */
[----:B------:R-:W-:Y:S02]  /*8930*/  @!P0 LEA R168, P4, R0, c[0x0][0x1f8], 0x1 ;  /* 0x00007e0000a88a11 */ /* 0x000fe400078808ff */
        /* <DEDUP_REMOVED lines=14> */
[----:B------:R-:W-:Y:S01]  /*8a20*/  @!P0 IADD3.X R25, R218, UR14, RZ, P6, !PT ;  /* 0x0000000eda198c10 */ /* 0x000fe2000b7fe4ff */
        /* <DEDUP_REMOVED lines=257> */
[----:B------:R-:W-:Y:S01]  /*9a40*/  @P0 LEA R150, P6, R4, c[0x0][0x1c8], 0x1 ;  /* 0x0000720004960a11 */ /* 0x000fe200078c08ff */
[C---:B------:R-:W-:Y:S01]  /*9a50*/  FMUL.FTZ R101, R3.reuse, R101 ;  /* 0x0000006503657220 */ /* 0x040fe20000410000 */
        /* <DEDUP_REMOVED lines=359> */
.L_x_255:
        /* <DEDUP_REMOVED lines=18> */
.L_x_266:
        /* <DEDUP_REMOVED lines=214> */
[C---:B------:R-:W-:Y:S04]  /*bf50*/  HMMA.16816.F32.BF16 R16, R136.reuse, R142, R16 ;  /* 0x0000008e8810723c */ /* 0x040fe80000041810 */
[----:B------:R-:W-:Y:S02]  /*bf60*/  @P4 SHF.R.U32.HI R0, RZ, c[0x0][0x2cc], R140 ;  /* 0x0000b300ff004a19 */ /* 0x000fe4000001168c */
[----:B------:R-:W2:Y:S01]  /*bf70*/  LDSM.16.M88.4 R140, [R184+0x5800] ;  /* 0x00580000b88c783b */ /* 0x000ea20000000200 */
[----:B------:R-:W-:Y:S01]  /*bf80*/  @P0 IADD3 R152, P5, R216, UR7, RZ ;  /* 0x00000007d8980c10 */ /* 0x000fe2000ffbe0ff */
[----:B------:R-:W-:Y:S04]  /*bf90*/  DEPBAR.LE SB0, 0x0 ;  /* 0x000080000000791a */ /* 0x000fe80000000000 */
[----:B------:R-:W-:Y:S01]  /*bfa0*/  BAR.SYNC.DEFER_BLOCKING 0x0 ;  /* 0x0000000000007b1d */ /* 0x000fe20000010000 */
[----:B------:R-:W-:Y:S01]  /*bfb0*/  @P0 IADD3 R154, P4, R214, UR7, RZ ;  /* 0x00000007d69a0c10 */ /* 0x000fe2000ff9e0ff */
[C---:B-1----:R-:W-:Y:S05]  /*bfc0*/  HMMA.16816.F32.BF16 R20, R136.reuse, R132, R20 ;  /* 0x000000848814723c */ /* 0x042fea0000041814 */
[----:B------:R-:W-:Y:S02]  /*bfd0*/  @P0 IADD3.X R147, R215, UR6, RZ, P5, !PT ;  /* 0x00000006d7930c10 */ /* 0x000fe4000affe4ff */
[C---:B------:R-:W-:Y:S01]  /*bfe0*/  @P0 LEA R148, P5, R152.reuse, c[0x0][0x1c8], 0x1 ;  /* 0x0000720098940a11 */ /* 0x040fe200078a08ff */
[C---:B------:R-:W-:Y:S04]  /*bff0*/  HMMA.16816.F32.BF16 R24, R136.reuse, R134, R24 ;  /* 0x000000868818723c */ /* 0x040fe80000041818 */
[----:B------:R-:W-:Y:S02]  /*c000*/  @P0 LEA.HI.X R149, R152, c[0x0][0x1cc], R147, 0x1, P5 ;  /* 0x0000730098950a11 */ /* 0x000fe400028f0c93 */
[----:B------:R-:W-:Y:S01]  /*c010*/  @P0 IADD3.X R153, R213, UR6, RZ, P4, !PT ;  /* 0x00000006d5990c10 */ /* 0x000fe2000a7fe4ff */
[----:B------:R-:W-:Y:S01]  /*c020*/  @UP3 UIADD3.X UR6, UR12, UR6, URZ, UP0, !UPT ;  /* 0x000000060c063290 */ /* 0x000fe200087fe43f */
[C---:B------:R-:W-:Y:S04]  /*c030*/  @P0 LEA R146, P4, R154.reuse, c[0x0][0x1c8], 0x1 ;  /* 0x000072009a920a11 */ /* 0x040fe800078808ff */
[----:B------:R-:W-:Y:S01]  /*c040*/  @P0 LEA.HI.X R147, R154, c[0x0][0x1cc], R153, 0x1, P4 ;  /* 0x000073009a930a11 */ /* 0x000fe200020f0c99 */
[----:B------:R-:W-:Y:S01]  /*c050*/  @!PT LDS RZ, [RZ] ;  /* 0x00000000fffff984 */ /* 0x000fe20000000800 */
[----:B------:R-:W-:Y:S01]  /*c060*/  @!PT LDS RZ, [RZ] ;  /* 0x00000000fffff984 */ /* 0x000fe20000000800 */
[----:B------:R-:W-:Y:S01]  /*c070*/  @!PT LDS RZ, [RZ] ;  /* 0x00000000fffff984 */ /* 0x000fe20000000800 */
[----:B------:R1:W-:Y:S01]  /*c080*/  @P0 LDGSTS.E.BYPASS.LTC128B.128 [R199+0x6100], [R150.64], !P3 ;  /* 0x0610000096c70fae */ /* 0x0003e2000d901d52 */
[----:B------:R-:W-:Y:S02]  /*c090*/  @P0 IADD3.X R133, R211, UR6, RZ, P6, !PT ;  /* 0x00000006d3850c10 */ /* 0x000fe4000b7fe4ff */
[----:B------:R-:W-:Y:S02]  /*c0a0*/  @P0 LEA R158, P6, R144, c[0x0][0x1c8], 0x1 ;  /* 0x00007200909e0a11 */ /* 0x000fe400078c08ff */
[----:B------:R1:W-:Y:S01]  /*c0b0*/  @P0 LDGSTS.E.BYPASS.LTC128B.128 [R199+0x8100], [R148.64], !P2 ;  /* 0x0810000094c70fae */ /* 0x0003e2000d101d52 */
[----:B------:R-:W-:Y:S02]  /*c0c0*/  @P0 IADD3 R145, P5, R216, UR17, RZ ;  /* 0x00000011d8910c10 */ /* 0x000fe4000ffbe0ff */
[----:B------:R-:W-:Y:S01]  /*c0d0*/  @P0 LEA.HI.X R159, R144, c[0x0][0x1cc], R133, 0x1, P6 ;  /* 0x00007300909f0a11 */ /* 0x000fe200030f0c85 */
[----:B------:R-:W-:Y:S01]  /*c0e0*/  IMAD.U32 R133, RZ, RZ, UR16 ;  /* 0x00000010ff857e24 */ /* 0x000fe2000f8e00ff */
[----:B------:R1:W-:Y:S01]  /*c0f0*/  @P0 LDGSTS.E.BYPASS.LTC128B.128 [R199+0xa100], [R146.64], !P1 ;  /* 0x0a10000092c70fae */ /* 0x0003e2000c901d52 */
[----:B------:R-:W-:Y:S01]  /*c100*/  @P0 IADD3.X R132, R215, UR6, RZ, P5, !PT ;  /* 0x00000006d7840c10 */ /* 0x000fe2000affe4ff */
[C---:B--2---:R-:W-:Y:S03]  /*c110*/  HMMA.16816.F32.BF16 R28, R136.reuse, R140, R28 ;  /* 0x0000008c881c723c */ /* 0x044fe6000004181c */
[----:B------:R1:W-:Y:S01]  /*c120*/  @P0 LDGSTS.E.BYPASS.LTC128B.128 [R199+0x7100], [R158.64], !P3 ;  /* 0x071000009ec70fae */ /* 0x0003e2000d901d52 */
[C---:B------:R-:W-:Y:S02]  /*c130*/  @P0 LEA R156, P5, R145.reuse, c[0x0][0x1c8], 0x1 ;  /* 0x00007200919c0a11 */ /* 0x040fe400078a08ff */
[----:B------:R-:W-:Y:S02]  /*c140*/  @P0 IADD3 R153, P4, R214, UR17, RZ ;  /* 0x00000011d6990c10 */ /* 0x000fe4000ff9e0ff */
[----:B------:R-:W-:Y:S01]  /*c150*/  @P0 LEA.HI.X R157, R145, c[0x0][0x1cc], R132, 0x1, P5 ;  /* 0x00007300919d0a11 */ /* 0x000fe200028f0c84 */
[----:B------:R-:W-:Y:S01]  /*c160*/  HMMA.16816.F32.BF16 R32, R136, R142, R32 ;  /* 0x0000008e8820723c */ /* 0x000fe20000041820 */
[----:B------:R-:W2:Y:S02]  /*c170*/  SHFL.IDX PT, R132, R0, RZ, 0x1c1f ;  /* 0x001c1fff00847589 */ /* 0x000ea400000e0000 */
[----:B------:R-:W-:Y:S01]  /*c180*/  @P0 IADD3.X R152, R213, UR6, RZ, P4, !PT ;  /* 0x00000006d5980c10 */ /* 0x000fe2000a7fe4ff */
[----:B------:R-:W-:Y:S01]  /*c190*/  USHF.L.U32 UR6, UR14, 0x6, URZ ;  /* 0x000000060e067899 */ /* 0x000fe2000800063f */
[C---:B------:R-:W-:Y:S01]  /*c1a0*/  @P0 LEA R154, P4, R153.reuse, c[0x0][0x1c8], 0x1 ;  /* 0x00007200999a0a11 */ /* 0x040fe200078808ff */
[----:B------:R1:W-:Y:S03]  /*c1b0*/  @P0 LDGSTS.E.BYPASS.LTC128B.128 [R199+0x9100], [R156.64], !P2 ;  /* 0x091000009cc70fae */ /* 0x0003e6000d101d52 */
[----:B------:R-:W-:Y:S03]  /*c1c0*/  @P0 LEA.HI.X R155, R153, c[0x0][0x1cc], R152, 0x1, P4 ;  /* 0x00007300999b0a11 */ /* 0x000fe600020f0c98 */
[----:B------:R-:W-:Y:S02]  /*c1d0*/  IMAD.U32 R135, RZ, RZ, UR6 ;  /* 0x00000006ff877e24 */ /* 0x000fe4000f8e00ff */
[----:B------:R1:W-:Y:S01]  /*c1e0*/  @P0 LDGSTS.E.BYPASS.LTC128B.128 [R199+0xb100], [R154.64], !P1 ;  /* 0x0b1000009ac70fae */ /* 0x0003e2000c901d52 */
[----:B------:R-:W-:Y:S02]  /*c1f0*/  PLOP3.LUT P0, PT, PT, PT, UP1, 0x40, 0x0 ;  /* 0x000000000000781c */ /* 0x000fe40003f0e818 */
[----:B------:R-:W-:Y:S02]  /*c200*/  IADD3 R134, -R208, 0x1, -R135 ;  /* 0x00000001d0867810 */ /* 0x000fe40007ffe987 */
[----:B------:R-:W0:Y:S02]  /*c210*/  LDGDEPBAR ;  /* 0x00000000000079af */ /* 0x000e240000000000 */
[----:B------:R-:W-:Y:S04]  /*c220*/  IADD3 R133, -R133, UR9, R134 ;  /* 0x0000000985857c10 */ /* 0x000fe8000fffe186 */
[C---:B------:R-:W-:Y:S02]  /*c230*/  IADD3 R135, R133.reuse, c[0x0][0x328], RZ ;  /* 0x0000ca0085877a10 */ /* 0x040fe40007ffe0ff */
[----:B------:R-:W-:Y:S03]  /*c240*/  IADD3 R133, R133, UR15, RZ ;  /* 0x0000000f85857c10 */ /* 0x000fe6000fffe0ff */
[--C-:B--2---:R-:W-:Y:S02]  /*c250*/  IMAD.IADD R139, R135, 0x1, R132.reuse ;  /* 0x00000001878b7824 */ /* 0x104fe400078e0284 */
[----:B------:R-:W-:Y:S01]  /*c260*/  IMAD.IADD R137, R133, 0x1, R132 ;  /* 0x0000000185897824 */ /* 0x000fe200078e0284 */
        /* <DEDUP_REMOVED lines=15> */
.L_x_260:
[----:B------:R-:W-:Y:S04]  /*c360*/  MOV R132, c[0x0][0x32c] ;  /* 0x0000cb0000847a02 */ /* 0x000fe80000000f00 */
[----:B------:R-:W-:Y:S11]  /*c370*/  ISETP.NE.AND P0, PT, R132, 0x1, PT ;  /* 0x000000018400780c */ /* 0x000ff60003f05270 */
[----:B------:R-:W-:Y:S02]  /*c380*/  @!UPT UIADD3 URZ, URZ, URZ, URZ ;  /* 0x0000003f3f3ff290 */ /* 0x000fe4000fffe03f */
[----:B------:R-:W-:Y:S05]  /*c390*/  @P0 IMAD.HI.U32 R132, R141, c[0x0][0x330], RZ ;  /* 0x0000cc008d840a27 */ /* 0x000fea00078e00ff */
[----:B------:R-:W-:Y:S02]  /*c3a0*/  @P0 SHF.R.U32.HI R141, RZ, c[0x0][0x334], R132 ;  /* 0x0000cd00ff8d0a19 */ /* 0x000fe40000011684 */
.L_x_261:
[----:B------:R-:W-:Y:S05]  /*c3b0*/  BSYNC B0 ;  /* 0x0000000000007941 */ /* 0x000fea0003800000 */
.L_x_259:
[----:B------:R-:W-:Y:S04]  /*c3c0*/  IMAD.MOV.U32 R132, RZ, RZ, c[0x0][0x32c] ;  /* 0x0000cb00ff847624 */ /* 0x000fe800078e00ff */
[----:B------:R-:W-:Y:S04]  /*c3d0*/  IMAD R141, R141, R132, -UR6 ;  /* 0x800000068d8d7e24 */ /* 0x000fe8000f8e0284 */
[----:B------:R-:W-:Y:S05]  /*c3e0*/  IMAD.IADD R134, R141, 0x1, -R208 ;  /* 0x000000018d867824 */ /* 0x000fea00078e0ad0 */
[----:B------:R-:W-:Y:S02]  /*c3f0*/  IADD3 R132, R134, c[0x0][0x32c], RZ ;  /* 0x0000cb0086847a10 */ /* 0x000fe40007ffe0ff */
[----:B------:R-:W-:Y:S02]  /*c400*/  IMNMX R137, R137, R134, !PT ;  /* 0x0000008689897217 */ /* 0x000fe40007800200 */
[----:B------:R-:W-:Y:S02]  /*c410*/  IMNMX R139, R139, R132, PT ;  /* 0x000000848b8b7217 */ /* 0x000fe40003800200 */
.L_x_258:
        /* <DEDUP_REMOVED lines=69> */
.L_x_264:
[----:B------:R-:W-:Y:S04]  /*c870*/  MOV R5, c[0x0][0x32c] ;  /* 0x0000cb0000057a02 */ /* 0x000fe80000000f00 */
[----:B------:R-:W-:Y:S11]  /*c880*/  ISETP.NE.AND P4, PT, R5, 0x1, PT ;  /* 0x000000010500780c */ /* 0x000ff60003f85270 */
[----:B------:R-:W-:Y:S02]  /*c890*/  @!UPT UIADD3 URZ, URZ, URZ, URZ ;  /* 0x0000003f3f3ff290 */ /* 0x000fe4000fffe03f */
[----:B------:R-:W-:Y:S05]  /*c8a0*/  @P4 IMAD.HI.U32 R5, R12, c[0x0][0x330], RZ ;  /* 0x0000cc000c054a27 */ /* 0x000fea00078e00ff */
[----:B------:R-:W-:Y:S02]  /*c8b0*/  @P4 SHF.R.U32.HI R12, RZ, c[0x0][0x334], R5 ;  /* 0x0000cd00ff0c4a19 */ /* 0x000fe40000011605 */
.L_x_265:
[----:B------:R-:W-:Y:S05]  /*c8c0*/  BSYNC B0 ;  /* 0x0000000000007941 */ /* 0x000fea0003800000 */
.L_x_263:
[----:B------:R-:W-:Y:S04]  /*c8d0*/  IMAD.MOV.U32 R5, RZ, RZ, c[0x0][0x32c] ;  /* 0x0000cb00ff057624 */ /* 0x000fe800078e00ff */
[----:B------:R-:W-:Y:S04]  /*c8e0*/  IMAD R5, R12, R5, -UR6 ;  /* 0x800000060c057e24 */ /* 0x000fe8000f8e0205 */
[----:B------:R-:W-:Y:S05]  /*c8f0*/  IMAD.IADD R9, R5, 0x1, -R208 ;  /* 0x0000000105097824 */ /* 0x000fea00078e0ad0 */
[----:B------:R-:W-:Y:S02]  /*c900*/  IADD3 R5, R9, c[0x0][0x32c], RZ ;  /* 0x0000cb0009057a10 */ /* 0x000fe40007ffe0ff */
[----:B------:R-:W-:Y:S02]  /*c910*/  IMNMX R4, R4, R9, !PT ;  /* 0x0000000904047217 */ /* 0x000fe40007800200 */
[----:B------:R-:W-:Y:S02]  /*c920*/  IMNMX R0, R0, R5, PT ;  /* 0x0000000500007217 */ /* 0x000fe40003800200 */
.L_x_262:
        /* <DEDUP_REMOVED lines=460> */
.L_x_257:
[----:B------:R-:W1:Y:S01]  /*e5f0*/  SHFL.BFLY PT, R3, R212, 0x2, 0x1f ;  /* 0x0c401f00d4037f89 */ /* 0x000e6200000e0000 */
[----:B------:R-:W-:-:S02]  /*e600*/  MOV R4, RZ ;  /* 0x000000ff00047202 */ /* 0x000fc40000000f00 */
[----:B------:R-:W-:Y:S01]  /*e610*/  PLOP3.LUT P1, PT, PT, PT, PT, 0x8, 0x0 ;  /* 0x000000000000781c */ /* 0x000fe20003f2e170 */
[----:B------:R-:W2:Y:S01]  /*e620*/  SHFL.BFLY PT, R2, R209, 0x2, 0x1f ;  /* 0x0c401f00d1027f89 */ /* 0x000ea200000e0000 */
[----:B-1----:R-:W-:Y:S01]  /*e630*/  FADD.FTZ R6, R3, R212 ;  /* 0x000000d403067221 */ /* 0x002fe20000010000 */
[----:B------:R-:W-:Y:S01]  /*e640*/  MOV R3, RZ ;  /* 0x000000ff00037202 */ /* 0x000fe20000000f00 */
        /* <DEDUP_REMOVED lines=23> */
[C---:B------:R-:W-:Y:S02]  /*e7c0*/  FMUL.FTZ R105, R4.reuse, R105 ;  /* 0x0000006904697220 */ /* 0x040fe40000410000 */
        /* <DEDUP_REMOVED lines=42> */
[----:B------:R-:W-:Y:S01]  /*ea70*/  MOV R4, 0xff800000 ;  /* 0xff80000000047802 */ /* 0x000fe20000000f00 */
        /* <DEDUP_REMOVED lines=50> */
.L_x_224:
[----:B------:R-:W-:Y:S05]  /*eda0*/  @P1 BRA `(.L_x_267) ;  /* 0x000016a000001947 */ /* 0x000fea0003800000 */
[----:B------:R-:W1:Y:S01]  /*edb0*/  S2R R0, SR_TID.X ;  /* 0x0000000000007919 */ /* 0x000e620000002100 */
[----:B------:R-:W-:Y:S02]  /*edc0*/  F2FP.BF16.PACK_AB R128, R129, R128 ;  /* 0x000000808180723e */ /* 0x000fe400000010ff */
[----:B------:R-:W-:Y:S01]  /*edd0*/  F2FP.BF16.PACK_AB R130, R131, R130 ;  /* 0x000000828382723e */ /* 0x000fe200000010ff */
[----:B------:R-:W-:Y:S01]  /*ede0*/  BAR.SYNC.DEFER_BLOCKING 0x1, 0x100 ;  /* 0x0044000000007b1d */ /* 0x000fe20000010000 */
        /* <DEDUP_REMOVED lines=10> */
[----:B-1----:R-:W-:Y:S02]  /*ee90*/  SHF.R.S32.HI R5, RZ, 0x1f, R0 ;  /* 0x0000001fff057819 */ /* 0x002fe40000011400 */
[----:B------:R-:W-:Y:S02]  /*eea0*/  F2FP.BF16.PACK_AB R116, R117, R116 ;  /* 0x000000747574723e */ /* 0x000fe400000010ff */
[----:B------:R-:W-:-:S02]  /*eeb0*/  LEA.HI R2, R5, R0, RZ, 0x2 ;  /* 0x0000000005027211 */ /* 0x000fc400078f10ff */
[----:B------:R-:W-:Y:S02]  /*eec0*/  F2FP.BF16.PACK_AB R118, R119, R118 ;  /* 0x000000767776723e */ /* 0x000fe400000010ff */
[--C-:B------:R-:W-:Y:S02]  /*eed0*/  SHF.R.S32.HI R9, RZ, 0x2, R2.reuse ;  /* 0x00000002ff097819 */ /* 0x100fe40000011402 */
[----:B------:R-:W-:Y:S02]  /*eee0*/  SHF.R.S32.HI R6, RZ, 0x1f, R2 ;  /* 0x0000001fff067819 */ /* 0x000fe40000011402 */
[----:B------:R-:W-:Y:S02]  /*eef0*/  LOP3.LUT R11, R2, 0xfffffffc, RZ, 0xc0, !PT ;  /* 0xfffffffc020b7812 */ /* 0x000fe400078ec0ff */
[----:B------:R-:W-:Y:S02]  /*ef00*/  LEA.HI R6, R6, R9, RZ, 0x3 ;  /* 0x0000000906067211 */ /* 0x000fe400078f18ff */
[----:B------:R-:W-:Y:S01]  /*ef10*/  F2FP.BF16.PACK_AB R120, R121, R120 ;  /* 0x000000787978723e */ /* 0x000fe200000010ff */
[----:B------:R-:W-:Y:S01]  /*ef20*/  IMAD.IADD R11, R0, 0x1, -R11 ;  /* 0x00000001000b7824 */ /* 0x000fe200078e0a0b */
[----:B------:R-:W-:-:S02]  /*ef30*/  LOP3.LUT R6, R6, 0xfffffff8, RZ, 0xc0, !PT ;  /* 0xfffffff806067812 */ /* 0x000fc400078ec0ff */
[----:B------:R-:W-:Y:S02]  /*ef40*/  F2FP.BF16.PACK_AB R122, R123, R122 ;  /* 0x0000007a7b7a723e */ /* 0x000fe400000010ff */
[----:B------:R-:W-:Y:S01]  /*ef50*/  F2FP.BF16.PACK_AB R36, R37, R36 ;  /* 0x000000242524723e */ /* 0x000fe200000010ff */
[----:B------:R-:W-:Y:S01]  /*ef60*/  IMAD.IADD R9, R9, 0x1, -R6 ;  /* 0x0000000109097824 */ /* 0x000fe200078e0a06 */
[----:B------:R-:W-:Y:S02]  /*ef70*/  LEA.HI R6, R5, R0, RZ, 0x5 ;  /* 0x0000000005067211 */ /* 0x000fe400078f28ff */
[----:B------:R-:W-:Y:S01]  /*ef80*/  F2FP.BF16.PACK_AB R38, R39, R38 ;  /* 0x000000262726723e */ /* 0x000fe200000010ff */
[C---:B------:R-:W-:Y:S01]  /*ef90*/  IMAD.SHL.U32 R8, R9.reuse, 0x40, RZ ;  /* 0x0000004009087824 */ /* 0x040fe200078e00ff */
[----:B------:R-:W-:Y:S02]  /*efa0*/  SHF.R.S32.HI R2, RZ, 0x5, R6 ;  /* 0x00000005ff027819 */ /* 0x000fe40000011406 */
[----:B------:R-:W-:-:S02]  /*efb0*/  LOP3.LUT R12, R9, 0x1, RZ, 0xc0, !PT ;  /* 0x00000001090c7812 */ /* 0x000fc400078ec0ff */
[----:B------:R-:W-:Y:S01]  /*efc0*/  LOP3.LUT R8, R8, 0x1c0, RZ, 0xc0, !PT ;  /* 0x000001c008087812 */ /* 0x000fe200078ec0ff */
[----:B------:R-:W-:Y:S01]  /*efd0*/  IMAD R10, R2, 0x200, R11 ;  /* 0x00000200020a7824 */ /* 0x000fe200078e020b */
[----:B------:R-:W-:Y:S02]  /*efe0*/  ISETP.NE.U32.AND P0, PT, R12, 0x1, PT ;  /* 0x000000010c00780c */ /* 0x000fe40003f05070 */
[----:B------:R-:W-:Y:S02]  /*eff0*/  LEA.HI R13, R8, R8, RZ, 0x1d ;  /* 0x00000008080d7211 */ /* 0x000fe400078fe8ff */
[----:B------:R-:W-:Y:S01]  /*f000*/  R2P PR, R9, 0x6 ;  /* 0x0000000609007804 */ /* 0x000fe20000000000 */
[----:B------:R-:W-:Y:S01]  /*f010*/  IMAD.MOV.U32 R9, RZ, RZ, 0x20 ;  /* 0x00000020ff097424 */ /* 0x000fe200078e00ff */
[----:B------:R-:W-:Y:S01]  /*f020*/  F2FP.BF16.PACK_AB R40, R41, R40 ;  /* 0x000000282928723e */ /* 0x000fe200000010ff */
[----:B------:R-:W-:Y:S01]  /*f030*/  IMAD.U32 R10, R10, 0x2, R13 ;  /* 0x000000020a0a7824 */ /* 0x000fe200078e000d */
[----:B------:R-:W-:-:S02]  /*f040*/  F2FP.BF16.PACK_AB R42, R43, R42 ;  /* 0x0000002a2b2a723e */ /* 0x000fc400000010ff */
[----:B------:R-:W-:Y:S01]  /*f050*/  F2FP.BF16.PACK_AB R44, R45, R44 ;  /* 0x0000002c2d2c723e */ /* 0x000fe200000010ff */
[----:B------:R-:W-:Y:S01]  /*f060*/  IMAD.SHL.U32 R13, R10, 0x2, RZ ;  /* 0x000000020a0d7824 */ /* 0x000fe200078e00ff */
[----:B------:R-:W-:Y:S02]  /*f070*/  F2FP.BF16.PACK_AB R46, R47, R46 ;  /* 0x0000002e2f2e723e */ /* 0x000fe400000010ff */
[----:B------:R-:W-:Y:S02]  /*f080*/  F2FP.BF16.PACK_AB R48, R49, R48 ;  /* 0x000000303130723e */ /* 0x000fe400000010ff */
        /* <DEDUP_REMOVED lines=76> */
[----:B------:R2:W-:Y:S04]  /*f550*/  STS [R15+0x8400], R74 ;  /* 0x0084004a0f007388 */ /* 0x0005e80000000800 */
[----:B------:R-:W-:Y:S04]  /*f560*/  STS [R17+0x8080], R76 ;  /* 0x0080804c11007388 */ /* 0x000fe80000000800 */
[----:B------:R-:W-:Y:S04]  /*f570*/  STS [R17+0x8480], R78 ;  /* 0x0084804e11007388 */ /* 0x000fe80000000800 */
[----:B------:R-:W-:Y:S04]  /*f580*/  STS [R9+0x8000], R80 ;  /* 0x0080005009007388 */ /* 0x000fe80000000800 */
[----:B------:R3:W-:Y:S01]  /*f590*/  STS [R9+0x8400], R82 ;  /* 0x0084005209007388 */ /* 0x0007e20000000800 */
[----:B-1----:R-:W-:-:S03]  /*f5a0*/  IMAD.MOV.U32 R13, RZ, RZ, 0x4 ;  /* 0x00000004ff0d7424 */ /* 0x002fc600078e00ff */
[----:B------:R-:W-:Y:S04]  /*f5b0*/  STS [R19+0x8080], R84 ;  /* 0x0080805413007388 */ /* 0x000fe80000000800 */
[----:B------:R1:W-:Y:S01]  /*f5c0*/  STS [R19+0x8480], R86 ;  /* 0x0084805613007388 */ /* 0x0003e20000000800 */
[----:B--2---:R-:W-:-:S03]  /*f5d0*/  IMAD.WIDE R14, R200, R13, c[0x0][0x500] ;  /* 0x00014000c80e7625 */ /* 0x004fc600078e020d */
        /* <DEDUP_REMOVED lines=8> */
[----:B------:R-:W-:-:S03]  /*f660*/  @P1 IMAD.WIDE R12, R200, R13, c[0x0][0x508] ;  /* 0x00014200c80c1625 */ /* 0x000fc600078e020d */
[----:B---3--:R-:W3:Y:S04]  /*f670*/  @P0 LDG.E R9, [R14.64] ;  /* 0x000000120e090981 */ /* 0x008ee8000c1e1900 */
[----:B------:R2:W5:Y:S01]  /*f680*/  @P1 LDG.E R8, [R12.64] ;  /* 0x000000120c081981 */ /* 0x000562000c1e1900 */
[----:B-1----:R-:W-:Y:S02]  /*f690*/  CS2R R18, SRZ ;  /* 0x0000000000127805 */ /* 0x002fe4000001ff00 */
[--C-:B---3--:R-:W-:Y:S01]  /*f6a0*/  @P0 SHF.R.S32.HI R19, RZ, 0x1f, R9.reuse ;  /* 0x0000001fff130819 */ /* 0x108fe20000011409 */
[----:B------:R-:W-:Y:S01]  /*f6b0*/  @P0 IMAD.MOV.U32 R18, RZ, RZ, R9 ;  /* 0x000000ffff120224 */ /* 0x000fe200078e0009 */
[----:B------:R-:W-:Y:S05]  /*f6c0*/  @P1 BRA `(.L_x_268) ;  /* 0x0000004000001947 */ /* 0x000fea0003800000 */
[----:B--2---:R-:W-:Y:S05]  /*f6d0*/  @!P0 BRA `(.L_x_268) ;  /* 0x0000003000008947 */ /* 0x004fea0003800000 */
[----:B-----5:R-:W2:Y:S04]  /*f6e0*/  LDG.E R8, [R14.64] ;  /* 0x000000120e087981 */ /* 0x020ea8000c1e1900 */
[----:B------:R-:W2:Y:S02]  /*f6f0*/  LDG.E R3, [R14.64+0x4] ;  /* 0x000004120e037981 */ /* 0x000ea4000c1e1900 */
[----:B--2---:R-:W-:-:S02]  /*f700*/  IADD3 R8, -R8, R3, RZ ;  /* 0x0000000308087210 */ /* 0x004fc40007ffe1ff */
.L_x_268:
[----:B--2---:R-:W-:Y:S01]  /*f710*/  LOP3.LUT R9, R6, 0xffffffe0, RZ, 0xc0, !PT ;  /* 0xffffffe006097812 */ /* 0x004fe200078ec0ff */
[----:B------:R-:W1:Y:S01]  /*f720*/  S2R R57, SR_CTAID.X ;  /* 0x0000000000397919 */ /* 0x000e620000002500 */
[----:B------:R-:W-:Y:S01]  /*f730*/  SHF.R.S32.HI R13, RZ, 0x1f, R2 ;  /* 0x0000001fff0d7819 */ /* 0x000fe20000011402 */
[----:B------:R-:W-:Y:S01]  /*f740*/  IMAD.MOV.U32 R3, RZ, RZ, c[0x0][0x4e8] ;  /* 0x00013a00ff037624 */ /* 0x000fe200078e00ff */
[----:B------:R-:W-:Y:S01]  /*f750*/  LEA.HI R10, R11, R11, RZ, 0x1 ;  /* 0x0000000b0b0a7211 */ /* 0x000fe200078f08ff */
[----:B------:R-:W-:Y:S01]  /*f760*/  IMAD.IADD R9, R0, 0x1, -R9 ;  /* 0x0000000100097824 */ /* 0x000fe200078e0a09 */
[----:B------:R-:W2:Y:S01]  /*f770*/  S2R R14, SR_CTAID.Y ;  /* 0x00000000000e7919 */ /* 0x000ea20000002600 */
[----:B------:R-:W-:Y:S01]  /*f780*/  LEA.HI R13, R13, R2, RZ, 0x3 ;  /* 0x000000020d0d7211 */ /* 0x000fe200078f18ff */
[----:B------:R-:W-:Y:S01]  /*f790*/  IMAD.WIDE.U32 R16, R18, c[0x0][0x3a0], RZ ;  /* 0x0000e80012107a25 */ /* 0x000fe200078e00ff */
[----:B------:R-:W-:Y:S01]  /*f7a0*/  ISETP.NE.AND P1, PT, R3, 0x1, PT ;  /* 0x000000010300780c */ /* 0x000fe20003f25270 */
[----:B------:R-:W-:Y:S01]  /*f7b0*/  BSSY B0, `(.L_x_269) ;  /* 0x0000081000007945 */ /* 0x000fe20003800000 */
[----:B------:R-:W-:Y:S01]  /*f7c0*/  SHF.R.S32.HI R6, RZ, 0x1f, R9 ;  /* 0x0000001fff067819 */ /* 0x000fe20000011409 */
[----:B------:R-:W-:Y:S01]  /*f7d0*/  IMAD.MOV.U32 R23, RZ, RZ, R19 ;  /* 0x000000ffff177224 */ /* 0x000fe200078e0013 */
[----:B------:R-:W-:-:S02]  /*f7e0*/  LOP3.LUT R13, R13, 0xffffff8, RZ, 0xc0, !PT ;  /* 0x0ffffff80d0d7812 */ /* 0x000fc400078ec0ff */
[----:B------:R-:W-:Y:S02]  /*f7f0*/  LEA.HI R3, R6, R9, RZ, 0x2 ;  /* 0x0000000906037211 */ /* 0x000fe400078f10ff */
[----:B------:R-:W-:Y:S02]  /*f800*/  LOP3.LUT R10, R10, 0x1ffffffe, RZ, 0xc0, !PT ;  /* 0x1ffffffe0a0a7812 */ /* 0x000fe400078ec0ff */
[----:B------:R-:W-:Y:S02]  /*f810*/  IADD3 R2, -R13, R2, RZ ;  /* 0x000000020d027210 */ /* 0x000fe40007ffe1ff */
[-C--:B------:R-:W-:Y:S02]  /*f820*/  LEA.HI R6, R5, R0.reuse, RZ, 0x3 ;  /* 0x0000000005067211 */ /* 0x080fe400078f18ff */
[----:B------:R-:W-:Y:S02]  /*f830*/  SHF.R.S32.HI R3, RZ, 0x2, R3 ;  /* 0x00000002ff037819 */ /* 0x000fe40000011403 */
[----:B------:R-:W-:Y:S01]  /*f840*/  LOP3.LUT P2, RZ, R9, 0x3, RZ, 0xc0, !PT ;  /* 0x0000000309ff7812 */ /* 0x000fe2000784c0ff */
[----:B------:R-:W-:Y:S01]  /*f850*/  IMAD.IADD R9, R11, 0x1, -R10 ;  /* 0x000000010b097824 */ /* 0x000fe200078e0a0a */
[----:B------:R-:W-:Y:S01]  /*f860*/  LOP3.LUT R11, R6, 0xfffffff8, RZ, 0xc0, !PT ;  /* 0xfffffff8060b7812 */ /* 0x000fe200078ec0ff */
[----:B------:R-:W-:Y:S01]  /*f870*/  IMAD R2, R2, 0x10, R3 ;  /* 0x0000001002027824 */ /* 0x000fe200078e0203 */
[-C--:B------:R-:W-:Y:S01]  /*f880*/  LEA.HI R5, R5, R0.reuse, RZ, 0x6 ;  /* 0x0000000005057211 */ /* 0x080fe200078f30ff */
[----:B------:R-:W-:Y:S01]  /*f890*/  IMAD R3, R19, c[0x0][0x3a0], RZ ;  /* 0x0000e80013037a24 */ /* 0x000fe200078e02ff */
[----:B------:R-:W-:Y:S01]  /*f8a0*/  IADD3 R11, -R11, R0, RZ ;  /* 0x000000000b0b7210 */ /* 0x000fe20007ffe1ff */
[----:B------:R-:W-:Y:S01]  /*f8b0*/  IMAD R0, R9, 0x8, R2 ;  /* 0x0000000809007824 */ /* 0x000fe200078e0202 */
[----:B--2---:R-:W-:Y:S01]  /*f8c0*/  SHF.R.S32.HI R9, RZ, 0x1f, R14 ;  /* 0x0000001fff097819 */ /* 0x004fe2000001140e */
[----:B------:R-:W-:Y:S01]  /*f8d0*/  IMAD R3, R18, c[0x0][0x3a4], R3 ;  /* 0x0000e90012037a24 */ /* 0x000fe200078e0203 */
[----:B------:R-:W-:Y:S01]  /*f8e0*/  MOV R22, R18 ;  /* 0x0000001200167202 */ /* 0x000fe20000000f00 */
[----:B-1----:R-:W-:Y:S01]  /*f8f0*/  IMAD R13, R57, 0x80, R0 ;  /* 0x00000080390d7824 */ /* 0x002fe200078e0200 */
[----:B------:R-:W-:Y:S01]  /*f900*/  SHF.R.S32.HI R6, RZ, 0x3, R6 ;  /* 0x00000003ff067819 */ /* 0x000fe20000011406 */
[----:B------:R-:W-:-:S02]  /*f910*/  IMAD R15, R9, c[0x0][0x490], RZ ;  /* 0x00012400090f7a24 */ /* 0x000fc400078e02ff */
[----:B------:R-:W-:Y:S01]  /*f920*/  @P1 IMAD.HI.U32 R0, R13, c[0x0][0x4ec], RZ ;  /* 0x00013b000d001a27 */ /* 0x000fe200078e00ff */
[----:B------:R-:W-:Y:S02]  /*f930*/  MOV R20, R13 ;  /* 0x0000000d00147202 */ /* 0x000fe40000000f00 */
[----:B------:R-:W-:Y:S01]  /*f940*/  LEA R10, R11, R6, 0x5 ;  /* 0x000000060b0a7211 */ /* 0x000fe200078e28ff */
[----:B------:R-:W-:Y:S01]  /*f950*/  IMAD.IADD R17, R17, 0x1, R3 ;  /* 0x0000000111117824 */ /* 0x000fe200078e0203 */
[----:B------:R-:W-:Y:S01]  /*f960*/  @P1 SHF.R.U32.HI R20, RZ, c[0x0][0x4f0], R0 ;  /* 0x00013c00ff141a19 */ /* 0x000fe20000011600 */
[----:B------:R-:W-:Y:S01]  /*f970*/  IMAD.WIDE.U32 R22, R14, c[0x0][0x490], R22 ;  /* 0x000124000e167a25 */ /* 0x000fe200078e0016 */
[----:B------:R-:W-:Y:S02]  /*f980*/  SHF.R.S32.HI R3, RZ, 0x1f, R200 ;  /* 0x0000001fff037819 */ /* 0x000fe400000114c8 */
[----:B------:R-:W-:Y:S01]  /*f990*/  SEL R200, R200, RZ, !P0 ;  /* 0x000000ffc8c87207 */ /* 0x000fe20004000000 */
[----:B------:R-:W-:Y:S01]  /*f9a0*/  IMAD R15, R14, c[0x0][0x494], R15 ;  /* 0x000125000e0f7a24 */ /* 0x000fe200078e020f */
[----:B------:R-:W-:Y:S01]  /*f9b0*/  SEL R3, R3, RZ, !P0 ;  /* 0x000000ff03037207 */ /* 0x000fe20004000000 */
[----:B------:R-:W-:-:S02]  /*f9c0*/  IMAD.MOV R12, RZ, RZ, -R20 ;  /* 0x000000ffff0c7224 */ /* 0x000fc400078e0a14 */
[----:B------:R-:W-:Y:S02]  /*f9d0*/  IMAD.IADD R23, R23, 0x1, R15 ;  /* 0x0000000117177824 */ /* 0x000fe400078e020f */
[----:B------:R-:W-:Y:S02]  /*f9e0*/  IMAD R9, R9, c[0x0][0x3e8], RZ ;  /* 0x0000fa0009097a24 */ /* 0x000fe400078e02ff */
[----:B------:R-:W-:Y:S02]  /*f9f0*/  IMAD R12, R12, c[0x0][0x4e8], R13 ;  /* 0x00013a000c0c7a24 */ /* 0x000fe400078e020d */
[----:B------:R-:W-:Y:S02]  /*fa00*/  IMAD R13, R3, c[0x0][0x498], RZ ;  /* 0x00012600030d7a24 */ /* 0x000fe400078e02ff */
[----:B------:R-:W-:-:S04]  /*fa10*/  IMAD.WIDE.U32 R22, R200, c[0x0][0x498], R22 ;  /* 0x00012600c8167a25 */ /* 0x000fc800078e0016 */
[C---:B------:R-:W-:Y:S02]  /*fa20*/  IMAD R9, R14.reuse, c[0x0][0x3ec], R9 ;  /* 0x0000fb000e097a24 */ /* 0x040fe400078e0209 */
[----:B------:R-:W-:Y:S01]  /*fa30*/  IMAD.WIDE.U32 R14, R14, c[0x0][0x3e8], R16 ;  /* 0x0000fa000e0e7a25 */ /* 0x000fe200078e0010 */
[----:B------:R-:W-:Y:S02]  /*fa40*/  SHF.R.S32.HI R16, RZ, 0x1f, R20 ;  /* 0x0000001fff107819 */ /* 0x000fe40000011414 */
[----:B------:R-:W-:Y:S01]  /*fa50*/  IADD3 R20, P0, R20, R22, RZ ;  /* 0x0000001614147210 */ /* 0x000fe20007f1e0ff */
[----:B------:R-:W-:Y:S01]  /*fa60*/  IMAD R13, R200, c[0x0][0x49c], R13 ;  /* 0x00012700c80d7a24 */ /* 0x000fe200078e020d */
[----:B------:R-:W-:Y:S01]  /*fa70*/  SHF.R.S32.HI R17, RZ, 0x1f, R12 ;  /* 0x0000001fff117819 */ /* 0x000fe2000001140c */
[----:B------:R-:W-:Y:S01]  /*fa80*/  IMAD.SHL.U32 R0, R6, 0x40, RZ ;  /* 0x0000004006007824 */ /* 0x000fe200078e00ff */
[----:B------:R-:W-:Y:S01]  /*fa90*/  IADD3 R15, R15, R9, RZ ;  /* 0x000000090f0f7210 */ /* 0x000fe20007ffe0ff */
[----:B------:R-:W-:Y:S01]  /*faa0*/  IMAD R10, R57, 0x80, R10 ;  /* 0x00000080390a7824 */ /* 0x000fe200078e020a */
[----:B------:R-:W-:Y:S01]  /*fab0*/  IADD3.X R21, R16, R23, R13, P0, !PT ;  /* 0x0000001710157210 */ /* 0x000fe200007fe40d */
[----:B------:R-:W-:Y:S01]  /*fac0*/  IMAD R17, R17, c[0x0][0x488], RZ ;  /* 0x0001220011117a24 */ /* 0x000fe200078e02ff */
[----:B------:R-:W-:Y:S01]  /*fad0*/  LOP3.LUT R13, R0, 0x1c0, RZ, 0xc0, !PT ;  /* 0x000001c0000d7812 */ /* 0x000fe200078ec0ff */
[----:B------:R-:W-:-:S02]  /*fae0*/  IMAD.SHL.U32 R0, R11, 0x8, RZ ;  /* 0x000000080b007824 */ /* 0x000fc400078e00ff */
[----:B------:R-:W-:-:S04]  /*faf0*/  IMAD.WIDE.U32 R20, R12, c[0x0][0x488], R20 ;  /* 0x000122000c147a25 */ /* 0x000fc800078e0014 */
[----:B------:R-:W-:Y:S01]  /*fb00*/  IMAD R17, R12, c[0x0][0x48c], R17 ;  /* 0x000123000c117a24 */ /* 0x000fe200078e0211 */
[----:B------:R-:W-:Y:S01]  /*fb10*/  LOP3.LUT R12, R13, 0x38, R0, 0xf8, !PT ;  /* 0x000000380d0c7812 */ /* 0x000fe200078ef800 */
[----:B------:R-:W-:Y:S01]  /*fb20*/  IMAD R11, R3, c[0x0][0x3f0], RZ ;  /* 0x0000fc00030b7a24 */ /* 0x000fe200078e02ff */
[----:B------:R-:W-:Y:S01]  /*fb30*/  SHF.R.U32.HI R3, RZ, 0x3, R13 ;  /* 0x00000003ff037819 */ /* 0x000fe2000001160d */
[----:B------:R-:W-:Y:S01]  /*fb40*/  @P1 IMAD.HI.U32 R18, R10, c[0x0][0x4ec], RZ ;  /* 0x00013b000a121a27 */ /* 0x000fe200078e00ff */
[----:B------:R-:W-:Y:S02]  /*fb50*/  LEA R13, P0, R20, c[0x0][0x450], 0x2 ;  /* 0x00011400140d7a11 */ /* 0x000fe400078010ff */
[----:B------:R-:W-:Y:S01]  /*fb60*/  IADD3 R17, R21, R17, RZ ;  /* 0x0000001115117210 */ /* 0x000fe20007ffe0ff */
[----:B------:R-:W-:Y:S01]  /*fb70*/  IMAD R11, R200, c[0x0][0x3f4], R11 ;  /* 0x0000fd00c80b7a24 */ /* 0x000fe200078e020b */
[----:B------:R-:W-:Y:S01]  /*fb80*/  LOP3.LUT R3, R12, R3, RZ, 0x3c, !PT ;  /* 0x000000030c037212 */ /* 0x000fe200078e3cff */
[----:B------:R-:W-:Y:S01]  /*fb90*/  IMAD.WIDE.U32 R14, R200, c[0x0][0x3f0], R14 ;  /* 0x0000fc00c80e7a25 */ /* 0x000fe200078e000e */
[----:B------:R-:W-:Y:S01]  /*fba0*/  LEA.HI.X R17, R20, c[0x0][0x454], R17, 0x2, P0 ;  /* 0x0001150014117a11 */ /* 0x000fe200000f1411 */
[----:B------:R-:W-:Y:S02]  /*fbb0*/  SHFL.IDX PT, R34, R13, RZ, 0x1c1f ;  /* 0x001c1fff0d227589 */ /* 0x000fe400000e0000 */
[----:B------:R-:W-:Y:S01]  /*fbc0*/  IMAD.MOV.U32 R9, RZ, RZ, R10 ;  /* 0x000000ffff097224 */ /* 0x000fe200078e000a */
[----:B------:R-:W-:Y:S01]  /*fbd0*/  @P1 SHF.R.U32.HI R9, RZ, c[0x0][0x4f0], R18 ;  /* 0x00013c00ff091a19 */ /* 0x000fe20000011612 */
[----:B------:R-:W1:Y:S01]  /*fbe0*/  SHFL.IDX PT, R35, R17, RZ, 0x1c1f ;  /* 0x001c1fff11237589 */ /* 0x000e6200000e0000 */
[----:B------:R-:W-:Y:S01]  /*fbf0*/  IMAD.IADD R15, R15, 0x1, R11 ;  /* 0x000000010f0f7824 */ /* 0x000fe200078e020b */
[----:B------:R-:W-:Y:S01]  /*fc00*/  LEA R11, R57, R2, 0x7 ;  /* 0x00000002390b7211 */ /* 0x000fe200078e38ff */
[----:B-----5:R-:W-:Y:S01]  /*fc10*/  IMAD R2, R8, c[0x0][0x4e8], RZ ;  /* 0x00013a0008027a24 */ /* 0x020fe200078e02ff */
[----:B------:R-:W-:Y:S01]  /*fc20*/  SHFL.IDX PT, R48, R13, 0x1, 0x1c1f ;  /* 0x003c1f000d307f89 */ /* 0x000fe200000e0000 */
[--C-:B------:R-:W-:Y:S01]  /*fc30*/  IMAD.MOV R19, RZ, RZ, -R9.reuse ;  /* 0x000000ffff137224 */ /* 0x100fe200078e0a09 */
[----:B------:R-:W-:Y:S01]  /*fc40*/  SHF.R.S32.HI R12, RZ, 0x1f, R9 ;  /* 0x0000001fff0c7819 */ /* 0x000fe20000011409 */
[----:B------:R-:W-:Y:S01]  /*fc50*/  IMAD.WIDE.U32 R14, R9, c[0x0][0x3e0], R14 ;  /* 0x0000f800090e7a25 */ /* 0x000fe200078e000e */
[----:B------:R-:W2:Y:S01]  /*fc60*/  SHFL.IDX PT, R49, R17, 0x1, 0x1c1f ;  /* 0x003c1f0011317f89 */ /* 0x000ea200000e0000 */
[----:B------:R-:W-:-:S02]  /*fc70*/  IADD3 R21, R11, 0x8, RZ ;  /* 0x000000080b157810 */ /* 0x000fc40007ffe0ff */
[----:B------:R-:W-:Y:S01]  /*fc80*/  IMAD R19, R19, c[0x0][0x4e8], R10 ;  /* 0x00013a0013137a24 */ /* 0x000fe200078e020a */
[-C--:B------:R-:W-:Y:S01]  /*fc90*/  ISETP.GE.OR P0, PT, R11, R2.reuse, P2 ;  /* 0x000000020b00720c */ /* 0x080fe20001706670 */
[----:B------:R-:W-:Y:S01]  /*fca0*/  IMAD R12, R12, c[0x0][0x3e0], RZ ;  /* 0x0000f8000c0c7a24 */ /* 0x000fe200078e02ff */
[----:B------:R-:W-:Y:S01]  /*fcb0*/  ISETP.GE.OR P2, PT, R21, R2, P2 ;  /* 0x000000021500720c */ /* 0x000fe20001746670 */
[----:B------:R-:W-:Y:S01]  /*fcc0*/  IMAD.SHL.U32 R10, R5, 0x8, RZ ;  /* 0x00000008050a7824 */ /* 0x000fe200078e00ff */
[----:B------:R-:W-:Y:S01]  /*fcd0*/  SHF.R.S32.HI R8, RZ, 0x1f, R19 ;  /* 0x0000001fff087819 */ /* 0x000fe20000011413 */
[----:B------:R-:W-:Y:S01]  /*fce0*/  IMAD R12, R9, c[0x0][0x3e4], R12 ;  /* 0x0000f900090c7a24 */ /* 0x000fe200078e020c */
[----:B------:R-:W-:Y:S02]  /*fcf0*/  LEA R57, R57, R6, 0x7 ;  /* 0x0000000639397211 */ /* 0x000fe400078e38ff */
[----:B------:R-:W-:Y:S01]  /*fd00*/  LOP3.LUT R10, R3, 0x7ffffe00, R10, 0xf8, !PT ;  /* 0x7ffffe00030a7812 */ /* 0x000fe200078ef80a */
[----:B------:R-:W-:-:S02]  /*fd10*/  IMAD.IADD R15, R15, 0x1, R12 ;  /* 0x000000010f0f7824 */ /* 0x000fc400078e020c */
[----:B------:R-:W-:Y:S01]  /*fd20*/  IMAD R8, R8, c[0x0][0x3d8], RZ ;  /* 0x0000f60008087a24 */ /* 0x000fe200078e02ff */
[----:B------:R-:W-:Y:S01]  /*fd30*/  SHF.L.U32 R58, R10, 0x1, RZ ;  /* 0x000000010a3a7819 */ /* 0x000fe200000006ff */
[----:B-1----:R1:W-:Y:S01]  /*fd40*/  @!P0 ST.E [R34.64], R4 ;  /* 0x0000000422008985 */ /* 0x0023e2000c101912 */
[----:B------:R-:W-:-:S04]  /*fd50*/  IMAD.WIDE.U32 R32, R19, c[0x0][0x3d8], R14 ;  /* 0x0000f60013207a25 */ /* 0x000fc800078e000e */
[----:B------:R-:W-:Y:S01]  /*fd60*/  IMAD R3, R19, c[0x0][0x3dc], R8 ;  /* 0x0000f70013037a24 */ /* 0x000fe200078e0208 */
[C---:B------:R-:W-:Y:S01]  /*fd70*/  LEA R56, P0, R32.reuse, c[0x0][0x380], 0x1 ;  /* 0x0000e00020387a11 */ /* 0x040fe200078008ff */
[----:B--2---:R1:W-:Y:S02]  /*fd80*/  @!P2 ST.E [R48.64], R7 ;  /* 0x000000073000a985 */ /* 0x0043e4000c101912 */
[----:B------:R-:W-:Y:S02]  /*fd90*/  IMAD.IADD R3, R33, 0x1, R3 ;  /* 0x0000000121037824 */ /* 0x000fe400078e0203 */
        /* <DEDUP_REMOVED lines=34> */
.L_x_270:
[----:B--2---:R-:W-:Y:S05]  /*ffc0*/  BSYNC B0 ;  /* 0x0000000000007941 */ /* 0x004fea0003800000 */
.L_x_269:
        /* <DEDUP_REMOVED lines=23> */
.L_x_272:
[----:B------:R-:W-:Y:S05]  /*10140*/  BSYNC B0 ;  /* 0x0000000000007941 */ /* 0x000fea0003800000 */
.L_x_271:
[----:B------:R-:W-:Y:S01]  /*10150*/  IADD3 R3, R57, 0x40, RZ ;  /* 0x0000004039037810 */ /* 0x000fe20007ffe0ff */
[----:B--2---:R2:W1:Y:S01]  /*10160*/  SHFL.IDX PT, R17, R55, 0x2, 0x181f ;  /* 0x00581f0037117f89 */ /* 0x00446200000e0000 */
        /* <DEDUP_REMOVED lines=21> */
.L_x_274:
[----:B------:R-:W-:Y:S05]  /*102c0*/  BSYNC B0 ;  /* 0x0000000000007941 */ /* 0x000fea0003800000 */
.L_x_273:
        /* <DEDUP_REMOVED lines=24> */
.L_x_267:
        /* <DEDUP_REMOVED lines=18> */
.L_x_275:
[----:B-1----:R-:W1:Y:S01]  /*10570*/  S2R R0, SR_TID.X ;  /* 0x0000000000007919 */ /* 0x002e620000002100 */
[----:B------:R-:W-:Y:S01]  /*10580*/  SHF.R.S32.HI R9, RZ, 0x1f, R200 ;  /* 0x0000001fff097819 */ /* 0x000fe200000114c8 */
[----:B------:R-:W-:Y:S01]  /*10590*/  BSSY B0, `(.L_x_276) ;  /* 0x0000028000007945 */ /* 0x000fe20003800000 */
[----:B------:R-:W-:-:S02]  /*105a0*/  SEL R200, R200, RZ, !P1 ;  /* 0x000000ffc8c87207 */ /* 0x000fc40004800000 */
[----:B------:R-:W-:Y:S02]  /*105b0*/  SEL R9, R9, RZ, !P1 ;  /* 0x000000ff09097207 */ /* 0x000fe40004800000 */
[----:B-1----:R-:W-:-:S13]  /*105c0*/  ISETP.GT.AND P0, PT, R0, 0x7f, PT ;  /* 0x0000007f0000780c */ /* 0x002fda0003f04270 */
        /* <DEDUP_REMOVED lines=9> */
[----:B------:R-:W-:Y:S01]  /*10660*/  MOV R10, R12 ;  /* 0x0000000c000a7202 */ /* 0x000fe20000000f00 */
[----:B------:R-:W-:Y:S01]  /*10670*/  IMAD.MOV.U32 R6, RZ, RZ, R7 ;  /* 0x000000ffff067224 */ /* 0x000fe200078e0007 */
[----:B------:R-:W-:-:S13]  /*10680*/  ISETP.NE.AND P0, PT, R3, 0x1, PT ;  /* 0x000000010300780c */ /* 0x000fda0003f05270 */
[----:B------:R-:W-:-:S05]  /*10690*/  @P0 IMAD.HI.U32 R5, R7, c[0x0][0x4ec], RZ ;  /* 0x00013b0007050a27 */ /* 0x000fca00078e00ff */
[----:B------:R-:W-:Y:S01]  /*106a0*/  @P0 SHF.R.U32.HI R6, RZ, c[0x0][0x4f0], R5 ;  /* 0x00013c00ff060a19 */ /* 0x000fe20000011605 */
[----:B-1----:R-:W-:Y:S01]  /*106b0*/  IMAD.WIDE.U32 R10, R4, c[0x0][0x490], R10 ;  /* 0x00012400040a7a25 */ /* 0x002fe200078e000a */
[----:B------:R-:W-:Y:S02]  /*106c0*/  SHF.R.S32.HI R3, RZ, 0x1f, R4 ;  /* 0x0000001fff037819 */ /* 0x000fe40000011404 */
[----:B------:R-:W-:-:S03]  /*106d0*/  SHF.R.S32.HI R8, RZ, 0x1f, R6 ;  /* 0x0000001fff087819 */ /* 0x000fc60000011406 */
[----:B------:R-:W-:-:S04]  /*106e0*/  IMAD R3, R3, c[0x0][0x490], RZ ;  /* 0x0001240003037a24 */ /* 0x000fc800078e02ff */
[----:B------:R-:W-:Y:S01]  /*106f0*/  IMAD R3, R4, c[0x0][0x494], R3 ;  /* 0x0001250004037a24 */ /* 0x000fe200078e0203 */
[----:B------:R-:W-:-:S03]  /*10700*/  IADD3 R4, -R6, RZ, RZ ;  /* 0x000000ff06047210 */ /* 0x000fc60007ffe1ff */
[----:B------:R-:W-:Y:S02]  /*10710*/  IMAD.IADD R11, R3, 0x1, R11 ;  /* 0x00000001030b7824 */ /* 0x000fe400078e020b */
[----:B------:R-:W-:Y:S02]  /*10720*/  IMAD R3, R9, c[0x0][0x498], RZ ;  /* 0x0001260009037a24 */ /* 0x000fe400078e02ff */
[----:B------:R-:W-:Y:S02]  /*10730*/  IMAD R4, R4, c[0x0][0x4e8], R7 ;  /* 0x00013a0004047a24 */ /* 0x000fe400078e0207 */
[----:B------:R-:W-:-:S03]  /*10740*/  IMAD.WIDE.U32 R10, R200, c[0x0][0x498], R10 ;  /* 0x00012600c80a7a25 */ /* 0x000fc600078e000a */
[----:B------:R-:W-:Y:S01]  /*10750*/  SHF.R.S32.HI R5, RZ, 0x1f, R4 ;  /* 0x0000001fff057819 */ /* 0x000fe20000011404 */
[----:B------:R-:W-:Y:S01]  /*10760*/  IMAD R3, R200, c[0x0][0x49c], R3 ;  /* 0x00012700c8037a24 */ /* 0x000fe200078e0203 */
[----:B------:R-:W-:-:S03]  /*10770*/  IADD3 R6, P0, R6, R10, RZ ;  /* 0x0000000a06067210 */ /* 0x000fc60007f1e0ff */
[----:B------:R-:W-:Y:S01]  /*10780*/  IMAD R5, R5, c[0x0][0x488], RZ ;  /* 0x0001220005057a24 */ /* 0x000fe200078e02ff */
[----:B------:R-:W-:Y:S02]  /*10790*/  IADD3.X R7, R8, R11, R3, P0, !PT ;  /* 0x0000000b08077210 */ /* 0x000fe400007fe403 */
[----:B------:R-:W-:Y:S01]  /*107a0*/  MOV R3, 0xff800000 ;  /* 0xff80000000037802 */ /* 0x000fe20000000f00 */
[C---:B------:R-:W-:Y:S02]  /*107b0*/  IMAD R5, R4.reuse, c[0x0][0x48c], R5 ;  /* 0x0001230004057a24 */ /* 0x040fe400078e0205 */
[----:B------:R-:W-:-:S05]  /*107c0*/  IMAD.WIDE.U32 R6, R4, c[0x0][0x488], R6 ;  /* 0x0001220004067a25 */ /* 0x000fca00078e0006 */
[----:B------:R-:W-:Y:S02]  /*107d0*/  IADD3 R5, R7, R5, RZ ;  /* 0x0000000507057210 */ /* 0x000fe40007ffe0ff */
[----:B------:R-:W-:-:S04]  /*107e0*/  LEA R4, P0, R6, c[0x0][0x450], 0x2 ;  /* 0x0001140006047a11 */ /* 0x000fc800078010ff */
[----:B------:R-:W-:-:S05]  /*107f0*/  LEA.HI.X R5, R6, c[0x0][0x454], R5, 0x2, P0 ;  /* 0x0001150006057a11 */ /* 0x000fca00000f1405 */
[----:B------:R1:W-:Y:S04]  /*10800*/  STG.E [R4.64], R3 ;  /* 0x0000000304007986 */ /* 0x0003e8000c101912 */
.L_x_277:
[----:B------:R-:W-:Y:S05]  /*10810*/  BSYNC B0 ;  /* 0x0000000000007941 */ /* 0x000fea0003800000 */
.L_x_276:
[----:B------:R-:W2:Y:S01]  /*10820*/  S2R R7, SR_CTAID.Y ;  /* 0x0000000000077919 */ /* 0x000ea20000002600 */
[----:B-1----:R-:W-:Y:S01]  /*10830*/  SHF.R.S32.HI R3, RZ, 0x1f, R0 ;  /* 0x0000001fff037819 */ /* 0x002fe20000011400 */
[----:B------:R-:W-:Y:S01]  /*10840*/  IMAD R5, R13, c[0x0][0x3a0], RZ ;  /* 0x0000e8000d057a24 */ /* 0x000fe200078e02ff */
[----:B------:R-:W-:Y:S01]  /*10850*/  BSSY B0, `(.L_x_278) ;  /* 0x000003f000007945 */ /* 0x000fe20003800000 */
[----:B------:R-:W1:Y:S01]  /*10860*/  S2R R8, SR_CTAID.X ;  /* 0x0000000000087919 */ /* 0x000e620000002500 */
[----:B------:R-:W-:Y:S01]  /*10870*/  LEA.HI R4, R3, R0, RZ, 0x3 ;  /* 0x0000000003047211 */ /* 0x000fe200078f18ff */
[C---:B------:R-:W-:Y:S01]  /*10880*/  IMAD R10, R12.reuse, c[0x0][0x3a4], R5 ;  /* 0x0000e9000c0a7a24 */ /* 0x040fe200078e0205 */
[----:B------:R-:W-:Y:S01]  /*10890*/  MOV R3, c[0x0][0x4e8] ;  /* 0x00013a0000037a02 */ /* 0x000fe20000000f00 */
[----:B------:R-:W-:Y:S01]  /*108a0*/  IMAD.WIDE.U32 R12, R12, c[0x0][0x3a0], RZ ;  /* 0x0000e8000c0c7a25 */ /* 0x000fe200078e00ff */
[----:B------:R-:W-:Y:S02]  /*108b0*/  LOP3.LUT R5, R4, 0xfffffff8, RZ, 0xc0, !PT ;  /* 0xfffffff804057812 */ /* 0x000fe400078ec0ff */
[----:B------:R-:W-:Y:S01]  /*108c0*/  ISETP.NE.AND P0, PT, R3, 0x1, PT ;  /* 0x000000010300780c */ /* 0x000fe20003f05270 */
[----:B------:R-:W-:Y:S01]  /*108d0*/  IMAD R9, R9, c[0x0][0x3f0], RZ ;  /* 0x0000fc0009097a24 */ /* 0x000fe200078e02ff */
[----:B------:R-:W-:Y:S01]  /*108e0*/  SHF.R.S32.HI R4, RZ, 0x3, R4 ;  /* 0x00000003ff047819 */ /* 0x000fe20000011404 */
[----:B------:R-:W-:Y:S01]  /*108f0*/  IMAD.IADD R5, R0, 0x1, -R5 ;  /* 0x0000000100057824 */ /* 0x000fe200078e0a05 */
[----:B------:R-:W-:Y:S01]  /*10900*/  IADD3 R13, R13, R10, RZ ;  /* 0x0000000a0d0d7210 */ /* 0x000fe20007ffe0ff */
[----:B------:R-:W-:-:S02]  /*10910*/  IMAD R9, R200, c[0x0][0x3f4], R9 ;  /* 0x0000fd00c8097a24 */ /* 0x000fc400078e0209 */
[----:B-----5:R-:W-:Y:S01]  /*10920*/  IMAD R2, R2, c[0x0][0x4e8], RZ ;  /* 0x00013a0002027a24 */ /* 0x020fe200078e02ff */
[C---:B------:R-:W-:Y:S02]  /*10930*/  LEA R3, R5.reuse, R4, 0x5 ;  /* 0x0000000405037211 */ /* 0x040fe400078e28ff */
[----:B------:R-:W-:Y:S02]  /*10940*/  SHF.L.U32 R11, R5, 0x3, RZ ;  /* 0x00000003050b7819 */ /* 0x000fe400000006ff */
[----:B--2---:R-:W-:Y:S01]  /*10950*/  SHF.R.S32.HI R6, RZ, 0x1f, R7 ;  /* 0x0000001fff067819 */ /* 0x004fe20000011407 */
[----:B------:R-:W-:Y:S01]  /*10960*/  IMAD.WIDE.U32 R12, R7, c[0x0][0x3e8], R12 ;  /* 0x0000fa00070c7a25 */ /* 0x000fe200078e000c */
[----:B------:R-:W-:-:S03]  /*10970*/  IADD3 R5, R11, 0x40, RZ ;  /* 0x000000400b057810 */ /* 0x000fc60007ffe0ff */
[----:B------:R-:W-:Y:S02]  /*10980*/  IMAD R6, R6, c[0x0][0x3e8], RZ ;  /* 0x0000fa0006067a24 */ /* 0x000fe400078e02ff */
[----:B-1----:R-:W-:Y:S02]  /*10990*/  IMAD R3, R8, 0x80, R3 ;  /* 0x0000008008037824 */ /* 0x002fe400078e0203 */
[----:B------:R-:W-:Y:S02]  /*109a0*/  IMAD R6, R7, c[0x0][0x3ec], R6 ;  /* 0x0000fb0007067a24 */ /* 0x000fe400078e0206 */
[----:B------:R-:W-:-:S03]  /*109b0*/  @P0 IMAD.HI.U32 R0, R3, c[0x0][0x4ec], RZ ;  /* 0x00013b0003000a27 */ /* 0x000fc600078e00ff */
[----:B------:R-:W-:Y:S02]  /*109c0*/  IADD3 R13, R6, R13, RZ ;  /* 0x0000000d060d7210 */ /* 0x000fe40007ffe0ff */
[----:B------:R-:W-:Y:S02]  /*109d0*/  MOV R6, R3 ;  /* 0x0000000300067202 */ /* 0x000fe40000000f00 */
[----:B------:R-:W-:Y:S01]  /*109e0*/  @P0 SHF.R.U32.HI R6, RZ, c[0x0][0x4f0], R0 ;  /* 0x00013c00ff060a19 */ /* 0x000fe20000011600 */
[----:B------:R-:W-:-:S03]  /*109f0*/  IMAD.WIDE.U32 R12, R200, c[0x0][0x3f0], R12 ;  /* 0x0000fc00c80c7a25 */ /* 0x000fc600078e000c */
[--C-:B------:R-:W-:Y:S01]  /*10a00*/  SHF.R.S32.HI R7, RZ, 0x1f, R6.reuse ;  /* 0x0000001fff077819 */ /* 0x100fe20000011406 */
[----:B------:R-:W-:Y:S01]  /*10a10*/  IMAD.MOV R0, RZ, RZ, -R6 ;  /* 0x000000ffff007224 */ /* 0x000fe200078e0a06 */
[----:B------:R-:W-:Y:S02]  /*10a20*/  IADD3 R13, R13, R9, RZ ;  /* 0x000000090d0d7210 */ /* 0x000fe40007ffe0ff */
[----:B------:R-:W-:Y:S01]  /*10a30*/  LEA R9, R8, R4, 0x7 ;  /* 0x0000000408097211 */ /* 0x000fe200078e38ff */
[----:B------:R-:W-:Y:S01]  /*10a40*/  IMAD R7, R7, c[0x0][0x3e0], RZ ;  /* 0x0000f80007077a24 */ /* 0x000fe200078e02ff */
[----:B------:R-:W-:Y:S01]  /*10a50*/  IADD3 R4, R11, 0x80, RZ ;  /* 0x000000800b047810 */ /* 0x000fe20007ffe0ff */
[----:B------:R-:W-:Y:S02]  /*10a60*/  IMAD R0, R0, c[0x0][0x4e8], R3 ;  /* 0x00013a0000007a24 */ /* 0x000fe400078e0203 */
        /* <DEDUP_REMOVED lines=29> */
.L_x_279:
[----:B------:R-:W-:Y:S05]  /*10c40*/  BSYNC B0 ;  /* 0x0000000000007941 */ /* 0x000fea0003800000 */
.L_x_278:
[----:B--23--:R-:W-:Y:S01]  /*10c50*/  IADD3 R7, R9, 0x20, RZ ;  /* 0x0000002009077810 */ /* 0x00cfe20007ffe0ff */
[----:B------:R2:W3:Y:S01]  /*10c60*/  SHFL.IDX PT, R13, R0, 0x1, 0x181f ;  /* 0x00381f00000d7f89 */ /* 0x0004e200000e0000 */
        /* <DEDUP_REMOVED lines=19> */
.L_x_281:
[----:B------:R-:W-:Y:S05]  /*10da0*/  BSYNC B0 ;  /* 0x0000000000007941 */ /* 0x000fea0003800000 */
.L_x_280:
        /* <DEDUP_REMOVED lines=21> */
.L_x_283:
[----:B------:R-:W-:Y:S05]  /*10f00*/  BSYNC B0 ;  /* 0x0000000000007941 */ /* 0x000fea0003800000 */
.L_x_282:
[----:B------:R-:W-:Y:S01]  /*10f10*/  IADD3 R9, R9, 0x60, RZ ;  /* 0x0000006009097810 */ /* 0x000fe20007ffe0ff */
[----:B-1----:R1:W2:Y:S03]  /*10f20*/  SHFL.IDX PT, R7, R0, 0x3, 0x181f ;  /* 0x00781f0000077f89 */ /* 0x0022a600000e0000 */
[----:B------:R-:W-:Y:S01]  /*10f30*/  ISETP.GE.AND P0, PT, R9, R2, PT ;  /* 0x000000020900720c */ /* 0x000fe20003f06270 */
[----:B------:R1:W3:-:S12]  /*10f40*/  SHFL.IDX PT, R6, R3, 0x3, 0x181f ;  /* 0x00781f0003067f89 */ /* 0x0002d800000e0000 */
[----:B------:R-:W-:Y:S05]  /*10f50*/  @P0 EXIT ;  /* 0x000000000000094d */ /* 0x000fea0003800000 */
[----:B------:R-:W-:Y:S02]  /*10f60*/  ISETP.GE.AND P0, PT, R5, c[0x0][0x3c8], PT ;  /* 0x0000f20005007a0c */ /* 0x000fe40003f06270 */
[----:B------:R-:W-:-:S11]  /*10f70*/  ISETP.GE.AND P1, PT, R11, c[0x0][0x3c8], PT ;  /* 0x0000f2000b007a0c */ /* 0x000fd60003f26270 */
[----:B-123--:R-:W-:Y:S02]  /*10f80*/  @!P0 SHF.R.S32.HI R0, RZ, 0x1f, R5 ;  /* 0x0000001fff008819 */ /* 0x00efe40000011405 */
[----:B------:R-:W-:Y:S02]  /*10f90*/  @!P1 IMAD.WIDE R8, R11, 0x2, R6 ;  /* 0x000000020b089825 */ /* 0x000fe400078e0206 */
[----:B------:R-:W-:-:S03]  /*10fa0*/  @!P0 LEA.HI R0, R0, R5, RZ, 0x3 ;  /* 0x0000000500008211 */ /* 0x000fc600078f18ff */
[----:B------:R1:W-:Y:S01]  /*10fb0*/  @!P1 ST.E.128 [R8.64], RZ ;  /* 0x000000ff08009985 */ /* 0x0003e2000c101d12 */
[----:B------:R-:W-:-:S05]  /*10fc0*/  @!P0 LOP3.LUT R3, R0, 0xfffffff8, RZ, 0xc0, !PT ;  /* 0xfffffff800038812 */ /* 0x000fca00078ec0ff */
[----:B------:R-:W-:-:S05]  /*10fd0*/  @!P0 IMAD.WIDE R2, R3, 0x2, R6 ;  /* 0x0000000203028825 */ /* 0x000fca00078e0206 */
[----:B------:R1:W-:Y:S01]  /*10fe0*/  @!P0 ST.E.128 [R2.64], RZ ;  /* 0x000000ff02008985 */ /* 0x0003e2000c101d12 */
[----:B------:R-:W-:-:S13]  /*10ff0*/  ISETP.GE.AND P0, PT, R4, c[0x0][0x3c8], PT ;  /* 0x0000f20004007a0c */ /* 0x000fda0003f06270 */
[----:B------:R-:W-:Y:S05]  /*11000*/  @P0 EXIT ;  /* 0x000000000000094d */ /* 0x000fea0003800000 */
[----:B-1----:R-:W-:-:S04]  /*11010*/  SHF.R.S32.HI R3, RZ, 0x1f, R4 ;  /* 0x0000001fff037819 */ /* 0x002fc80000011404 */
[----:B------:R-:W-:-:S04]  /*11020*/  LEA.HI R3, R3, R4, RZ, 0x3 ;  /* 0x0000000403037211 */ /* 0x000fc800078f18ff */
[----:B------:R-:W-:-:S05]  /*11030*/  LOP3.LUT R3, R3, 0xfffffff8, RZ, 0xc0, !PT ;  /* 0xfffffff803037812 */ /* 0x000fca00078ec0ff */
[----:B------:R-:W-:-:S05]  /*11040*/  IMAD.WIDE R6, R3, 0x2, R6 ;  /* 0x0000000203067825 */ /* 0x000fca00078e0206 */
[----:B------:R-:W-:Y:S01]  /*11050*/  ST.E.128 [R6.64], RZ ;  /* 0x000000ff06007985 */ /* 0x000fe2000c101d12 */
[----:B------:R-:W-:Y:S05]  /*11060*/  EXIT ;  /* 0x000000000000794d */ /* 0x000fea0003800000 */
.L_x_284:
        /* <DEDUP_REMOVED lines=9> */
.L_x_1287:


//--------------------- .text._ZN7cutlass13device_kernelIN5flash19enable_sm80_to_sm89INS1_16FlashAttnFwdSm80INS1_25CollectiveMainloopFwdSm80ILi8ELi1ELb0EN4cute5tupleIJNS5_1CILi128EEENS7_ILi64EEENS7_ILi192EEEEEELi192ENS_10bfloat16_tEfNS_4arch4Sm80ELb0ELb1ELb0ELb1ELb0ELb1ELb1ELb0EEENS1_21CollectiveEpilogueFwdINS6_IJS8_SA_S9_EEENS6_IJNS7_ILi1EEESI_SI_EEESC_SE_Li256ELb1ELb1ELb0ELb0EEENS1_19SingleTileSchedulerILb1ELb0ELb1ELi128EEEEEEEEEvNT_6ParamsE --------------------------
	.section	.text._ZN7cutlass13device_kernelIN5flash19enable_sm80_to_sm89INS1_16FlashAttnFwdSm80INS1_25CollectiveMainloopFwdSm80ILi8ELi1ELb0EN4cute5tupleIJNS5_1CILi128EEENS7_ILi64EEENS7_ILi192EEEEEELi192ENS_10bfloat16_tEfNS_4arch4Sm80ELb0ELb1ELb0ELb1ELb0ELb1ELb1ELb0EEENS1_21CollectiveEpilogueFwdINS6_IJS8_SA_S9_EEENS6_IJNS7_ILi1EEESI_SI_EEESC_SE_Li256ELb1ELb1ELb0ELb0EEENS1_19SingleTileSchedulerILb1ELb0ELb1ELi128EEEEEEEEEvNT_6ParamsE,"ax",@progbits
	.sectioninfo	@"SHI_REGISTERS=241"
	.align	128
.text._ZN7cutlass13device_kernelIN5flash19enable_sm80_to_sm89INS1_16FlashAttnFwdSm80INS1_25CollectiveMainloopFwdSm80ILi8ELi1ELb0EN4cute5tupleIJNS5_1CILi128EEENS7_ILi64EEENS7_ILi192EEEEEELi192ENS_10bfloat16_tEfNS_4arch4Sm80ELb0ELb1ELb0ELb1ELb0ELb1ELb1ELb0EEENS1_21CollectiveEpilogueFwdINS6_IJS8_SA_S9_EEENS6_IJNS7_ILi1EEESI_SI_EEESC_SE_Li256ELb1ELb1ELb0ELb0EEENS1_19SingleTileSchedulerILb1ELb0ELb1ELi128EEEEEEEEEvNT_6ParamsE:
        .type           _ZN7cutlass13device_kernelIN5flash19enable_sm80_to_sm89INS1_16FlashAttnFwdSm80INS1_25CollectiveMainloopFwdSm80ILi8ELi1ELb0EN4cute5tupleIJNS5_1CILi128EEENS7_ILi64EEENS7_ILi192EEEEEELi192ENS_10bfloat16_tEfNS_4arch4Sm80ELb0ELb1ELb0ELb1ELb0ELb1ELb1ELb0EEENS1_21CollectiveEpilogueFwdINS6_IJS8_SA_S9_EEENS6_IJNS7_ILi1EEESI_SI_EEESC_SE_Li256ELb1ELb1ELb0ELb0EEENS1_19SingleTileSchedulerILb1ELb0ELb1ELi128EEEEEEEEEvNT_6ParamsE,@function
        .size           _ZN7cutlass13device_kernelIN5flash19enable_sm80_to_sm89INS1_16FlashAttnFwdSm80INS1_25CollectiveMainloopFwdSm80ILi8ELi1ELb0EN4cute5tupleIJNS5_1CILi128EEENS7_ILi64EEENS7_ILi192EEEEEELi192ENS_10bfloat16_tEfNS_4arch4Sm80ELb0ELb1ELb0ELb1ELb0ELb1ELb1ELb0EEENS1_21CollectiveEpilogueFwdINS6_IJS8_SA_S9_EEENS6_IJNS7_ILi1EEESI_SI_EEESC_SE_Li256ELb1ELb1ELb0ELb0EEENS1_19SingleTileSchedulerILb1ELb0ELb1ELi128EEEEEEEEEvNT_6ParamsE,(.L_x_1288 - _ZN7cutlass13device_kernelIN5flash19enable_sm80_to_sm89INS1_16FlashAttnFwdSm80INS1_25CollectiveMainloopFwdSm80ILi8ELi1ELb0EN4cute5tupleIJNS5_1CILi128EEENS7_ILi64EEENS7_ILi192EEEEEELi192ENS_10bfloat16_tEfNS_4arch4Sm80ELb0ELb1ELb0ELb1ELb0ELb1ELb1ELb0EEENS1_21CollectiveEpilogueFwdINS6_IJS8_SA_S9_EEENS6_IJNS7_ILi1EEESI_SI_EEESC_SE_Li256ELb1ELb1ELb0ELb0EEENS1_19SingleTileSchedulerILb1ELb0ELb1ELi128EEEEEEEEEvNT_6ParamsE)
        .other          _ZN7cutlass13device_kernelIN5flash19enable_sm80_to_sm89INS1_16FlashAttnFwdSm80INS1_25CollectiveMainloopFwdSm80ILi8ELi1ELb0EN4cute5tupleIJNS5_1CILi128EEENS7_ILi64EEENS7_ILi192EEEEEELi192ENS_10bfloat16_tEfNS_4arch4Sm80ELb0ELb1ELb0ELb1ELb0ELb1ELb1ELb0EEENS1_21CollectiveEpilogueFwdINS6_IJS8_SA_S9_EEENS6_IJNS7_ILi1EEESI_SI_EEESC_SE_Li256ELb1ELb1ELb0ELb0EEENS1_19SingleTileSchedulerILb1ELb0ELb1ELi128EEEEEEEEEvNT_6ParamsE,@"STO_CUDA_ENTRY STV_DEFAULT"
_ZN7cutlass13device_kernelIN5flash19enable_sm80_to_sm89INS1_16FlashAttnFwdSm80INS1_25CollectiveMainloopFwdSm80ILi8ELi1ELb0EN4cute5tupleIJNS5_1CILi128EEENS7_ILi64EEENS7_ILi192EEEEEELi192ENS_10bfloat16_tEfNS_4arch4Sm80ELb0ELb1ELb0ELb1ELb0ELb1ELb1ELb0EEENS1_21CollectiveEpilogueFwdINS6_IJS8_SA_S9_EEENS6_IJNS7_ILi1EEESI_SI_EEESC_SE_Li256ELb1ELb1ELb0ELb0EEENS1_19SingleTileSchedulerILb1ELb0ELb1ELi128EEEEEEEEEvNT_6ParamsE:
[----:B------:R-:W-:Y:S02]  /*0000*/  MOV R1, c[0x0][0x28] ;  /* 0x00000a0000017a02 */ /* 0x000fe40000000f00 */
[----:B------:R-:W1:Y:S01]  /*0010*/  S2R R83, SR_TID.X ;  /* 0x0000000000537919 */ /* 0x000e620000002100 */
[----:B------:R-:W2:Y:S01]  /*0020*/  S2UR UR24, SR_CTAID.Z ;  /* 0x00000000001879c3 */ /* 0x000ea20000002700 */
[----:B------:R-:W-:Y:S02]  /*0030*/  UMOV UR13, 0x4 ;  /* 0x00000004000d7882 */ /* 0x000fe40000000000 */
[----:B------:R-:W-:Y:S02]  /*0040*/  ULDC.64 UR4, c[0x0][0x568] ;  /* 0x00015a0000047ab9 */ /* 0x000fe40000000a00 */
[----:B------:R-:W-:-:S03]  /*0050*/  ULDC.64 UR28, c[0x0][0x118] ;  /* 0x00004600001c7ab9 */ /* 0x000fc60000000a00 */
[----:B------:R-:W3:Y:S01]  /*0060*/  S2UR UR16, SR_CTAID.X ;  /* 0x00000000001079c3 */ /* 0x000ee20000002500 */
[----:B-1----:R-:W-:Y:S01]  /*0070*/  SHF.R.U32.HI R0, RZ, 0x5, R83 ;  /* 0x00000005ff007819 */ /* 0x002fe20000011653 */
[----:B--2---:R-:W-:-:S05]  /*0080*/  UIMAD.WIDE UR4, UR24, UR13, UR4 ;  /* 0x0000000d180472a5 */ /* 0x004fca000f8e0204 */
[----:B------:R-:W1:Y:S02]  /*0090*/  SHFL.IDX PT, R0, R0, RZ, 0x1f ;  /* 0x00001fff00007589 */ /* 0x000e6400000e0000 */
[----:B-1----:R-:W-:-:S13]  /*00a0*/  ISETP.NE.AND P0, PT, R0, RZ, PT ;  /* 0x000000ff0000720c */ /* 0x002fda0003f05270 */
[----:B------:R-:W-:Y:S05]  /*00b0*/  @!P0 BRA `(.L_x_285) ;  /* 0x000001c000008947 */ /* 0x000fea0003800000 */
[----:B---3--:R-:W-:-:S04]  /*00c0*/  ISETP.NE.U32.AND P0, PT, RZ, c[0x0][0x568], PT ;  /* 0x00015a00ff007a0c */ /* 0x008fc80003f05070 */
[----:B------:R-:W-:-:S13]  /*00d0*/  ISETP.NE.AND.EX P0, PT, RZ, c[0x0][0x56c], PT, P0 ;  /* 0x00015b00ff007a0c */ /* 0x000fda0003f05300 */
[----:B------:R-:W-:Y:S05]  /*00e0*/  @!P0 BRA `(.L_x_286) ;  /* 0x0000005000008947 */ /* 0x000fea0003800000 */
[----:B------:R-:W-:Y:S02]  /*00f0*/  MOV R2, UR4 ;  /* 0x0000000400027c02 */ /* 0x000fe40008000f00 */
[----:B------:R-:W-:-:S05]  /*0100*/  MOV R3, UR5 ;  /* 0x0000000500037c02 */ /* 0x000fca0008000f00 */
[----:B------:R-:W2:Y:S02]  /*0110*/  LDG.E R2, [R2.64] ;  /* 0x0000001c02027981 */ /* 0x000ea4000c1e1900 */
[----:B--2---:R1:W2:Y:S02]  /*0120*/  R2UR UR5, R2 ;  /* 0x00000000020573c2 */ /* 0x0042a400000e0000 */
[----:B-12---:R-:W-:Y:S05]  /*0130*/  BRA `(.L_x_287) ;  /* 0x000000e000007947 */ /* 0x006fea0003800000 */
.L_x_286:
[----:B------:R-:W-:-:S04]  /*0140*/  ISETP.NE.U32.AND P0, PT, RZ, c[0x0][0x560], PT ;  /* 0x00015800ff007a0c */ /* 0x000fc80003f05070 */
[----:B------:R-:W-:-:S13]  /*0150*/  ISETP.NE.AND.EX P0, PT, RZ, c[0x0][0x564], PT, P0 ;  /* 0x00015900ff007a0c */ /* 0x000fda0003f05300 */
[----:B------:R-:W-:Y:S05]  /*0160*/  @!P0 BRA `(.L_x_288) ;  /* 0x000000a000008947 */ /* 0x000fea0003800000 */
[----:B------:R-:W-:Y:S02]  /*0170*/  ULDC.64 UR4, c[0x0][0x560] ;  /* 0x0001580000047ab9 */ /* 0x000fe40000000a00 */
[----:B------:R-:W-:-:S06]  /*0180*/  UIMAD.WIDE UR4, UR24, UR13, UR4 ;  /* 0x0000000d180472a5 */ /* 0x000fcc000f8e0204 */
[----:B------:R-:W-:Y:S02]  /*0190*/  MOV R4, UR4 ;  /* 0x0000000400047c02 */ /* 0x000fe40008000f00 */
[----:B------:R-:W-:-:S05]  /*01a0*/  MOV R5, UR5 ;  /* 0x0000000500057c02 */ /* 0x000fca0008000f00 */
[----:B------:R-:W2:Y:S04]  /*01b0*/  LDG.E R2, [R4.64] ;  /* 0x0000001c04027981 */ /* 0x000ea8000c1e1900 */
[----:B------:R-:W3:Y:S01]  /*01c0*/  LDG.E R0, [R4.64+0x4] ;  /* 0x0000041c04007981 */ /* 0x000ee2000c1e1900 */
[----:B--2---:R-:W1:Y:S08]  /*01d0*/  R2UR UR4, R2 ;  /* 0x00000000020473c2 */ /* 0x004e7000000e0000 */
[----:B---3--:R-:W1:Y:S02]  /*01e0*/  R2UR UR5, R0 ;  /* 0x00000000000573c2 */ /* 0x008e6400000e0000 */
[----:B-1----:R-:W-:Y:S01]  /*01f0*/  UIADD3 UR5, -UR4, UR5, URZ ;  /* 0x0000000504057290 */ /* 0x002fe2000fffe13f */
[----:B------:R-:W-:Y:S05]  /*0200*/  BRA `(.L_x_287) ;  /* 0x0000001000007947 */ /* 0x000fea0003800000 */
.L_x_288:
[----:B------:R-:W-:Y:S02]  /*0210*/  ULDC UR5, c[0x0][0x54c] ;  /* 0x0001530000057ab9 */ /* 0x000fe40000000800 */
.L_x_287:
[----:B------:R-:W-:Y:S02]  /*0220*/  ULDC UR4, c[0x0][0x548] ;  /* 0x0001520000047ab9 */ /* 0x000fe40000000800 */
[----:B------:R-:W-:-:S02]  /*0230*/  USHF.L.U32 UR18, UR16, 0x7, URZ ;  /* 0x0000000710127899 */ /* 0x000fc4000800063f */
[----:B------:R-:W-:-:S04]  /*0240*/  UIMAD UR4, UR5, UR4, URZ ;  /* 0x00000004050472a4 */ /* 0x000fc8000f8e023f */
[----:B------:R-:W-:-:S04]  /*0250*/  UISETP.GE.AND UP0, UPT, UR18, UR4, UPT ;  /* 0x000000041200728c */ /* 0x000fc8000bf06270 */
[----:B------:R-:W-:Y:S01]  /*0260*/  USEL UR24, UR24, 0xffffffff, !UP0 ;  /* 0xffffffff18187887 */ /* 0x000fe2000c000000 */
[----:B------:R-:W-:Y:S05]  /*0270*/  BRA `(.L_x_289) ;  /* 0x000001b000007947 */ /* 0x000fea0003800000 */
.L_x_285:
        /* <DEDUP_REMOVED lines=8> */
.L_x_290:
        /* <DEDUP_REMOVED lines=13> */
.L_x_292:
[----:B------:R-:W-:Y:S02]  /*03d0*/  ULDC UR5, c[0x0][0x54c] ;  /* 0x0001530000057ab9 */ /* 0x000fe40000000800 */
.L_x_291:
[----:B------:R-:W-:Y:S02]  /*03e0*/  ULDC UR4, c[0x0][0x548] ;  /* 0x0001520000047ab9 */ /* 0x000fe40000000800 */
[----:B------:R-:W-:-:S02]  /*03f0*/  USHF.L.U32 UR18, UR16, 0x7, URZ ;  /* 0x0000000710127899 */ /* 0x000fc4000800063f */
[----:B------:R-:W-:-:S04]  /*0400*/  UIMAD UR4, UR5, UR4, URZ ;  /* 0x00000004050472a4 */ /* 0x000fc8000f8e023f */
[----:B------:R-:W-:-:S04]  /*0410*/  UISETP.GE.AND UP0, UPT, UR18, UR4, UPT ;  /* 0x000000041200728c */ /* 0x000fc8000bf06270 */
[----:B------:R-:W-:-:S06]  /*0420*/  USEL UR24, UR24, 0xffffffff, !UP0 ;  /* 0xffffffff18187887 */ /* 0x000fcc000c000000 */
.L_x_289:
[----:B------:R-:W-:-:S13]  /*0430*/  ISETP.LE.AND P0, PT, RZ, UR24, PT ;  /* 0x00000018ff007c0c */ /* 0x000fda000bf03270 */
[----:B------:R-:W-:Y:S05]  /*0440*/  @!P0 EXIT ;  /* 0x000000000000894d */ /* 0x000fea0003800000 */
[----:B------:R-:W-:Y:S01]  /*0450*/  ULDC.64 UR4, c[0x0][0x360] ;  /* 0x0000d80000047ab9 */ /* 0x000fe20000000a00 */
[----:B------:R-:W-:Y:S01]  /*0460*/  ISETP.NE.U32.AND P4, PT, RZ, c[0x0][0x348], PT ;  /* 0x0000d200ff007a0c */ /* 0x000fe20003f85070 */
[----:B------:R-:W-:Y:S02]  /*0470*/  UISETP.NE.U32.AND UP0, UPT, URZ, UR4, UPT ;  /* 0x000000043f00728c */ /* 0x000fe4000bf05070 */
[----:B------:R-:W-:Y:S01]  /*0480*/  ULDC.64 UR8, c[0x0][0x370] ;  /* 0x0000dc0000087ab9 */ /* 0x000fe20000000a00 */
[----:B------:R-:W-:Y:S01]  /*0490*/  ISETP.NE.AND.EX P4, PT, RZ, c[0x0][0x34c], PT, P4 ;  /* 0x0000d300ff007a0c */ /* 0x000fe20003f85340 */
[----:B------:R-:W-:Y:S02]  /*04a0*/  UISETP.NE.AND.EX UP0, UPT, URZ, UR5, UPT, UP0 ;  /* 0x000000053f00728c */ /* 0x000fe4000bf05300 */
[----:B------:R-:W-:Y:S02]  /*04b0*/  UISETP.NE.U32.AND UP1, UPT, URZ, UR8, UPT ;  /* 0x000000083f00728c */ /* 0x000fe4000bf25070 */
[----:B------:R-:W-:-:S02]  /*04c0*/  ULDC.64 UR4, c[0x0][0x360] ;  /* 0x0000d80000047ab9 */ /* 0x000fc40000000a00 */
[----:B------:R-:W-:Y:S01]  /*04d0*/  ULDC.64 UR6, c[0x0][0x350] ;  /* 0x0000d40000067ab9 */ /* 0x000fe20000000a00 */
[----:B------:R-:W-:Y:S01]  /*04e0*/  PLOP3.LUT P1, PT, PT, PT, UP0, 0x80, 0x0 ;  /* 0x000000000000781c */ /* 0x000fe20003f2f008 */
[----:B------:R-:W-:Y:S02]  /*04f0*/  UISETP.NE.U32.AND UP5, UPT, URZ, UR6, UPT ;  /* 0x000000063f00728c */ /* 0x000fe4000bfa5070 */
[----:B------:R-:W-:Y:S02]  /*0500*/  UISETP.NE.AND.EX UP1, UPT, URZ, UR9, UPT, UP1 ;  /* 0x000000093f00728c */ /* 0x000fe4000bf25310 */
[----:B------:R-:W-:Y:S02]  /*0510*/  @UP0 UIMAD.WIDE UR4, UR24, UR13, UR4 ;  /* 0x0000000d180402a5 */ /* 0x000fe4000f8e0204 */
[----:B------:R-:W-:Y:S02]  /*0520*/  UISETP.NE.AND.EX UP5, UPT, URZ, UR7, UPT, UP5 ;  /* 0x000000073f00728c */ /* 0x000fe4000bfa5350 */
[----:B------:R-:W-:Y:S01]  /*0530*/  ULDC.64 UR10, c[0x0][0x370] ;  /* 0x0000dc00000a7ab9 */ /* 0x000fe20000000a00 */
[----:B------:R-:W-:Y:S01]  /*0540*/  PLOP3.LUT P3, PT, PT, PT, UP1, 0x80, 0x0 ;  /* 0x000000000000781c */ /* 0x000fe20003f6f018 */
[----:B------:R-:W-:Y:S01]  /*0550*/  IMAD.U32 R13, RZ, RZ, UR5 ;  /* 0x00000005ff0d7e24 */ /* 0x000fe2000f8e00ff */
[----:B------:R-:W-:Y:S01]  /*0560*/  MOV R12, UR4 ;  /* 0x00000004000c7c02 */ /* 0x000fe20008000f00 */
[----:B------:R-:W-:Y:S01]  /*0570*/  ULDC.64 UR4, c[0x0][0x358] ;  /* 0x0000d60000047ab9 */ /* 0x000fe20000000a00 */
[----:B------:R-:W-:Y:S01]  /*0580*/  PLOP3.LUT P2, PT, PT, PT, UP5, 0x80, 0x0 ;  /* 0x000000000000781c */ /* 0x000fe20003f4f058 */
[----:B------:R-:W-:-:S02]  /*0590*/  UISETP.NE.U32.AND UP4, UPT, URZ, UR4, UPT ;  /* 0x000000043f00728c */ /* 0x000fc4000bf85070 */
[----:B------:R-:W-:Y:S01]  /*05a0*/  ULDC.64 UR8, c[0x0][0x348] ;  /* 0x0000d20000087ab9 */ /* 0x000fe20000000a00 */
[----:B------:R-:W2:Y:S01]  /*05b0*/  @P1 LDG.E R0, [R12.64] ;  /* 0x0000001c0c001981 */ /* 0x000ea2000c1e1900 */
[----:B------:R-:W-:Y:S02]  /*05c0*/  ULDC.64 UR6, c[0x0][0x350] ;  /* 0x0000d40000067ab9 */ /* 0x000fe40000000a00 */
[----:B------:R-:W-:Y:S02]  /*05d0*/  @UP1 UIMAD.WIDE UR10, UR24, UR13, UR10 ;  /* 0x0000000d180a12a5 */ /* 0x000fe4000f8e020a */
[----:B------:R-:W-:Y:S02]  /*05e0*/  UISETP.NE.AND.EX UP4, UPT, URZ, UR5, UPT, UP4 ;  /* 0x000000053f00728c */ /* 0x000fe4000bf85340 */
[----:B------:R-:W-:Y:S02]  /*05f0*/  UIMAD.WIDE UR8, UR24, UR13, UR8 ;  /* 0x0000000d180872a5 */ /* 0x000fe4000f8e0208 */
[----:B------:R-:W-:Y:S01]  /*0600*/  UIMAD.WIDE UR6, UR24, UR13, UR6 ;  /* 0x0000000d180672a5 */ /* 0x000fe2000f8e0206 */
[----:B------:R-:W-:Y:S01]  /*0610*/  IMAD.U32 R4, RZ, RZ, UR10 ;  /* 0x0000000aff047e24 */ /* 0x000fe2000f8e00ff */
[----:B------:R-:W-:Y:S01]  /*0620*/  ULDC.64 UR4, c[0x0][0x358] ;  /* 0x0000d60000047ab9 */ /* 0x000fe20000000a00 */
[----:B------:R-:W-:Y:S01]  /*0630*/  PLOP3.LUT P0, PT, PT, PT, UP4, 0x80, 0x0 ;  /* 0x000000000000781c */ /* 0x000fe20003f0f048 */
[----:B------:R-:W-:Y:S01]  /*0640*/  IMAD.U32 R5, RZ, RZ, UR11 ;  /* 0x0000000bff057e24 */ /* 0x000fe2000f8e00ff */
[----:B------:R-:W-:Y:S01]  /*0650*/  MOV R11, UR9 ;  /* 0x00000009000b7c02 */ /* 0x000fe20008000f00 */
[----:B------:R-:W-:Y:S01]  /*0660*/  IMAD.U32 R10, RZ, RZ, UR8 ;  /* 0x00000008ff0a7e24 */ /* 0x000fe2000f8e00ff */
[----:B------:R-:W-:Y:S01]  /*0670*/  UIMAD.WIDE UR4, UR24, UR13, UR4 ;  /* 0x0000000d180472a5 */ /* 0x000fe2000f8e0204 */
[----:B------:R-:W-:Y:S01]  /*0680*/  IMAD.U32 R8, RZ, RZ, UR6 ;  /* 0x00000006ff087e24 */ /* 0x000fe2000f8e00ff */
[----:B------:R-:W3:Y:S01]  /*0690*/  @P3 LDG.E R4, [R4.64] ;  /* 0x0000001c04043981 */ /* 0x000ee2000c1e1900 */
[----:B------:R-:W-:Y:S01]  /*06a0*/  IMAD.U32 R9, RZ, RZ, UR7 ;  /* 0x00000007ff097e24 */ /* 0x000fe2000f8e00ff */
[----:B------:R-:W-:-:S02]  /*06b0*/  MOV R100, RZ ;  /* 0x000000ff00647202 */ /* 0x000fc40000000f00 */
[----:B------:R-:W4:Y:S01]  /*06c0*/  @P4 LDG.E R3, [R10.64] ;  /* 0x0000001c0a034981 */ /* 0x000f22000c1e1900 */
[----:B------:R-:W-:Y:S01]  /*06d0*/  IMAD.U32 R6, RZ, RZ, UR4 ;  /* 0x00000004ff067e24 */ /* 0x000fe2000f8e00ff */
[----:B------:R-:W-:Y:S02]  /*06e0*/  MOV R7, UR5 ;  /* 0x0000000500077c02 */ /* 0x000fe40008000f00 */
[----:B------:R-:W4:Y:S04]  /*06f0*/  @P2 LDG.E R2, [R8.64] ;  /* 0x0000001c08022981 */ /* 0x000f28000c1e1900 */
[----:B------:R1:W5:Y:S01]  /*0700*/  @P0 LDG.E R100, [R6.64] ;  /* 0x0000001c06640981 */ /* 0x000362000c1e1900 */
[----:B------:R-:W1:Y:S01]  /*0710*/  S2UR UR15, SR_CTAID.Y ;  /* 0x00000000000f79c3 */ /* 0x000e620000002600 */
[----:B------:R-:W-:-:S02]  /*0720*/  UMOV UR20, URZ ;  /* 0x0000003f00147c82 */ /* 0x000fc40008000000 */
[----:B------:R-:W-:Y:S02]  /*0730*/  ULDC UR23, c[0x0][0x168] ;  /* 0x00005a0000177ab9 */ /* 0x000fe40000000800 */
[----:B------:R-:W-:Y:S02]  /*0740*/  UMOV UR21, URZ ;  /* 0x0000003f00157c82 */ /* 0x000fe40008000000 */
[----:B------:R-:W-:Y:S02]  /*0750*/  UMOV UR19, URZ ;  /* 0x0000003f00137c82 */ /* 0x000fe40008000000 */
[----:B------:R-:W-:Y:S02]  /*0760*/  ULDC UR37, c[0x0][0x1d0] ;  /* 0x0000740000257ab9 */ /* 0x000fe40000000800 */
[----:B------:R-:W-:Y:S02]  /*0770*/  ULDC UR22, c[0x0][0x228] ;  /* 0x00008a0000167ab9 */ /* 0x000fe40000000800 */
[----:B-1----:R-:W-:Y:S01]  /*0780*/  USHF.R.S32.HI UR14, URZ, 0x1f, UR15 ;  /* 0x0000001f3f0e7899 */ /* 0x002fe2000801140f */
[----:B--2---:R1:W2:Y:S08]  /*0790*/  @P1 R2UR UR23, R0 ;  /* 0x00000000001713c2 */ /* 0x0042b000000e0000 */
[----:B---3--:R1:W3:Y:S08]  /*07a0*/  @P3 R2UR UR20, R4 ;  /* 0x00000000041433c2 */ /* 0x0082f000000e0000 */
[----:B----4-:R1:W4:Y:S08]  /*07b0*/  @P4 R2UR UR21, R3 ;  /* 0x00000000031543c2 */ /* 0x01033000000e0000 */
[----:B------:R1:W1:Y:S01]  /*07c0*/  @P2 R2UR UR19, R2 ;  /* 0x00000000021323c2 */ /* 0x00026200000e0000 */
[----:B------:R-:W-:Y:S05]  /*07d0*/  @P1 BRA `(.L_x_293) ;  /* 0x0000006000001947 */ /* 0x000fea0003800000 */
[----:B--2---:R-:W-:Y:S05]  /*07e0*/  @!P4 BRA `(.L_x_293) ;  /* 0x000000500000c947 */ /* 0x004fea0003800000 */
[----:B-1----:R-:W2:Y:S04]  /*07f0*/  LDG.E R0, [R10.64] ;  /* 0x0000001c0a007981 */ /* 0x002ea8000c1e1900 */
[----:B----4-:R-:W4:Y:S01]  /*0800*/  LDG.E R2, [R10.64+0x4] ;  /* 0x0000041c0a027981 */ /* 0x010f22000c1e1900 */
[----:B--2---:R-:W1:Y:S08]  /*0810*/  R2UR UR23, R0 ;  /* 0x00000000001773c2 */ /* 0x004e7000000e0000 */
[----:B----4-:R-:W1:Y:S02]  /*0820*/  R2UR UR4, R2 ;  /* 0x00000000020473c2 */ /* 0x010e6400000e0000 */
[----:B-1----:R-:W-:-:S06]  /*0830*/  UIADD3 UR23, -UR23, UR4, URZ ;  /* 0x0000000417177290 */ /* 0x002fcc000fffe13f */
.L_x_293:
[----:B--2---:R-:W-:-:S04]  /*0840*/  ISETP.NE.U32.AND P1, PT, RZ, c[0x0][0x368], PT ;  /* 0x0000da00ff007a0c */ /* 0x004fc80003f25070 */
[----:B------:R-:W-:-:S13]  /*0850*/  ISETP.NE.AND.EX P1, PT, RZ, c[0x0][0x36c], PT, P1 ;  /* 0x0000db00ff007a0c */ /* 0x000fda0003f25310 */
[----:B------:R-:W-:Y:S05]  /*0860*/  @!P1 BRA `(.L_x_294) ;  /* 0x0000007000009947 */ /* 0x000fea0003800000 */
[----:B------:R-:W-:Y:S02]  /*0870*/  ULDC.64 UR4, c[0x0][0x368] ;  /* 0x0000da0000047ab9 */ /* 0x000fe40000000a00 */
[----:B------:R-:W-:-:S06]  /*0880*/  UIMAD.WIDE UR4, UR24, UR13, UR4 ;  /* 0x0000000d180472a5 */ /* 0x000fcc000f8e0204 */
[----:B-1----:R-:W-:Y:S02]  /*0890*/  MOV R2, UR4 ;  /* 0x0000000400027c02 */ /* 0x002fe40008000f00 */
[----:B------:R-:W-:-:S05]  /*08a0*/  MOV R3, UR5 ;  /* 0x0000000500037c02 */ /* 0x000fca0008000f00 */
[----:B------:R-:W2:Y:S02]  /*08b0*/  LDG.E R0, [R2.64] ;  /* 0x0000001c02007981 */ /* 0x000ea4000c1e1900 */
[----:B--2---:R1:W2:Y:S02]  /*08c0*/  R2UR UR37, R0 ;  /* 0x00000000002573c2 */ /* 0x0042a400000e0000 */
[----:B-12---:R-:W-:Y:S05]  /*08d0*/  BRA `(.L_x_295) ;  /* 0x0000006000007947 */ /* 0x006fea0003800000 */
.L_x_294:
[----:B------:R-:W-:Y:S05]  /*08e0*/  @!P2 BRA `(.L_x_295) ;  /* 0x000000500000a947 */ /* 0x000fea0003800000 */
[----:B-1----:R-:W2:Y:S04]  /*08f0*/  LDG.E R0, [R8.64] ;  /* 0x0000001c08007981 */ /* 0x002ea8000c1e1900 */
[----:B----4-:R-:W4:Y:S01]  /*0900*/  LDG.E R2, [R8.64+0x4] ;  /* 0x0000041c08027981 */ /* 0x010f22000c1e1900 */
[----:B--2---:R-:W1:Y:S08]  /*0910*/  R2UR UR37, R0 ;  /* 0x00000000002573c2 */ /* 0x004e7000000e0000 */
[----:B----4-:R-:W1:Y:S02]  /*0920*/  R2UR UR4, R2 ;  /* 0x00000000020473c2 */ /* 0x010e6400000e0000 */
[----:B-1----:R-:W-:-:S06]  /*0930*/  UIADD3 UR37, -UR37, UR4, URZ ;  /* 0x0000000425257290 */ /* 0x002fcc000fffe13f */
.L_x_295:
[----:B-1----:R-:W2:Y:S01]  /*0940*/  @P0 LDG.E R0, [R6.64] ;  /* 0x0000001c06000981 */ /* 0x002ea2000c1e1900 */
[----:B------:R-:W-:-:S03]  /*0950*/  ULDC.64 UR4, c[0x0][0x378] ;  /* 0x0000de0000047ab9 */ /* 0x000fc60000000a00 */
[----:B----4-:R-:W4:Y:S01]  /*0960*/  @P0 LDG.E R2, [R6.64+0x4] ;  /* 0x0000041c06020981 */ /* 0x010f22000c1e1900 */
[----:B------:R-:W-:Y:S01]  /*0970*/  UISETP.NE.U32.AND UP0, UPT, URZ, UR4, UPT ;  /* 0x000000043f00728c */ /* 0x000fe2000bf05070 */
[----:B------:R-:W-:-:S03]  /*0980*/  IMAD.U32 R84, RZ, RZ, UR37 ;  /* 0x00000025ff547e24 */ /* 0x000fc6000f8e00ff */
[----:B------:R-:W-:-:S03]  /*0990*/  UISETP.NE.AND.EX UP0, UPT, URZ, UR5, UPT, UP0 ;  /* 0x000000053f00728c */ /* 0x000fc6000bf05300 */
[----:B------:R-:W-:-:S03]  /*09a0*/  ULDC.64 UR4, c[0x0][0x378] ;  /* 0x0000de0000047ab9 */ /* 0x000fc60000000a00 */
[----:B------:R-:W-:-:S05]  /*09b0*/  PLOP3.LUT P1, PT, PT, PT, UP0, 0x80, 0x0 ;  /* 0x000000000000781c */ /* 0x000fca0003f2f008 */
[----:B------:R-:W-:-:S06]  /*09c0*/  @UP0 UIMAD.WIDE UR4, UR24, UR13, UR4 ;  /* 0x0000000d180402a5 */ /* 0x000fcc000f8e0204 */
[----:B------:R-:W-:Y:S01]  /*09d0*/  MOV R4, UR4 ;  /* 0x0000000400047c02 */ /* 0x000fe20008000f00 */
[----:B------:R-:W-:-:S05]  /*09e0*/  IMAD.U32 R5, RZ, RZ, UR5 ;  /* 0x00000005ff057e24 */ /* 0x000fca000f8e00ff */
[----:B------:R1:W5:Y:S01]  /*09f0*/  @P1 LDG.E R84, [R4.64] ;  /* 0x0000001c04541981 */ /* 0x000362000c1e1900 */
[----:B------:R-:W-:Y:S02]  /*0a00*/  ULDC UR4, c[0x0][0x2c4] ;  /* 0x0000b10000047ab9 */ /* 0x000fe40000000800 */
[----:B------:R-:W-:Y:S02]  /*0a10*/  UISETP.NE.AND UP3, UPT, UR4, 0x1, UPT ;  /* 0x000000010400788c */ /* 0x000fe4000bf65270 */
[----:B---3--:R-:W-:Y:S02]  /*0a20*/  UIADD3 UR8, -UR20, UR37, URZ ;  /* 0x0000002514087290 */ /* 0x008fe4000fffe13f */
[----:B------:R-:W-:-:S07]  /*0a30*/  ULDC.64 UR4, c[0x0][0x2c8] ;  /* 0x0000b20000047ab9 */ /* 0x000fce0000000a00 */
[----:B------:R-:W-:-:S04]  /*0a40*/  @UP3 UIADD3 UR10, UR18, 0x7f, URZ ;  /* 0x0000007f120a3890 */ /* 0x000fc8000fffe03f */
[----:B------:R-:W-:Y:S01]  /*0a50*/  UIMAD.WIDE.U32 UR10, UR10, UR4, URZ ;  /* 0x000000040a0a72a5 */ /* 0x000fe2000f8e003f */
[----:B--2---:R-:W2:Y:S08]  /*0a60*/  @P0 R2UR UR6, R0 ;  /* 0x00000000000603c2 */ /* 0x004eb000000e0000 */
[----:B----4-:R-:W2:Y:S02]  /*0a70*/  @P0 R2UR UR7, R2 ;  /* 0x00000000020703c2 */ /* 0x010ea400000e0000 */
[----:B--2---:R-:W-:-:S02]  /*0a80*/  @UP4 UIADD3 UR22, -UR6, UR7, URZ ;  /* 0x0000000706164290 */ /* 0x004fc4000fffe13f */
[----:B------:R-:W-:Y:S02]  /*0a90*/  UIADD3 UR6, UR18, 0x7f, URZ ;  /* 0x0000007f12067890 */ /* 0x000fe4000fffe03f */
[----:B------:R-:W-:Y:S02]  /*0aa0*/  @UP3 USHF.R.U32.HI UR6, URZ, UR5, UR11 ;  /* 0x000000053f063299 */ /* 0x000fe4000801160b */
[----:B------:R-:W-:Y:S02]  /*0ab0*/  UIADD3 UR12, UR8, UR22, URZ ;  /* 0x00000016080c7290 */ /* 0x000fe4000fffe03f */
[----:B------:R-:W-:Y:S02]  /*0ac0*/  ULDC.64 UR4, c[0x0][0x328] ;  /* 0x0000ca0000047ab9 */ /* 0x000fe40000000a00 */
[----:B------:R-:W-:Y:S02]  /*0ad0*/  UISETP.GE.AND UP2, UPT, UR5, 0x1, UPT ;  /* 0x000000010500788c */ /* 0x000fe4000bf46270 */
[----:B------:R-:W-:-:S04]  /*0ae0*/  UIADD3 UR11, UR12, 0x1, -UR23 ;  /* 0x000000010c0b7890 */ /* 0x000fc8000fffe817 */
[----:B------:R-:W-:Y:S01]  /*0af0*/  PLOP3.LUT P0, PT, PT, PT, UP2, 0x40, 0x0 ;  /* 0x000000000000781c */ /* 0x000fe20003f0e828 */
[----:B------:R-:W-:-:S04]  /*0b00*/  UIADD3 UR6, UR11, UR6, URZ ;  /* 0x000000060b067290 */ /* 0x000fc8000fffe03f */
[----:B------:R-:W-:-:S08]  /*0b10*/  UIADD3 UR17, UR6, UR4, URZ ;  /* 0x0000000406117290 */ /* 0x000fd0000fffe03f */
[----:B------:R-:W-:Y:S05]  /*0b20*/  @P0 BRA `(.L_x_296) ;  /* 0x0000014000000947 */ /* 0x000fea0003800000 */
[----:B-1----:R-:W-:Y:S01]  /*0b30*/  ISETP.LT.AND P0, PT, RZ, UR6, PT ;  /* 0x00000006ff007c0c */ /* 0x002fe2000bf01270 */
[----:B------:R-:W-:-:S12]  /*0b40*/  UIADD3 UR4, UR6, -0x1, URZ ;  /* 0xffffffff06047890 */ /* 0x000fd8000fffe03f */
[----:B------:R-:W-:Y:S05]  /*0b50*/  @P0 BRA `(.L_x_297) ;  /* 0x0000008000000947 */ /* 0x000fea0003800000 */
[----:B------:R-:W-:Y:S02]  /*0b60*/  UISETP.NE.AND UP0, UPT, UR5, 0x1, UPT ;  /* 0x000000010500788c */ /* 0x000fe4000bf05270 */
[----:B------:R-:W-:-:S03]  /*0b70*/  UIADD3 UR4, -UR6, URZ, URZ ;  /* 0x0000003f06047290 */ /* 0x000fc6000fffe13f */
[----:B------:R-:W-:Y:S02]  /*0b80*/  ULDC.64 UR6, c[0x0][0x330] ;  /* 0x0000cc0000067ab9 */ /* 0x000fe40000000a00 */
[----:B------:R-:W-:-:S07]  /*0b90*/  UIMAD.WIDE.U32 UR26, UR4, UR6, URZ ;  /* 0x00000006041a72a5 */ /* 0x000fce000f8e003f */
[----:B------:R-:W-:Y:S02]  /*0ba0*/  @UP0 UMOV UR9, UR27 ;  /* 0x0000001b00090c82 */ /* 0x000fe40008000000 */
[----:B------:R-:W-:-:S04]  /*0bb0*/  @UP0 USHF.R.U32.HI UR4, URZ, UR7, UR9 ;  /* 0x000000073f040299 */ /* 0x000fc80008011609 */
[----:B------:R-:W-:Y:S01]  /*0bc0*/  ULOP3.LUT UR4, URZ, UR4, URZ, 0x33, !UPT ;  /* 0x000000043f047292 */ /* 0x000fe2000f8e333f */
[----:B------:R-:W-:Y:S05]  /*0bd0*/  BRA `(.L_x_298) ;  /* 0x0000005000007947 */ /* 0x000fea0003800000 */
.L_x_297:
[----:B------:R-:W-:Y:S02]  /*0be0*/  UISETP.NE.AND UP0, UPT, UR5, 0x1, UPT ;  /* 0x000000010500788c */ /* 0x000fe4000bf05270 */
[----:B------:R-:W-:Y:S02]  /*0bf0*/  ULDC.64 UR6, c[0x0][0x330] ;  /* 0x0000cc0000067ab9 */ /* 0x000fe40000000a00 */
[----:B------:R-:W-:-:S07]  /*0c00*/  UIMAD.WIDE.U32 UR26, UR4, UR6, URZ ;  /* 0x00000006041a72a5 */ /* 0x000fce000f8e003f */
[----:B------:R-:W-:Y:S02]  /*0c10*/  @UP0 UMOV UR9, UR27 ;  /* 0x0000001b00090c82 */ /* 0x000fe40008000000 */
[----:B------:R-:W-:Y:S02]  /*0c20*/  @UP0 USHF.R.U32.HI UR4, URZ, UR7, UR9 ;  /* 0x000000073f040299 */ /* 0x000fe40008011609 */
.L_x_298:
[----:B------:R-:W-:Y:S02]  /*0c30*/  ULDC UR6, c[0x0][0x32c] ;  /* 0x0000cb0000067ab9 */ /* 0x000fe40000000800 */
[----:B------:R-:W-:-:S04]  /*0c40*/  UIMAD UR6, UR4, UR5, UR6 ;  /* 0x00000005040672a4 */ /* 0x000fc8000f8e0206 */
[----:B------:R-:W-:-:S04]  /*0c50*/  UISETP.LT.AND UP0, UPT, UR17, UR6, UPT ;  /* 0x000000061100728c */ /* 0x000fc8000bf01270 */
[----:B------:R-:W-:-:S03]  /*0c60*/  USEL UR17, UR17, UR6, UP0 ;  /* 0x0000000611117287 */ /* 0x000fc60008000000 */
.L_x_296:
[----:B-1----:R-:W-:Y:S01]  /*0c70*/  ULDC.64 UR6, c[0x0][0x2c8] ;  /* 0x0000b20000067ab9 */ /* 0x002fe20000000a00 */
[----:B------:R-:W-:Y:S01]  /*0c80*/  PLOP3.LUT P0, PT, PT, PT, UP2, 0x40, 0x0 ;  /* 0x000000000000781c */ /* 0x000fe20003f0e828 */
[----:B------:R-:W-:Y:S02]  /*0c90*/  UIMAD.WIDE.U32 UR26, UR18, UR6, URZ ;  /* 0x00000006121a72a5 */ /* 0x000fe4000f8e003f */
[----:B------:R-:W-:Y:S02]  /*0ca0*/  UIADD3 UR9, UR12, 0x3f, URZ ;  /* 0x0000003f0c097890 */ /* 0x000fe4000fffe03f */
[----:B------:R-:W-:Y:S02]  /*0cb0*/  UMOV UR25, UR18 ;  /* 0x0000001200197c82 */ /* 0x000fe40008000000 */
[----:B------:R-:W-:Y:S02]  /*0cc0*/  UIADD3 UR10, UR12, -UR23, URZ ;  /* 0x800000170c0a7290 */ /* 0x000fe4000fffe03f */
[----:B------:R-:W-:-:S02]  /*0cd0*/  USHF.R.S32.HI UR4, URZ, 0x1f, UR9 ;  /* 0x0000001f3f047899 */ /* 0x000fc40008011409 */
[----:B------:R-:W-:Y:S02]  /*0ce0*/  @UP3 USHF.R.U32.HI UR25, URZ, UR7, UR27 ;  /* 0x000000073f193299 */ /* 0x000fe4000801161b */
[----:B------:R-:W-:Y:S02]  /*0cf0*/  ULEA.HI UR9, UR4, UR9, URZ, 0x6 ;  /* 0x0000000904097291 */ /* 0x000fe4000f8f303f */
[----:B------:R-:W-:Y:S02]  /*0d00*/  UIADD3 UR7, UR10, UR25, URZ ;  /* 0x000000190a077290 */ /* 0x000fe4000fffe03f */
[----:B------:R-:W-:Y:S02]  /*0d10*/  ULDC UR6, c[0x0][0x324] ;  /* 0x0000c90000067ab9 */ /* 0x000fe40000000800 */
[----:B------:R-:W-:Y:S02]  /*0d20*/  USHF.R.S32.HI UR9, URZ, 0x6, UR9 ;  /* 0x000000063f097899 */ /* 0x000fe40008011409 */
        /* <DEDUP_REMOVED lines=13> */
.L_x_300:
[----:B------:R-:W-:-:S03]  /*0e00*/  UISETP.NE.AND UP0, UPT, UR5, 0x1, UPT ;  /* 0x000000010500788c */ /* 0x000fc6000bf05270 */
[----:B------:R-:W-:Y:S02]  /*0e10*/  ULDC.64 UR4, c[0x0][0x330] ;  /* 0x0000cc0000047ab9 */ /* 0x000fe40000000a00 */
[----:B------:R-:W-:-:S07]  /*0e20*/  UIMAD.WIDE.U32 UR26, UR7, UR4, URZ ;  /* 0x00000004071a72a5 */ /* 0x000fce000f8e003f */
[----:B------:R-:W-:Y:S02]  /*0e30*/  @UP0 UMOV UR25, UR27 ;  /* 0x0000001b00190c82 */ /* 0x000fe40008000000 */
[----:B------:R-:W-:Y:S02]  /*0e40*/  @UP0 USHF.R.U32.HI UR7, URZ, UR5, UR25 ;  /* 0x000000053f070299 */ /* 0x000fe40008011619 */
.L_x_301:
[----:B------:R-:W-:Y:S02]  /*0e50*/  ULDC UR4, c[0x0][0x32c] ;  /* 0x0000cb0000047ab9 */ /* 0x000fe40000000800 */
[----:B------:R-:W-:-:S04]  /*0e60*/  UIMAD UR4, UR7, UR4, URZ ;  /* 0x00000004070472a4 */ /* 0x000fc8000f8e023f */
[----:B------:R-:W-:-:S04]  /*0e70*/  UISETP.LT.AND UP0, UPT, UR6, UR4, UPT ;  /* 0x000000040600728c */ /* 0x000fc8000bf01270 */
[----:B------:R-:W-:Y:S02]  /*0e80*/  USEL UR6, UR6, UR4, !UP0 ;  /* 0x0000000406067287 */ /* 0x000fe4000c000000 */
.L_x_299:
[----:B------:R-:W-:Y:S02]  /*0e90*/  UIADD3 UR17, UR17, 0x3f, URZ ;  /* 0x0000003f11117890 */ /* 0x000fe4000fffe03f */
[----:B------:R-:W-:Y:S02]  /*0ea0*/  USHF.R.S32.HI UR4, URZ, 0x1f, UR6 ;  /* 0x0000001f3f047899 */ /* 0x000fe40008011406 */
[----:B------:R-:W-:Y:S02]  /*0eb0*/  USHF.R.S32.HI UR5, URZ, 0x1f, UR17 ;  /* 0x0000001f3f057899 */ /* 0x000fe40008011411 */
[----:B------:R-:W-:Y:S02]  /*0ec0*/  ULEA.HI UR4, UR4, UR6, URZ, 0x6 ;  /* 0x0000000604047291 */ /* 0x000fe4000f8f303f */
[----:B------:R-:W-:Y:S02]  /*0ed0*/  ULEA.HI UR5, UR5, UR17, URZ, 0x6 ;  /* 0x0000001105057291 */ /* 0x000fe4000f8f303f */
[----:B------:R-:W-:-:S02]  /*0ee0*/  USHF.R.S32.HI UR4, URZ, 0x6, UR4 ;  /* 0x000000063f047899 */ /* 0x000fc40008011404 */
[----:B------:R-:W-:Y:S02]  /*0ef0*/  USHF.R.S32.HI UR5, URZ, 0x6, UR5 ;  /* 0x000000063f057899 */ /* 0x000fe40008011405 */
[----:B------:R-:W-:Y:S02]  /*0f00*/  UISETP.LT.AND UP1, UPT, URZ, UR4, UPT ;  /* 0x000000043f00728c */ /* 0x000fe4000bf21270 */
[----:B------:R-:W-:Y:S02]  /*0f10*/  UISETP.LT.AND UP0, UPT, UR5, UR9, UPT ;  /* 0x000000090500728c */ /* 0x000fe4000bf01270 */
[----:B------:R-:W-:Y:S02]  /*0f20*/  USEL UR4, URZ, UR4, !UP1 ;  /* 0x000000043f047287 */ /* 0x000fe4000c800000 */
[----:B------:R-:W-:Y:S02]  /*0f30*/  USEL UR5, UR5, UR9, UP0 ;  /* 0x0000000905057287 */ /* 0x000fe40008000000 */
[----:B------:R-:W-:-:S02]  /*0f40*/  ULEA UR4, UR4, -UR8, 0x6 ;  /* 0x8000000804047291 */ /* 0x000fc4000f8e303f */
[----:B------:R-:W-:Y:S02]  /*0f50*/  ULEA UR5, UR5, -UR8, 0x6 ;  /* 0x8000000805057291 */ /* 0x000fe4000f8e303f */
[----:B------:R-:W-:Y:S02]  /*0f60*/  UISETP.LT.AND UP1, UPT, URZ, UR4, UPT ;  /* 0x000000043f00728c */ /* 0x000fe4000bf21270 */
[----:B------:R-:W-:Y:S02]  /*0f70*/  UISETP.LT.AND UP0, UPT, UR5, UR22, UPT ;  /* 0x000000160500728c */ /* 0x000fe4000bf01270 */
[----:B------:R-:W-:Y:S02]  /*0f80*/  USEL UR4, URZ, UR4, !UP1 ;  /* 0x000000043f047287 */ /* 0x000fe4000c800000 */
[----:B------:R-:W-:Y:S02]  /*0f90*/  USEL UR5, UR5, UR22, UP0 ;  /* 0x0000001605057287 */ /* 0x000fe40008000000 */
[----:B------:R-:W-:-:S02]  /*0fa0*/  USHF.R.U32.HI UR8, URZ, 0x6, UR4 ;  /* 0x000000063f087899 */ /* 0x000fc40008011604 */
[----:B------:R-:W-:-:S05]  /*0fb0*/  UISETP.GT.AND UP0, UPT, UR5, UR4, UPT ;  /* 0x000000040500728c */ /* 0x000fca000bf04270 */
[----:B------:R-:W-:-:S06]  /*0fc0*/  UMOV UR6, UR8 ;  /* 0x0000000800067c82 */ /* 0x000fcc0008000000 */
[----:B------:R-:W-:-:S04]  /*0fd0*/  @UP0 UIADD3 UR5, UR5, 0x3f, URZ ;  /* 0x0000003f05050890 */ /* 0x000fc8000fffe03f */
[----:B------:R-:W-:-:S04]  /*0fe0*/  @UP0 USHF.R.S32.HI UR4, URZ, 0x1f, UR5 ;  /* 0x0000001f3f040899 */ /* 0x000fc80008011405 */
[----:B------:R-:W-:-:S04]  /*0ff0*/  @UP0 ULEA.HI UR4, UR4, UR5, URZ, 0x6 ;  /* 0x0000000504040291 */ /* 0x000fc8000f8f303f */
[----:B------:R-:W-:-:S04]  /*1000*/  @UP0 USHF.R.S32.HI UR6, URZ, 0x6, UR4 ;  /* 0x000000063f060899 */ /* 0x000fc80008011404 */
[----:B------:R-:W-:-:S06]  /*1010*/  UISETP.GT.AND UP0, UPT, UR6, UR8, UPT ;  /* 0x000000080600728c */ /* 0x000fcc000bf04270 */
[----:B------:R-:W-:-:S13]  /*1020*/  PLOP3.LUT P0, PT, PT, PT, UP0, 0x80, 0x0 ;  /* 0x000000000000781c */ /* 0x000fda0003f0f008 */
[----:B------:R-:W-:Y:S05]  /*1030*/  @!P0 BRA `(.L_x_302) ;  /* 0x000054f000008947 */ /* 0x000fea0003800000 */
[----:B------:R-:W-:Y:S02]  /*1040*/  ULDC.64 UR4, c[0x0][0x340] ;  /* 0x0000d00000047ab9 */ /* 0x000fe40000000a00 */
[----:B------:R-:W-:-:S04]  /*1050*/  UISETP.NE.U32.AND UP0, UPT, URZ, UR4, UPT ;  /* 0x000000043f00728c */ /* 0x000fc8000bf05070 */
[----:B------:R-:W-:-:S03]  /*1060*/  UISETP.NE.AND.EX UP0, UPT, URZ, UR5, UPT, UP0 ;  /* 0x000000053f00728c */ /* 0x000fc6000bf05300 */
[----:B------:R-:W-:-:S03]  /*1070*/  ULDC.64 UR4, c[0x0][0x340] ;  /* 0x0000d00000047ab9 */ /* 0x000fc60000000a00 */
[----:B------:R-:W-:-:S05]  /*1080*/  PLOP3.LUT P6, PT, PT, PT, UP0, 0x80, 0x0 ;  /* 0x000000000000781c */ /* 0x000fca0003fcf008 */
[----:B------:R-:W-:-:S06]  /*1090*/  @UP0 UIMAD.WIDE UR4, UR24, UR13, UR4 ;  /* 0x0000000d180402a5 */ /* 0x000fcc000f8e0204 */
[----:B------:R-:W-:Y:S02]  /*10a0*/  IMAD.U32 R6, RZ, RZ, UR4 ;  /* 0x00000004ff067e24 */ /* 0x000fe4000f8e00ff */
[----:B------:R-:W-:Y:S01]  /*10b0*/  IMAD.U32 R7, RZ, RZ, UR5 ;  /* 0x00000005ff077e24 */ /* 0x000fe2000f8e00ff */
[----:B------:R-:W-:Y:S01]  /*10c0*/  SHF.R.S32.HI R2, RZ, 0x1f, R83 ;  /* 0x0000001fff027819 */ /* 0x000fe20000011453 */
[----:B------:R-:W-:Y:S01]  /*10d0*/  UIADD3 UR17, UR6, -0x1, URZ ;  /* 0xffffffff06117890 */ /* 0x000fe2000fffe03f */
[----:B-----5:R-:W-:Y:S01]  /*10e0*/  SHF.R.S32.HI R4, RZ, 0x1f, R100 ;  /* 0x0000001fff047819 */ /* 0x020fe20000011464 */
[----:B------:R-:W-:Y:S01]  /*10f0*/  ULDC.64 UR4, c[0x0][0x240] ;  /* 0x0000900000047ab9 */ /* 0x000fe20000000a00 */
[-C--:B------:R-:W-:Y:S01]  /*1100*/  LEA.HI R20, R2, R83.reuse, RZ, 0x3 ;  /* 0x0000005302147211 */ /* 0x080fe200078f18ff */
[----:B------:R1:W2:Y:S01]  /*1110*/  @P6 LDG.E R0, [R6.64] ;  /* 0x0000001c06006981 */ /* 0x0002a2000c1e1900 */
[----:B------:R-:W-:Y:S01]  /*1120*/  UIMAD UR4, UR14, UR4, URZ ;  /* 0x000000040e0472a4 */ /* 0x000fe2000f8e023f */
[----:B------:R-:W-:Y:S01]  /*1130*/  IMAD.U32 R3, RZ, RZ, UR17 ;  /* 0x00000011ff037e24 */ /* 0x000fe2000f8e00ff */
[----:B------:R-:W-:Y:S01]  /*1140*/  SHF.R.S32.HI R5, RZ, 0x3, R20 ;  /* 0x00000003ff057819 */ /* 0x000fe20000011414 */
[----:B------:R-:W-:Y:S01]  /*1150*/  USHF.R.S32.HI UR13, URZ, 0x1f, UR24 ;  /* 0x0000001f3f0d7899 */ /* 0x000fe20008011418 */
[----:B------:R-:W-:Y:S01]  /*1160*/  LOP3.LUT R20, R20, 0x1ffffff8, RZ, 0xc0, !PT ;  /* 0x1ffffff814147812 */ /* 0x000fe200078ec0ff */
[----:B------:R-:W-:Y:S01]  /*1170*/  UIMAD UR6, UR15, UR5, UR4 ;  /* 0x000000050f0672a4 */ /* 0x000fe2000f8e0204 */
[C---:B------:R-:W-:Y:S01]  /*1180*/  IADD3 R98, -R5.reuse, UR22, RZ ;  /* 0x0000001605627c10 */ /* 0x040fe2000fffe1ff */
[----:B------:R-:W-:Y:S01]  /*1190*/  USEL UR31, UR24, URZ, !UP4 ;  /* 0x0000003f181f7287 */ /* 0x000fe2000e000000 */
[----:B------:R-:W-:Y:S01]  /*11a0*/  IADD3 R100, P2, R5, R100, RZ ;  /* 0x0000006405647210 */ /* 0x000fe20007f5e0ff */
[----:B------:R-:W-:Y:S01]  /*11b0*/  IMAD.IADD R20, R83, 0x1, -R20 ;  /* 0x0000000153147824 */ /* 0x000fe200078e0a14 */
[----:B------:R-:W-:Y:S01]  /*11c0*/  USEL UR27, UR13, URZ, !UP4 ;  /* 0x0000003f0d1b7287 */ /* 0x000fe2000e000000 */
[----:B------:R-:W-:Y:S01]  /*11d0*/  IMAD R3, R3, -0x40, R98 ;  /* 0xffffffc003037824 */ /* 0x000fe200078e0262 */
[----:B------:R-:W-:Y:S01]  /*11e0*/  LEA.HI.X.SX32 R99, R5, R4, 0x1, P2 ;  /* 0x0000000405637211 */ /* 0x000fe200010f0eff */
[----:B------:R-:W-:Y:S01]  /*11f0*/  IMAD.SHL.U32 R20, R20, 0x8, RZ ;  /* 0x0000000814147824 */ /* 0x000fe200078e00ff */
[----:B------:R-:W-:Y:S01]  /*1200*/  ULDC.64 UR4, c[0x0][0x248] ;  /* 0x0000920000047ab9 */ /* 0x000fe20000000a00 */
[----:B------:R-:W-:Y:S01]  /*1210*/  IMAD.U32 R138, RZ, RZ, UR31 ;  /* 0x0000001fff8a7e24 */ /* 0x000fe2000f8e00ff */
[C---:B------:R-:W-:Y:S01]  /*1220*/  ISETP.GE.AND P1, PT, R3.reuse, 0x1, PT ;  /* 0x000000010300780c */ /* 0x040fe20003f26270 */
[----:B------:R-:W-:Y:S01]  /*1230*/  UIMAD UR4, UR27, UR4, URZ ;  /* 0x000000041b0472a4 */ /* 0x000fe2000f8e023f */
[----:B------:R-:W-:Y:S01]  /*1240*/  ISETP.GT.AND P0, PT, R3, 0x20, PT ;  /* 0x000000200300780c */ /* 0x000fe20003f04270 */
[----:B------:R-:W-:Y:S01]  /*1250*/  IMAD R3, R99, c[0x0][0x238], RZ ;  /* 0x00008e0063037a24 */ /* 0x000fe200078e02ff */
[--C-:B------:R-:W-:Y:S01]  /*1260*/  SHF.R.S32.HI R21, RZ, 0x1f, R20.reuse ;  /* 0x0000001fff157819 */ /* 0x100fe20000011414 */
[----:B------:R-:W-:Y:S01]  /*1270*/  UIMAD UR5, UR31, UR5, UR4 ;  /* 0x000000051f0572a4 */ /* 0x000fe2000f8e0204 */
[-C--:B------:R-:W-:Y:S01]  /*1280*/  LEA.HI R22, R2, R83.reuse, RZ, 0x2 ;  /* 0x0000005302167211 */ /* 0x080fe200078f10ff */
[C---:B------:R-:W-:Y:S01]  /*1290*/  IMAD R3, R100.reuse, c[0x0][0x23c], R3 ;  /* 0x00008f0064037a24 */ /* 0x040fe200078e0203 */
[----:B------:R-:W-:Y:S01]  /*12a0*/  UMOV UR38, 0x6 ;  /* 0x0000000600267882 */ /* 0x000fe20000000000 */
[----:B------:R-:W-:Y:S01]  /*12b0*/  IMAD.WIDE.U32 R8, R100, c[0x0][0x238], R20 ;  /* 0x00008e0064087a25 */ /* 0x000fe200078e0014 */
[----:B------:R-:W-:Y:S01]  /*12c0*/  USHF.R.S32.HI UR4, URZ, 0x1f, UR17 ;  /* 0x0000001f3f047899 */ /* 0x000fe20008011411 */
[----:B------:R-:W-:Y:S01]  /*12d0*/  LOP3.LUT R18, R22, 0xfffffffc, RZ, 0xc0, !PT ;  /* 0xfffffffc16127812 */ /* 0x000fe200078ec0ff */
[----:B------:R-:W-:Y:S01]  /*12e0*/  ULDC UR32, c[0x0][0x23c] ;  /* 0x00008f0000207ab9 */ /* 0x000fe20000000800 */
[----:B------:R-:W-:Y:S01]  /*12f0*/  IMAD.IADD R9, R9, 0x1, R3 ;  /* 0x0000000109097824 */ /* 0x000fe200078e0203 */
[----:B------:R-:W-:Y:S01]  /*1300*/  ISETP.GE.AND P5, PT, R20, c[0x0][0x1d4], PT ;  /* 0x0000750014007a0c */ /* 0x000fe20003fa6270 */
[----:B------:R-:W-:Y:S01]  /*1310*/  IMAD.U32 R3, RZ, RZ, UR15 ;  /* 0x0000000fff037e24 */ /* 0x000fe2000f8e00ff */
[--C-:B------:R-:W-:Y:S01]  /*1320*/  SHF.R.S32.HI R127, RZ, 0x2, R22.reuse ;  /* 0x00000002ff7f7819 */ /* 0x100fe20000011416 */
[----:B------:R-:W-:Y:S01]  /*1330*/  IMAD.MOV.U32 R101, RZ, RZ, c[0x0][0x27c] ;  /* 0x00009f00ff657624 */ /* 0x000fe200078e00ff */
[----:B------:R-:W-:Y:S01]  /*1340*/  SHF.R.S32.HI R22, RZ, 0x1f, R22 ;  /* 0x0000001fff167819 */ /* 0x000fe20000011416 */
[----:B------:R-:W-:Y:S01]  /*1350*/  IMAD.WIDE.U32 R140, R3, c[0x0][0x240], R8 ;  /* 0x00009000038c7a25 */ /* 0x000fe200078e0008 */
[----:B------:R-:W-:Y:S01]  /*1360*/  LEA.HI R123, R2, R83, RZ, 0x6 ;  /* 0x00000053027b7211 */ /* 0x000fe200078f30ff */
[----:B------:R-:W-:Y:S01]  /*1370*/  UIADD3 UR37, UR19, UR37, URZ ;  /* 0x0000002513257290 */ /* 0x000fe2000fffe03f */
[----:B------:R-:W-:Y:S01]  /*1380*/  ISETP.GE.AND P2, PT, R101, 0x1, PT ;  /* 0x000000016500780c */ /* 0x000fe20003f46270 */
[----:B------:R-:W-:Y:S01]  /*1390*/  IMAD.SHL.U32 R5, R5, 0x40, RZ ;  /* 0x0000004005057824 */ /* 0x000fe200078e00ff */
[----:B------:R-:W-:Y:S01]  /*13a0*/  IADD3 R141, R141, UR6, RZ ;  /* 0x000000068d8d7c10 */ /* 0x000fe2000fffe0ff */
[----:B------:R-:W-:Y:S01]  /*13b0*/  ULDC.64 UR6, c[0x0][0x238] ;  /* 0x00008e0000067ab9 */ /* 0x000fe20000000a00 */
[----:B------:R-:W-:Y:S01]  /*13c0*/  IMAD.IADD R18, R83, 0x1, -R18 ;  /* 0x0000000153127824 */ /* 0x000fe200078e0a12 */
[----:B------:R-:W-:Y:S01]  /*13d0*/  USHF.L.U32 UR26, UR6, 0x6, URZ ;  /* 0x00000006061a7899 */ /* 0x000fe2000800063f */
[----:B------:R-:W-:Y:S01]  /*13e0*/  LOP3.LUT R5, R5, 0x1c0, RZ, 0xc0, !PT ;  /* 0x000001c005057812 */ /* 0x000fe200078ec0ff */
[----:B------:R-:W-:Y:S01]  /*13f0*/  IMAD.WIDE.U32 R140, R138, c[0x0][0x248], R140 ;  /* 0x000092008a8c7a25 */ /* 0x000fe200078e008c */
[----:B------:R-:W-:Y:S01]  /*1400*/  USHF.L.U64.HI UR25, UR6, UR38, UR7 ;  /* 0x0000002606197299 */ /* 0x000fe20008010207 */
[----:B------:R-:W-:Y:S01]  /*1410*/  LEA.HI R22, R22, R127, RZ, 0x3 ;  /* 0x0000007f16167211 */ /* 0x000fe200078f18ff */
[----:B------:R-:W-:Y:S01]  /*1420*/  USHF.L.U32 UR33, UR6, 0x5, URZ ;  /* 0x0000000506217899 */ /* 0x000fe2000800063f */
[----:B------:R-:W-:Y:S01]  /*1430*/  IMAD.U32 R85, RZ, RZ, UR26 ;  /* 0x0000001aff557e24 */ /* 0x000fe2000f8e00ff */
[----:B------:R-:W-:Y:S01]  /*1440*/  UIMAD UR7, UR25, UR17, URZ ;  /* 0x00000011190772a4 */ /* 0x000fe2000f8e023f */
[----:B------:R-:W-:Y:S01]  /*1450*/  IADD3 R145, R141, UR5, RZ ;  /* 0x000000058d917c10 */ /* 0x000fe2000fffe0ff */
[----:B------:R-:W-:Y:S01]  /*1460*/  IMAD.MOV.U32 R144, RZ, RZ, R140 ;  /* 0x000000ffff907224 */ /* 0x000fe200078e008c */
[----:B-1----:R-:W-:Y:S01]  /*1470*/  LOP3.LUT R7, R5, 0x38, R20, 0xf8, !PT ;  /* 0x0000003805077812 */ /* 0x002fe200078ef814 */
[----:B------:R-:W-:Y:S01]  /*1480*/  UIMAD UR7, UR4, UR26, UR7 ;  /* 0x0000001a040772a4 */ /* 0x000fe2000f8e0207 */
[----:B------:R-:W-:Y:S01]  /*1490*/  IMAD.SHL.U32 R16, R18, 0x4, RZ ;  /* 0x0000000412107824 */ /* 0x000fe200078e00ff */
[----:B------:R-:W-:Y:S01]  /*14a0*/  SHF.R.U32.HI R4, RZ, 0x3, R5 ;  /* 0x00000003ff047819 */ /* 0x000fe20000011605 */
[----:B------:R-:W-:Y:S01]  /*14b0*/  IMAD.WIDE.U32 R8, R85, UR17, R144 ;  /* 0x0000001155087c25 */ /* 0x000fe2000f8e0090 */
[----:B------:R-:W-:Y:S01]  /*14c0*/  ULDC.64 UR4, c[0x0][0x260] ;  /* 0x0000980000047ab9 */ /* 0x000fe20000000a00 */
[----:B------:R-:W-:Y:S01]  /*14d0*/  IADD3 R5, R20, 0x40, RZ ;  /* 0x0000004014057810 */ /* 0x000fe20007ffe0ff */
[----:B------:R-:W-:Y:S01]  /*14e0*/  UIMAD UR4, UR14, UR4, URZ ;  /* 0x000000040e0472a4 */ /* 0x000fe2000f8e023f */
[----:B------:R-:W-:Y:S01]  /*14f0*/  IMAD.SHL.U32 R18, R18, 0x8, RZ ;  /* 0x0000000812127824 */ /* 0x000fe200078e00ff */
[C---:B------:R-:W-:Y:S01]  /*1500*/  IADD3 R15, R16.reuse, 0x20, RZ ;  /* 0x00000020100f7810 */ /* 0x040fe20007ffe0ff */
[----:B------:R-:W-:Y:S01]  /*1510*/  IMAD.SHL.U32 R17, R101, 0x2, RZ ;  /* 0x0000000265117824 */ /* 0x000fe200078e00ff */
[----:B------:R-:W-:Y:S01]  /*1520*/  LOP3.LUT R4, R7, R4, RZ, 0x3c, !PT ;  /* 0x0000000407047212 */ /* 0x000fe200078e3cff */
[----:B------:R-:W-:Y:S01]  /*1530*/  UIMAD UR4, UR15, UR5, UR4 ;  /* 0x000000050f0472a4 */ /* 0x000fe2000f8e0204 */
[----:B------:R-:W-:Y:S01]  /*1540*/  ISETP.GE.AND P4, PT, R5, c[0x0][0x1d4], PT ;  /* 0x0000750005007a0c */ /* 0x000fe20003f86270 */
[----:B------:R-:W-:Y:S01]  /*1550*/  IMAD.IADD R12, R16, 0x1, R15 ;  /* 0x00000001100c7824 */ /* 0x000fe200078e020f */
[----:B------:R-:W-:Y:S01]  /*1560*/  IADD3 R24, -R17, c[0x0][0x1d4], RZ ;  /* 0x0000750011187a10 */ /* 0x000fe20007ffe1ff */
[----:B------:R-:W-:Y:S01]  /*1570*/  IMAD.SHL.U32 R123, R123, 0x8, RZ ;  /* 0x000000087b7b7824 */ /* 0x000fe200078e00ff */
[----:B------:R-:W-:Y:S01]  /*1580*/  IADD3 R5, R20, 0x80, RZ ;  /* 0x0000008014057810 */ /* 0x000fe20007ffe0ff */
[----:B------:R-:W-:Y:S01]  /*1590*/  IMAD.WIDE.U32 R20, R3, c[0x0][0x260], R20 ;  /* 0x0000980003147a25 */ /* 0x000fe200078e0014 */
[----:B------:R-:W-:Y:S01]  /*15a0*/  IADD3 R14, R16, 0x40, RZ ;  /* 0x00000040100e7810 */ /* 0x000fe20007ffe0ff */
[----:B------:R-:W-:Y:S01]  /*15b0*/  USHF.R.S32.HI UR40, URZ, 0x1f, UR37 ;  /* 0x0000001f3f287899 */ /* 0x000fe20008011425 */
[----:B------:R-:W-:Y:S01]  /*15c0*/  SHF.R.S32.HI R19, RZ, 0x1f, R18 ;  /* 0x0000001fff137819 */ /* 0x000fe20000011412 */
[----:B------:R-:W-:Y:S01]  /*15d0*/  IMAD.WIDE.U32 R142, R127, c[0x0][0x1e0], RZ ;  /* 0x000078007f8e7a25 */ /* 0x000fe200078e00ff */
[----:B------:R-:W-:Y:S01]  /*15e0*/  IADD3 R21, R21, UR4, RZ ;  /* 0x0000000415157c10 */ /* 0x000fe2000fffe0ff */
[----:B------:R-:W-:Y:S01]  /*15f0*/  ULDC.64 UR4, c[0x0][0x210] ;  /* 0x0000840000047ab9 */ /* 0x000fe20000000a00 */
[----:B------:R-:W-:Y:S01]  /*1600*/  LOP3.LUT R22, R22, 0xfffffff8, RZ, 0xc0, !PT ;  /* 0xfffffff816167812 */ /* 0x000fe200078ec0ff */
[----:B------:R-:W-:Y:S01]  /*1610*/  IMAD.IADD R13, R16, 0x1, R14 ;  /* 0x00000001100d7824 */ /* 0x000fe200078e020e */
[----:B------:R-:W-:Y:S01]  /*1620*/  ISETP.GE.AND P3, PT, R5, c[0x0][0x1d4], PT ;  /* 0x0000750005007a0c */ /* 0x000fe20003f66270 */
[----:B------:R-:W-:Y:S01]  /*1630*/  IMAD.WIDE.U32 R138, R138, c[0x0][0x268], R20 ;  /* 0x00009a008a8a7a25 */ /* 0x000fe200078e0014 */
[----:B------:R-:W-:Y:S01]  /*1640*/  LOP3.LUT R123, R4, 0xfffffe00, R123, 0xf8, !PT ;  /* 0xfffffe00047b7812 */ /* 0x000fe200078ef87b */
[----:B------:R-:W-:Y:S01]  /*1650*/  UIMAD UR4, UR14, UR4, URZ ;  /* 0x000000040e0472a4 */ /* 0x000fe2000f8e023f */
[----:B------:R-:W-:Y:S01]  /*1660*/  LEA.HI R2, R2, R83, RZ, 0x5 ;  /* 0x0000005302027211 */ /* 0x000fe200078f28ff */
[----:B------:R-:W-:Y:S01]  /*1670*/  IMAD.IADD R109, R127, 0x1, -R22 ;  /* 0x000000017f6d7824 */ /* 0x000fe200078e0a16 */
[----:B------:R-:W-:Y:S01]  /*1680*/  SHF.R.S32.HI R94, RZ, 0x1f, R127 ;  /* 0x0000001fff5e7819 */ /* 0x000fe2000001147f */
[----:B------:R-:W-:Y:S01]  /*1690*/  UIMAD UR4, UR15, UR5, UR4 ;  /* 0x000000050f0472a4 */ /* 0x000fe2000f8e0204 */
[----:B------:R-:W-:Y:S01]  /*16a0*/  IMAD.SHL.U32 R123, R123, 0x2, RZ ;  /* 0x000000027b7b7824 */ /* 0x000fe200078e00ff */
[----:B------:R-:W-:Y:S01]  /*16b0*/  IADD3 R126, R18, 0x60, RZ ;  /* 0x00000060127e7810 */ /* 0x000fe20007ffe0ff */
[----:B------:R-:W-:Y:S01]  /*16c0*/  IMAD.SHL.U32 R2, R2, 0x10, RZ ;  /* 0x0000001002027824 */ /* 0x000fe200078e00ff */
[----:B------:R-:W-:Y:S01]  /*16d0*/  IADD3 R125, R18, 0x80, RZ ;  /* 0x00000080127d7810 */ /* 0x000fe20007ffe0ff */
[----:B------:R-:W-:Y:S01]  /*16e0*/  IMAD R130, R94, c[0x0][0x280], RZ ;  /* 0x0000a0005e827a24 */ /* 0x000fe200078e02ff */
[----:B------:R-:W-:Y:S01]  /*16f0*/  IADD3 R124, R18, 0xa0, RZ ;  /* 0x000000a0127c7810 */ /* 0x000fe20007ffe0ff */
[----:B------:R-:W-:Y:S01]  /*1700*/  IMAD R128, R94, c[0x0][0x290], RZ ;  /* 0x0000a4005e807a24 */ /* 0x000fe200078e02ff */
[----:B------:R-:W-:Y:S01]  /*1710*/  LOP3.LUT R2, R2, 0xfffffe00, RZ, 0xc0, !PT ;  /* 0xfffffe0002027812 */ /* 0x000fe200078ec0ff */
[----:B------:R-:W-:-:S02]  /*1720*/  IMAD R130, R127, c[0x0][0x284], R130 ;  /* 0x0000a1007f827a24 */ /* 0x000fc400078e0282 */
[C---:B------:R-:W-:Y:S02]  /*1730*/  IMAD R128, R127.reuse, c[0x0][0x294], R128 ;  /* 0x0000a5007f807a24 */ /* 0x040fe400078e0280 */
[----:B------:R-:W-:-:S04]  /*1740*/  IMAD.WIDE.U32 R28, R127, c[0x0][0x280], R18 ;  /* 0x0000a0007f1c7a25 */ /* 0x000fc800078e0012 */
[----:B------:R-:W-:-:S04]  /*1750*/  IMAD.WIDE.U32 R26, R127, c[0x0][0x290], R18 ;  /* 0x0000a4007f1a7a25 */ /* 0x000fc800078e0012 */
[----:B------:R-:W-:Y:S02]  /*1760*/  IMAD.IADD R131, R130, 0x1, R29 ;  /* 0x0000000182837824 */ /* 0x000fe400078e021d */
[----:B------:R-:W-:Y:S01]  /*1770*/  IMAD.IADD R129, R128, 0x1, R27 ;  /* 0x0000000180817824 */ /* 0x000fe200078e021b */
[----:B--2---:R1:W2:Y:S02]  /*1780*/  @P6 R2UR UR30, R0 ;  /* 0x00000000001e63c2 */ /* 0x0042a400000e0000 */
[----:B-1----:R-:W-:Y:S02]  /*1790*/  P2R R0, PR, RZ, 0x4 ;  /* 0x00000004ff007803 */ /* 0x002fe40000000000 */
[----:B------:R-:W-:Y:S02]  /*17a0*/  IADD3 R0, R9, UR7, RZ ;  /* 0x0000000709007c10 */ /* 0x000fe4000fffe0ff */
[----:B------:R-:W-:-:S04]  /*17b0*/  @P1 LEA R10, P2, R8, c[0x0][0x220], 0x1 ;  /* 0x00008800080a1a11 */ /* 0x000fc800078408ff */
[----:B------:R-:W-:Y:S02]  /*17c0*/  @P1 LEA.HI.X R11, R8, c[0x0][0x224], R0, 0x1, P2 ;  /* 0x00008900080b1a11 */ /* 0x000fe400010f0c00 */
[----:B------:R-:W-:-:S03]  /*17d0*/  ISETP.GE.AND P2, PT, R18, c[0x0][0x27c], PT ;  /* 0x00009f0012007a0c */ /* 0x000fc60003f46270 */
[----:B------:R-:W-:Y:S01]  /*17e0*/  @!PT LDS RZ, [RZ] ;  /* 0x00000000fffff984 */ /* 0x000fe20000000800 */
[----:B------:R-:W-:Y:S01]  /*17f0*/  @!PT LDS RZ, [RZ] ;  /* 0x00000000fffff984 */ /* 0x000fe20000000800 */
[----:B------:R-:W-:Y:S01]  /*1800*/  @!PT LDS RZ, [RZ] ;  /* 0x00000000fffff984 */ /* 0x000fe20000000800 */
[----:B------:R1:W-:Y:S01]  /*1810*/  @P1 LDGSTS.E.BYPASS.LTC128B.128 [R123+0x6100], [R10.64], !P5 ;  /* 0x061000000a7b1fae */ /* 0x0003e2000e901d5c */
[----:B------:R-:W-:Y:S02]  /*1820*/  SEL R7, RZ, c[0x0][0x27c], !P2 ;  /* 0x00009f00ff077a07 */ /* 0x000fe40005000000 */
[----:B------:R-:W-:Y:S01]  /*1830*/  SEL R9, R17, R24, !P2 ;  /* 0x0000001811097207 */ /* 0x000fe20005000000 */
[----:B------:R1:W-:Y:S01]  /*1840*/  @P1 LDGSTS.E.BYPASS.LTC128B.128 [R123+0x8100], [R10.64+0x80], !P4 ;  /* 0x081000800a7b1fae */ /* 0x0003e2000e101d5c */
[----:B------:R-:W-:Y:S01]  /*1850*/  ISETP.GE.AND P2, PT, R12, c[0x0][0x27c], PT ;  /* 0x00009f000c007a0c */ /* 0x000fe20003f46270 */
[----:B------:R-:W-:Y:S01]  /*1860*/  IMAD.IADD R7, R18, 0x1, R7 ;  /* 0x0000000112077824 */ /* 0x000fe200078e0207 */
[----:B------:R-:W-:Y:S01]  /*1870*/  SHF.R.S32.HI R6, RZ, 0x1f, R9 ;  /* 0x0000001fff067819 */ /* 0x000fe20000011409 */
[----:B------:R1:W-:Y:S01]  /*1880*/  @P1 LDGSTS.E.BYPASS.LTC128B.128 [R123+0xa100], [R10.64+0x100], !P3 ;  /* 0x0a1001000a7b1fae */ /* 0x0003e2000d901d5c */
[----:B------:R-:W-:Y:S02]  /*1890*/  SEL R3, RZ, c[0x0][0x27c], !P2 ;  /* 0x00009f00ff037a07 */ /* 0x000fe40005000000 */
[----:B------:R-:W-:-:S02]  /*18a0*/  SHF.R.S32.HI R114, RZ, 0x1f, R7 ;  /* 0x0000001fff727819 */ /* 0x000fc40000011407 */
[----:B------:R-:W-:Y:S01]  /*18b0*/  SEL R5, R17, R24, !P2 ;  /* 0x0000001811057207 */ /* 0x000fe20005000000 */
[----:B------:R-:W-:Y:S01]  /*18c0*/  IMAD.IADD R20, R3, 0x1, R12 ;  /* 0x0000000103147824 */ /* 0x000fe200078e020c */
[CC--:B------:R-:W-:Y:S02]  /*18d0*/  LEA.HI R122, R114.reuse, R7.reuse, RZ, 0x3 ;  /* 0x00000007727a7211 */ /* 0x0c0fe400078f18ff */
[----:B------:R-:W-:Y:S01]  /*18e0*/  LEA.HI R114, R114, R7, RZ, 0x6 ;  /* 0x0000000772727211 */ /* 0x000fe200078f30ff */
[----:B------:R-:W-:Y:S01]  /*18f0*/  IMAD.U32 R7, RZ, RZ, UR15 ;  /* 0x0000000fff077e24 */ /* 0x000fe2000f8e00ff */
[----:B------:R-:W-:Y:S02]  /*1900*/  ISETP.GE.AND P2, PT, R13, c[0x0][0x27c], PT ;  /* 0x00009f000d007a0c */ /* 0x000fe40003f46270 */
[----:B------:R-:W-:Y:S01]  /*1910*/  LEA.HI R6, R6, R9, RZ, 0x4 ;  /* 0x0000000906067211 */ /* 0x000fe200078f20ff */
[----:B------:R-:W-:Y:S01]  /*1920*/  IMAD.WIDE.U32 R136, R7, c[0x0][0x210], R18 ;  /* 0x0000840007887a25 */ /* 0x000fe200078e0012 */
[----:B------:R-:W-:-:S02]  /*1930*/  SHF.R.S32.HI R7, RZ, 0x1f, R20 ;  /* 0x0000001fff077819 */ /* 0x000fc40000011414 */
[----:B------:R-:W-:Y:S01]  /*1940*/  SEL R24, R17, R24, !P2 ;  /* 0x0000001811187207 */ /* 0x000fe20005000000 */
[----:B------:R-:W-:Y:S01]  /*1950*/  IMAD.SHL.U32 R114, R114, 0x40, RZ ;  /* 0x0000004072727824 */ /* 0x000fe200078e00ff */
[CC--:B------:R-:W-:Y:S02]  /*1960*/  LEA.HI R121, R7.reuse, R20.reuse, RZ, 0x3 ;  /* 0x0000001407797211 */ /* 0x0c0fe400078f18ff */
[----:B------:R-:W-:Y:S02]  /*1970*/  LEA.HI R7, R7, R20, RZ, 0x6 ;  /* 0x0000001407077211 */ /* 0x000fe400078f30ff */
[----:B------:R-:W-:Y:S02]  /*1980*/  SEL R20, RZ, c[0x0][0x27c], !P2 ;  /* 0x00009f00ff147a07 */ /* 0x000fe40005000000 */
[C---:B------:R-:W-:Y:S01]  /*1990*/  LOP3.LUT P2, RZ, R109.reuse, 0x4, RZ, 0xc0, !PT ;  /* 0x000000046dff7812 */ /* 0x040fe2000784c0ff */
[----:B------:R-:W-:Y:S01]  /*19a0*/  IMAD.SHL.U32 R109, R109, 0x40, RZ ;  /* 0x000000406d6d7824 */ /* 0x000fe200078e00ff */
[----:B------:R-:W-:Y:S01]  /*19b0*/  SHF.R.S32.HI R4, RZ, 0x1f, R5 ;  /* 0x0000001fff047819 */ /* 0x000fe20000011405 */
[----:B------:R-:W-:Y:S01]  /*19c0*/  IMAD.SHL.U32 R7, R7, 0x40, RZ ;  /* 0x0000004007077824 */ /* 0x000fe200078e00ff */
[----:B------:R-:W-:Y:S01]  /*19d0*/  SHF.R.S32.HI R119, RZ, 0x4, R6 ;  /* 0x00000004ff777819 */ /* 0x000fe20000011406 */
[----:B------:R-:W-:Y:S01]  /*19e0*/  IMAD.IADD R21, R20, 0x1, R13 ;  /* 0x0000000114157824 */ /* 0x000fe200078e020d */
[----:B------:R-:W-:-:S02]  /*19f0*/  LOP3.LUT R109, R109, 0x1c0, RZ, 0xc0, !PT ;  /* 0x000001c06d6d7812 */ /* 0x000fc400078ec0ff */
[----:B------:R-:W-:Y:S02]  /*1a00*/  LEA.HI R4, R4, R5, RZ, 0x4 ;  /* 0x0000000504047211 */ /* 0x000fe400078f20ff */
[----:B------:R-:W-:Y:S02]  /*1a10*/  SHF.R.U32.HI R5, RZ, 0x3, R109 ;  /* 0x00000003ff057819 */ /* 0x000fe4000001166d */
[----:B------:R-:W-:Y:S02]  /*1a20*/  LOP3.LUT R6, R109, 0x38, R121, 0xf8, !PT ;  /* 0x000000386d067812 */ /* 0x000fe400078ef879 */
[----:B------:R-:W-:Y:S02]  /*1a30*/  LEA.HI.SX32 R119, R122, R119, 0x1d ;  /* 0x000000777a777211 */ /* 0x000fe400078feaff */
[----:B------:R-:W-:Y:S02]  /*1a40*/  LOP3.LUT R112, R7, 0x7ffff000, RZ, 0xc0, !PT ;  /* 0x7ffff00007707812 */ /* 0x000fe400078ec0ff */
[----:B------:R-:W-:-:S02]  /*1a50*/  LOP3.LUT R7, R6, R5, RZ, 0x3c, !PT ;  /* 0x0000000506077212 */ /* 0x000fc400078e3cff */
[----:B------:R-:W-:Y:S02]  /*1a60*/  SHF.R.S32.HI R6, RZ, 0x1f, R119 ;  /* 0x0000001fff067819 */ /* 0x000fe40000011477 */
[----:B------:R-:W-:Y:S02]  /*1a70*/  SHF.R.S32.HI R3, RZ, 0x1f, R24 ;  /* 0x0000001fff037819 */ /* 0x000fe40000011418 */
[----:B------:R-:W-:Y:S01]  /*1a80*/  LEA.HI R6, R6, R119, RZ, 0x3 ;  /* 0x0000007706067211 */ /* 0x000fe200078f18ff */
[----:B------:R-:W-:Y:S01]  /*1a90*/  IMAD.SHL.U32 R119, R119, 0x8, RZ ;  /* 0x0000000877777824 */ /* 0x000fe200078e00ff */
[----:B------:R-:W-:Y:S02]  /*1aa0*/  LOP3.LUT R20, R109, 0x38, R122, 0xf8, !PT ;  /* 0x000000386d147812 */ /* 0x000fe400078ef87a */
[----:B------:R-:W-:Y:S01]  /*1ab0*/  LEA.HI R3, R3, R24, RZ, 0x4 ;  /* 0x0000001803037211 */ /* 0x000fe200078f20ff */
[----:B------:R-:W-:Y:S01]  /*1ac0*/  IMAD.SHL.U32 R6, R6, 0x200, RZ ;  /* 0x0000020006067824 */ /* 0x000fe200078e00ff */
[----:B------:R-:W-:-:S02]  /*1ad0*/  SHF.R.S32.HI R110, RZ, 0x1f, R21 ;  /* 0x0000001fff6e7819 */ /* 0x000fc40000011415 */
[----:B------:R-:W-:Y:S02]  /*1ae0*/  LOP3.LUT R9, R20, R5, RZ, 0x3c, !PT ;  /* 0x0000000514097212 */ /* 0x000fe400078e3cff */
[----:B------:R-:W-:Y:S02]  /*1af0*/  LOP3.LUT R20, R109, 0x38, R119, 0xf8, !PT ;  /* 0x000000386d147812 */ /* 0x000fe400078ef877 */
[----:B------:R-:W-:Y:S02]  /*1b00*/  SHF.R.S32.HI R4, RZ, 0x4, R4 ;  /* 0x00000004ff047819 */ /* 0x000fe40000011404 */
[----:B------:R-:W-:Y:S02]  /*1b10*/  LEA.HI R120, R110, R21, RZ, 0x3 ;  /* 0x000000156e787211 */ /* 0x000fe400078f18ff */
[----:B------:R-:W-:Y:S02]  /*1b20*/  SHF.R.S32.HI R3, RZ, 0x4, R3 ;  /* 0x00000004ff037819 */ /* 0x000fe40000011403 */
[----:B------:R-:W-:-:S02]  /*1b30*/  LOP3.LUT R113, R20, R5, RZ, 0x3c, !PT ;  /* 0x0000000514717212 */ /* 0x000fc400078e3cff */
[----:B------:R-:W-:Y:S02]  /*1b40*/  LOP3.LUT R6, R6, 0x7ffff000, RZ, 0xc0, !PT ;  /* 0x7ffff00006067812 */ /* 0x000fe400078ec0ff */
[----:B------:R-:W-:Y:S02]  /*1b50*/  LEA.HI.SX32 R116, R121, R4, 0x1d ;  /* 0x0000000479747211 */ /* 0x000fe400078feaff */
[----:B------:R-:W-:Y:S02]  /*1b60*/  LEA.HI.SX32 R115, R120, R3, 0x1d ;  /* 0x0000000378737211 */ /* 0x000fe400078feaff */
[----:B------:R-:W-:Y:S01]  /*1b70*/  IADD3 R137, R137, UR4, RZ ;  /* 0x0000000489897c10 */ /* 0x000fe2000fffe0ff */
[----:B------:R-:W-:Y:S01]  /*1b80*/  UMOV UR4, 0x5 ;  /* 0x0000000500047882 */ /* 0x000fe20000000000 */
[----:B------:R-:W-:Y:S01]  /*1b90*/  IADD3 R113, R113, R6, R2 ;  /* 0x0000000671717210 */ /* 0x000fe20007ffe002 */
[----:B------:R-:W-:Y:S01]  /*1ba0*/  USHF.L.U64.HI UR32, UR6, UR4, UR32 ;  /* 0x0000000406207299 */ /* 0x000fe20008010220 */
[----:B------:R-:W-:-:S02]  /*1bb0*/  SHF.R.S32.HI R3, RZ, 0x1f, R116 ;  /* 0x0000001fff037819 */ /* 0x000fc40000011474 */
[----:B------:R-:W-:Y:S01]  /*1bc0*/  SHF.R.S32.HI R6, RZ, 0x1f, R115 ;  /* 0x0000001fff067819 */ /* 0x000fe20000011473 */
[----:B------:R-:W-:Y:S01]  /*1bd0*/  ULDC.64 UR4, c[0x0][0x1e0] ;  /* 0x0000780000047ab9 */ /* 0x000fe20000000a00 */
[----:B------:R-:W-:Y:S01]  /*1be0*/  LEA.HI R4, R3, R116, RZ, 0x3 ;  /* 0x0000007403047211 */ /* 0x000fe200078f18ff */
[----:B------:R-:W-:Y:S01]  /*1bf0*/  IMAD.SHL.U32 R116, R116, 0x8, RZ ;  /* 0x0000000874747824 */ /* 0x000fe200078e00ff */
[----:B------:R-:W-:Y:S01]  /*1c00*/  LEA.HI R3, R6, R115, RZ, 0x3 ;  /* 0x0000007306037211 */ /* 0x000fe200078f18ff */
[----:B------:R-:W-:Y:S01]  /*1c10*/  USHF.L.U64.HI UR34, UR4, UR38, UR5 ;  /* 0x0000002604227299 */ /* 0x000fe20008010205 */
[----:B------:R-:W-:Y:S01]  /*1c20*/  IMAD.SHL.U32 R115, R115, 0x8, RZ ;  /* 0x0000000873737824 */ /* 0x000fe200078e00ff */
[----:B------:R-:W-:Y:S01]  /*1c30*/  USHF.L.U32 UR35, UR4, 0x6, URZ ;  /* 0x0000000604237899 */ /* 0x000fe2000800063f */
[----:B------:R-:W-:Y:S01]  /*1c40*/  LEA.HI R110, R110, R21, RZ, 0x6 ;  /* 0x000000156e6e7211 */ /* 0x000fe200078f30ff */
[----:B------:R-:W-:Y:S01]  /*1c50*/  IMAD.SHL.U32 R3, R3, 0x200, RZ ;  /* 0x0000020003037824 */ /* 0x000fe200078e00ff */
[----:B------:R-:W-:Y:S01]  /*1c60*/  ULDC.64 UR4, c[0x0][0x280] ;  /* 0x0000a00000047ab9 */ /* 0x000fe20000000a00 */
[C---:B------:R-:W-:Y:S01]  /*1c70*/  LOP3.LUT R22, R109.reuse, 0x38, R120, 0xf8, !PT ;  /* 0x000000386d167812 */ /* 0x040fe200078ef878 */
[----:B------:R-:W-:Y:S01]  /*1c80*/  USHF.L.U64.HI UR36, UR4, UR38, UR5 ;  /* 0x0000002604247299 */ /* 0x000fe20008010205 */
[C---:B------:R-:W-:Y:S01]  /*1c90*/  LOP3.LUT R118, R109.reuse, 0x18, R18, 0xf8, !PT ;  /* 0x000000186d767812 */ /* 0x040fe200078ef812 */
[----:B------:R-:W-:Y:S01]  /*1ca0*/  USHF.L.U32 UR39, UR4, 0x6, URZ ;  /* 0x0000000604277899 */ /* 0x000fe2000800063f */
[C---:B------:R-:W-:Y:S01]  /*1cb0*/  LOP3.LUT R6, R109.reuse, 0x38, R116, 0xf8, !PT ;  /* 0x000000386d067812 */ /* 0x040fe200078ef874 */
[----:B------:R-:W-:Y:S01]  /*1cc0*/  IMAD.SHL.U32 R110, R110, 0x40, RZ ;  /* 0x000000406e6e7824 */ /* 0x000fe200078e00ff */
[----:B------:R-:W-:Y:S01]  /*1cd0*/  ULDC.64 UR4, c[0x0][0x290] ;  /* 0x0000a40000047ab9 */ /* 0x000fe20000000a00 */
[----:B------:R-:W-:Y:S01]  /*1ce0*/  LOP3.LUT R109, R109, 0x38, R115, 0xf8, !PT ;  /* 0x000000386d6d7812 */ /* 0x000fe200078ef873 */
[----:B------:R-:W-:Y:S01]  /*1cf0*/  USHF.L.U64.HI UR38, UR4, UR38, UR5 ;  /* 0x0000002604267299 */ /* 0x000fe20008010205 */
[----:B------:R-:W-:Y:S01]  /*1d00*/  LOP3.LUT R3, R3, 0x7ffff000, RZ, 0xc0, !PT ;  /* 0x7ffff00003037812 */ /* 0x000fe200078ec0ff */
[----:B------:R-:W-:Y:S01]  /*1d10*/  USHF.L.U32 UR41, UR4, 0x6, URZ ;  /* 0x0000000604297899 */ /* 0x000fe2000800063f */
[----:B------:R-:W-:Y:S01]  /*1d20*/  LOP3.LUT R109, R109, R5, RZ, 0x3c, !PT ;  /* 0x000000056d6d7212 */ /* 0x000fe200078e3cff */
[----:B------:R-:W-:Y:S01]  /*1d30*/  ULDC.64 UR6, c[0x0][0x1e8] ;  /* 0x00007a0000067ab9 */ /* 0x000fe20000000a00 */
[----:B------:R-:W-:Y:S01]  /*1d40*/  @P0 IADD3 R8, P1, R8, UR33, RZ ;  /* 0x0000002108080c10 */ /* 0x000fe2000ff3e0ff */
[----:B------:R-:W-:Y:S01]  /*1d50*/  ULDC.64 UR4, c[0x0][0x1e0] ;  /* 0x0000780000047ab9 */ /* 0x000fe20000000a00 */
[--C-:B------:R-:W-:Y:S01]  /*1d60*/  IADD3 R112, R7, R112, R2.reuse ;  /* 0x0000007007707210 */ /* 0x100fe20007ffe002 */
[----:B------:R-:W-:Y:S01]  /*1d70*/  UIMAD UR43, UR40, UR4, URZ ;  /* 0x00000004282b72a4 */ /* 0x000fe2000f8e023f */
[--C-:B------:R-:W-:Y:S01]  /*1d80*/  IADD3 R109, R109, R3, R2.reuse ;  /* 0x000000036d6d7210 */ /* 0x100fe20007ffe002 */
[----:B------:R-:W-:Y:S01]  /*1d90*/  UIMAD.WIDE.U32 UR44, UR37, UR4, URZ ;  /* 0x00000004252c72a5 */ /* 0x000fe2000f8e003f */
[----:B------:R-:W-:Y:S01]  /*1da0*/  LOP3.LUT R110, R110, 0x7ffff000, RZ, 0xc0, !PT ;  /* 0x7ffff0006e6e7812 */ /* 0x000fe200078ec0ff */
[----:B------:R-:W-:Y:S01]  /*1db0*/  UIMAD UR43, UR37, UR5, UR43 ;  /* 0x00000005252b72a4 */ /* 0x000fe2000f8e022b */
[-C--:B------:R-:W-:Y:S01]  /*1dc0*/  LOP3.LUT R7, R22, R5.reuse, RZ, 0x3c, !PT ;  /* 0x0000000516077212 */ /* 0x080fe200078e3cff */
[----:B------:R-:W-:Y:S01]  /*1dd0*/  UIMAD UR42, UR14, UR6, URZ ;  /* 0x000000060e2a72a4 */ /* 0x000fe2000f8e023f */
[----:B------:R-:W-:Y:S01]  /*1de0*/  LOP3.LUT R111, R6, R5, RZ, 0x3c, !PT ;  /* 0x00000005066f7212 */ /* 0x000fe200078e3cff */
[----:B------:R-:W-:Y:S01]  /*1df0*/  ULDC.64 UR4, c[0x0][0x268] ;  /* 0x00009a0000047ab9 */ /* 0x000fe20000000a00 */
[----:B------:R-:W-:Y:S01]  /*1e00*/  @P0 IADD3.X R3, R0, UR32, RZ, P1, !PT ;  /* 0x0000002000030c10 */ /* 0x000fe20008ffe4ff */
[----:B------:R-:W-:Y:S01]  /*1e10*/  UIMAD UR27, UR27, UR4, URZ ;  /* 0x000000041b1b72a4 */ /* 0x000fe2000f8e023f */
[C---:B------:R-:W-:Y:S01]  /*1e20*/  @P0 LEA R6, P1, R8.reuse, c[0x0][0x220], 0x1 ;  /* 0x0000880008060a11 */ /* 0x040fe200078208ff */
[----:B------:R-:W-:Y:S01]  /*1e30*/  UIADD3 UR45, UR45, UR43, URZ ;  /* 0x0000002b2d2d7290 */ /* 0x000fe2000fffe03f */
[----:B------:R-:W-:Y:S01]  /*1e40*/  IADD3 R110, R7, R110, R2 ;  /* 0x0000006e076e7210 */ /* 0x000fe20007ffe002 */
[----:B------:R-:W-:Y:S01]  /*1e50*/  UIMAD UR27, UR31, UR5, UR27 ;  /* 0x000000051f1b72a4 */ /* 0x000fe2000f8e021b */
[----:B------:R-:W-:Y:S01]  /*1e60*/  @P0 LEA.HI.X R7, R8, c[0x0][0x224], R3, 0x1, P1 ;  /* 0x0000890008070a11 */ /* 0x000fe200008f0c03 */
[----:B--2---:R-:W-:Y:S01]  /*1e70*/  @UP0 USHF.R.S32.HI UR31, URZ, 0x1f, UR30 ;  /* 0x0000001f3f1f0899 */ /* 0x004fe2000801141e */
[----:B------:R-:W-:Y:S01]  /*1e80*/  SHF.R.S32.HI R17, RZ, 0x1f, R16 ;  /* 0x0000001fff117819 */ /* 0x000fe20000011410 */
[----:B------:R-:W-:Y:S01]  /*1e90*/  UIMAD UR42, UR15, UR7, UR42 ;  /* 0x000000070f2a72a4 */ /* 0x000fe2000f8e022a */
[----:B------:R-:W-:Y:S01]  /*1ea0*/  IMAD.SHL.U32 R4, R4, 0x200, RZ ;  /* 0x0000020004047824 */ /* 0x000fe200078e00ff */
[----:B------:R-:W-:Y:S01]  /*1eb0*/  UIMAD.WIDE.U32 UR44, UR15, UR6, UR44 ;  /* 0x000000060f2c72a5 */ /* 0x000fe2000f8e002c */
[----:B------:R2:W-:Y:S01]  /*1ec0*/  @P0 LDGSTS.E.BYPASS.LTC128B.128 [R123+0x7100], [R6.64], !P5 ;  /* 0x07100000067b0fae */ /* 0x0005e2000e901d5c */
[----:B------:R-:W-:Y:S01]  /*1ed0*/  @!UP0 UMOV UR30, UR24 ;  /* 0x00000018001e8c82 */ /* 0x000fe20008000000 */
[----:B------:R-:W-:Y:S01]  /*1ee0*/  SHF.R.S32.HI R3, RZ, 0x1f, R84 ;  /* 0x0000001fff037819 */ /* 0x000fe20000011454 */
[----:B------:R-:W-:Y:S01]  /*1ef0*/  UIADD3 UR45, UR45, UR42, URZ ;  /* 0x0000002a2d2d7290 */ /* 0x000fe2000fffe03f */
[----:B------:R2:W-:Y:S01]  /*1f00*/  @P0 LDGSTS.E.BYPASS.LTC128B.128 [R123+0x9100], [R6.64+0x80], !P4 ;  /* 0x09100080067b0fae */ /* 0x0005e2000e101d5c */
[----:B------:R-:W-:Y:S01]  /*1f10*/  @!UP0 UMOV UR31, UR13 ;  /* 0x0000000d001f8c82 */ /* 0x000fe20008000000 */
[C-C-:B------:R-:W-:Y:S01]  /*1f20*/  IMAD.WIDE.U32 R134, R127.reuse, c[0x0][0x280], R16.reuse ;  /* 0x0000a0007f867a25 */ /* 0x140fe200078e0010 */
[----:B------:R-:W-:Y:S01]  /*1f30*/  USEL UR42, UR30, URZ, !UP5 ;  /* 0x0000003f1e2a7287 */ /* 0x000fe2000e800000 */
[----:B------:R2:W-:Y:S01]  /*1f40*/  @P0 LDGSTS.E.BYPASS.LTC128B.128 [R123+0xb100], [R6.64+0x100], !P3 ;  /* 0x0b100100067b0fae */ /* 0x0005e2000d901d5c */
[----:B------:R-:W-:Y:S01]  /*1f50*/  USEL UR13, UR31, URZ, !UP5 ;  /* 0x0000003f1f0d7287 */ /* 0x000fe2000e800000 */
[----:B------:R-:W-:Y:S01]  /*1f60*/  IMAD.WIDE.U32 R132, R127, c[0x0][0x290], R16 ;  /* 0x0000a4007f847a25 */ /* 0x000fe200078e0010 */
[----:B------:R-:W-:Y:S01]  /*1f70*/  ULDC.64 UR6, c[0x0][0x1f0] ;  /* 0x00007c0000067ab9 */ /* 0x000fe20000000a00 */
[----:B------:R-:W0:Y:S01]  /*1f80*/  LDGDEPBAR ;  /* 0x00000000000079af */ /* 0x000e220000000000 */
[----:B------:R-:W-:Y:S01]  /*1f90*/  UIMAD.WIDE.U32 UR30, UR42, UR6, UR44 ;  /* 0x000000062a1e72a5 */ /* 0x000fe2000f8e002c */
[----:B------:R-:W-:Y:S01]  /*1fa0*/  IMAD R0, R94, c[0x0][0x1e0], RZ ;  /* 0x000078005e007a24 */ /* 0x000fe200078e02ff */
[----:B------:R-:W-:Y:S01]  /*1fb0*/  UIMAD UR6, UR13, UR6, URZ ;  /* 0x000000060d0672a4 */ /* 0x000fe2000f8e023f */
[----:B------:R-:W-:Y:S01]  /*1fc0*/  LOP3.LUT R118, R2, R118, R5, 0xf6, !PT ;  /* 0x0000007602767212 */ /* 0x000fe200078ef605 */
[----:B------:R-:W-:Y:S01]  /*1fd0*/  ULDC.64 UR4, c[0x0][0x218] ;  /* 0x0000860000047ab9 */ /* 0x000fe20000000a00 */
[----:B------:R-:W-:Y:S01]  /*1fe0*/  IMAD.IADD R135, R135, 0x1, R130 ;  /* 0x0000000187877824 */ /* 0x000fe200078e0282 */
[----:B------:R-:W-:Y:S01]  /*1ff0*/  UIMAD UR4, UR13, UR4, URZ ;  /* 0x000000040d0472a4 */ /* 0x000fe2000f8e023f */
[----:B------:R-:W-:Y:S01]  /*2000*/  IMAD.IADD R133, R133, 0x1, R128 ;  /* 0x0000000185857824 */ /* 0x000fe200078e0280 */
[----:B------:R-:W-:Y:S01]  /*2010*/  UIMAD UR6, UR42, UR7, UR6 ;  /* 0x000000072a0672a4 */ /* 0x000fe2000f8e0206 */
[----:B------:R-:W-:Y:S01]  /*2020*/  LOP3.LUT R114, R114, 0x7ffff000, RZ, 0xc0, !PT ;  /* 0x7ffff00072727812 */ /* 0x000fe200078ec0ff */
[----:B------:R-:W-:Y:S01]  /*2030*/  IMAD.U32 R5, RZ, RZ, UR42 ;  /* 0x0000002aff057e24 */ /* 0x000fe2000f8e00ff */
[----:B------:R-:W-:Y:S01]  /*2040*/  LOP3.LUT R4, R4, 0x7ffff000, RZ, 0xc0, !PT ;  /* 0x7ffff00004047812 */ /* 0x000fe200078ec0ff */
[----:B------:R-:W-:Y:S01]  /*2050*/  IMAD R89, R3, c[0x0][0x280], RZ ;  /* 0x0000a00003597a24 */ /* 0x000fe200078e02ff */
[C---:B------:R-:W-:Y:S01]  /*2060*/  IADD3 R95, P0, R127.reuse, UR37, RZ ;  /* 0x000000257f5f7c10 */ /* 0x040fe2000ff1e0ff */
[----:B------:R-:W-:Y:S01]  /*2070*/  IMAD R103, R127, c[0x0][0x1e4], R0 ;  /* 0x000079007f677a24 */ /* 0x000fe200078e0200 */
[----:B------:R-:W-:Y:S01]  /*2080*/  IADD3 R97, R139, UR27, RZ ;  /* 0x0000001b8b617c10 */ /* 0x000fe2000fffe0ff */
[----:B------:R-:W-:Y:S01]  /*2090*/  IMAD.MOV.U32 R130, RZ, RZ, R28 ;  /* 0x000000ffff827224 */ /* 0x000fe200078e001c */
[----:B------:R-:W-:Y:S01]  /*20a0*/  UIMAD UR4, UR42, UR5, UR4 ;  /* 0x000000052a0472a4 */ /* 0x000fe2000f8e0204 */
[----:B------:R-:W-:Y:S01]  /*20b0*/  IMAD.MOV.U32 R128, RZ, RZ, R26 ;  /* 0x000000ffff807224 */ /* 0x000fe200078e001a */
[----:B------:R-:W-:Y:S01]  /*20c0*/  UIADD3 UR27, UR31, UR6, URZ ;  /* 0x000000061f1b7290 */ /* 0x000fe2000fffe03f */
[----:B------:R-:W-:Y:S01]  /*20d0*/  IMAD R3, R3, c[0x0][0x290], RZ ;  /* 0x0000a40003037a24 */ /* 0x000fe200078e02ff */
[----:B------:R-:W-:Y:S01]  /*20e0*/  IADD3 R114, R9, R114, R2 ;  /* 0x0000007209727210 */ /* 0x000fe20007ffe002 */
[----:B------:R-:W-:Y:S01]  /*20f0*/  IMAD.WIDE.U32 R136, R5, c[0x0][0x218], R136 ;  /* 0x0000860005887a25 */ /* 0x000fe200078e0088 */
[----:B------:R-:W-:Y:S01]  /*2100*/  IADD3 R111, R111, R4, R2 ;  /* 0x000000046f6f7210 */ /* 0x000fe20007ffe002 */
[----:B------:R-:W-:Y:S01]  /*2110*/  ULDC.U8 UR5, c[0x0][0x298] ;  /* 0x0000a60000057ab9 */ /* 0x000fe20000000000 */
[----:B------:R-:W-:Y:S01]  /*2120*/  IADD3.X R94, R94, UR40, RZ, P0, !PT ;  /* 0x000000285e5e7c10 */ /* 0x000fe200087fe4ff */
[----:B------:R-:W-:Y:S01]  /*2130*/  IMAD R89, R84, c[0x0][0x284], R89 ;  /* 0x0000a10054597a24 */ /* 0x000fe200078e0259 */
[----:B------:R-:W-:Y:S01]  /*2140*/  LEA R118, R118, 0x100, 0x1 ;  /* 0x0000010076767811 */ /* 0x000fe200078e08ff */
[----:B------:R-:W-:Y:S01]  /*2150*/  IMAD.IADD R103, R143, 0x1, R103 ;  /* 0x000000018f677824 */ /* 0x000fe200078e0267 */
[----:B------:R-:W-:Y:S01]  /*2160*/  LOP3.LUT R122, R122, 0xfffffff8, RZ, 0xc0, !PT ;  /* 0xfffffff87a7a7812 */ /* 0x000fe200078ec0ff */
[----:B------:R-:W-:Y:S01]  /*2170*/  IMAD.WIDE.U32 R134, R84, c[0x0][0x280], R134 ;  /* 0x0000a00054867a25 */ /* 0x000fe200078e0086 */
[----:B------:R-:W-:-:S02]  /*2180*/  LOP3.LUT R121, R121, 0xfffffff8, RZ, 0xc0, !PT ;  /* 0xfffffff879797812 */ /* 0x000fc400078ec0ff */
[----:B------:R-:W-:Y:S01]  /*2190*/  LOP3.LUT R120, R120, 0xfffffff8, RZ, 0xc0, !PT ;  /* 0xfffffff878787812 */ /* 0x000fe200078ec0ff */
[----:B------:R-:W-:Y:S01]  /*21a0*/  IMAD R3, R84, c[0x0][0x294], R3 ;  /* 0x0000a50054037a24 */ /* 0x000fe200078e0203 */
[----:B------:R-:W-:Y:S01]  /*21b0*/  IADD3 R87, P1, P0, R142, UR30, R18 ;  /* 0x0000001e8e577c10 */ /* 0x000fe2000f83e012 */
[----:B------:R-:W-:Y:S01]  /*21c0*/  IMAD.WIDE.U32 R130, R84, c[0x0][0x280], R130 ;  /* 0x0000a00054827a25 */ /* 0x000fe200078e0082 */
[----:B------:R-:W-:Y:S02]  /*21d0*/  IADD3 R117, R118, 0x40, RZ ;  /* 0x0000004076757810 */ /* 0x000fe40007ffe0ff */
[----:B------:R-:W-:Y:S01]  /*21e0*/  ISETP.NE.AND P6, PT, RZ, UR5, PT ;  /* 0x00000005ff007c0c */ /* 0x000fe2000bfc5270 */
[----:B------:R-:W-:Y:S01]  /*21f0*/  IMAD.WIDE.U32 R132, R84, c[0x0][0x290], R132 ;  /* 0x0000a40054847a25 */ /* 0x000fe200078e0084 */
[C---:B-1----:R-:W-:Y:S02]  /*2200*/  IADD3 R11, R16.reuse, 0x50, RZ ;  /* 0x00000050100b7810 */ /* 0x042fe40007ffe0ff */
[----:B------:R-:W-:Y:S01]  /*2210*/  IADD3 R10, R16, 0x30, RZ ;  /* 0x00000030100a7810 */ /* 0x000fe20007ffe0ff */
[----:B------:R-:W-:Y:S01]  /*2220*/  IMAD.WIDE.U32 R128, R84, c[0x0][0x290], R128 ;  /* 0x0000a40054807a25 */ /* 0x000fe200078e0080 */
[----:B------:R-:W-:-:S02]  /*2230*/  IADD3 R9, R16, 0x10, RZ ;  /* 0x0000001010097810 */ /* 0x000fc40007ffe0ff */
[----:B------:R-:W-:Y:S01]  /*2240*/  SHF.R.S32.HI R108, RZ, 0x1f, R122 ;  /* 0x0000001fff6c7819 */ /* 0x000fe2000001147a */
[----:B------:R-:W-:Y:S01]  /*2250*/  IMAD.IADD R91, R135, 0x1, R89 ;  /* 0x00000001875b7824 */ /* 0x000fe200078e0259 */
[----:B------:R-:W-:Y:S01]  /*2260*/  @P2 IADD3 R117, R118, -0x40, RZ ;  /* 0xffffffc076752810 */ /* 0x000fe20007ffe0ff */
[----:B------:R-:W-:Y:S01]  /*2270*/  IMAD.IADD R89, R89, 0x1, R131 ;  /* 0x0000000159597824 */ /* 0x000fe200078e0283 */
[----:B------:R-:W-:Y:S01]  /*2280*/  SHF.R.S32.HI R105, RZ, 0x1f, R119 ;  /* 0x0000001fff697819 */ /* 0x000fe20000011477 */
[----:B------:R-:W-:Y:S01]  /*2290*/  IMAD.IADD R90, R133, 0x1, R3 ;  /* 0x00000001855a7824 */ /* 0x000fe200078e0203 */
[----:B------:R-:W-:Y:S01]  /*22a0*/  SHF.R.S32.HI R107, RZ, 0x1f, R121 ;  /* 0x0000001fff6b7819 */ /* 0x000fe20000011479 */
[----:B------:R-:W-:Y:S01]  /*22b0*/  IMAD.IADD R88, R3, 0x1, R129 ;  /* 0x0000000103587824 */ /* 0x000fe200078e0281 */
[----:B------:R-:W-:Y:S01]  /*22c0*/  SHF.R.S32.HI R106, RZ, 0x1f, R120 ;  /* 0x0000001fff6a7819 */ /* 0x000fe20000011478 */
[----:B------:R-:W-:Y:S01]  /*22d0*/  IMAD.SHL.U32 R114, R114, 0x2, RZ ;  /* 0x0000000272727824 */ /* 0x000fe200078e00ff */
[----:B------:R-:W-:Y:S01]  /*22e0*/  IADD3 R93, R137, UR4, RZ ;  /* 0x00000004895d7c10 */ /* 0x000fe2000fffe0ff */
[----:B------:R-:W-:Y:S01]  /*22f0*/  IMAD.SHL.U32 R112, R112, 0x2, RZ ;  /* 0x0000000270707824 */ /* 0x000fe200078e00ff */
[----:B------:R-:W-:Y:S01]  /*2300*/  SHF.R.S32.HI R104, RZ, 0x1f, R116 ;  /* 0x0000001fff687819 */ /* 0x000fe20000011474 */
[----:B------:R-:W-:Y:S01]  /*2310*/  IMAD.SHL.U32 R110, R110, 0x2, RZ ;  /* 0x000000026e6e7824 */ /* 0x000fe200078e00ff */
[----:B------:R-:W-:Y:S01]  /*2320*/  SHF.R.S32.HI R102, RZ, 0x1f, R115 ;  /* 0x0000001fff667819 */ /* 0x000fe20000011473 */
[----:B------:R-:W-:Y:S01]  /*2330*/  IMAD.SHL.U32 R113, R113, 0x2, RZ ;  /* 0x0000000271717824 */ /* 0x000fe200078e00ff */
[----:B------:R-:W-:Y:S01]  /*2340*/  IADD3.X R86, R103, UR27, R19, P1, P0 ;  /* 0x0000001b67567c10 */ /* 0x000fe20008fe0413 */
[----:B------:R-:W-:-:S02]  /*2350*/  IMAD.SHL.U32 R111, R111, 0x2, RZ ;  /* 0x000000026f6f7824 */ /* 0x000fc400078e00ff */
[----:B------:R-:W-:Y:S01]  /*2360*/  IMAD.SHL.U32 R109, R109, 0x2, RZ ;  /* 0x000000026d6d7824 */ /* 0x000fe200078e00ff */
[----:B--2---:R-:W-:Y:S06]  /*2370*/  BAR.SYNC.DEFER_BLOCKING 0x0 ;  /* 0x0000000000007b1d */ /* 0x004fec0000010000 */
.L_x_327:
[----:B------:R-:W-:Y:S01]  /*2380*/  ISETP.GE.AND P2, PT, R101, 0x1, PT ;  /* 0x000000016500780c */ /* 0x000fe20003f46270 */
[----:B------:R-:W-:Y:S01]  /*2390*/  USHF.R.S32.HI UR13, URZ, 0x1f, UR17 ;  /* 0x0000001f3f0d7899 */ /* 0x000fe20008011411 */
[----:B------:R-:W-:Y:S04]  /*23a0*/  DEPBAR.LE SB0, 0x0 ;  /* 0x000080000000791a */ /* 0x000fe80000000000 */
[----:B------:R-:W-:Y:S01]  /*23b0*/  UIMAD UR7, UR34, UR17, URZ ;  /* 0x00000011220772a4 */ /* 0x000fe2000f8e023f */
[----:B------:R-:W-:Y:S01]  /*23c0*/  BAR.SYNC.DEFER_BLOCKING 0x0 ;  /* 0x0000000000007b1d */ /* 0x000fe20000010000 */
[----:B------:R-:W-:Y:S02]  /*23d0*/  UIMAD.WIDE.U32 UR46, UR35, UR17, URZ ;  /* 0x00000011232e72a5 */ /* 0x000fe4000f8e003f */
[----:B------:R-:W-:Y:S04]  /*23e0*/  UIMAD UR7, UR13, UR35, UR7 ;  /* 0x000000230d0772a4 */ /* 0x000fe8000f8e0207 */
[----:B-1----:R-:W-:Y:S01]  /*23f0*/  IADD3 R3, P1, R87, UR46, RZ ;  /* 0x0000002e57037c10 */ /* 0x002fe2000ff3e0ff */
[----:B------:R-:W-:Y:S03]  /*2400*/  UIADD3 UR7, UR47, UR7, URZ ;  /* 0x000000072f077290 */ /* 0x000fe6000fffe03f */
[C---:B------:R-:W-:Y:S03]  /*2410*/  LEA R72, P0, R3.reuse, c[0x0][0x1c8], 0x1 ;  /* 0x0000720003487a11 */ /* 0x040fe600078008ff */
[----:B------:R-:W-:Y:S04]  /*2420*/  IADD3.X R0, R86, UR7, RZ, P1, !PT ;  /* 0x0000000756007c10 */ /* 0x000fe80008ffe4ff */
[----:B------:R-:W-:Y:S01]  /*2430*/  LEA.HI.X R73, R3, c[0x0][0x1cc], R0, 0x1, P0 ;  /* 0x0000730003497a11 */ /* 0x000fe200000f0c00 */
[----:B------:R-:W-:Y:S01]  /*2440*/  BSSY B1, `(.L_x_303) ;  /* 0x0000397000017945 */ /* 0x000fe20003800000 */
[----:B------:R-:W-:-:S05]  /*2450*/  @!P2 BRA `(.L_x_304) ;  /* 0x000037d00000a947 */ /* 0x000fca0003800000 */
[----:B------:R-:W-:Y:S02]  /*2460*/  UIMAD UR6, UR36, UR17, URZ ;  /* 0x00000011240672a4 */ /* 0x000fe4000f8e023f */
[----:B------:R-:W-:Y:S02]  /*2470*/  UIMAD UR5, UR38, UR17, URZ ;  /* 0x00000011260572a4 */ /* 0x000fe4000f8e023f */
[----:B------:R-:W-:Y:S02]  /*2480*/  UIMAD UR4, UR17, -0x40, UR22 ;  /* 0xffffffc0110478a4 */ /* 0x000fe4000f8e0216 */
[----:B------:R-:W-:Y:S02]  /*2490*/  UIMAD.WIDE.U32 UR44, UR39, UR17, URZ ;  /* 0x00000011272c72a5 */ /* 0x000fe4000f8e003f */
[----:B------:R-:W-:Y:S02]  /*24a0*/  UIMAD.WIDE.U32 UR42, UR41, UR17, URZ ;  /* 0x00000011292a72a5 */ /* 0x000fe4000f8e003f */
[----:B------:R-:W-:Y:S02]  /*24b0*/  UIMAD UR6, UR13, UR39, UR6 ;  /* 0x000000270d0672a4 */ /* 0x000fe4000f8e0206 */
[----:B------:R-:W-:Y:S02]  /*24c0*/  UIMAD UR5, UR13, UR41, UR5 ;  /* 0x000000290d0572a4 */ /* 0x000fe4000f8e0205 */
[----:B------:R-:W-:Y:S02]  /*24d0*/  UISETP.LT.AND UP0, UPT, UR4, 0x40, UPT ;  /* 0x000000400400788c */ /* 0x000fe4000bf01270 */
[----:B------:R-:W-:Y:S02]  /*24e0*/  UIADD3 UR6, UR45, UR6, URZ ;  /* 0x000000062d067290 */ /* 0x000fe4000fffe03f */
[----:B------:R-:W-:Y:S02]  /*24f0*/  UIADD3 UR5, UR43, UR5, URZ ;  /* 0x000000052b057290 */ /* 0x000fe4000fffe03f */
[----:B------:R-:W-:Y:S01]  /*2500*/  USEL UR4, UR4, 0x40, UP0 ;  /* 0x0000004004047887 */ /* 0x000fe20008000000 */
[----:B------:R-:W-:-:S05]  /*2510*/  @!P6 BRA `(.L_x_305) ;  /* 0x00001bc00000e947 */ /* 0x000fca0003800000 */
[----:B------:R-:W-:Y:S01]  /*2520*/  ISETP.GE.AND P1, PT, R127, UR4, PT ;  /* 0x000000047f007c0c */ /* 0x000fe2000bf26270 */
        /* <DEDUP_REMOVED lines=14> */
[----:B------:R-:W-:Y:S01]  /*2610*/  IADD3 R3, P0, R134, UR44, RZ ;  /* 0x0000002c86037c10 */ /* 0x000fe2000ff1e0ff */
[----:B------:R-:W-:Y:S01]  /*2620*/  CS2R R42, SRZ ;  /* 0x00000000002a7805 */ /* 0x000fe2000001ff00 */
[----:B------:R-:W-:Y:S01]  /*2630*/  CS2R R46, SRZ ;  /* 0x00000000002e7805 */ /* 0x000fe2000001ff00 */
[----:B------:R-:W-:Y:S01]  /*2640*/  CS2R R44, SRZ ;  /* 0x00000000002c7805 */ /* 0x000fe2000001ff00 */
[----:B------:R-:W-:Y:S01]  /*2650*/  IADD3.X R0, R91, UR6, RZ, P0, !PT ;  /* 0x000000065b007c10 */ /* 0x000fe200087fe4ff */
[----:B------:R-:W-:Y:S01]  /*2660*/  CS2R R70, SRZ ;  /* 0x0000000000467805 */ /* 0x000fe2000001ff00 */
[----:B------:R-:W-:Y:S01]  /*2670*/  IADD3 R5, P0, R132, UR42, RZ ;  /* 0x0000002a84057c10 */ /* 0x000fe2000ff1e0ff */
[----:B------:R-:W-:Y:S01]  /*2680*/  CS2R R36, SRZ ;  /* 0x0000000000247805 */ /* 0x000fe2000001ff00 */
[----:B------:R-:W-:Y:S01]  /*2690*/  CS2R R66, SRZ ;  /* 0x0000000000427805 */ /* 0x000fe2000001ff00 */
[----:B------:R-:W-:Y:S01]  /*26a0*/  CS2R R32, SRZ ;  /* 0x0000000000207805 */ /* 0x000fe2000001ff00 */
[----:B------:R-:W-:Y:S01]  /*26b0*/  IADD3.X R2, R90, UR5, RZ, P0, !PT ;  /* 0x000000055a027c10 */ /* 0x000fe200087fe4ff */
[----:B------:R-:W-:Y:S01]  /*26c0*/  CS2R R62, SRZ ;  /* 0x00000000003e7805 */ /* 0x000fe2000001ff00 */
        /* <DEDUP_REMOVED lines=32> */
.L_x_307:
[----:B------:R-:W-:Y:S05]  /*28d0*/  BSYNC B0 ;  /* 0x0000000000007941 */ /* 0x000fea0003800000 */
.L_x_306:
        /* <DEDUP_REMOVED lines=99> */
.L_x_310:
[----:B------:R-:W-:Y:S05]  /*2f10*/  BSYNC B0 ;  /* 0x0000000000007941 */ /* 0x000fea0003800000 */
.L_x_309:
        /* <DEDUP_REMOVED lines=56> */
.L_x_312:
[----:B------:R-:W-:Y:S05]  /*32a0*/  BSYNC B0 ;  /* 0x0000000000007941 */ /* 0x000fea0003800000 */
.L_x_311:
        /* <DEDUP_REMOVED lines=56> */
.L_x_314:
[----:B------:R-:W-:Y:S05]  /*3630*/  BSYNC B0 ;  /* 0x0000000000007941 */ /* 0x000fea0003800000 */
.L_x_313:
        /* <DEDUP_REMOVED lines=56> */
.L_x_316:
[----:B------:R-:W-:Y:S05]  /*39c0*/  BSYNC B0 ;  /* 0x0000000000007941 */ /* 0x000fea0003800000 */
.L_x_315:
        /* <DEDUP_REMOVED lines=56> */
.L_x_318:
[----:B------:R-:W-:Y:S05]  /*3d50*/  BSYNC B0 ;  /* 0x0000000000007941 */ /* 0x000fea0003800000 */
.L_x_317:
        /* <DEDUP_REMOVED lines=56> */
.L_x_305:
        /* <DEDUP_REMOVED lines=47> */
.L_x_320:
[----:B------:R-:W-:Y:S05]  /*43d0*/  BSYNC B0 ;  /* 0x0000000000007941 */ /* 0x000fea0003800000 */
.L_x_319:
[----:B------:R-:W-:Y:S04]  /*43e0*/  IADD3 R92, P0, R142, UR46, RZ ;  /* 0x0000002e8e5c7c10 */ /* 0x000fe8000ff1e0ff */
[----:B------:R-:W-:Y:S01]  /*43f0*/  IADD3.X R147, R103, UR7, RZ, P0, !PT ;  /* 0x0000000767937c10 */ /* 0x000fe200087fe4ff */
        /* <DEDUP_REMOVED lines=38> */
[C---:B------:R-:W-:Y:S01]  /*4660*/  IADD3 R151, P1, P0, R92.reuse, UR30, R122 ;  /* 0x0000001e5c977c10 */ /* 0x040fe2000f83e07a */
[----:B------:R-:W-:Y:S01]  /*4670*/  IMAD.MOV.U32 R48, RZ, RZ, R53 ;  /* 0x000000ffff307224 */ /* 0x000fe200078e0035 */
[----:B------:R-:W-:Y:S01]  /*4680*/  MOV R59, R54 ;  /* 0x00000036003b7202 */ /* 0x000fe20000000f00 */
[----:B------:R-:W-:Y:S01]  /*4690*/  IMAD.MOV.U32 R46, RZ, RZ, R42 ;  /* 0x000000ffff2e7224 */ /* 0x000fe200078e002a */
[C---:B------:R-:W-:Y:S01]  /*46a0*/  IADD3.X R146, R147.reuse, UR27, R108, P1, P0 ;  /* 0x0000001b93927c10 */ /* 0x040fe20008fe046c */
[----:B------:R-:W-:Y:S02]  /*46b0*/  IMAD.MOV.U32 R63, RZ, RZ, R55 ;  /* 0x000000ffff3f7224 */ /* 0x000fe400078e0037 */
[----:B------:R-:W2:Y:S01]  /*46c0*/  LDS.128 R72, [R114+0x6100] ;  /* 0x0061000072487984 */ /* 0x000ea20000000c00 */
[----:B------:R-:W-:Y:S02]  /*46d0*/  IMAD.MOV.U32 R50, RZ, RZ, R52 ;  /* 0x000000ffff327224 */ /* 0x000fe400078e0034 */
[----:B------:R-:W-:Y:S01]  /*46e0*/  IMAD.MOV.U32 R44, RZ, RZ, R41 ;  /* 0x000000ffff2c7224 */ /* 0x000fe200078e0029 */
[----:B------:R-:W-:Y:S01]  /*46f0*/  @!P2 IADD3 R149, P1, P0, R92, UR30, R119 ;  /* 0x0000001e5c95ac10 */ /* 0x000fe2000f83e077 */
[----:B------:R-:W-:Y:S03]  /*4700*/  IMAD.MOV.U32 R45, RZ, RZ, R40 ;  /* 0x000000ffff2d7224 */ /* 0x000fe600078e0028 */
[----:B------:R-:W-:Y:S02]  /*4710*/  @!P2 IADD3.X R96, R147, UR27, R105, P1, P0 ;  /* 0x0000001b9360ac10 */ /* 0x000fe40008fe0469 */
        /* <DEDUP_REMOVED lines=62> */
[----:B------:R-:W-:Y:S01]  /*4b00*/  @!P0 FMUL.FTZ R6, R42, R43 ;  /* 0x0000002b2a068220 */ /* 0x000fe20000410000 */
        /* <DEDUP_REMOVED lines=20> */
[----:B------:R-:W-:Y:S01]  /*4c50*/  @!P0 FFMA.FTZ R159, R61, R40, -R159 ;  /* 0x000000283d9f8223 */ /* 0x000fe2000001089f */
[----:B------:R-:W-:Y:S01]  /*4c60*/  @!P0 F2FP.BF16.PACK_AB R146, R153, R146 ;  /* 0x000000929992823e */ /* 0x000fe200000010ff */
[----:B------:R-:W-:Y:S01]  /*4c70*/  @!P0 FFMA.FTZ R154, R60, R41, -R154 ;  /* 0x000000293c9a8223 */ /* 0x000fe2000001089a */
[----:B------:R-:W-:Y:S01]  /*4c80*/  @!P0 F2FP.BF16.PACK_AB R153, R4, R3 ;  /* 0x000000030499823e */ /* 0x000fe200000010ff */
[----:B------:R-:W-:Y:S02]  /*4c90*/  @!P0 FMUL.FTZ R7, R43, R40 ;  /* 0x000000282b078220 */ /* 0x000fe40000410000 */
[----:B------:R-:W-:Y:S01]  /*4ca0*/  @!P0 FFMA.FTZ R5, R54, R57, R5 ;  /* 0x0000003936058223 */ /* 0x000fe20000010005 */
[----:B------:R-:W-:Y:S01]  /*4cb0*/  @!P0 F2FP.BF16.PACK_AB R159, R154, R159 ;  /* 0x0000009f9a9f823e */ /* 0x000fe200000010ff */
[----:B------:R-:W-:Y:S02]  /*4cc0*/  @!P0 FMUL.FTZ R8, R42, R41 ;  /* 0x000000292a088220 */ /* 0x000fe40000410000 */
[----:B------:R-:W-:Y:S01]  /*4cd0*/  @!P0 FFMA.FTZ R6, R59, R56, R6 ;  /* 0x000000383b068223 */ /* 0x000fe20000010006 */
[----:B------:R-:W-:Y:S01]  /*4ce0*/  @!P0 MOV R75, R159 ;  /* 0x0000009f004b8202 */ /* 0x000fe20000000f00 */
[----:B------:R-:W-:Y:S02]  /*4cf0*/  @!P0 FFMA.FTZ R7, R58, R61, R7 ;  /* 0x0000003d3a078223 */ /* 0x000fe40000010007 */
[----:B------:R-:W-:Y:S02]  /*4d00*/  @!P0 FFMA.FTZ R8, R63, R60, R8 ;  /* 0x0000003c3f088223 */ /* 0x000fe40000010008 */
        /* <DEDUP_REMOVED lines=10> */
.L_x_322:
[----:B------:R-:W-:Y:S05]  /*4db0*/  BSYNC B0 ;  /* 0x0000000000007941 */ /* 0x000fea0003800000 */
.L_x_321:
[----:B------:R-:W-:Y:S01]  /*4dc0*/  ISETP.GE.AND P0, PT, R12, c[0x0][0x1d4], PT ;  /* 0x000075000c007a0c */ /* 0x000fe20003f06270 */
[----:B------:R-:W-:Y:S01]  /*4dd0*/  @!UPT UIADD3 URZ, URZ, URZ, URZ ;  /* 0x0000003f3f3ff290 */ /* 0x000fe2000fffe03f */
[----:B------:R-:W-:Y:S11]  /*4de0*/  BSSY B0, `(.L_x_323) ;  /* 0x0000071000007945 */ /* 0x000ff60003800000 */
[----:B------:R-:W-:-:S05]  /*4df0*/  @P0 BRA `(.L_x_324) ;  /* 0x000006f000000947 */ /* 0x000fca0003800000 */
[----:B------:R-:W-:Y:S01]  /*4e00*/  ISETP.GE.AND P2, PT, R116, c[0x0][0x1d4], PT ;  /* 0x0000750074007a0c */ /* 0x000fe20003f46270 */
[----:B-1----:R-:W1:Y:S01]  /*4e10*/  LDS.128 R24, [R111+0x6100] ;  /* 0x006100006f187984 */ /* 0x002e620000000c00 */
[C---:B------:R-:W-:Y:S04]  /*4e20*/  IADD3 R63, P1, P0, R92.reuse, UR30, R121 ;  /* 0x0000001e5c3f7c10 */ /* 0x040fe8000f83e079 */
[C---:B------:R-:W-:Y:S03]  /*4e30*/  IADD3.X R60, R147.reuse, UR27, R107, P1, P0 ;  /* 0x0000001b933c7c10 */ /* 0x040fe60008fe046b */
[----:B------:R-:W2:Y:S04]  /*4e40*/  LDS.128 R56, [R112+0x6100] ;  /* 0x0061000070387984 */ /* 0x000ea80000000c00 */
[----:B------:R-:W-:Y:S04]  /*4e50*/  @!P2 IADD3 R61, P1, P0, R92, UR30, R116 ;  /* 0x0000001e5c3dac10 */ /* 0x000fe8000f83e074 */
[----:B------:R-:W-:Y:S02]  /*4e60*/  @!P2 IADD3.X R54, R147, UR27, R104, P1, P0 ;  /* 0x0000001b9336ac10 */ /* 0x000fe40008fe0468 */
        /* <DEDUP_REMOVED lines=104> */
.L_x_324:
[----:B------:R-:W-:Y:S05]  /*54f0*/  BSYNC B0 ;  /* 0x0000000000007941 */ /* 0x000fea0003800000 */
.L_x_323:
[----:B------:R-:W-:Y:S11]  /*5500*/  ISETP.GE.AND P0, PT, R13, c[0x0][0x1d4], PT ;  /* 0x000075000d007a0c */ /* 0x000ff60003f06270 */
[----:B------:R-:W-:Y:S02]  /*5510*/  @!UPT UIADD3 URZ, URZ, URZ, URZ ;  /* 0x0000003f3f3ff290 */ /* 0x000fe4000fffe03f */
[----:B------:R-:W-:-:S05]  /*5520*/  @P0 BRA `(.L_x_308) ;  /* 0x0000088000000947 */ /* 0x000fca0003800000 */
[----:B-1----:R-:W-:Y:S01]  /*5530*/  IADD3 R58, P1, P0, R92, UR30, R120 ;  /* 0x0000001e5c3a7c10 */ /* 0x002fe2000f83e078 */
[----:B------:R-:W1:Y:S03]  /*5540*/  LDS.128 R24, [R109+0x6100] ;  /* 0x006100006d187984 */ /* 0x000e660000000c00 */
[----:B------:R-:W-:Y:S02]  /*5550*/  IADD3.X R57, R147, UR27, R106, P1, P0 ;  /* 0x0000001b93397c10 */ /* 0x000fe40008fe046a */
        /* <DEDUP_REMOVED lines=9> */
[C---:B------:R-:W-:Y:S02]  /*55f0*/  @!P0 SHF.L.U32 R48, R62.reuse, 0x10, RZ ;  /* 0x000000103e308819 */ /* 0x040fe400000006ff */
[----:B------:R-:W-:Y:S02]  /*5600*/  @!P0 LOP3.LUT R50, R62, 0xffff0000, RZ, 0xc0, !PT ;  /* 0xffff00003e328812 */ /* 0x000fe400078ec0ff */
[----:B------:R-:W-:Y:S02]  /*5610*/  @!P0 SHF.R.U32.HI R37, RZ, 0x10, R65 ;  /* 0x00000010ff258819 */ /* 0x000fe40000011641 */
[----:B------:R-:W-:Y:S02]  /*5620*/  @!P0 SHF.R.U32.HI R29, RZ, 0x10, R21 ;  /* 0x00000010ff1d8819 */ /* 0x000fe40000011615 */
[----:B------:R-:W-:Y:S02]  /*5630*/  @!P0 SHF.R.U32.HI R21, RZ, 0x10, R23 ;  /* 0x00000010ff158819 */ /* 0x000fe40000011617 */
[----:B------:R-:W-:Y:S02]  /*5640*/  @!P0 PRMT R32, R32, 0x5410, R29 ;  /* 0x0000541020208816 */ /* 0x000fe4000000001d */
[----:B------:R-:W-:Y:S01]  /*5650*/  @!P0 PRMT R34, R34, 0x5410, R21 ;  /* 0x0000541022228816 */ /* 0x000fe20000000015 */
[----:B-1----:R-:W-:Y:S01]  /*5660*/  @!P0 IMAD.U32 R31, R26, 0x10000, RZ ;  /* 0x000100001a1f8824 */ /* 0x002fe200078e00ff */
[C---:B------:R-:W-:Y:S01]  /*5670*/  @!P0 LOP3.LUT R20, R32.reuse, 0xffff0000, RZ, 0xc0, !PT ;  /* 0xffff000020148812 */ /* 0x040fe200078ec0ff */
[----:B------:R-:W-:Y:S01]  /*5680*/  @!P0 IMAD.U32 R21, R32, 0x10000, RZ ;  /* 0x0001000020158824 */ /* 0x000fe200078e00ff */
[----:B------:R-:W-:Y:S02]  /*5690*/  @!P0 LOP3.LUT R29, R26, 0xffff0000, RZ, 0xc0, !PT ;  /* 0xffff00001a1d8812 */ /* 0x000fe400078ec0ff */
[----:B------:R-:W-:Y:S02]  /*56a0*/  @!P0 PRMT R78, R78, 0x5410, R37 ;  /* 0x000054104e4e8816 */ /* 0x000fe40000000025 */
[----:B------:R-:W-:Y:S01]  /*56b0*/  @!P0 SHF.R.U64 R22, R22, 0x10, R23 ;  /* 0x0000001016168819 */ /* 0x000fe20000001217 */
[C---:B--2---:R-:W-:Y:S01]  /*56c0*/  @!P0 IMAD.U32 R42, R53.reuse, 0x10000, RZ ;  /* 0x00010000352a8824 */ /* 0x044fe200078e00ff */
[----:B------:R-:W-:Y:S01]  /*56d0*/  @!P0 LOP3.LUT R43, R53, 0xffff0000, RZ, 0xc0, !PT ;  /* 0xffff0000352b8812 */ /* 0x000fe200078ec0ff */
[----:B------:R-:W-:Y:S01]  /*56e0*/  @!P0 IMAD.U32 R40, R78, 0x10000, RZ ;  /* 0x000100004e288824 */ /* 0x000fe200078e00ff */
[----:B------:R-:W-:Y:S01]  /*56f0*/  @!P0 SHF.L.U32 R36, R52, 0x10, RZ ;  /* 0x0000001034248819 */ /* 0x000fe200000006ff */
[----:B------:R-:W-:Y:S01]  /*5700*/  @!P0 IMAD.U32 R45, R54, 0x10000, RZ ;  /* 0x00010000362d8824 */ /* 0x000fe200078e00ff */
[----:B------:R-:W-:Y:S02]  /*5710*/  @!P0 LOP3.LUT R39, R52, 0xffff0000, RZ, 0xc0, !PT ;  /* 0xffff000034278812 */ /* 0x000fe400078ec0ff */
[----:B------:R-:W-:Y:S02]  /*5720*/  @!P0 LOP3.LUT R47, R54, 0xffff0000, RZ, 0xc0, !PT ;  /* 0xffff0000362f8812 */ /* 0x000fe400078ec0ff */
[C---:B------:R-:W-:Y:S02]  /*5730*/  @!P0 SHF.L.U32 R49, R55.reuse, 0x10, RZ ;  /* 0x0000001037318819 */ /* 0x040fe400000006ff */
[----:B------:R-:W-:Y:S02]  /*5740*/  @!P0 LOP3.LUT R51, R55, 0xffff0000, RZ, 0xc0, !PT ;  /* 0xffff000037338812 */ /* 0x000fe400078ec0ff */
[----:B------:R-:W-:Y:S02]  /*5750*/  @!P0 LOP3.LUT R23, R25, 0xffff0000, RZ, 0xc0, !PT ;  /* 0xffff000019178812 */ /* 0x000fe400078ec0ff */
[----:B------:R-:W-:Y:S02]  /*5760*/  @!P0 LOP3.LUT R41, R78, 0xffff0000, RZ, 0xc0, !PT ;  /* 0xffff00004e298812 */ /* 0x000fe400078ec0ff */
[----:B------:R-:W-:Y:S01]  /*5770*/  @!P0 PRMT R35, R35, 0x5410, R22 ;  /* 0x0000541023238816 */ /* 0x000fe20000000016 */
[----:B------:R-:W-:Y:S01]  /*5780*/  @!P0 IMAD.U32 R22, R25, 0x10000, RZ ;  /* 0x0001000019168824 */ /* 0x000fe200078e00ff */
[----:B------:R-:W-:Y:S01]  /*5790*/  @!P0 SHF.R.U64 R64, R64, 0x10, R65 ;  /* 0x0000001040408819 */ /* 0x000fe20000001241 */
[----:B------:R-:W-:Y:S01]  /*57a0*/  @!P0 FMUL.FTZ R59, R23, R41 ;  /* 0x00000029173b8220 */ /* 0x000fe20000410000 */
[----:B------:R-:W-:Y:S01]  /*57b0*/  @!P0 LOP3.LUT R28, R35, 0xffff0000, RZ, 0xc0, !PT ;  /* 0xffff0000231c8812 */ /* 0x000fe200078ec0ff */
[C---:B------:R-:W-:Y:S01]  /*57c0*/  @!P0 FMUL.FTZ R58, R22.reuse, R40 ;  /* 0x00000028163a8220 */ /* 0x040fe20000410000 */
[----:B------:R-:W-:Y:S01]  /*57d0*/  @!P0 PRMT R77, R77, 0x5410, R64 ;  /* 0x000054104d4d8816 */ /* 0x000fe20000000040 */
[-C--:B------:R-:W-:Y:S01]  /*57e0*/  @!P0 FMUL.FTZ R3, R22, R21.reuse ;  /* 0x0000001516038220 */ /* 0x080fe20000410000 */
[----:B------:R-:W-:Y:S01]  /*57f0*/  @!P0 SHF.R.U64 R67, R66, 0x10, R67 ;  /* 0x0000001042438819 */ /* 0x000fe20000001243 */
[----:B------:R-:W-:Y:S01]  /*5800*/  @!P0 IMAD.U32 R22, R24, 0x10000, RZ ;  /* 0x0001000018168824 */ /* 0x000fe200078e00ff */
[C---:B------:R-:W-:Y:S01]  /*5810*/  @!P0 LOP3.LUT R38, R77.reuse, 0xffff0000, RZ, 0xc0, !PT ;  /* 0xffff00004d268812 */ /* 0x040fe200078ec0ff */
[----:B------:R-:W-:Y:S01]  /*5820*/  @!P0 IMAD.U32 R37, R77, 0x10000, RZ ;  /* 0x000100004d258824 */ /* 0x000fe200078e00ff */
[----:B------:R-:W-:Y:S01]  /*5830*/  @!P0 PRMT R76, R76, 0x5410, R67 ;  /* 0x000054104c4c8816 */ /* 0x000fe20000000043 */
[-C--:B------:R-:W-:Y:S01]  /*5840*/  @!P0 FMUL.FTZ R4, R23, R20.reuse ;  /* 0x0000001417048220 */ /* 0x080fe20000410000 */
[----:B------:R-:W-:Y:S01]  /*5850*/  @!P0 LOP3.LUT R23, R24, 0xffff0000, RZ, 0xc0, !PT ;  /* 0xffff000018178812 */ /* 0x000fe200078ec0ff */
[----:B------:R-:W-:Y:S01]  /*5860*/  @!P0 FFMA.FTZ R58, R42, R21, -R58 ;  /* 0x000000152a3a8223 */ /* 0x000fe2000001083a */
[----:B------:R-:W-:Y:S01]  /*5870*/  @!P0 LOP3.LUT R46, R76, 0xffff0000, RZ, 0xc0, !PT ;  /* 0xffff00004c2e8812 */ /* 0x000fe200078ec0ff */
[----:B------:R-:W-:Y:S01]  /*5880*/  @!P0 FFMA.FTZ R59, R43, R20, -R59 ;  /* 0x000000142b3b8223 */ /* 0x000fe2000001083b */
[C---:B------:R-:W-:Y:S01]  /*5890*/  @!P0 LOP3.LUT R20, R33.reuse, 0xffff0000, RZ, 0xc0, !PT ;  /* 0xffff000021148812 */ /* 0x040fe200078ec0ff */
[----:B------:R-:W-:Y:S02]  /*58a0*/  @!P0 IMAD.U32 R21, R33, 0x10000, RZ ;  /* 0x0001000021158824 */ /* 0x000fe400078e00ff */
[C---:B------:R-:W-:Y:S01]  /*58b0*/  @!P0 FMUL.FTZ R60, R22.reuse, R37 ;  /* 0x00000025163c8220 */ /* 0x040fe20000410000 */
[----:B------:R-:W-:Y:S01]  /*58c0*/  @!P0 F2FP.BF16.PACK_AB R58, R59, R58 ;  /* 0x0000003a3b3a823e */ /* 0x000fe200000010ff */
[----:B------:R-:W-:Y:S02]  /*58d0*/  @!P0 FMUL.FTZ R61, R23, R38 ;  /* 0x00000026173d8220 */ /* 0x000fe40000410000 */
[-C--:B------:R-:W-:Y:S02]  /*58e0*/  @!P0 FMUL.FTZ R0, R22, R21.reuse ;  /* 0x0000001516008220 */ /* 0x080fe40000410000 */
[----:B------:R-:W-:Y:S01]  /*58f0*/  @!P0 FFMA.FTZ R60, R36, R21, -R60 ;  /* 0x00000015243c8223 */ /* 0x000fe2000001083c */
[----:B------:R-:W-:Y:S01]  /*5900*/  @!P0 LOP3.LUT R21, R27, 0xffff0000, RZ, 0xc0, !PT ;  /* 0xffff00001b158812 */ /* 0x000fe200078ec0ff */
[----:B------:R-:W-:Y:S02]  /*5910*/  @!P0 IMAD.U32 R44, R76, 0x10000, RZ ;  /* 0x000100004c2c8824 */ /* 0x000fe400078e00ff */
[-C--:B------:R-:W-:Y:S02]  /*5920*/  @!P0 FMUL.FTZ R2, R23, R20.reuse ;  /* 0x0000001417028220 */ /* 0x080fe40000410000 */
[----:B------:R-:W-:Y:S02]  /*5930*/  @!P0 IMAD.U32 R23, R27, 0x10000, RZ ;  /* 0x000100001b178824 */ /* 0x000fe400078e00ff */
[----:B------:R-:W-:Y:S01]  /*5940*/  @!P0 FFMA.FTZ R61, R39, R20, -R61 ;  /* 0x00000014273d8223 */ /* 0x000fe2000001083d */
[C---:B------:R-:W-:Y:S01]  /*5950*/  @!P0 LOP3.LUT R20, R34.reuse, 0xffff0000, RZ, 0xc0, !PT ;  /* 0xffff000022148812 */ /* 0x040fe200078ec0ff */
[----:B------:R-:W-:Y:S02]  /*5960*/  @!P0 IMAD.U32 R30, R35, 0x10000, RZ ;  /* 0x00010000231e8824 */ /* 0x000fe400078e00ff */
[----:B------:R-:W-:Y:S01]  /*5970*/  @!P0 FMUL.FTZ R70, R31, R44 ;  /* 0x0000002c1f468220 */ /* 0x000fe20000410000 */
[----:B------:R-:W-:Y:S01]  /*5980*/  @!P0 F2FP.BF16.PACK_AB R61, R61, R60 ;  /* 0x0000003c3d3d823e */ /* 0x000fe200000010ff */
[----:B------:R-:W-:Y:S02]  /*5990*/  @!P0 FMUL.FTZ R69, R29, R46 ;  /* 0x0000002e1d458220 */ /* 0x000fe40000410000 */
[----:B------:R-:W-:Y:S01]  /*59a0*/  @!P0 IMAD.U32 R22, R34, 0x10000, RZ ;  /* 0x0001000022168824 */ /* 0x000fe200078e00ff */
[----:B------:R-:W-:Y:S01]  /*59b0*/  @!P0 MOV R52, R61 ;  /* 0x0000003d00348202 */ /* 0x000fe20000000f00 */
[----:B------:R-:W-:Y:S02]  /*59c0*/  @!P0 FMUL.FTZ R68, R23, R48 ;  /* 0x0000003017448220 */ /* 0x000fe40000410000 */
[----:B------:R-:W-:Y:S02]  /*59d0*/  @!P0 FMUL.FTZ R63, R21, R50 ;  /* 0x00000032153f8220 */ /* 0x000fe40000410000 */
[----:B------:R-:W-:Y:S02]  /*59e0*/  @!P0 FFMA.FTZ R70, R45, R30, -R70 ;  /* 0x0000001e2d468223 */ /* 0x000fe40000010846 */
[----:B------:R-:W-:Y:S02]  /*59f0*/  @!P0 FFMA.FTZ R69, R47, R28, -R69 ;  /* 0x0000001c2f458223 */ /* 0x000fe40000010845 */
[----:B------:R-:W-:Y:S02]  /*5a00*/  @!P0 FFMA.FTZ R68, R49, R22, -R68 ;  /* 0x0000001631448223 */ /* 0x000fe40000010844 */
[----:B------:R-:W-:Y:S01]  /*5a10*/  @!P0 FFMA.FTZ R63, R51, R20, -R63 ;  /* 0x00000014333f8223 */ /* 0x000fe2000001083f */
[----:B------:R-:W-:Y:S01]  /*5a20*/  @!P0 F2FP.BF16.PACK_AB R70, R69, R70 ;  /* 0x000000464546823e */ /* 0x000fe200000010ff */
[----:B------:R-:W-:Y:S02]  /*5a30*/  @!P0 IMAD.MOV.U32 R53, RZ, RZ, R58 ;  /* 0x000000ffff358224 */ /* 0x000fe400078e003a */
[----:B------:R-:W-:Y:S01]  /*5a40*/  @!P0 FFMA.FTZ R0, R37, R36, R0 ;  /* 0x0000002425008223 */ /* 0x000fe20000010000 */
[----:B------:R-:W-:Y:S01]  /*5a50*/  @!P0 F2FP.BF16.PACK_AB R63, R63, R68 ;  /* 0x000000443f3f823e */ /* 0x000fe200000010ff */
[----:B------:R-:W-:Y:S02]  /*5a60*/  @!P0 IMAD.MOV.U32 R54, RZ, RZ, R70 ;  /* 0x000000ffff368224 */ /* 0x000fe400078e0046 */
[----:B------:R-:W-:Y:S01]  /*5a70*/  @!P0 FFMA.FTZ R2, R38, R39, R2 ;  /* 0x0000002726028223 */ /* 0x000fe20000010002 */
[----:B------:R-:W-:Y:S01]  /*5a80*/  @!P0 MOV R55, R63 ;  /* 0x0000003f00378202 */ /* 0x000fe20000000f00 */
[----:B------:R-:W-:Y:S02]  /*5a90*/  @!P0 FMUL.FTZ R5, R31, R30 ;  /* 0x0000001e1f058220 */ /* 0x000fe40000410000 */
[----:B------:R-:W-:Y:S01]  /*5aa0*/  @!P0 FFMA.FTZ R3, R40, R42, R3 ;  /* 0x0000002a28038223 */ /* 0x000fe20000010003 */
[----:B------:R-:W-:Y:S01]  /*5ab0*/  @!P0 F2FP.BF16.PACK_AB R58, R2, R0 ;  /* 0x00000000023a823e */ /* 0x000fe200000010ff */
[----:B------:R-:W-:Y:S01]  /*5ac0*/  @!P0 FMUL.FTZ R6, R29, R28 ;  /* 0x0000001c1d068220 */ /* 0x000fe20000410000 */
[----:B------:R1:W-:Y:S01]  /*5ad0*/  STG.E.128 [R56.64], R52 ;  /* 0x0000003438007986 */ /* 0x0003e2000c101d1c */
[----:B------:R-:W-:Y:S02]  /*5ae0*/  @!P0 FFMA.FTZ R4, R41, R43, R4 ;  /* 0x0000002b29048223 */ /* 0x000fe40000010004 */
[----:B------:R-:W-:Y:S02]  /*5af0*/  @!P0 FMUL.FTZ R7, R23, R22 ;  /* 0x0000001617078220 */ /* 0x000fe40000410000 */
[----:B------:R-:W-:Y:S01]  /*5b00*/  @!P0 FFMA.FTZ R5, R44, R45, R5 ;  /* 0x0000002d2c058223 */ /* 0x000fe20000010005 */
[----:B------:R-:W-:Y:S01]  /*5b10*/  @!P0 F2FP.BF16.PACK_AB R59, R4, R3 ;  /* 0x00000003043b823e */ /* 0x000fe200000010ff */
[----:B------:R-:W-:Y:S02]  /*5b20*/  @!P0 FMUL.FTZ R8, R21, R20 ;  /* 0x0000001415088220 */ /* 0x000fe40000410000 */
[----:B------:R-:W-:Y:S02]  /*5b30*/  @!P0 FFMA.FTZ R6, R46, R47, R6 ;  /* 0x0000002f2e068223 */ /* 0x000fe40000010006 */
[----:B------:R-:W-:Y:S02]  /*5b40*/  @!P0 FFMA.FTZ R7, R48, R49, R7 ;  /* 0x0000003130078223 */ /* 0x000fe40000010007 */
[----:B------:R-:W-:Y:S02]  /*5b50*/  @!P0 FFMA.FTZ R8, R50, R51, R8 ;  /* 0x0000003332088223 */ /* 0x000fe40000010008 */
[----:B------:R-:W-:Y:S02]  /*5b60*/  @!P0 IMAD.MOV.U32 R24, RZ, RZ, R58 ;  /* 0x000000ffff188224 */ /* 0x000fe400078e003a */
[----:B------:R-:W-:Y:S01]  /*5b70*/  @!P0 IMAD.MOV.U32 R25, RZ, RZ, R59 ;  /* 0x000000ffff198224 */ /* 0x000fe200078e003b */
[----:B-1----:R-:W-:Y:S02]  /*5b80*/  @!P0 F2FP.BF16.PACK_AB R57, R8, R7 ;  /* 0x000000070839823e */ /* 0x002fe400000010ff */
[----:B------:R-:W-:Y:S03]  /*5b90*/  @!P0 F2FP.BF16.PACK_AB R56, R6, R5 ;  /* 0x000000050638823e */ /* 0x000fe600000010ff */
[----:B------:R-:W-:Y:S01]  /*5ba0*/  @!P0 IMAD.MOV.U32 R27, RZ, RZ, R57 ;  /* 0x000000ffff1b8224 */ /* 0x000fe200078e0039 */
[----:B------:R-:W-:Y:S01]  /*5bb0*/  @!P0 MOV R26, R56 ;  /* 0x00000038001a8202 */ /* 0x000fe20000000f00 */
[----:B------:R-:W-:-:S05]  /*5bc0*/  @P1 BRA `(.L_x_308) ;  /* 0x000001e000001947 */ /* 0x000fca0003800000 */
[----:B------:R-:W-:Y:S04]  /*5bd0*/  IADD3 R92, P1, P0, R92, UR30, R115 ;  /* 0x0000001e5c5c7c10 */ /* 0x000fe8000f83e073 */
[----:B------:R-:W-:Y:S02]  /*5be0*/  IADD3.X R147, R147, UR27, R102, P1, P0 ;  /* 0x0000001b93937c10 */ /* 0x000fe40008fe0466 */
[C---:B------:R-:W-:Y:S04]  /*5bf0*/  LEA R2, P0, R92.reuse, c[0x0][0x1c8], 0x1 ;  /* 0x000072005c027a11 */ /* 0x040fe800078008ff */
[----:B------:R-:W-:Y:S05]  /*5c00*/  LEA.HI.X R3, R92, c[0x0][0x1cc], R147, 0x1, P0 ;  /* 0x000073005c037a11 */ /* 0x000fea00000f0c93 */
[----:B------:R1:W-:Y:S01]  /*5c10*/  STG.E.128 [R2.64], R24 ;  /* 0x0000001802007986 */ /* 0x0003e2000c101d1c */
[----:B------:R-:W-:-:S05]  /*5c20*/  BRA `(.L_x_308) ;  /* 0x0000018000007947 */ /* 0x000fca0003800000 */
.L_x_304:
[----:B------:R-:W-:Y:S04]  /*5c30*/  UIMAD UR4, UR17, -0x40, UR22 ;  /* 0xffffffc0110478a4 */ /* 0x000fe8000f8e0216 */
[----:B------:R-:W-:Y:S04]  /*5c40*/  UISETP.LT.AND UP0, UPT, UR4, 0x40, UPT ;  /* 0x000000400400788c */ /* 0x000fe8000bf01270 */
[----:B------:R-:W-:Y:S06]  /*5c50*/  USEL UR4, UR4, 0x40, UP0 ;  /* 0x0000004004047887 */ /* 0x000fec0008000000 */
[----:B------:R-:W-:Y:S11]  /*5c60*/  ISETP.GE.AND P0, PT, R127, UR4, PT ;  /* 0x000000047f007c0c */ /* 0x000ff6000bf06270 */
        /* <DEDUP_REMOVED lines=20> */
.L_x_308:
[----:B------:R-:W-:Y:S05]  /*5db0*/  BSYNC B1 ;  /* 0x0000000000017941 */ /* 0x000fea0003800000 */
.L_x_303:
[----:B------:R-:W-:Y:S01]  /*5dc0*/  USHF.L.U32 UR4, UR17, 0x6, URZ ;  /* 0x0000000611047899 */ /* 0x000fe2000800063f */
[----:B------:R-:W-:Y:S01]  /*5dd0*/  BSSY B0, `(.L_x_325) ;  /* 0x0000048000007945 */ /* 0x000fe20003800000 */
[----:B------:R-:W-:Y:S02]  /*5de0*/  USHF.L.U64.HI UR13, UR17, 0x6, UR13 ;  /* 0x00000006110d7899 */ /* 0x000fe4000801020d */
[----:B------:R-:W-:Y:S02]  /*5df0*/  UIADD3 UR5, -UR4, UR22, URZ ;  /* 0x0000001604057290 */ /* 0x000fe4000fffe13f */
[----:B-1----:R-:W-:Y:S02]  /*5e00*/  IADD3 R2, R98, -UR4, RZ ;  /* 0x8000000462027c10 */ /* 0x002fe4000fffe0ff */
[----:B------:R-:W-:Y:S01]  /*5e10*/  IADD3 R3, P1, R100, UR4, RZ ;  /* 0x0000000464037c10 */ /* 0x000fe2000ff3e0ff */
[----:B------:R-:W-:Y:S01]  /*5e20*/  UISETP.LT.AND UP0, UPT, UR5, 0x40, UPT ;  /* 0x000000400500788c */ /* 0x000fe2000bf01270 */
[C---:B------:R-:W-:Y:S02]  /*5e30*/  ISETP.GE.AND P0, PT, R2.reuse, 0x21, PT ;  /* 0x000000210200780c */ /* 0x040fe40003f06270 */
[----:B------:R-:W-:Y:S01]  /*5e40*/  IADD3.X R0, R99, UR13, RZ, P1, !PT ;  /* 0x0000000d63007c10 */ /* 0x000fe20008ffe4ff */
[----:B------:R-:W-:Y:S10]  /*5e50*/  USEL UR5, UR5, 0x40, UP0 ;  /* 0x0000004005057887 */ /* 0x000ff40008000000 */
[----:B------:R-:W-:Y:S05]  /*5e60*/  @P0 IADD3 R5, P1, R3, 0x20, RZ ;  /* 0x0000002003050810 */ /* 0x000fea0007f3e0ff */
[----:B------:R-:W-:Y:S01]  /*5e70*/  @P0 IMAD.X R4, RZ, RZ, R0, P1 ;  /* 0x000000ffff040224 */ /* 0x000fe200008e0600 */
[----:B------:R-:W-:Y:S03]  /*5e80*/  ISETP.GE.AND P1, PT, R2, 0x1, PT ;  /* 0x000000010200780c */ /* 0x000fe60003f26270 */
[----:B------:R-:W-:Y:S04]  /*5e90*/  @P0 IMAD R4, R4, c[0x0][0x258], RZ ;  /* 0x0000960004040a24 */ /* 0x000fe800078e02ff */
[----:B------:R-:W-:Y:S06]  /*5ea0*/  @P0 IMAD R4, R5, c[0x0][0x25c], R4 ;  /* 0x0000970005040a24 */ /* 0x000fec00078e0204 */
[----:B------:R-:W-:Y:S02]  /*5eb0*/  @P1 IMAD R0, R0, c[0x0][0x258], RZ ;  /* 0x0000960000001a24 */ /* 0x000fe400078e02ff */
[----:B------:R-:W-:Y:S02]  /*5ec0*/  @P1 IMAD.MOV.U32 R96, RZ, RZ, R138 ;  /* 0x000000ffff601224 */ /* 0x000fe400078e008a */
[C---:B------:R-:W-:Y:S02]  /*5ed0*/  @P1 IMAD R0, R3.reuse, c[0x0][0x25c], R0 ;  /* 0x0000970003001a24 */ /* 0x040fe400078e0200 */
[----:B------:R-:W-:Y:S04]  /*5ee0*/  @P1 IMAD.WIDE.U32 R6, R3, c[0x0][0x258], R96 ;  /* 0x0000960003061a25 */ /* 0x000fe800078e0060 */
[----:B------:R-:W-:Y:S01]  /*5ef0*/  @P1 IMAD.IADD R0, R7, 0x1, R0 ;  /* 0x0000000107001824 */ /* 0x000fe200078e0200 */
[C---:B------:R-:W-:Y:S01]  /*5f00*/  @P1 LEA R2, P2, R6.reuse, c[0x0][0x250], 0x1 ;  /* 0x0000940006021a11 */ /* 0x040fe200078408ff */
[----:B------:R-:W-:Y:S03]  /*5f10*/  @P0 IMAD.MOV.U32 R96, RZ, RZ, R138 ;  /* 0x000000ffff600224 */ /* 0x000fe600078e008a */
[----:B------:R-:W-:Y:S01]  /*5f20*/  @P1 LEA.HI.X R3, R6, c[0x0][0x254], R0, 0x1, P2 ;  /* 0x0000950006031a11 */ /* 0x000fe200010f0c00 */
[----:B------:R-:W-:Y:S04]  /*5f30*/  @P0 IMAD.WIDE.U32 R6, R5, c[0x0][0x258], R96 ;  /* 0x0000960005060a25 */ /* 0x000fe800078e0060 */
[----:B------:R-:W-:Y:S01]  /*5f40*/  @!PT LDS RZ, [RZ] ;  /* 0x00000000fffff984 */ /* 0x000fe20000000800 */
[----:B------:R-:W-:Y:S01]  /*5f50*/  @!PT LDS RZ, [RZ] ;  /* 0x00000000fffff984 */ /* 0x000fe20000000800 */
[----:B------:R-:W-:Y:S01]  /*5f60*/  @!PT LDS RZ, [RZ] ;  /* 0x00000000fffff984 */ /* 0x000fe20000000800 */
[----:B------:R1:W-:Y:S01]  /*5f70*/  @P1 LDGSTS.E.BYPASS.LTC128B.128 [R123+0x100], [R2.64], !P5 ;  /* 0x00100000027b1fae */ /* 0x0003e2000e901d5c */
[----:B------:R-:W-:Y:S01]  /*5f80*/  @P0 IMAD.IADD R4, R7, 0x1, R4 ;  /* 0x0000000107040824 */ /* 0x000fe200078e0204 */
[C---:B-----5:R-:W-:Y:S02]  /*5f90*/  @P0 LEA R20, P2, R6.reuse, c[0x0][0x250], 0x1 ;  /* 0x0000940006140a11 */ /* 0x060fe400078408ff */
[----:B------:R1:W-:Y:S02]  /*5fa0*/  @P1 LDGSTS.E.BYPASS.LTC128B.128 [R123+0x2100], [R2.64+0x80], !P4 ;  /* 0x02100080027b1fae */ /* 0x0003e4000e101d5c */
[----:B------:R-:W-:Y:S02]  /*5fb0*/  @P0 LEA.HI.X R21, R6, c[0x0][0x254], R4, 0x1, P2 ;  /* 0x0000950006150a11 */ /* 0x000fe400010f0c04 */
[----:B------:R1:W-:Y:S04]  /*5fc0*/  @P1 LDGSTS.E.BYPASS.LTC128B.128 [R123+0x4100], [R2.64+0x100], !P3 ;  /* 0x04100100027b1fae */ /* 0x0003e8000d901d5c */
[----:B------:R1:W-:Y:S04]  /*5fd0*/  @P0 LDGSTS.E.BYPASS.LTC128B.128 [R123+0x1100], [R20.64], !P5 ;  /* 0x01100000147b0fae */ /* 0x0003e8000e901d5c */
[----:B------:R1:W-:Y:S04]  /*5fe0*/  @P0 LDGSTS.E.BYPASS.LTC128B.128 [R123+0x3100], [R20.64+0x80], !P4 ;  /* 0x03100080147b0fae */ /* 0x0003e8000e101d5c */
[----:B------:R1:W-:Y:S01]  /*5ff0*/  @P0 LDGSTS.E.BYPASS.LTC128B.128 [R123+0x5100], [R20.64+0x100], !P3 ;  /* 0x05100100147b0fae */ /* 0x0003e2000d901d5c */
[----:B------:R-:W-:Y:S03]  /*6000*/  ISETP.GE.AND P0, PT, R127, UR5, PT ;  /* 0x000000057f007c0c */ /* 0x000fe6000bf06270 */
[----:B------:R-:W0:Y:S01]  /*6010*/  LDGDEPBAR ;  /* 0x00000000000079af */ /* 0x000e220000000000 */
[----:B------:R-:W-:Y:S04]  /*6020*/  DEPBAR.LE SB0, 0x0 ;  /* 0x000080000000791a */ /* 0x000fe80000000000 */
[----:B------:R-:W-:Y:S06]  /*6030*/  BAR.SYNC.DEFER_BLOCKING 0x0 ;  /* 0x0000000000007b1d */ /* 0x000fec0000010000 */
[----:B------:R-:W-:-:S05]  /*6040*/  @P0 BRA `(.L_x_326) ;  /* 0x0000020000000947 */ /* 0x000fca0003800000 */
[----:B-1----:R-:W-:Y:S01]  /*6050*/  IADD3 R3, P0, R95, UR4, RZ ;  /* 0x000000045f037c10 */ /* 0x002fe2000ff1e0ff */
[----:B------:R-:W-:Y:S01]  /*6060*/  IMAD.MOV.U32 R92, RZ, RZ, R136 ;  /* 0x000000ffff5c7224 */ /* 0x000fe200078e0088 */
[----:B------:R-:W-:Y:S02]  /*6070*/  ISETP.GE.AND P1, PT, R18, c[0x0][0x1d4], PT ;  /* 0x0000750012007a0c */ /* 0x000fe40003f26270 */
[----:B------:R-:W-:Y:S01]  /*6080*/  IADD3.X R0, R94, UR13, RZ, P0, !PT ;  /* 0x0000000d5e007c10 */ /* 0x000fe200087fe4ff */
[C---:B------:R-:W-:Y:S04]  /*6090*/  IMAD.WIDE.U32 R20, R3.reuse, c[0x0][0x208], R92 ;  /* 0x0000820003147a25 */ /* 0x040fe800078e005c */
[----:B------:R-:W-:Y:S01]  /*60a0*/  IMAD R0, R0, c[0x0][0x208], RZ ;  /* 0x0000820000007a24 */ /* 0x000fe200078e02ff */
[C---:B------:R-:W-:Y:S03]  /*60b0*/  LEA R2, P0, R20.reuse, c[0x0][0x1f8], 0x1 ;  /* 0x00007e0014027a11 */ /* 0x040fe600078008ff */
[----:B------:R-:W-:Y:S02]  /*60c0*/  IMAD R0, R3, c[0x0][0x20c], R0 ;  /* 0x0000830003007a24 */ /* 0x000fe400078e0200 */
[----:B------:R-:W1:Y:S02]  /*60d0*/  @!P1 LDS.128 R4, [R118] ;  /* 0x0000000076049984 */ /* 0x000e640000000c00 */
        /* <DEDUP_REMOVED lines=23> */
.L_x_326:
[----:B-1----:R-:W-:Y:S05]  /*6250*/  BSYNC B0 ;  /* 0x0000000000007941 */ /* 0x002fea0003800000 */
.L_x_325:
[----:B------:R-:W-:Y:S01]  /*6260*/  UISETP.GT.AND UP0, UPT, UR17, UR8, UPT ;  /* 0x000000081100728c */ /* 0x000fe2000bf04270 */
[----:B------:R-:W-:Y:S01]  /*6270*/  IMAD.U32 R0, RZ, RZ, UR32 ;  /* 0x00000020ff007e24 */ /* 0x000fe2000f8e00ff */
[----:B------:R-:W-:Y:S04]  /*6280*/  UIADD3 UR17, UR17, -0x1, URZ ;  /* 0xffffffff11117890 */ /* 0x000fe8000fffe03f */
[----:B------:R-:W-:Y:S02]  /*6290*/  PLOP3.LUT P0, PT, PT, PT, UP0, 0x80, 0x0 ;  /* 0x000000000000781c */ /* 0x000fe40003f0f008 */
[----:B------:R-:W-:Y:S03]  /*62a0*/  PLOP3.LUT P1, PT, PT, PT, UP0, 0x80, 0x0 ;  /* 0x000000000000781c */ /* 0x000fe60003f2f008 */
[----:B------:R-:W-:Y:S02]  /*62b0*/  @UP0 USHF.R.S32.HI UR5, URZ, 0x1f, UR17 ;  /* 0x0000001f3f050899 */ /* 0x000fe40008011411 */
[----:B------:R-:W-:Y:S04]  /*62c0*/  @UP0 UIMAD UR4, UR25, UR17, URZ ;  /* 0x00000011190402a4 */ /* 0x000fe8000f8e023f */
[----:B------:R-:W-:Y:S02]  /*62d0*/  @UP0 UIMAD UR4, UR5, UR26, UR4 ;  /* 0x0000001a050402a4 */ /* 0x000fe4000f8e0204 */
[----:B------:R-:W-:Y:S02]  /*62e0*/  @P0 IMAD.MOV.U32 R2, RZ, RZ, R140 ;  /* 0x000000ffff020224 */ /* 0x000fe400078e008c */
[----:B------:R-:W-:Y:S01]  /*62f0*/  @P0 IMAD.MOV.U32 R3, RZ, RZ, R145 ;  /* 0x000000ffff030224 */ /* 0x000fe200078e0091 */
[----:B------:R-:W-:Y:S03]  /*6300*/  PLOP3.LUT P0, PT, PT, PT, UP0, 0x80, 0x0 ;  /* 0x000000000000781c */ /* 0x000fe60003f0f008 */
[----:B------:R-:W-:Y:S01]  /*6310*/  @P1 IMAD.WIDE.U32 R2, R85, UR17, R2 ;  /* 0x0000001155021c25 */ /* 0x000fe2000f8e0002 */
[----:B------:R-:W-:Y:S09]  /*6320*/  PLOP3.LUT P1, PT, PT, PT, UP0, 0x80, 0x0 ;  /* 0x000000000000781c */ /* 0x000ff20003f2f008 */
[----:B------:R-:W-:Y:S01]  /*6330*/  @P0 IADD3 R5, R3, UR4, RZ ;  /* 0x0000000403050c10 */ /* 0x000fe2000fffe0ff */
[----:B------:R-:W-:Y:S01]  /*6340*/  IMAD.U32 R3, RZ, RZ, UR33 ;  /* 0x00000021ff037e24 */ /* 0x000fe2000f8e00ff */
[----:B------:R-:W-:Y:S02]  /*6350*/  PLOP3.LUT P0, PT, PT, PT, UP0, 0x80, 0x0 ;  /* 0x000000000000781c */ /* 0x000fe40003f0f008 */
[C---:B------:R-:W-:Y:S11]  /*6360*/  @P1 LEA R4, P1, R2.reuse, c[0x0][0x220], 0x1 ;  /* 0x0000880002041a11 */ /* 0x040ff600078208ff */
[----:B------:R-:W-:Y:S02]  /*6370*/  @!UPT UIADD3 URZ, URZ, URZ, URZ ;  /* 0x0000003f3f3ff290 */ /* 0x000fe4000fffe03f */
[----:B------:R-:W-:Y:S02]  /*6380*/  @P0 LEA.HI.X R5, R2, c[0x0][0x224], R5, 0x1, P1 ;  /* 0x0000890002050a11 */ /* 0x000fe400008f0c05 */
[----:B------:R-:W-:Y:S02]  /*6390*/  PLOP3.LUT P0, PT, PT, PT, UP0, 0x80, 0x0 ;  /* 0x000000000000781c */ /* 0x000fe40003f0f008 */
[----:B------:R-:W-:Y:S11]  /*63a0*/  PLOP3.LUT P1, PT, PT, PT, UP0, 0x80, 0x0 ;  /* 0x000000000000781c */ /* 0x000ff60003f2f008 */
[C---:B------:R-:W-:Y:S11]  /*63b0*/  @P0 LEA R2, P0, R3.reuse, R4, 0x1 ;  /* 0x0000000403020211 */ /* 0x040ff600078008ff */
[----:B------:R-:W-:Y:S02]  /*63c0*/  @!UPT UIADD3 URZ, URZ, URZ, URZ ;  /* 0x0000003f3f3ff290 */ /* 0x000fe4000fffe03f */
[----:B------:R-:W-:Y:S02]  /*63d0*/  @P1 LEA.HI.X R3, R3, R5, R0, 0x1, P0 ;  /* 0x0000000503031211 */ /* 0x000fe400000f0c00 */
[----:B------:R-:W-:Y:S02]  /*63e0*/  PLOP3.LUT P1, PT, PT, PT, UP0, 0x80, 0x0 ;  /* 0x000000000000781c */ /* 0x000fe40003f2f008 */
[----:B------:R-:W-:Y:S02]  /*63f0*/  PLOP3.LUT P1, PT, PT, PT, UP0, 0x80, 0x0 ;  /* 0x000000000000781c */ /* 0x000fe40003f2f008 */
[----:B------:R-:W-:Y:S02]  /*6400*/  PLOP3.LUT P0, PT, PT, PT, UP0, 0x80, 0x0 ;  /* 0x000000000000781c */ /* 0x000fe40003f0f008 */
[----:B------:R-:W-:Y:S09]  /*6410*/  PLOP3.LUT P0, PT, PT, PT, UP0, 0x80, 0x0 ;  /* 0x000000000000781c */ /* 0x000ff20003f0f008 */
[----:B------:R-:W-:Y:S01]  /*6420*/  @!PT LDS RZ, [RZ] ;  /* 0x00000000fffff984 */ /* 0x000fe20000000800 */
[----:B------:R-:W-:Y:S01]  /*6430*/  @!PT LDS RZ, [RZ] ;  /* 0x00000000fffff984 */ /* 0x000fe20000000800 */
[----:B------:R-:W-:Y:S01]  /*6440*/  @!PT LDS RZ, [RZ] ;  /* 0x00000000fffff984 */ /* 0x000fe20000000800 */
[----:B------:R1:W-:Y:S01]  /*6450*/  @P1 LDGSTS.E.BYPASS.LTC128B.128 [R123+0x6100], [R4.64], !P5 ;  /* 0x06100000047b1fae */ /* 0x0003e2000e901d5c */
[----:B------:R-:W-:Y:S03]  /*6460*/  PLOP3.LUT P1, PT, PT, PT, UP0, 0x80, 0x0 ;  /* 0x000000000000781c */ /* 0x000fe60003f2f008 */
[----:B------:R1:W-:Y:S01]  /*6470*/  @P0 LDGSTS.E.BYPASS.LTC128B.128 [R123+0x8100], [R4.64+0x80], !P4 ;  /* 0x08100080047b0fae */ /* 0x0003e2000e101d5c */
[----:B------:R-:W-:Y:S09]  /*6480*/  PLOP3.LUT P0, PT, PT, PT, UP0, 0x80, 0x0 ;  /* 0x000000000000781c */ /* 0x000ff20003f0f008 */
[----:B------:R1:W-:Y:S01]  /*6490*/  @P1 LDGSTS.E.BYPASS.LTC128B.128 [R123+0xa100], [R4.64+0x100], !P3 ;  /* 0x0a100100047b1fae */ /* 0x0003e2000d901d5c */
[----:B------:R-:W-:Y:S03]  /*64a0*/  PLOP3.LUT P1, PT, PT, PT, UP0, 0x80, 0x0 ;  /* 0x000000000000781c */ /* 0x000fe60003f2f008 */
[----:B------:R1:W-:Y:S01]  /*64b0*/  @P0 LDGSTS.E.BYPASS.LTC128B.128 [R123+0x7100], [R2.64], !P5 ;  /* 0x07100000027b0fae */ /* 0x0003e2000e901d5c */
[----:B------:R-:W-:Y:S09]  /*64c0*/  PLOP3.LUT P0, PT, PT, PT, UP0, 0x80, 0x0 ;  /* 0x000000000000781c */ /* 0x000ff20003f0f008 */
[----:B------:R1:W-:Y:S04]  /*64d0*/  @P1 LDGSTS.E.BYPASS.LTC128B.128 [R123+0x9100], [R2.64+0x80], !P4 ;  /* 0x09100080027b1fae */ /* 0x0003e8000e101d5c */
[----:B------:R1:W-:Y:S01]  /*64e0*/  @P0 LDGSTS.E.BYPASS.LTC128B.128 [R123+0xb100], [R2.64+0x100], !P3 ;  /* 0x0b100100027b0fae */ /* 0x0003e2000d901d5c */
[----:B------:R-:W-:Y:S03]  /*64f0*/  PLOP3.LUT P0, PT, PT, PT, UP0, 0x80, 0x0 ;  /* 0x000000000000781c */ /* 0x000fe60003f0f008 */
[----:B------:R-:W0:Y:S10]  /*6500*/  LDGDEPBAR ;  /* 0x00000000000079af */ /* 0x000e340000000000 */
[----:B------:R-:W-:-:S05]  /*6510*/  @P0 BRA `(.L_x_327) ;  /* 0xffffbe6000000947 */ /* 0x000fca000383ffff */
[----:B------:R-:W-:Y:S06]  /*6520*/  BAR.SYNC.DEFER_BLOCKING 0x0 ;  /* 0x0000000000007b1d */ /* 0x000fec0000010000 */
.L_x_302:
[----:B------:R-:W-:Y:S01]  /*6530*/  UIADD3 UR6, UR18, 0x7f, URZ ;  /* 0x0000007f12067890 */ /* 0x000fe2000fffe03f */
[----:B------:R-:W-:Y:S01]  /*6540*/  PLOP3.LUT P0, PT, PT, PT, UP2, 0x40, 0x0 ;  /* 0x000000000000781c */ /* 0x000fe20003f0e828 */
[----:B------:R-:W-:-:S02]  /*6550*/  ULDC.64 UR4, c[0x0][0x2c8] ;  /* 0x0000b20000047ab9 */ /* 0x000fc40000000a00 */
[----:B------:R-:W-:Y:S02]  /*6560*/  UIMAD.WIDE.U32 UR26, UR6, UR4, URZ ;  /* 0x00000004061a72a5 */ /* 0x000fe4000f8e003f */
[----:B------:R-:W-:Y:S02]  /*6570*/  ULDC UR7, c[0x0][0x328] ;  /* 0x0000ca0000077ab9 */ /* 0x000fe40000000800 */
[----:B------:R-:W-:Y:S02]  /*6580*/  @UP3 USHF.R.U32.HI UR6, URZ, UR5, UR27 ;  /* 0x000000053f063299 */ /* 0x000fe4000801161b */
[----:B------:R-:W-:Y:S02]  /*6590*/  UIADD3 UR19, UR19, UR20, URZ ;  /* 0x0000001413137290 */ /* 0x000fe4000fffe03f */
[----:B------:R-:W-:-:S04]  /*65a0*/  UIADD3 UR11, UR11, UR6, URZ ;  /* 0x000000060b0b7290 */ /* 0x000fc8000fffe03f */
[----:B------:R-:W-:Y:S01]  /*65b0*/  UIADD3 UR7, UR11, UR7, URZ ;  /* 0x000000070b077290 */ /* 0x000fe2000fffe03f */
[----:B------:R-:W-:Y:S05]  /*65c0*/  @P0 BRA `(.L_x_328) ;  /* 0x0000015000000947 */ /* 0x000fea0003800000 */
[----:B------:R-:W-:Y:S01]  /*65d0*/  ISETP.LT.AND P0, PT, RZ, UR11, PT ;  /* 0x0000000bff007c0c */ /* 0x000fe2000bf01270 */
[----:B------:R-:W-:Y:S02]  /*65e0*/  UIADD3 UR8, UR11, -0x1, URZ ;  /* 0xffffffff0b087890 */ /* 0x000fe4000fffe03f */
[----:B------:R-:W-:-:S10]  /*65f0*/  ULDC UR6, c[0x0][0x32c] ;  /* 0x0000cb0000067ab9 */ /* 0x000fd40000000800 */
[----:B------:R-:W-:Y:S05]  /*6600*/  @P0 BRA `(.L_x_329) ;  /* 0x0000008000000947 */ /* 0x000fea0003800000 */
[----:B------:R-:W-:Y:S02]  /*6610*/  UISETP.NE.AND UP0, UPT, UR6, 0x1, UPT ;  /* 0x000000010600788c */ /* 0x000fe4000bf05270 */
[----:B------:R-:W-:Y:S02]  /*6620*/  UIADD3 UR8, -UR11, URZ, URZ ;  /* 0x0000003f0b087290 */ /* 0x000fe4000fffe13f */
[----:B------:R-:W-:Y:S02]  /*6630*/  ULDC.64 UR4, c[0x0][0x330] ;  /* 0x0000cc0000047ab9 */ /* 0x000fe40000000a00 */
[----:B------:R-:W-:-:S07]  /*6640*/  UIMAD.WIDE.U32 UR26, UR8, UR4, URZ ;  /* 0x00000004081a72a5 */ /* 0x000fce000f8e003f */
[----:B------:R-:W-:Y:S02]  /*6650*/  @UP0 UMOV UR11, UR27 ;  /* 0x0000001b000b0c82 */ /* 0x000fe40008000000 */
[----:B------:R-:W-:-:S04]  /*6660*/  @UP0 USHF.R.U32.HI UR8, URZ, UR5, UR11 ;  /* 0x000000053f080299 */ /* 0x000fc8000801160b */
[----:B------:R-:W-:Y:S01]  /*6670*/  ULOP3.LUT UR8, URZ, UR8, URZ, 0x33, !UPT ;  /* 0x000000083f087292 */ /* 0x000fe2000f8e333f */
[----:B------:R-:W-:Y:S05]  /*6680*/  BRA `(.L_x_330) ;  /* 0x0000005000007947 */ /* 0x000fea0003800000 */
.L_x_329:
[----:B------:R-:W-:Y:S02]  /*6690*/  UISETP.NE.AND UP0, UPT, UR6, 0x1, UPT ;  /* 0x000000010600788c */ /* 0x000fe4000bf05270 */
[----:B------:R-:W-:Y:S02]  /*66a0*/  ULDC.64 UR4, c[0x0][0x330] ;  /* 0x0000cc0000047ab9 */ /* 0x000fe40000000a00 */
[----:B------:R-:W-:-:S07]  /*66b0*/  UIMAD.WIDE.U32 UR26, UR8, UR4, URZ ;  /* 0x00000004081a72a5 */ /* 0x000fce000f8e003f */
[----:B------:R-:W-:Y:S02]  /*66c0*/  @UP0 UMOV UR11, UR27 ;  /* 0x0000001b000b0c82 */ /* 0x000fe40008000000 */
[----:B------:R-:W-:Y:S02]  /*66d0*/  @UP0 USHF.R.U32.HI UR8, URZ, UR5, UR11 ;  /* 0x000000053f080299 */ /* 0x000fe4000801160b */
.L_x_330:
[----:B------:R-:W-:Y:S02]  /*66e0*/  ULDC UR4, c[0x0][0x32c] ;  /* 0x0000cb0000047ab9 */ /* 0x000fe40000000800 */
[----:B------:R-:W-:-:S04]  /*66f0*/  UIMAD UR4, UR8, UR6, UR4 ;  /* 0x00000006080472a4 */ /* 0x000fc8000f8e0204 */
[----:B------:R-:W-:-:S04]  /*6700*/  UISETP.LT.AND UP0, UPT, UR7, UR4, UPT ;  /* 0x000000040700728c */ /* 0x000fc8000bf01270 */
[----:B------:R-:W-:-:S04]  /*6710*/  USEL UR7, UR7, UR4, UP0 ;  /* 0x0000000407077287 */ /* 0x000fc80008000000 */
.L_x_328:
[----:B------:R-:W-:Y:S01]  /*6720*/  UIADD3 UR6, UR7, 0x3f, URZ ;  /* 0x0000003f07067890 */ /* 0x000fe2000fffe03f */
[----:B------:R-:W-:Y:S01]  /*6730*/  PLOP3.LUT P0, PT, PT, PT, UP2, 0x40, 0x0 ;  /* 0x000000000000781c */ /* 0x000fe20003f0e828 */
[----:B------:R-:W-:Y:S02]  /*6740*/  ULDC.64 UR4, c[0x0][0x2c8] ;  /* 0x0000b20000047ab9 */ /* 0x000fe40000000a00 */
[----:B------:R-:W-:Y:S02]  /*6750*/  USHF.R.S32.HI UR7, URZ, 0x1f, UR6 ;  /* 0x0000001f3f077899 */ /* 0x000fe40008011406 */
[----:B------:R-:W-:Y:S02]  /*6760*/  UIMAD.WIDE.U32 UR26, UR18, UR4, URZ ;  /* 0x00000004121a72a5 */ /* 0x000fe4000f8e003f */
[----:B------:R-:W-:Y:S02]  /*6770*/  ULEA.HI UR7, UR7, UR6, URZ, 0x6 ;  /* 0x0000000607077291 */ /* 0x000fe4000f8f303f */
[----:B------:R-:W-:-:S02]  /*6780*/  ULDC UR4, c[0x0][0x324] ;  /* 0x0000c90000047ab9 */ /* 0x000fc40000000800 */
[----:B------:R-:W-:Y:S02]  /*6790*/  UMOV UR6, UR18 ;  /* 0x0000001200067c82 */ /* 0x000fe40008000000 */
[----:B------:R-:W-:Y:S02]  /*67a0*/  USHF.R.S32.HI UR7, URZ, 0x6, UR7 ;  /* 0x000000063f077899 */ /* 0x000fe40008011407 */
[----:B------:R-:W-:Y:S02]  /*67b0*/  @UP3 USHF.R.U32.HI UR6, URZ, UR5, UR27 ;  /* 0x000000053f063299 */ /* 0x000fe4000801161b */
[----:B------:R-:W-:Y:S02]  /*67c0*/  UISETP.LT.AND UP0, UPT, UR7, UR9, UPT ;  /* 0x000000090700728c */ /* 0x000fe4000bf01270 */
[----:B------:R-:W-:Y:S02]  /*67d0*/  UIADD3 UR5, UR10, UR6, URZ ;  /* 0x000000060a057290 */ /* 0x000fe4000fffe03f */
[----:B------:R-:W-:-:S02]  /*67e0*/  USEL UR9, UR7, UR9, UP0 ;  /* 0x0000000907097287 */ /* 0x000fc40008000000 */
[----:B------:R-:W-:Y:S01]  /*67f0*/  UIADD3 UR6, UR5, -UR4, URZ ;  /* 0x8000000405067290 */ /* 0x000fe2000fffe03f */
        /* <DEDUP_REMOVED lines=14> */
.L_x_332:
[----:B------:R-:W-:Y:S02]  /*68e0*/  ULDC UR4, c[0x0][0x32c] ;  /* 0x0000cb0000047ab9 */ /* 0x000fe40000000800 */
[----:B------:R-:W-:-:S03]  /*68f0*/  UISETP.NE.AND UP0, UPT, UR4, 0x1, UPT ;  /* 0x000000010400788c */ /* 0x000fc6000bf05270 */
[----:B------:R-:W-:Y:S02]  /*6900*/  ULDC.64 UR4, c[0x0][0x330] ;  /* 0x0000cc0000047ab9 */ /* 0x000fe40000000a00 */
[----:B------:R-:W-:-:S07]  /*6910*/  UIMAD.WIDE.U32 UR26, UR7, UR4, URZ ;  /* 0x00000004071a72a5 */ /* 0x000fce000f8e003f */
[----:B------:R-:W-:Y:S02]  /*6920*/  @UP0 UMOV UR11, UR27 ;  /* 0x0000001b000b0c82 */ /* 0x000fe40008000000 */
[----:B------:R-:W-:Y:S02]  /*6930*/  @UP0 USHF.R.U32.HI UR7, URZ, UR5, UR11 ;  /* 0x000000053f070299 */ /* 0x000fe4000801160b */
.L_x_333:
[----:B------:R-:W-:Y:S02]  /*6940*/  ULDC UR4, c[0x0][0x32c] ;  /* 0x0000cb0000047ab9 */ /* 0x000fe40000000800 */
[----:B------:R-:W-:-:S04]  /*6950*/  UIMAD UR4, UR7, UR4, URZ ;  /* 0x00000004070472a4 */ /* 0x000fc8000f8e023f */
[----:B------:R-:W-:-:S04]  /*6960*/  UISETP.LT.AND UP0, UPT, UR6, UR4, UPT ;  /* 0x000000040600728c */ /* 0x000fc8000bf01270 */
[----:B------:R-:W-:-:S04]  /*6970*/  USEL UR6, UR6, UR4, !UP0 ;  /* 0x0000000406067287 */ /* 0x000fc8000c000000 */
.L_x_331:
[----:B------:R-:W-:Y:S01]  /*6980*/  USHF.R.S32.HI UR4, URZ, 0x1f, UR6 ;  /* 0x0000001f3f047899 */ /* 0x000fe20008011406 */
[----:B------:R-:W-:Y:S01]  /*6990*/  PLOP3.LUT P2, PT, PT, PT, PT, 0x80, 0x0 ;  /* 0x000000000000781c */ /* 0x000fe20003f4f070 */
[----:B-1----:R-:W-:Y:S01]  /*69a0*/  IMAD.MOV.U32 R3, RZ, RZ, RZ ;  /* 0x000000ffff037224 */ /* 0x002fe200078e00ff */
        /* <DEDUP_REMOVED lines=10> */
[----:B------:R-:W-:Y:S01]  /*6a50*/  MOV R85, RZ ;  /* 0x000000ff00557202 */ /* 0x000fe20000000f00 */
[----:B------:R-:W-:Y:S01]  /*6a60*/  CS2R R6, SRZ ;  /* 0x0000000000067805 */ /* 0x000fe2000001ff00 */
[----:B------:R-:W-:Y:S01]  /*6a70*/  IMAD.MOV.U32 R82, RZ, RZ, RZ ;  /* 0x000000ffff527224 */ /* 0x000fe200078e00ff */
        /* <DEDUP_REMOVED lines=37> */
[----:B-----5:R-:W-:Y:S01]  /*6cd0*/  CS2R R100, SRZ ;  /* 0x0000000000647805 */ /* 0x020fe2000001ff00 */
[----:B------:R-:W-:Y:S01]  /*6ce0*/  CS2R R126, SRZ ;  /* 0x00000000007e7805 */ /* 0x000fe2000001ff00 */
[----:B------:R-:W-:Y:S01]  /*6cf0*/  CS2R R124, SRZ ;  /* 0x00000000007c7805 */ /* 0x000fe2000001ff00 */
[----:B------:R-:W-:Y:S01]  /*6d00*/  CS2R R130, SRZ ;  /* 0x0000000000827805 */ /* 0x000fe2000001ff00 */
[----:B------:R-:W-:Y:S01]  /*6d10*/  CS2R R128, SRZ ;  /* 0x0000000000807805 */ /* 0x000fe2000001ff00 */
[----:B------:R-:W-:Y:S01]  /*6d20*/  MOV R8, RZ ;  /* 0x000000ff00087202 */ /* 0x000fe20000000f00 */
[----:B------:R-:W-:Y:S01]  /*6d30*/  IMAD.MOV.U32 R4, RZ, RZ, RZ ;  /* 0x000000ffff047224 */ /* 0x000fe200078e00ff */
[----:B------:R-:W-:Y:S05]  /*6d40*/  @!P0 BRA `(.L_x_334) ;  /* 0x000158a000008947 */ /* 0x000fea0003800000 */
[----:B------:R-:W-:Y:S02]  /*6d50*/  ULDC.64 UR4, c[0x0][0x340] ;  /* 0x0000d00000047ab9 */ /* 0x000fe40000000a00 */
[----:B------:R-:W-:-:S02]  /*6d60*/  UISETP.NE.U32.AND UP1, UPT, URZ, UR4, UPT ;  /* 0x000000043f00728c */ /* 0x000fc4000bf25070 */
[----:B------:R-:W-:Y:S02]  /*6d70*/  ULDC.64 UR6, c[0x0][0x340] ;  /* 0x0000d00000067ab9 */ /* 0x000fe40000000a00 */
[----:B------:R-:W-:-:S06]  /*6d80*/  UISETP.NE.AND.EX UP1, UPT, URZ, UR5, UPT, UP1 ;  /* 0x000000053f00728c */ /* 0x000fcc000bf25310 */
[----:B------:R-:W-:-:S05]  /*6d90*/  PLOP3.LUT P0, PT, PT, PT, UP1, 0x80, 0x0 ;  /* 0x000000000000781c */ /* 0x000fca0003f0f018 */
[----:B------:R-:W-:Y:S02]  /*6da0*/  @UP1 UMOV UR4, 0x4 ;  /* 0x0000000400041882 */ /* 0x000fe40000000000 */
[----:B------:R-:W-:-:S06]  /*6db0*/  @UP1 UIMAD.WIDE UR4, UR24, UR4, UR6 ;  /* 0x00000004180412a5 */ /* 0x000fcc000f8e0206 */
[----:B------:R-:W-:Y:S02]  /*6dc0*/  IMAD.U32 R3, RZ, RZ, UR5 ;  /* 0x00000005ff037e24 */ /* 0x000fe4000f8e00ff */
[----:B------:R-:W-:Y:S01]  /*6dd0*/  IMAD.U32 R2, RZ, RZ, UR4 ;  /* 0x00000004ff027e24 */ /* 0x000fe2000f8e00ff */
[----:B------:R-:W-:Y:S01]  /*6de0*/  SHF.R.S32.HI R80, RZ, 0x1f, R83 ;  /* 0x0000001fff507819 */ /* 0x000fe20000011453 */
[----:B------:R-:W-:Y:S02]  /*6df0*/  USHF.R.S32.HI UR6, URZ, 0x1f, UR21 ;  /* 0x0000001f3f067899 */ /* 0x000fe40008011415 */
[----:B------:R-:W-:Y:S01]  /*6e00*/  ULDC.64 UR4, c[0x0][0x178] ;  /* 0x00005e0000047ab9 */ /* 0x000fe20000000a00 */
[----:B------:R1:W2:Y:S01]  /*6e10*/  @P0 LDG.E R3, [R2.64] ;  /* 0x0000001c02030981 */ /* 0x0002a2000c1e1900 */
[CC--:B------:R-:W-:Y:S01]  /*6e20*/  LEA.HI R0, R80.reuse, R83.reuse, RZ, 0x3 ;  /* 0x0000005350007211 */ /* 0x0c0fe200078f18ff */
[----:B------:R-:W-:Y:S01]  /*6e30*/  UIMAD UR6, UR6, UR4, URZ ;  /* 0x00000004060672a4 */ /* 0x000fe2000f8e023f */
[----:B------:R-:W-:Y:S01]  /*6e40*/  LEA.HI R8, R80, R83, RZ, 0x4 ;  /* 0x0000005350087211 */ /* 0x000fe200078f20ff */
[----:B------:R-:W-:Y:S01]  /*6e50*/  UIMAD.WIDE.U32 UR26, UR21, UR4, URZ ;  /* 0x00000004151a72a5 */ /* 0x000fe2000f8e003f */
[----:B------:R-:W-:Y:S01]  /*6e60*/  SHF.R.S32.HI R42, RZ, 0x3, R0 ;  /* 0x00000003ff2a7819 */ /* 0x000fe20000011400 */
[----:B------:R-:W-:Y:S01]  /*6e70*/  UIMAD UR21, UR21, UR5, UR6 ;  /* 0x00000005151572a4 */ /* 0x000fe2000f8e0206 */
[----:B------:R-:W-:Y:S01]  /*6e80*/  LOP3.LUT R0, R0, 0xfffffff8, RZ, 0xc0, !PT ;  /* 0xfffffff800007812 */ /* 0x000fe200078ec0ff */
[----:B------:R-:W-:Y:S01]  /*6e90*/  USHF.R.S32.HI UR11, URZ, 0x1f, UR24 ;  /* 0x0000001f3f0b7899 */ /* 0x000fe20008011418 */
[----:B------:R-:W-:Y:S01]  /*6ea0*/  SHF.R.S32.HI R4, RZ, 0x4, R8 ;  /* 0x00000004ff047819 */ /* 0x000fe20000011408 */
[----:B------:R-:W-:Y:S01]  /*6eb0*/  IMAD.SHL.U32 R13, R42, 0x40, RZ ;  /* 0x000000402a0d7824 */ /* 0x000fe200078e00ff */
[----:B------:R-:W-:Y:S01]  /*6ec0*/  ULDC.64 UR6, c[0x0][0x348] ;  /* 0x0000d20000067ab9 */ /* 0x000fe20000000a00 */
[----:B------:R-:W-:Y:S01]  /*6ed0*/  IMAD.IADD R0, R83, 0x1, -R0 ;  /* 0x0000000153007824 */ /* 0x000fe200078e0a00 */
[----:B------:R-:W-:Y:S01]  /*6ee0*/  LEA.HI R43, R8, R4, RZ, 0x1 ;  /* 0x00000004082b7211 */ /* 0x000fe200078f08ff */
[----:B------:R-:W-:Y:S01]  /*6ef0*/  UIADD3 UR21, UR27, UR21, URZ ;  /* 0x000000151b157290 */ /* 0x000fe2000fffe03f */
[----:B------:R-:W-:Y:S01]  /*6f00*/  LOP3.LUT R13, R13, 0x1c0, RZ, 0xc0, !PT ;  /* 0x000001c00d0d7812 */ /* 0x000fe200078ec0ff */
[----:B------:R-:W-:Y:S01]  /*6f10*/  IMAD.SHL.U32 R18, R0, 0x8, RZ ;  /* 0x0000000800127824 */ /* 0x000fe200078e00ff */
[----:B------:R-:W-:Y:S01]  /*6f20*/  LOP3.LUT R43, R43, 0xfffffffe, RZ, 0xc0, !PT ;  /* 0xfffffffe2b2b7812 */ /* 0x000fe200078ec0ff */
[----:B------:R-:W-:Y:S01]  /*6f30*/  ULDC.64 UR4, c[0x0][0x1b8] ;  /* 0x00006e0000047ab9 */ /* 0x000fe20000000a00 */
[----:B------:R-:W-:Y:S01]  /*6f40*/  PLOP3.LUT P2, PT, PT, PT, UP3, 0x80, 0x0 ;  /* 0x000000000000781c */ /* 0x000fe20003f4f038 */
[----:B------:R-:W-:Y:S01]  /*6f50*/  UISETP.NE.U32.AND UP0, UPT, URZ, UR6, UPT ;  /* 0x000000063f00728c */ /* 0x000fe2000bf05070 */
[----:B------:R-:W-:Y:S01]  /*6f60*/  LOP3.LUT R8, R8, 0xfffffff0, RZ, 0xc0, !PT ;  /* 0xfffffff008087812 */ /* 0x000fe200078ec0ff */
[----:B------:R-:W-:Y:S01]  /*6f70*/  IMAD.IADD R43, R4, 0x1, -R43 ;  /* 0x00000001042b7824 */ /* 0x000fe200078e0a2b */
[----:B------:R-:W-:Y:S01]  /*6f80*/  IADD3 R4, R18, 0x80, RZ ;  /* 0x0000008012047810 */ /* 0x000fe20007ffe0ff */
[----:B------:R-:W-:Y:S01]  /*6f90*/  UMOV UR20, UR26 ;  /* 0x0000001a00147c82 */ /* 0x000fe20008000000 */
[----:B-1----:R-:W-:Y:S01]  /*6fa0*/  LOP3.LUT R2, R13, 0x38, R18, 0xf8, !PT ;  /* 0x000000380d027812 */ /* 0x002fe200078ef812 */
[----:B------:R-:W-:Y:S01]  /*6fb0*/  UIMAD UR6, UR14, UR4, URZ ;  /* 0x000000040e0672a4 */ /* 0x000fe2000f8e023f */
[----:B------:R-:W-:Y:S01]  /*6fc0*/  SHF.R.U32.HI R13, RZ, 0x3, R13 ;  /* 0x00000003ff0d7819 */ /* 0x000fe2000001160d */
[----:B------:R-:W-:Y:S01]  /*6fd0*/  UIMAD.WIDE.U32 UR20, UR15, UR4, UR20 ;  /* 0x000000040f1472a5 */ /* 0x000fe2000f8e0014 */
[----:B------:R-:W-:Y:S01]  /*6fe0*/  ISETP.GE.AND P3, PT, R4, c[0x0][0x1d4], PT ;  /* 0x0000750004007a0c */ /* 0x000fe20003f66270 */
[----:B------:R-:W-:Y:S01]  /*6ff0*/  USHF.R.S32.HI UR4, URZ, 0x1f, UR19 ;  /* 0x0000001f3f047899 */ /* 0x000fe20008011413 */
[----:B------:R-:W-:Y:S01]  /*7000*/  LOP3.LUT R13, R2, R13, RZ, 0x3c, !PT ;  /* 0x0000000d020d7212 */ /* 0x000fe200078e3cff */
[----:B------:R-:W-:Y:S01]  /*7010*/  IMAD R2, R0, 0x20, R42 ;  /* 0x0000002000027824 */ /* 0x000fe200078e022a */
[----:B------:R-:W-:Y:S01]  /*7020*/  PLOP3.LUT P1, PT, PT, PT, UP3, 0x80, 0x0 ;  /* 0x000000000000781c */ /* 0x000fe20003f2f038 */
[----:B------:R-:W-:Y:S01]  /*7030*/  UISETP.NE.AND.EX UP0, UPT, URZ, UR7, UPT, UP0 ;  /* 0x000000073f00728c */ /* 0x000fe2000bf05300 */
[----:B------:R-:W-:Y:S01]  /*7040*/  P2R R199, PR, RZ, 0x8 ;  /* 0x00000008ffc77803 */ /* 0x000fe20000000000 */
[----:B------:R-:W-:Y:S01]  /*7050*/  UIMAD UR6, UR15, UR5, UR6 ;  /* 0x000000050f0672a4 */ /* 0x000fe2000f8e0206 */
[----:B------:R-:W-:Y:S01]  /*7060*/  IADD3 R15, P3, R42, UR19, RZ ;  /* 0x000000132a0f7c10 */ /* 0x000fe2000ff7e0ff */
[----:B------:R-:W-:Y:S01]  /*7070*/  IMAD.IADD R8, R83, 0x1, -R8 ;  /* 0x0000000153087824 */ /* 0x000fe200078e0a08 */
[----:B------:R-:W-:Y:S01]  /*7080*/  IADD3 R2, R2, UR18, RZ ;  /* 0x0000001202027c10 */ /* 0x000fe2000fffe0ff */
[----:B------:R-:W-:Y:S01]  /*7090*/  USEL UR13, UR24, URZ, !UP0 ;  /* 0x0000003f180d7287 */ /* 0x000fe2000c000000 */
[----:B------:R-:W-:Y:S01]  /*70a0*/  LEA.HI.X.SX32 R4, R42, UR4, 0x1, P3 ;  /* 0x000000042a047c11 */ /* 0x000fe200098f0eff */
[----:B------:R-:W-:Y:S01]  /*70b0*/  UIADD3 UR21, UR21, UR6, URZ ;  /* 0x0000000615157290 */ /* 0x000fe2000fffe03f */
[----:B------:R-:W-:Y:S01]  /*70c0*/  SHF.R.S32.HI R9, RZ, 0x1f, R8 ;  /* 0x0000001fff097819 */ /* 0x000fe20000011408 */
[----:B------:R-:W-:Y:S01]  /*70d0*/  USEL UR7, UR11, URZ, !UP0 ;  /* 0x0000003f0b077287 */ /* 0x000fe2000c000000 */
[----:B------:R-:W-:Y:S01]  /*70e0*/  @P2 IMAD.HI.U32 R5, R2, c[0x0][0x2c8], RZ ;  /* 0x0000b20002052a27 */ /* 0x000fe200078e00ff */
[----:B------:R-:W-:Y:S01]  /*70f0*/  ULDC.64 UR4, c[0x0][0x1c0] ;  /* 0x0000700000047ab9 */ /* 0x000fe20000000a00 */
[----:B------:R-:W-:Y:S01]  /*7100*/  SHF.R.S32.HI R19, RZ, 0x1f, R18 ;  /* 0x0000001fff137819 */ /* 0x000fe20000011412 */
[----:B------:R-:W-:Y:S01]  /*7110*/  UIMAD.WIDE.U32 UR26, UR13, UR4, UR20 ;  /* 0x000000040d1a72a5 */ /* 0x000fe2000f8e0014 */
[C---:B------:R-:W-:Y:S01]  /*7120*/  IMAD R10, R4.reuse, c[0x0][0x1e0], RZ ;  /* 0x00007800040a7a24 */ /* 0x040fe200078e02ff */
[----:B------:R-:W-:Y:S01]  /*7130*/  UIMAD UR7, UR7, UR4, URZ ;  /* 0x00000004070772a4 */ /* 0x000fe2000f8e023f */
[----:B------:R-:W-:Y:S01]  /*7140*/  IMAD R4, R4, c[0x0][0x208], RZ ;  /* 0x0000820004047a24 */ /* 0x000fe200078e02ff */
[----:B------:R-:W-:Y:S01]  /*7150*/  LEA.HI R9, R9, R8, RZ, 0x3 ;  /* 0x0000000809097211 */ /* 0x000fe200078f18ff */
[----:B------:R-:W-:Y:S01]  /*7160*/  IMAD.MOV.U32 R6, RZ, RZ, R2 ;  /* 0x000000ffff067224 */ /* 0x000fe200078e0002 */
[----:B------:R-:W-:Y:S01]  /*7170*/  @P1 SHF.R.U32.HI R6, RZ, c[0x0][0x2cc], R5 ;  /* 0x0000b300ff061a19 */ /* 0x000fe20000011605 */
[----:B------:R-:W-:Y:S01]  /*7180*/  UIMAD UR5, UR13, UR5, UR7 ;  /* 0x000000050d0572a4 */ /* 0x000fe2000f8e0207 */
[----:B------:R-:W-:Y:S01]  /*7190*/  IMAD R5, R15, c[0x0][0x1e4], R10 ;  /* 0x000079000f057a24 */ /* 0x000fe200078e020a */
[----:B------:R-:W-:Y:S01]  /*71a0*/  LOP3.LUT R7, R9, 0xfffffff8, RZ, 0xc0, !PT ;  /* 0xfffffff809077812 */ /* 0x000fe200078ec0ff */
[C---:B------:R-:W-:Y:S01]  /*71b0*/  IMAD R4, R15.reuse, c[0x0][0x20c], R4 ;  /* 0x000083000f047a24 */ /* 0x040fe200078e0204 */
[----:B------:R-:W-:Y:S01]  /*71c0*/  UIADD3 UR6, UR27, UR5, URZ ;  /* 0x000000051b067290 */ /* 0x000fe2000fffe03f */
[C-C-:B------:R-:W-:Y:S01]  /*71d0*/  IMAD.WIDE.U32 R16, R15.reuse, c[0x0][0x1e0], R18.reuse ;  /* 0x000078000f107a25 */ /* 0x140fe200078e0012 */
[----:B------:R-:W-:Y:S01]  /*71e0*/  LEA.HI R40, R80, R83, RZ, 0x6 ;  /* 0x0000005350287211 */ /* 0x000fe200078f30ff */
[----:B------:R-:W-:Y:S01]  /*71f0*/  ULDC.64 UR4, c[0x0][0x350] ;  /* 0x0000d40000047ab9 */ /* 0x000fe20000000a00 */
[----:B------:R-:W-:Y:S01]  /*7200*/  BSSY B0, `(.L_x_335) ;  /* 0x0000064000007945 */ /* 0x000fe20003800000 */
[----:B------:R-:W-:Y:S01]  /*7210*/  IMAD.WIDE.U32 R14, R15, c[0x0][0x208], R18 ;  /* 0x000082000f0e7a25 */ /* 0x000fe200078e0012 */
[----:B------:R-:W-:Y:S01]  /*7220*/  UISETP.NE.U32.AND UP0, UPT, URZ, UR4, UPT ;  /* 0x000000043f00728c */ /* 0x000fe2000bf05070 */
[----:B------:R-:W-:-:S02]  /*7230*/  ISETP.GE.AND P5, PT, R18, c[0x0][0x1d4], PT ;  /* 0x0000750012007a0c */ /* 0x000fc40003fa6270 */
[----:B------:R-:W-:Y:S01]  /*7240*/  IMAD.MOV R11, RZ, RZ, -R6 ;  /* 0x000000ffff0b7224 */ /* 0x000fe200078e0a06 */
[----:B------:R-:W-:Y:S01]  /*7250*/  UISETP.NE.AND.EX UP0, UPT, URZ, UR5, UPT, UP0 ;  /* 0x000000053f00728c */ /* 0x000fe2000bf05300 */
[----:B------:R-:W-:Y:S02]  /*7260*/  IMAD.IADD R17, R17, 0x1, R5 ;  /* 0x0000000111117824 */ /* 0x000fe400078e0205 */
[----:B------:R-:W-:Y:S01]  /*7270*/  IMAD.IADD R5, R15, 0x1, R4 ;  /* 0x000000010f057824 */ /* 0x000fe200078e0204 */
[----:B------:R-:W-:Y:S01]  /*7280*/  ULDC.64 UR4, c[0x0][0x210] ;  /* 0x0000840000047ab9 */ /* 0x000fe20000000a00 */
[----:B------:R-:W-:Y:S02]  /*7290*/  IMAD.MOV.U32 R4, RZ, RZ, R14 ;  /* 0x000000ffff047224 */ /* 0x000fe400078e000e */
[----:B------:R-:W-:Y:S02]  /*72a0*/  IMAD.IADD R7, R8, 0x1, -R7 ;  /* 0x0000000108077824 */ /* 0x000fe400078e0a07 */
[----:B------:R-:W-:-:S02]  /*72b0*/  IMAD R2, R11, c[0x0][0x2c4], R2 ;  /* 0x0000b1000b027a24 */ /* 0x000fc400078e0202 */
[----:B------:R-:W-:Y:S01]  /*72c0*/  IMAD.U32 R14, RZ, RZ, UR15 ;  /* 0x0000000fff0e7e24 */ /* 0x000fe2000f8e00ff */
[C---:B------:R-:W-:Y:S01]  /*72d0*/  LOP3.LUT P4, RZ, R7.reuse, 0x4, RZ, 0xc0, !PT ;  /* 0x0000000407ff7812 */ /* 0x040fe2000788c0ff */
[----:B------:R-:W-:Y:S01]  /*72e0*/  IMAD.U32 R11, RZ, RZ, UR27 ;  /* 0x0000001bff0b7e24 */ /* 0x000fe2000f8e00ff */
[C---:B------:R-:W-:Y:S01]  /*72f0*/  LOP3.LUT P2, RZ, R7.reuse, 0x2, RZ, 0xc0, !PT ;  /* 0x0000000207ff7812 */ /* 0x040fe2000784c0ff */
[----:B------:R-:W-:Y:S02]  /*7300*/  IMAD.U32 R10, RZ, RZ, UR26 ;  /* 0x0000001aff0a7e24 */ /* 0x000fe4000f8e00ff */
[----:B------:R-:W-:Y:S01]  /*7310*/  IMAD.U32 R11, RZ, RZ, UR6 ;  /* 0x00000006ff0b7e24 */ /* 0x000fe2000f8e00ff */
[----:B------:R-:W-:Y:S01]  /*7320*/  ULDC.64 UR6, c[0x0][0x1e8] ;  /* 0x00007a0000067ab9 */ /* 0x000fe20000000a00 */
[----:B------:R-:W-:Y:S01]  /*7330*/  IMAD.WIDE.U32 R14, R14, c[0x0][0x210], R4 ;  /* 0x000084000e0e7a25 */ /* 0x000fe200078e0004 */
[----:B------:R-:W-:Y:S02]  /*7340*/  UIMAD UR6, UR14, UR6, URZ ;  /* 0x000000060e0672a4 */ /* 0x000fe4000f8e023f */
[----:B------:R-:W-:Y:S01]  /*7350*/  UIMAD UR14, UR14, UR4, URZ ;  /* 0x000000040e0e72a4 */ /* 0x000fe2000f8e023f */
[----:B------:R-:W-:Y:S01]  /*7360*/  IMAD.SHL.U32 R5, R7, 0x40, RZ ;  /* 0x0000004007057824 */ /* 0x000fe200078e00ff */
[----:B------:R-:W-:Y:S01]  /*7370*/  UIMAD UR13, UR15, UR7, UR6 ;  /* 0x000000070f0d72a4 */ /* 0x000fe2000f8e0206 */
[----:B------:R-:W-:Y:S01]  /*7380*/  IMAD.U32 R204, RZ, RZ, UR15 ;  /* 0x0000000fffcc7e24 */ /* 0x000fe2000f8e00ff */
[----:B------:R-:W-:Y:S01]  /*7390*/  UIMAD UR14, UR15, UR5, UR14 ;  /* 0x000000050f0e72a4 */ /* 0x000fe2000f8e020e */
[----:B------:R-:W-:Y:S01]  /*73a0*/  IMAD.SHL.U32 R4, R43, 0x8, RZ ;  /* 0x000000082b047824 */ /* 0x000fe200078e00ff */
[----:B------:R-:W-:Y:S01]  /*73b0*/  ULDC.64 UR6, c[0x0][0x1f0] ;  /* 0x00007c0000067ab9 */ /* 0x000fe20000000a00 */
[----:B------:R-:W-:Y:S01]  /*73c0*/  IMAD.WIDE.U32 R204, R204, c[0x0][0x1e8], R16 ;  /* 0x00007a00cccc7a25 */ /* 0x000fe200078e0010 */
[----:B------:R-:W-:Y:S01]  /*73d0*/  ULDC.64 UR4, c[0x0][0x218] ;  /* 0x0000860000047ab9 */ /* 0x000fe20000000a00 */
[----:B------:R-:W-:-:S02]  /*73e0*/  LOP3.LUT R5, R5, 0x1c0, RZ, 0xc0, !PT ;  /* 0x000001c005057812 */ /* 0x000fc400078ec0ff */
[----:B------:R-:W-:Y:S01]  /*73f0*/  IADD3 R15, R15, UR14, RZ ;  /* 0x0000000e0f0f7c10 */ /* 0x000fe2000fffe0ff */
[----:B------:R-:W-:Y:S01]  /*7400*/  IMAD.SHL.U32 R40, R40, 0x8, RZ ;  /* 0x0000000828287824 */ /* 0x000fe200078e00ff */
[----:B------:R-:W-:Y:S01]  /*7410*/  IADD3 R205, R205, UR13, RZ ;  /* 0x0000000dcdcd7c10 */ /* 0x000fe2000fffe0ff */
[----:B------:R-:W-:Y:S01]  /*7420*/  IMAD.SHL.U32 R9, R9, 0x40, RZ ;  /* 0x0000004009097824 */ /* 0x000fe200078e00ff */
[----:B------:R-:W-:Y:S02]  /*7430*/  LOP3.LUT R4, R5, 0x8, R4, 0xf8, !PT ;  /* 0x0000000805047812 */ /* 0x000fe400078ef804 */
[----:B------:R-:W-:Y:S02]  /*7440*/  SHF.R.U32.HI R5, RZ, 0x3, R5 ;  /* 0x00000003ff057819 */ /* 0x000fe40000011605 */
[----:B------:R-:W-:Y:S02]  /*7450*/  LOP3.LUT R40, R13, 0xfffffe00, R40, 0xf8, !PT ;  /* 0xfffffe000d287812 */ /* 0x000fe400078ef828 */
[----:B------:R-:W-:-:S04]  /*7460*/  LOP3.LUT R4, R4, R5, RZ, 0x3c, !PT ;  /* 0x0000000504047212 */ /* 0x000fc800078e3cff */
[----:B------:R-:W-:Y:S01]  /*7470*/  LOP3.LUT R4, R4, 0xfffffe00, R9, 0xf8, !PT ;  /* 0xfffffe0004047812 */ /* 0x000fe200078ef809 */
[----:B--2---:R1:W2:Y:S02]  /*7480*/  @P0 R2UR UR20, R3 ;  /* 0x00000000031403c2 */ /* 0x0042a400000e0000 */
[----:B-1----:R-:W-:Y:S01]  /*7490*/  SHF.R.S32.HI R3, RZ, 0x1f, R6 ;  /* 0x0000001fff037819 */ /* 0x002fe20000011406 */
[----:B--2---:R-:W-:-:S03]  /*74a0*/  @UP1 USHF.R.S32.HI UR21, URZ, 0x1f, UR20 ;  /* 0x0000001f3f151899 */ /* 0x004fc60008011414 */
[----:B------:R-:W-:Y:S01]  /*74b0*/  @!UP1 UMOV UR20, UR24 ;  /* 0x0000001800149c82 */ /* 0x000fe20008000000 */
[----:B------:R-:W-:Y:S01]  /*74c0*/  IMAD R3, R3, c[0x0][0x1b0], RZ ;  /* 0x00006c0003037a24 */ /* 0x000fe200078e02ff */
[----:B------:R-:W-:Y:S02]  /*74d0*/  USEL UR20, UR20, URZ, !UP0 ;  /* 0x0000003f14147287 */ /* 0x000fe4000c000000 */
[----:B------:R-:W-:Y:S01]  /*74e0*/  @!UP1 UMOV UR21, UR11 ;  /* 0x0000000b00159c82 */ /* 0x000fe20008000000 */
[C---:B------:R-:W-:Y:S01]  /*74f0*/  IMAD R3, R6.reuse, c[0x0][0x1b4], R3 ;  /* 0x00006d0006037a24 */ /* 0x040fe200078e0203 */
[----:B------:R-:W-:Y:S01]  /*7500*/  USEL UR11, UR21, URZ, !UP0 ;  /* 0x0000003f150b7287 */ /* 0x000fe2000c000000 */
[----:B------:R-:W-:Y:S01]  /*7510*/  IMAD.WIDE.U32 R6, R6, c[0x0][0x1b0], R10 ;  /* 0x00006c0006067a25 */ /* 0x000fe200078e000a */
[----:B------:R-:W-:Y:S01]  /*7520*/  IADD3 R10, R42, UR18, RZ ;  /* 0x000000122a0a7c10 */ /* 0x000fe2000fffe0ff */
[----:B------:R-:W-:Y:S02]  /*7530*/  ULDC UR21, c[0x0][0x2c4] ;  /* 0x0000b10000157ab9 */ /* 0x000fe40000000800 */
[----:B------:R-:W-:Y:S01]  /*7540*/  IMAD.IADD R7, R7, 0x1, R3 ;  /* 0x0000000107077824 */ /* 0x000fe200078e0203 */
[----:B------:R-:W-:Y:S01]  /*7550*/  SHF.R.S32.HI R3, RZ, 0x1f, R2 ;  /* 0x0000001fff037819 */ /* 0x000fe20000011402 */
[----:B------:R-:W-:Y:S01]  /*7560*/  UIMAD UR21, UR23, UR21, URZ ;  /* 0x00000015171572a4 */ /* 0x000fe2000f8e023f */
[----:B------:R-:W-:Y:S01]  /*7570*/  IMAD.U32 R200, RZ, RZ, UR20 ;  /* 0x00000014ffc87e24 */ /* 0x000fe2000f8e00ff */
[----:B------:R-:W-:Y:S01]  /*7580*/  UIMAD UR6, UR11, UR6, URZ ;  /* 0x000000060b0672a4 */ /* 0x000fe2000f8e023f */
[----:B------:R-:W-:Y:S01]  /*7590*/  IMAD.WIDE.U32 R6, R2, c[0x0][0x1a8], R6 ;  /* 0x00006a0002067a25 */ /* 0x000fe200078e0006 */
[----:B------:R-:W-:-:S02]  /*75a0*/  UIMAD UR4, UR11, UR4, URZ ;  /* 0x000000040b0472a4 */ /* 0x000fc4000f8e023f */
[----:B------:R-:W-:Y:S01]  /*75b0*/  UIMAD UR6, UR20, UR7, UR6 ;  /* 0x00000007140672a4 */ /* 0x000fe2000f8e0206 */
[----:B------:R-:W-:Y:S01]  /*75c0*/  IMAD R3, R3, c[0x0][0x1a8], RZ ;  /* 0x00006a0003037a24 */ /* 0x000fe200078e02ff */
[----:B------:R-:W-:Y:S01]  /*75d0*/  LEA R12, P0, R6, c[0x0][0x160], 0x1 ;  /* 0x00005800060c7a11 */ /* 0x000fe200078008ff */
[----:B------:R-:W-:Y:S01]  /*75e0*/  UIMAD UR4, UR20, UR5, UR4 ;  /* 0x00000005140472a4 */ /* 0x000fe2000f8e0204 */
[----:B------:R-:W-:-:S03]  /*75f0*/  IMAD.WIDE.U32 R204, R200, c[0x0][0x1f0], R204 ;  /* 0x00007c00c8cc7a25 */ /* 0x000fc600078e00cc */
[----:B------:R1:W2:Y:S01]  /*7600*/  SHFL.IDX PT, R16, R12, RZ, 0x181f ;  /* 0x00181fff0c107589 */ /* 0x0002a200000e0000 */
[----:B------:R-:W-:Y:S01]  /*7610*/  IMAD R3, R2, c[0x0][0x1ac], R3 ;  /* 0x00006b0002037a24 */ /* 0x000fe200078e0203 */
[----:B------:R-:W-:Y:S01]  /*7620*/  IADD3 R211, R205, UR6, RZ ;  /* 0x00000006cdd37c10 */ /* 0x000fe2000fffe0ff */
[----:B------:R-:W-:-:S04]  /*7630*/  IMAD.WIDE.U32 R200, R200, c[0x0][0x218], R14 ;  /* 0x00008600c8c87a25 */ /* 0x000fc800078e000e */
[----:B------:R-:W-:Y:S01]  /*7640*/  IMAD.IADD R3, R7, 0x1, R3 ;  /* 0x0000000107037824 */ /* 0x000fe200078e0203 */
[----:B------:R-:W-:Y:S01]  /*7650*/  IADD3 R7, R18, 0x40, RZ ;  /* 0x0000004012077810 */ /* 0x000fe20007ffe0ff */
[----:B------:R-:W-:Y:S01]  /*7660*/  IMAD.MOV.U32 R2, RZ, RZ, 0x10 ;  /* 0x00000010ff027424 */ /* 0x000fe200078e00ff */
[----:B------:R-:W-:Y:S02]  /*7670*/  IADD3 R207, R201, UR4, RZ ;  /* 0x00000004c9cf7c10 */ /* 0x000fe4000fffe0ff */
[----:B------:R-:W-:Y:S01]  /*7680*/  LEA.HI.X R11, R6, c[0x0][0x164], R3, 0x1, P0 ;  /* 0x00005900060b7a11 */ /* 0x000fe200000f0c03 */
[----:B------:R-:W-:Y:S01]  /*7690*/  IMAD.SHL.U32 R6, R0, 0x8, RZ ;  /* 0x0000000800067824 */ /* 0x000fe200078e00ff */
[----:B------:R-:W-:Y:S01]  /*76a0*/  ISETP.GE.AND P0, PT, R10, UR21, PT ;  /* 0x000000150a007c0c */ /* 0x000fe2000bf06270 */
[----:B------:R-:W-:Y:S01]  /*76b0*/  IMAD.MOV.U32 R3, RZ, RZ, 0x20 ;  /* 0x00000020ff037424 */ /* 0x000fe200078e00ff */
[----:B------:R-:W-:Y:S01]  /*76c0*/  ISETP.GE.AND P6, PT, R7, c[0x0][0x1d4], PT ;  /* 0x0000750007007a0c */ /* 0x000fe20003fc6270 */
[----:B------:R1:W3:Y:S01]  /*76d0*/  SHFL.IDX PT, R17, R11, RZ, 0x181f ;  /* 0x00181fff0b117589 */ /* 0x0002e200000e0000 */
[----:B------:R-:W-:-:S02]  /*76e0*/  IADD3 R5, R6, 0x80, RZ ;  /* 0x0000008006057810 */ /* 0x000fc40007ffe0ff */
[----:B------:R-:W-:Y:S02]  /*76f0*/  SEL R3, R3, 0xffffffe0, !P4 ;  /* 0xffffffe003037807 */ /* 0x000fe40006000000 */
[----:B------:R-:W-:Y:S02]  /*7700*/  ISETP.GE.AND P1, PT, R6, c[0x0][0x198], PT ;  /* 0x0000660006007a0c */ /* 0x000fe40003f26270 */
[----:B------:R-:W-:Y:S02]  /*7710*/  SEL R2, R2, 0xfffffff0, !P2 ;  /* 0xfffffff002027807 */ /* 0x000fe40005000000 */
[----:B------:R-:W-:Y:S02]  /*7720*/  ISETP.GE.AND P3, PT, R7, c[0x0][0x198], PT ;  /* 0x0000660007007a0c */ /* 0x000fe40003f66270 */
[----:B------:R-:W-:Y:S01]  /*7730*/  ISETP.GE.AND P4, PT, R5, c[0x0][0x198], PT ;  /* 0x0000660005007a0c */ /* 0x000fe20003f86270 */
[----:B------:R-:W-:Y:S07]  /*7740*/  @P0 BRA `(.L_x_336) ;  /* 0x000000f000000947 */ /* 0x000fee0003800000 */
[----:B--2---:R-:W-:Y:S02]  /*7750*/  SHF.R.S32.HI R14, RZ, 0x1f, R7 ;  /* 0x0000001fff0e7819 */ /* 0x004fe40000011407 */
[----:B------:R-:W-:-:S02]  /*7760*/  SHF.R.S32.HI R8, RZ, 0x1f, R5 ;  /* 0x0000001fff087819 */ /* 0x000fc40000011405 */
[----:B------:R-:W-:Y:S02]  /*7770*/  LEA.HI R9, R14, R7, RZ, 0x3 ;  /* 0x000000070e097211 */ /* 0x000fe400078f18ff */
[----:B------:R-:W-:Y:S01]  /*7780*/  LEA.HI R8, R8, R5, RZ, 0x3 ;  /* 0x0000000508087211 */ /* 0x000fe200078f18ff */
[----:B------:R-:W-:Y:S01]  /*7790*/  IMAD.SHL.U32 R5, R40, 0x2, RZ ;  /* 0x0000000228057824 */ /* 0x000fe200078e00ff */
[----:B------:R-:W-:Y:S02]  /*77a0*/  LEA R14, P0, R6, R16, 0x1 ;  /* 0x00000010060e7211 */ /* 0x000fe400078008ff */
[----:B------:R-:W-:Y:S02]  /*77b0*/  LOP3.LUT R9, R9, 0xfffffff8, RZ, 0xc0, !PT ;  /* 0xfffffff809097812 */ /* 0x000fe400078ec0ff */
[----:B------:R-:W-:Y:S02]  /*77c0*/  LOP3.LUT R8, R8, 0xfffffff8, RZ, 0xc0, !PT ;  /* 0xfffffff808087812 */ /* 0x000fe400078ec0ff */
[----:B---3--:R-:W-:Y:S01]  /*77d0*/  LEA.HI.X R15, R6, R17, R19, 0x1, P0 ;  /* 0x00000011060f7211 */ /* 0x008fe200000f0c13 */
[----:B------:R-:W-:-:S04]  /*77e0*/  IMAD.WIDE R20, R9, 0x2, R16 ;  /* 0x0000000209147825 */ /* 0x000fc800078e0210 */
[----:B------:R-:W-:Y:S01]  /*77f0*/  IMAD.WIDE R8, R8, 0x2, R16 ;  /* 0x0000000208087825 */ /* 0x000fe200078e0210 */
[----:B------:R-:W-:Y:S01]  /*7800*/  @!PT LDS RZ, [RZ] ;  /* 0x00000000fffff984 */ /* 0x000fe20000000800 */
[----:B------:R2:W-:Y:S04]  /*7810*/  LDGSTS.E.BYPASS.LTC128B.128 [R5+0xc100], [R14.64], !P1 ;  /* 0x0c1000000e057fae */ /* 0x0005e8000c901d5c */
[----:B------:R2:W-:Y:S04]  /*7820*/  LDGSTS.E.BYPASS.LTC128B.128 [R5+0x10100], [R20.64], !P3 ;  /* 0x1010000014057fae */ /* 0x0005e8000d901d5c */
[----:B------:R2:W-:Y:S02]  /*7830*/  LDGSTS.E.BYPASS.LTC128B.128 [R5+0x14100], [R8.64], !P4 ;  /* 0x1410000008057fae */ /* 0x0005e4000e101d5c */
.L_x_336:
[----:B--2---:R-:W-:Y:S05]  /*7840*/  BSYNC B0 ;  /* 0x0000000000007941 */ /* 0x004fea0003800000 */
.L_x_335:
[----:B------:R-:W-:Y:S01]  /*7850*/  IADD3 R5, R10, 0x20, RZ ;  /* 0x000000200a057810 */ /* 0x000fe20007ffe0ff */
[----:B---3--:R2:W3:Y:S01]  /*7860*/  SHFL.IDX PT, R17, R11, 0x1, 0x181f ;  /* 0x00381f000b117f89 */ /* 0x0084e200000e0000 */
[----:B------:R-:W-:Y:S02]  /*7870*/  BSSY B0, `(.L_x_337) ;  /* 0x0000014000007945 */ /* 0x000fe40003800000 */
[----:B------:R-:W-:Y:S01]  /*7880*/  ISETP.GE.AND P0, PT, R5, UR21, PT ;  /* 0x0000001505007c0c */ /* 0x000fe2000bf06270 */
[----:B------:R2:W4:-:S12]  /*7890*/  SHFL.IDX PT, R16, R12, 0x1, 0x181f ;  /* 0x00381f000c107f89 */ /* 0x00051800000e0000 */
[----:B------:R-:W-:Y:S05]  /*78a0*/  @P0 BRA `(.L_x_338) ;  /* 0x0000010000000947 */ /* 0x000fea0003800000 */
[----:B------:R-:W-:Y:S02]  /*78b0*/  IADD3 R8, R6, 0x80, RZ ;  /* 0x0000008006087810 */ /* 0x000fe40007ffe0ff */
[----:B------:R-:W-:Y:S02]  /*78c0*/  SHF.R.S32.HI R14, RZ, 0x1f, R7 ;  /* 0x0000001fff0e7819 */ /* 0x000fe40000011407 */
[----:B------:R-:W-:Y:S02]  /*78d0*/  SHF.R.S32.HI R5, RZ, 0x1f, R8 ;  /* 0x0000001fff057819 */ /* 0x000fe40000011408 */
[----:B------:R-:W-:Y:S02]  /*78e0*/  LEA.HI R9, R14, R7, RZ, 0x3 ;  /* 0x000000070e097211 */ /* 0x000fe400078f18ff */
[----:B------:R-:W-:Y:S01]  /*78f0*/  LEA.HI R5, R5, R8, RZ, 0x3 ;  /* 0x0000000805057211 */ /* 0x000fe200078f18ff */
[----:B------:R-:W-:Y:S01]  /*7900*/  IMAD.SHL.U32 R8, R40, 0x2, RZ ;  /* 0x0000000228087824 */ /* 0x000fe200078e00ff */
[----:B----4-:R-:W-:-:S02]  /*7910*/  LEA R14, P0, R6, R16, 0x1 ;  /* 0x00000010060e7211 */ /* 0x010fc400078008ff */
        /* <DEDUP_REMOVED lines=9> */
.L_x_338:
[----:B------:R-:W-:Y:S05]  /*79b0*/  BSYNC B0 ;  /* 0x0000000000007941 */ /* 0x000fea0003800000 */
.L_x_337:
[----:B------:R-:W-:Y:S01]  /*79c0*/  IADD3 R5, R10, 0x40, RZ ;  /* 0x000000400a057810 */ /* 0x000fe20007ffe0ff */
[----:B---3--:R3:W1:Y:S01]  /*79d0*/  SHFL.IDX PT, R17, R11, 0x2, 0x181f ;  /* 0x00581f000b117f89 */ /* 0x00866200000e0000 */
[----:B------:R-:W-:Y:S02]  /*79e0*/  BSSY B0, `(.L_x_339) ;  /* 0x0000014000007945 */ /* 0x000fe40003800000 */
[----:B------:R-:W-:Y:S01]  /*79f0*/  ISETP.GE.AND P0, PT, R5, UR21, PT ;  /* 0x0000001505007c0c */ /* 0x000fe2000bf06270 */
[----:B----4-:R3:W4:-:S12]  /*7a00*/  SHFL.IDX PT, R16, R12, 0x2, 0x181f ;  /* 0x00581f000c107f89 */ /* 0x01071800000e0000 */
        /* <DEDUP_REMOVED lines=10> */
[----:B-1----:R-:W-:Y:S01]  /*7ab0*/  LEA.HI.X R15, R6, R17, R19, 0x1, P0 ;  /* 0x00000011060f7211 */ /* 0x002fe200000f0c13 */
[----:B------:R-:W-:-:S04]  /*7ac0*/  IMAD.WIDE R20, R9, 0x2, R16 ;  /* 0x0000000209147825 */ /* 0x000fc800078e0210 */
[----:B------:R-:W-:Y:S01]  /*7ad0*/  IMAD.WIDE R16, R5, 0x2, R16 ;  /* 0x0000000205107825 */ /* 0x000fe200078e0210 */
[----:B------:R-:W-:Y:S01]  /*7ae0*/  @!PT LDS RZ, [RZ] ;  /* 0x00000000fffff984 */ /* 0x000fe20000000800 */
[----:B------:R1:W-:Y:S04]  /*7af0*/  LDGSTS.E.BYPASS.LTC128B.128 [R8+0xe100], [R14.64], !P1 ;  /* 0x0e1000000e087fae */ /* 0x0003e8000c901d5c */
[----:B------:R1:W-:Y:S04]  /*7b00*/  LDGSTS.E.BYPASS.LTC128B.128 [R8+0x12100], [R20.64], !P3 ;  /* 0x1210000014087fae */ /* 0x0003e8000d901d5c */
[----:B------:R1:W-:Y:S02]  /*7b10*/  LDGSTS.E.BYPASS.LTC128B.128 [R8+0x16100], [R16.64], !P4 ;  /* 0x1610000010087fae */ /* 0x0003e4000e101d5c */
.L_x_340:
[----:B------:R-:W-:Y:S05]  /*7b20*/  BSYNC B0 ;  /* 0x0000000000007941 */ /* 0x000fea0003800000 */
.L_x_339:
[----:B-1----:R-:W1:Y:S01]  /*7b30*/  SHFL.IDX PT, R14, R12, 0x3, 0x181f ;  /* 0x00781f000c0e7f89 */ /* 0x002e6200000e0000 */
[----:B------:R-:W-:Y:S01]  /*7b40*/  IADD3 R10, R10, 0x60, RZ ;  /* 0x000000600a0a7810 */ /* 0x000fe20007ffe0ff */
[----:B------:R-:W-:Y:S01]  /*7b50*/  UIADD3 UR19, UR9, -0x1, URZ ;  /* 0xffffffff09137890 */ /* 0x000fe2000fffe03f */
[----:B------:R-:W-:Y:S01]  /*7b60*/  IMAD.MOV.U32 R210, RZ, RZ, R204 ;  /* 0x000000ffffd27224 */ /* 0x000fe200078e00cc */
[----:B------:R-:W5:Y:S01]  /*7b70*/  SHFL.IDX PT, R15, R11, 0x3, 0x181f ;  /* 0x00781f000b0f7f89 */ /* 0x000f6200000e0000 */
[----:B------:R-:W-:Y:S01]  /*7b80*/  ISETP.GE.AND P0, PT, R10, UR21, PT ;  /* 0x000000150a007c0c */ /* 0x000fe2000bf06270 */
[----:B------:R-:W-:Y:S01]  /*7b90*/  USHF.L.U32 UR17, UR19, 0x6, URZ ;  /* 0x0000000613117899 */ /* 0x000fe2000800063f */
[----:B------:R-:W-:Y:S01]  /*7ba0*/  SEL R41, RZ, 0x1, P5 ;  /* 0x00000001ff297807 */ /* 0x000fe20002800000 */
[----:B------:R-:W-:-:S02]  /*7bb0*/  ULDC.64 UR4, c[0x0][0x1e0] ;  /* 0x0000780000047ab9 */ /* 0x000fc40000000a00 */
[----:B------:R-:W-:Y:S02]  /*7bc0*/  UMOV UR11, 0x6 ;  /* 0x00000006000b7882 */ /* 0x000fe40000000000 */
[----:B------:R-:W-:Y:S01]  /*7bd0*/  IMAD.U32 R5, RZ, RZ, UR17 ;  /* 0x00000011ff057e24 */ /* 0x000fe2000f8e00ff */
[----:B------:R-:W-:Y:S02]  /*7be0*/  USHF.L.U32 UR13, UR4, 0x6, URZ ;  /* 0x00000006040d7899 */ /* 0x000fe4000800063f */
[----:B------:R-:W-:Y:S02]  /*7bf0*/  USHF.L.U64.HI UR14, UR4, UR11, UR5 ;  /* 0x0000000b040e7299 */ /* 0x000fe40008010205 */
[----:B------:R-:W-:Y:S01]  /*7c00*/  USHF.R.S32.HI UR20, URZ, 0x1f, UR19 ;  /* 0x0000001f3f147899 */ /* 0x000fe20008011413 */
[----:B------:R-:W-:Y:S01]  /*7c10*/  @!P0 SHF.R.S32.HI R10, RZ, 0x1f, R7 ;  /* 0x0000001fff0a8819 */ /* 0x000fe20000011407 */
[----:B------:R-:W-:Y:S01]  /*7c20*/  UIMAD UR6, UR14, UR19, URZ ;  /* 0x000000130e0672a4 */ /* 0x000fe2000f8e023f */
[----:B------:R-:W-:Y:S01]  /*7c30*/  @!P0 IMAD.SHL.U32 R8, R40, 0x2, RZ ;  /* 0x0000000228088824 */ /* 0x000fe200078e00ff */
[----:B------:R-:W-:Y:S01]  /*7c40*/  UMOV UR7, 0x5 ;  /* 0x0000000500077882 */ /* 0x000fe20000000000 */
[----:B------:R-:W-:Y:S01]  /*7c50*/  @!P0 LEA.HI R9, R10, R7, RZ, 0x3 ;  /* 0x000000070a098211 */ /* 0x000fe200078f18ff */
[----:B------:R-:W-:Y:S01]  /*7c60*/  IMAD.U32 R7, RZ, RZ, UR13 ;  /* 0x0000000dff077e24 */ /* 0x000fe2000f8e00ff */
[C---:B-1----:R-:W-:Y:S01]  /*7c70*/  @!P0 LEA R18, P2, R6.reuse, R14, 0x1 ;  /* 0x0000000e06128211 */ /* 0x042fe200078408ff */
[----:B------:R-:W-:Y:S01]  /*7c80*/  UIMAD UR6, UR20, UR13, UR6 ;  /* 0x0000000d140672a4 */ /* 0x000fe2000f8e0206 */
[----:B------:R-:W-:Y:S01]  /*7c90*/  IADD3 R10, -R5, UR12, -R42 ;  /* 0x0000000c050a7c10 */ /* 0x000fe2000fffe92a */
[----:B----4-:R-:W-:Y:S01]  /*7ca0*/  IMAD.WIDE.U32 R16, R7, UR19, R210 ;  /* 0x0000001307107c25 */ /* 0x010fe2000f8e00d2 */
[----:B-----5:R-:W-:Y:S01]  /*7cb0*/  @!P0 LEA.HI.X R19, R6, R15, R19, 0x1, P2 ;  /* 0x0000000f06138211 */ /* 0x020fe200010f0c13 */
[----:B------:R-:W-:Y:S01]  /*7cc0*/  USHF.L.U64.HI UR7, UR4, UR7, UR5 ;  /* 0x0000000704077299 */ /* 0x000fe20008010205 */
[----:B------:R-:W-:-:S02]  /*7cd0*/  ISETP.GE.AND P2, PT, R10, 0x1, PT ;  /* 0x000000010a00780c */ /* 0x000fc40003f46270 */
[----:B------:R-:W-:Y:S01]  /*7ce0*/  @!P0 LOP3.LUT R9, R9, 0xfffffff8, RZ, 0xc0, !PT ;  /* 0xfffffff809098812 */ /* 0x000fe200078ec0ff */
[----:B------:R-:W-:Y:S01]  /*7cf0*/  @!PT LDS RZ, [RZ] ;  /* 0x00000000fffff984 */ /* 0x000fe20000000800 */
[----:B------:R1:W-:Y:S01]  /*7d00*/  @!P0 LDGSTS.E.BYPASS.LTC128B.128 [R8+0xf100], [R18.64], !P1 ;  /* 0x0f10000012088fae */ /* 0x0003e2000c901d5c */
[----:B--23--:R-:W-:-:S03]  /*7d10*/  @!P0 IADD3 R11, R6, 0x80, RZ ;  /* 0x00000080060b8810 */ /* 0x00cfc60007ffe0ff */
[----:B------:R-:W-:Y:S01]  /*7d20*/  @!P0 IMAD.WIDE R20, R9, 0x2, R14 ;  /* 0x0000000209148825 */ /* 0x000fe200078e020e */
[----:B------:R-:W-:Y:S01]  /*7d30*/  IADD3 R9, R17, UR6, RZ ;  /* 0x0000000611097c10 */ /* 0x000fe2000fffe0ff */
[----:B------:R-:W-:Y:S01]  /*7d40*/  USHF.L.U32 UR6, UR4, 0x5, URZ ;  /* 0x0000000504067899 */ /* 0x000fe2000800063f */
[----:B------:R-:W-:Y:S02]  /*7d50*/  @!P0 SHF.R.S32.HI R6, RZ, 0x1f, R11 ;  /* 0x0000001fff068819 */ /* 0x000fe4000001140b */
[----:B------:R1:W-:Y:S01]  /*7d60*/  @!P0 LDGSTS.E.BYPASS.LTC128B.128 [R8+0x13100], [R20.64], !P3 ;  /* 0x1310000014088fae */ /* 0x0003e2000d901d5c */
[----:B------:R-:W-:Y:S02]  /*7d70*/  @P2 LEA R12, P1, R16, c[0x0][0x1c8], 0x1 ;  /* 0x00007200100c2a11 */ /* 0x000fe400078208ff */
[----:B------:R-:W-:Y:S02]  /*7d80*/  @!P0 LEA.HI R11, R6, R11, RZ, 0x3 ;  /* 0x0000000b060b8211 */ /* 0x000fe400078f18ff */
[----:B------:R-:W-:-:S02]  /*7d90*/  @P2 LEA.HI.X R13, R16, c[0x0][0x1cc], R9, 0x1, P1 ;  /* 0x00007300100d2a11 */ /* 0x000fc400008f0c09 */
[----:B------:R-:W-:Y:S02]  /*7da0*/  ISETP.GE.AND P1, PT, R10, 0x21, PT ;  /* 0x000000210a00780c */ /* 0x000fe40003f26270 */
[----:B------:R-:W-:Y:S02]  /*7db0*/  @!P0 LOP3.LUT R11, R11, 0xfffffff8, RZ, 0xc0, !PT ;  /* 0xfffffff80b0b8812 */ /* 0x000fe400078ec0ff */
[----:B------:R-:W-:-:S04]  /*7dc0*/  LEA.HI R6, R80, R83, RZ, 0x5 ;  /* 0x0000005350067211 */ /* 0x000fc800078f28ff */
[----:B------:R-:W-:-:S05]  /*7dd0*/  SHF.R.S32.HI R81, RZ, 0x5, R6 ;  /* 0x00000005ff517819 */ /* 0x000fca0000011406 */
[----:B------:R-:W-:Y:S01]  /*7de0*/  @P1 IADD3 R10, P3, R16, UR6, RZ ;  /* 0x00000006100a1c10 */ /* 0x000fe2000ff7e0ff */
[----:B------:R-:W-:-:S03]  /*7df0*/  @!P0 IMAD.WIDE R16, R11, 0x2, R14 ;  /* 0x000000020b108825 */ /* 0x000fc600078e020e */
[----:B------:R-:W-:Y:S01]  /*7e00*/  @P1 IADD3.X R9, R9, UR7, RZ, P3, !PT ;  /* 0x0000000709091c10 */ /* 0x000fe20009ffe4ff */
[----:B------:R-:W-:Y:S01]  /*7e10*/  @P2 IMAD.SHL.U32 R11, R40, 0x2, RZ ;  /* 0x00000002280b2824 */ /* 0x000fe200078e00ff */
[----:B------:R1:W-:Y:S01]  /*7e20*/  @!P0 LDGSTS.E.BYPASS.LTC128B.128 [R8+0x17100], [R16.64], !P4 ;  /* 0x1710000010088fae */ /* 0x0003e2000e101d5c */
[----:B------:R-:W-:Y:S02]  /*7e30*/  ISETP.NE.AND P4, PT, R199, RZ, PT ;  /* 0x000000ffc700720c */ /* 0x000fe40003f85270 */
[C---:B------:R-:W-:Y:S01]  /*7e40*/  @P1 LEA R14, P0, R10.reuse, c[0x0][0x1c8], 0x1 ;  /* 0x000072000a0e1a11 */ /* 0x040fe200078008ff */
[----:B------:R-:W0:Y:S03]  /*7e50*/  LDGDEPBAR ;  /* 0x00000000000079af */ /* 0x000e260000000000 */
[----:B------:R-:W-:Y:S01]  /*7e60*/  @P1 LEA.HI.X R15, R10, c[0x0][0x1cc], R9, 0x1, P0 ;  /* 0x000073000a0f1a11 */ /* 0x000fe200000f0c09 */
[----:B------:R-:W-:Y:S01]  /*7e70*/  BAR.SYNC.DEFER_BLOCKING 0x0 ;  /* 0x0000000000007b1d */ /* 0x000fe20000010000 */
[----:B------:R-:W-:Y:S01]  /*7e80*/  ISETP.LT.AND P0, PT, RZ, c[0x0][0x27c], PT ;  /* 0x00009f00ff007a0c */ /* 0x000fe20003f01270 */
[----:B------:R-:W-:-:S04]  /*7e90*/  @P1 IMAD.SHL.U32 R9, R40, 0x2, RZ ;  /* 0x0000000228091824 */ /* 0x000fc800078e00ff */
        /* <DEDUP_REMOVED lines=13> */
.L_x_341:
[----:B------:R-:W-:Y:S01]  /*7f70*/  ULDC.U8 UR4, c[0x0][0x298] ;  /* 0x0000a60000047ab9 */ /* 0x000fe20000000000 */
[----:B-1----:R-:W-:Y:S01]  /*7f80*/  SHF.R.S32.HI R9, RZ, 0x1f, R84 ;  /* 0x0000001fff097819 */ /* 0x002fe20000011454 */
[----:B------:R-:W-:Y:S01]  /*7f90*/  IMAD.WIDE.U32 R14, R84, c[0x0][0x280], RZ ;  /* 0x0000a000540e7a25 */ /* 0x000fe200078e00ff */
[----:B------:R-:W-:Y:S01]  /*7fa0*/  ISETP.NE.AND P0, PT, RZ, UR4, PT ;  /* 0x00000004ff007c0c */ /* 0x000fe2000bf05270 */
[----:B------:R-:W-:Y:S01]  /*7fb0*/  BSSY B2, `(.L_x_342) ;  /* 0x0000765000027945 */ /* 0x000fe20003800000 */
[-C--:B------:R-:W-:Y:S01]  /*7fc0*/  LEA.HI R77, R80, R83.reuse, RZ, 0x2 ;  /* 0x00000053504d7211 */ /* 0x080fe200078f10ff */
[C---:B------:R-:W-:Y:S02]  /*7fd0*/  IMAD R19, R9.reuse, c[0x0][0x280], RZ ;  /* 0x0000a00009137a24 */ /* 0x040fe400078e02ff */
[----:B------:R-:W-:Y:S01]  /*7fe0*/  IMAD R9, R9, c[0x0][0x290], RZ ;  /* 0x0000a40009097a24 */ /* 0x000fe200078e02ff */
[----:B------:R-:W-:Y:S01]  /*7ff0*/  LOP3.LUT R8, R77, 0xfffffffc, RZ, 0xc0, !PT ;  /* 0xfffffffc4d087812 */ /* 0x000fe200078ec0ff */
[C---:B------:R-:W-:Y:S01]  /*8000*/  IMAD R19, R84.reuse, c[0x0][0x284], R19 ;  /* 0x0000a10054137a24 */ /* 0x040fe200078e0213 */
[----:B------:R-:W-:Y:S01]  /*8010*/  SHF.R.S32.HI R77, RZ, 0x2, R77 ;  /* 0x00000002ff4d7819 */ /* 0x000fe2000001144d */
[----:B------:R-:W-:Y:S01]  /*8020*/  IMAD R16, R84, c[0x0][0x294], R9 ;  /* 0x0000a50054107a24 */ /* 0x000fe200078e0209 */
[----:B------:R-:W-:Y:S01]  /*8030*/  IADD3 R97, -R8, R83, RZ ;  /* 0x0000005308617210 */ /* 0x000fe20007ffe1ff */
[----:B------:R-:W-:Y:S01]  /*8040*/  IMAD.WIDE.U32 R84, R84, c[0x0][0x290], RZ ;  /* 0x0000a40054547a25 */ /* 0x000fe200078e00ff */
[----:B------:R-:W-:-:S02]  /*8050*/  IADD3 R8, R77, UR18, RZ ;  /* 0x000000124d087c10 */ /* 0x000fc4000fffe0ff */
[----:B------:R-:W-:Y:S01]  /*8060*/  IADD3 R19, R19, R15, RZ ;  /* 0x0000000f13137210 */ /* 0x000fe20007ffe0ff */
[----:B------:R-:W-:Y:S01]  /*8070*/  IMAD.IADD R17, R16, 0x1, R85 ;  /* 0x0000000110117824 */ /* 0x000fe200078e0255 */
[C---:B------:R-:W-:Y:S01]  /*8080*/  SHF.L.U32 R60, R97.reuse, 0x3, RZ ;  /* 0x00000003613c7819 */ /* 0x040fe200000006ff */
[----:B------:R-:W-:Y:S01]  /*8090*/  IMAD R9, R97, 0x40, R8 ;  /* 0x0000004061097824 */ /* 0x000fe200078e0208 */
[----:B------:R-:W-:Y:S05]  /*80a0*/  @!P0 BRA `(.L_x_343) ;  /* 0x0000393000008947 */ /* 0x000fea0003800000 */
[----:B------:R-:W-:Y:S01]  /*80b0*/  PLOP3.LUT P1, PT, PT, PT, UP3, 0x80, 0x0 ;  /* 0x000000000000781c */ /* 0x000fe20003f2f038 */
[----:B------:R-:W-:Y:S01]  /*80c0*/  IMAD.MOV.U32 R18, RZ, RZ, R14 ;  /* 0x000000ffff127224 */ /* 0x000fe200078e000e */
[----:B------:R-:W-:Y:S01]  /*80d0*/  PLOP3.LUT P0, PT, PT, PT, UP3, 0x80, 0x0 ;  /* 0x000000000000781c */ /* 0x000fe20003f0f038 */
[----:B------:R-:W-:Y:S01]  /*80e0*/  BSSY B0, `(.L_x_344) ;  /* 0x0000063000007945 */ /* 0x000fe20003800000 */
[----:B------:R-:W-:Y:S01]  /*80f0*/  MOV R16, R84 ;  /* 0x0000005400107202 */ /* 0x000fe20000000f00 */
        /* <DEDUP_REMOVED lines=8> */
[----:B------:R-:W-:Y:S01]  /*8180*/  @P1 IMAD.HI.U32 R10, R9, c[0x0][0x2c8], RZ ;  /* 0x0000b200090a1a27 */ /* 0x000fe200078e00ff */
[----:B------:R-:W-:Y:S01]  /*8190*/  CS2R R110, SRZ ;  /* 0x00000000006e7805 */ /* 0x000fe2000001ff00 */
[----:B------:R-:W-:Y:S01]  /*81a0*/  CS2R R116, SRZ ;  /* 0x0000000000747805 */ /* 0x000fe2000001ff00 */
[----:B------:R-:W-:Y:S01]  /*81b0*/  CS2R R120, SRZ ;  /* 0x0000000000787805 */ /* 0x000fe2000001ff00 */
[----:B------:R-:W-:Y:S01]  /*81c0*/  CS2R R108, SRZ ;  /* 0x00000000006c7805 */ /* 0x000fe2000001ff00 */
[----:B------:R-:W-:-:S04]  /*81d0*/  @P0 SHF.R.U32.HI R9, RZ, c[0x0][0x2cc], R10 ;  /* 0x0000b300ff090a19 */ /* 0x000fc8000001160a */
[----:B------:R-:W-:Y:S01]  /*81e0*/  SHF.R.S32.HI R12, RZ, 0x1f, R9 ;  /* 0x0000001fff0c7819 */ /* 0x000fe20000011409 */
[----:B------:R-:W-:-:S04]  /*81f0*/  IMAD.WIDE.U32 R18, R9, c[0x0][0x280], R18 ;  /* 0x0000a00009127a25 */ /* 0x000fc800078e0012 */
[----:B------:R-:W-:Y:S01]  /*8200*/  IMAD R10, R12, c[0x0][0x280], RZ ;  /* 0x0000a0000c0a7a24 */ /* 0x000fe200078e02ff */
[----:B------:R-:W-:Y:S01]  /*8210*/  LEA R14, P1, R18, c[0x0][0x270], 0x1 ;  /* 0x00009c00120e7a11 */ /* 0x000fe200078208ff */
[----:B------:R-:W-:Y:S02]  /*8220*/  IMAD R12, R12, c[0x0][0x290], RZ ;  /* 0x0000a4000c0c7a24 */ /* 0x000fe400078e02ff */
[C---:B------:R-:W-:Y:S02]  /*8230*/  IMAD.WIDE.U32 R16, R9.reuse, c[0x0][0x290], R16 ;  /* 0x0000a40009107a25 */ /* 0x040fe400078e0010 */
[----:B------:R1:W2:Y:S02]  /*8240*/  SHFL.IDX PT, R20, R14, RZ, 0x1c1f ;  /* 0x001c1fff0e147589 */ /* 0x0002a400000e0000 */
[C---:B------:R-:W-:Y:S02]  /*8250*/  IMAD R10, R9.reuse, c[0x0][0x284], R10 ;  /* 0x0000a100090a7a24 */ /* 0x040fe400078e020a */
[----:B------:R-:W-:Y:S01]  /*8260*/  IMAD R9, R9, c[0x0][0x294], R12 ;  /* 0x0000a50009097a24 */ /* 0x000fe200078e020c */
[----:B------:R-:W-:Y:S01]  /*8270*/  LEA R12, P0, R16, c[0x0][0x288], 0x1 ;  /* 0x0000a200100c7a11 */ /* 0x000fe200078008ff */
[----:B------:R-:W-:-:S03]  /*8280*/  IMAD.IADD R10, R19, 0x1, R10 ;  /* 0x00000001130a7824 */ /* 0x000fc600078e020a */
[----:B------:R-:W-:Y:S02]  /*8290*/  IADD3 R9, R17, R9, RZ ;  /* 0x0000000911097210 */ /* 0x000fe40007ffe0ff */
[----:B------:R-:W-:Y:S02]  /*82a0*/  LEA.HI.X R15, R18, c[0x0][0x274], R10, 0x1, P1 ;  /* 0x00009d00120f7a11 */ /* 0x000fe400008f0c0a */
[----:B------:R-:W-:Y:S01]  /*82b0*/  LEA.HI.X R13, R16, c[0x0][0x28c], R9, 0x1, P0 ;  /* 0x0000a300100d7a11 */ /* 0x000fe200000f0c09 */
[----:B------:R1:W3:Y:S01]  /*82c0*/  SHFL.IDX PT, R18, R12, RZ, 0x1c1f ;  /* 0x001c1fff0c127589 */ /* 0x0002e200000e0000 */
[----:B------:R-:W-:Y:S01]  /*82d0*/  ISETP.GE.AND P0, PT, R8, UR21, PT ;  /* 0x0000001508007c0c */ /* 0x000fe2000bf06270 */
[----:B------:R-:W-:Y:S02]  /*82e0*/  IMAD.SHL.U32 R16, R97, 0x4, RZ ;  /* 0x0000000461107824 */ /* 0x000fe400078e00ff */
[----:B------:R1:W4:Y:S01]  /*82f0*/  SHFL.IDX PT, R21, R15, RZ, 0x1c1f ;  /* 0x001c1fff0f157589 */ /* 0x00032200000e0000 */
[----:B------:R-:W-:-:S03]  /*8300*/  CS2R R96, SRZ ;  /* 0x0000000000607805 */ /* 0x000fc6000001ff00 */
[----:B------:R1:W1:Y:S06]  /*8310*/  SHFL.IDX PT, R19, R13, RZ, 0x1c1f ;  /* 0x001c1fff0d137589 */ /* 0x00026c00000e0000 */
[----:B------:R-:W-:Y:S05]  /*8320*/  @P0 BRA `(.L_x_345) ;  /* 0x000003e000000947 */ /* 0x000fea0003800000 */
[C---:B--2---:R-:W-:Y:S01]  /*8330*/  IADD3 R9, R16.reuse, 0x10, RZ ;  /* 0x0000001010097810 */ /* 0x044fe20007ffe0ff */
[----:B------:R-:W-:Y:S01]  /*8340*/  CS2R R104, SRZ ;  /* 0x0000000000687805 */ /* 0x000fe2000001ff00 */
[C---:B------:R-:W-:Y:S01]  /*8350*/  ISETP.GE.AND P1, PT, R16.reuse, c[0x0][0x27c], PT ;  /* 0x00009f0010007a0c */ /* 0x040fe20003f26270 */
[----:B------:R-:W-:Y:S01]  /*8360*/  CS2R R108, SRZ ;  /* 0x00000000006c7805 */ /* 0x000fe2000001ff00 */
[----:B------:R-:W-:Y:S01]  /*8370*/  ISETP.GE.AND P0, PT, R9, c[0x0][0x27c], PT ;  /* 0x00009f0009007a0c */ /* 0x000fe20003f06270 */
[----:B------:R-:W-:Y:S01]  /*8380*/  CS2R R122, SRZ ;  /* 0x00000000007a7805 */ /* 0x000fe2000001ff00 */
[----:B------:R-:W-:Y:S01]  /*8390*/  CS2R R120, SRZ ;  /* 0x0000000000787805 */ /* 0x000fe2000001ff00 */
[----:B------:R-:W-:-:S02]  /*83a0*/  IADD3 R11, R16, 0x30, RZ ;  /* 0x00000030100b7810 */ /* 0x000fc40007ffe0ff */
[----:B------:R-:W-:-:S06]  /*83b0*/  IADD3 R17, R16, 0x20, RZ ;  /* 0x0000002010117810 */ /* 0x000fcc0007ffe0ff */
[C---:B----4-:R-:W-:Y:S02]  /*83c0*/  @!P1 IMAD.WIDE R28, R16.reuse, 0x2, R20 ;  /* 0x00000002101c9825 */ /* 0x050fe400078e0214 */
[----:B------:R-:W-:Y:S02]  /*83d0*/  @!P0 SHF.R.S32.HI R10, RZ, 0x1f, R9 ;  /* 0x0000001fff0a8819 */ /* 0x000fe40000011409 */
[----:B-1-3--:R-:W-:Y:S01]  /*83e0*/  @!P1 IMAD.WIDE R24, R16, 0x2, R18 ;  /* 0x0000000210189825 */ /* 0x00afe200078e0212 */
[----:B------:R1:W5:Y:S01]  /*83f0*/  @!P1 LD.E.64 R104, [R28.64] ;  /* 0x0000001c1c689980 */ /* 0x000362000c101b00 */
[----:B------:R-:W-:Y:S02]  /*8400*/  @!P0 LEA.HI R9, R10, R9, RZ, 0x2 ;  /* 0x000000090a098211 */ /* 0x000fe400078f10ff */
[----:B------:R-:W-:Y:S01]  /*8410*/  ISETP.GE.AND P2, PT, R11, c[0x0][0x27c], PT ;  /* 0x00009f000b007a0c */ /* 0x000fe20003f46270 */
[----:B------:R2:W5:Y:S01]  /*8420*/  @!P1 LD.E.64 R108, [R24.64] ;  /* 0x0000001c186c9980 */ /* 0x000562000c101b00 */
[----:B------:R-:W-:-:S02]  /*8430*/  @!P0 LOP3.LUT R9, R9, 0xfffffffc, RZ, 0xc0, !PT ;  /* 0xfffffffc09098812 */ /* 0x000fc400078ec0ff */
[----:B------:R-:W-:-:S03]  /*8440*/  IADD3 R10, R16, 0x40, RZ ;  /* 0x00000040100a7810 */ /* 0x000fc60007ffe0ff */
        /* <DEDUP_REMOVED lines=8> */
[----:B--2---:R-:W-:-:S09]  /*84d0*/  @!P2 SHF.R.S32.HI R24, RZ, 0x1f, R11 ;  /* 0x0000001fff18a819 */ /* 0x004fd2000001140b */
[----:B-1----:R-:W-:Y:S02]  /*84e0*/  @!P3 SHF.R.S32.HI R28, RZ, 0x1f, R17 ;  /* 0x0000001fff1cb819 */ /* 0x002fe40000011411 */
[----:B------:R-:W-:Y:S02]  /*84f0*/  @!P2 LEA.HI R11, R24, R11, RZ, 0x2 ;  /* 0x0000000b180ba211 */ /* 0x000fe400078f10ff */
[----:B------:R-:W-:Y:S02]  /*8500*/  @!P3 LEA.HI R17, R28, R17, RZ, 0x2 ;  /* 0x000000111c11b211 */ /* 0x000fe400078f10ff */
[----:B---3--:R-:W-:Y:S02]  /*8510*/  @!P1 SHF.R.S32.HI R23, RZ, 0x1f, R10 ;  /* 0x0000001fff179819 */ /* 0x008fe4000001140a */
[----:B------:R-:W-:Y:S02]  /*8520*/  @!P0 SHF.R.S32.HI R22, RZ, 0x1f, R9 ;  /* 0x0000001fff168819 */ /* 0x000fe40000011409 */
[----:B------:R-:W-:-:S02]  /*8530*/  @!P1 LEA.HI R10, R23, R10, RZ, 0x2 ;  /* 0x0000000a170a9211 */ /* 0x000fc400078f10ff */
[----:B------:R-:W-:Y:S02]  /*8540*/  @!P0 LEA.HI R9, R22, R9, RZ, 0x2 ;  /* 0x0000000916098211 */ /* 0x000fe400078f10ff */
[----:B------:R-:W-:Y:S02]  /*8550*/  @!P2 LOP3.LUT R11, R11, 0xfffffffc, RZ, 0xc0, !PT ;  /* 0xfffffffc0b0ba812 */ /* 0x000fe400078ec0ff */
[----:B------:R-:W-:Y:S02]  /*8560*/  @!P1 LOP3.LUT R10, R10, 0xfffffffc, RZ, 0xc0, !PT ;  /* 0xfffffffc0a0a9812 */ /* 0x000fe400078ec0ff */
[----:B------:R-:W-:Y:S02]  /*8570*/  @!P3 LOP3.LUT R17, R17, 0xfffffffc, RZ, 0xc0, !PT ;  /* 0xfffffffc1111b812 */ /* 0x000fe400078ec0ff */
[----:B------:R-:W-:Y:S01]  /*8580*/  @!P0 LOP3.LUT R9, R9, 0xfffffffc, RZ, 0xc0, !PT ;  /* 0xfffffffc09098812 */ /* 0x000fe200078ec0ff */
[C-C-:B------:R-:W-:Y:S01]  /*8590*/  @!P2 IMAD.WIDE R28, R11.reuse, 0x2, R20.reuse ;  /* 0x000000020b1ca825 */ /* 0x140fe200078e0214 */
[----:B------:R-:W-:Y:S01]  /*85a0*/  CS2R R118, SRZ ;  /* 0x0000000000767805 */ /* 0x000fe2000001ff00 */
[----:B------:R-:W-:Y:S01]  /*85b0*/  CS2R R116, SRZ ;  /* 0x0000000000747805 */ /* 0x000fe2000001ff00 */
[----:B------:R-:W-:Y:S01]  /*85c0*/  CS2R R112, SRZ ;  /* 0x0000000000707805 */ /* 0x000fe2000001ff00 */
[----:B------:R-:W-:Y:S01]  /*85d0*/  @!P1 IMAD.WIDE R22, R10, 0x2, R20 ;  /* 0x000000020a169825 */ /* 0x000fe200078e0214 */
[----:B------:R-:W-:Y:S01]  /*85e0*/  CS2R R110, SRZ ;  /* 0x00000000006e7805 */ /* 0x000fe2000001ff00 */
[----:B------:R-:W-:Y:S01]  /*85f0*/  CS2R R98, SRZ ;  /* 0x0000000000627805 */ /* 0x000fe2000001ff00 */
[----:B------:R-:W-:Y:S01]  /*8600*/  CS2R R90, SRZ ;  /* 0x00000000005a7805 */ /* 0x000fe2000001ff00 */
[----:B------:R-:W-:Y:S01]  /*8610*/  @!P2 IMAD.WIDE R24, R11, 0x2, R18 ;  /* 0x000000020b18a825 */ /* 0x000fe200078e0212 */
[----:B------:R-:W-:Y:S01]  /*8620*/  CS2R R96, SRZ ;  /* 0x0000000000607805 */ /* 0x000fe2000001ff00 */
[----:B------:R-:W-:Y:S01]  /*8630*/  CS2R R88, SRZ ;  /* 0x0000000000587805 */ /* 0x000fe2000001ff00 */
[----:B------:R1:W5:Y:S01]  /*8640*/  @!P2 LD.E.64 R112, [R28.64] ;  /* 0x0000001c1c70a980 */ /* 0x000362000c101b00 */
[----:B----4-:R-:W-:-:S03]  /*8650*/  @!P3 IMAD.WIDE R30, R17, 0x2, R20 ;  /* 0x00000002111eb825 */ /* 0x010fc600078e0214 */
[----:B------:R1:W5:Y:S01]  /*8660*/  @!P2 LD.E.64 R110, [R24.64] ;  /* 0x0000001c186ea980 */ /* 0x000362000c101b00 */
[----:B------:R-:W-:-:S03]  /*8670*/  @!P3 IMAD.WIDE R32, R17, 0x2, R18 ;  /* 0x000000021120b825 */ /* 0x000fc600078e0212 */
[----:B------:R1:W5:Y:S01]  /*8680*/  @!P3 LD.E.64 R118, [R30.64] ;  /* 0x0000001c1e76b980 */ /* 0x000362000c101b00 */
[----:B------:R-:W-:-:S03]  /*8690*/  @!P1 IMAD.WIDE R10, R10, 0x2, R18 ;  /* 0x000000020a0a9825 */ /* 0x000fc600078e0212 */
[----:B------:R1:W5:Y:S01]  /*86a0*/  @!P3 LD.E.64 R116, [R32.64] ;  /* 0x0000001c2074b980 */ /* 0x000362000c101b00 */
[----:B------:R-:W-:-:S03]  /*86b0*/  @!P0 IMAD.WIDE R20, R9, 0x2, R20 ;  /* 0x0000000209148825 */ /* 0x000fc600078e0214 */
[----:B------:R1:W5:Y:S01]  /*86c0*/  @!P1 LD.E.64 R98, [R22.64] ;  /* 0x0000001c16629980 */ /* 0x000362000c101b00 */
[----:B------:R-:W-:-:S03]  /*86d0*/  @!P0 IMAD.WIDE R18, R9, 0x2, R18 ;  /* 0x0000000209128825 */ /* 0x000fc600078e0212 */
[----:B------:R1:W5:Y:S04]  /*86e0*/  @!P0 LD.E.64 R90, [R20.64] ;  /* 0x0000001c145a8980 */ /* 0x000368000c101b00 */
[----:B------:R1:W5:Y:S04]  /*86f0*/  @!P1 LD.E.64 R96, [R10.64] ;  /* 0x0000001c0a609980 */ /* 0x000368000c101b00 */
[----:B------:R1:W5:Y:S02]  /*8700*/  @!P0 LD.E.64 R88, [R18.64] ;  /* 0x0000001c12588980 */ /* 0x000364000c101b00 */
.L_x_345:
[----:B--2---:R-:W-:Y:S05]  /*8710*/  BSYNC B0 ;  /* 0x0000000000007941 */ /* 0x004fea0003800000 */
.L_x_344:
[----:B------:R-:W-:Y:S01]  /*8720*/  IADD3 R9, R8, 0x40, RZ ;  /* 0x0000004008097810 */ /* 0x000fe20007ffe0ff */
[----:B-----5:R-:W-:Y:S01]  /*8730*/  IMAD.MOV.U32 R8, RZ, RZ, R90 ;  /* 0x000000ffff087224 */ /* 0x020fe200078e005a */
[----:B-1----:R-:W1:Y:S01]  /*8740*/  SHFL.IDX PT, R23, R15, 0x1, 0x1c1f ;  /* 0x003c1f000f177f89 */ /* 0x002e6200000e0000 */
[----:B------:R-:W-:Y:S01]  /*8750*/  IMAD.MOV.U32 R10, RZ, RZ, R98 ;  /* 0x000000ffff0a7224 */ /* 0x000fe200078e0062 */
[----:B------:R-:W-:Y:S01]  /*8760*/  ISETP.GE.AND P0, PT, R9, UR21, PT ;  /* 0x0000001509007c0c */ /* 0x000fe2000bf06270 */
        /* <DEDUP_REMOVED lines=41> */
[----:B------:R-:W2:Y:S01]  /*8a00*/  SHFL.IDX PT, R22, R14, 0x1, 0x1c1f ;  /* 0x003c1f000e167f89 */ /* 0x000ea200000e0000 */
[----:B------:R-:W-:Y:S01]  /*8a10*/  IMAD.MOV.U32 R8, RZ, RZ, R109 ;  /* 0x000000ffff087224 */ /* 0x000fe200078e006d */
[----:B------:R-:W-:Y:S01]  /*8a20*/  BSSY B0, `(.L_x_346) ;  /* 0x0000051000007945 */ /* 0x000fe20003800000 */
[----:B------:R-:W-:Y:S01]  /*8a30*/  PRMT R93, R11, 0x7610, R93 ;  /* 0x000076100b5d7816 */ /* 0x000fe2000000005d */
[----:B----4-:R-:W4:Y:S01]  /*8a40*/  SHFL.IDX PT, R21, R13, 0x1, 0x1c1f ;  /* 0x003c1f000d157f89 */ /* 0x010f2200000e0000 */
[----:B------:R-:W-:Y:S01]  /*8a50*/  PRMT R92, R10, 0x7610, R92 ;  /* 0x000076100a5c7816 */ /* 0x000fe2000000005c */
[----:B------:R-:W-:Y:S01]  /*8a60*/  CS2R R54, SRZ ;  /* 0x0000000000367805 */ /* 0x000fe2000001ff00 */
[----:B------:R-:W-:Y:S01]  /*8a70*/  PRMT R100, R9, 0x7610, R100 ;  /* 0x0000761009647816 */ /* 0x000fe20000000064 */
[----:B------:R3:W1:Y:S01]  /*8a80*/  SHFL.IDX PT, R20, R12, 0x1, 0x1c1f ;  /* 0x003c1f000c147f89 */ /* 0x00066200000e0000 */
        /* <DEDUP_REMOVED lines=10> */
[----:B---3--:R-:W-:Y:S01]  /*8b30*/  PRMT R12, R12, 0x5410, R8 ;  /* 0x000054100c0c7816 */ /* 0x008fe20000000008 */
[----:B------:R-:W-:Y:S05]  /*8b40*/  @P0 BRA `(.L_x_347) ;  /* 0x000003e000000947 */ /* 0x000fea0003800000 */
[C---:B-12-4-:R-:W-:Y:S01]  /*8b50*/  IADD3 R8, R16.reuse, 0x10, RZ ;  /* 0x0000001010087810 */ /* 0x056fe20007ffe0ff */
        /* <DEDUP_REMOVED lines=11> */
[C---:B------:R-:W-:Y:S01]  /*8c10*/  @!P1 IMAD.WIDE R10, R16.reuse, 0x2, R20 ;  /* 0x00000002100a9825 */ /* 0x040fe200078e0214 */
[----:B------:R-:W-:Y:S01]  /*8c20*/  IADD3 R13, R16, 0x50, RZ ;  /* 0x00000050100d7810 */ /* 0x000fe20007ffe0ff */
[----:B------:R1:W5:Y:S01]  /*8c30*/  @!P1 LD.E.64 R86, [R26.64] ;  /* 0x0000001c1a569980 */ /* 0x000362000c101b00 */
[----:B------:R-:W-:Y:S02]  /*8c40*/  @!P0 LEA.HI R9, R9, R8, RZ, 0x2 ;  /* 0x0000000809098211 */ /* 0x000fe400078f10ff */
[----:B------:R-:W-:Y:S01]  /*8c50*/  ISETP.GE.AND P3, PT, R18, c[0x0][0x27c], PT ;  /* 0x00009f0012007a0c */ /* 0x000fe20003f66270 */
[----:B------:R2:W5:Y:S01]  /*8c60*/  @!P1 LD.E.64 R78, [R10.64] ;  /* 0x0000001c0a4e9980 */ /* 0x000562000c101b00 */
[----:B------:R-:W-:-:S05]  /*8c70*/  @!P0 LOP3.LUT R9, R9, 0xfffffffc, RZ, 0xc0, !PT ;  /* 0xfffffffc09098812 */ /* 0x000fca00078ec0ff */
[----:B------:R-:W-:-:S04]  /*8c80*/  @!P0 IMAD.WIDE R24, R9, 0x2, R22 ;  /* 0x0000000209188825 */ /* 0x000fc800078e0216 */
[----:B------:R-:W-:Y:S01]  /*8c90*/  @!P0 IMAD.WIDE R8, R9, 0x2, R20 ;  /* 0x0000000209088825 */ /* 0x000fe200078e0214 */
[----:B------:R3:W5:Y:S01]  /*8ca0*/  @!P0 LD.E.64 R74, [R24.64] ;  /* 0x0000001c184a8980 */ /* 0x000762000c101b00 */
[----:B------:R-:W-:Y:S02]  /*8cb0*/  ISETP.GE.AND P2, PT, R15, c[0x0][0x27c], PT ;  /* 0x00009f000f007a0c */ /* 0x000fe40003f46270 */
[----:B------:R-:W-:Y:S01]  /*8cc0*/  ISETP.GE.AND P1, PT, R14, c[0x0][0x27c], PT ;  /* 0x00009f000e007a0c */ /* 0x000fe20003f26270 */
[----:B------:R4:W5:Y:S01]  /*8cd0*/  @!P0 LD.E.64 R72, [R8.64] ;  /* 0x0000001c08488980 */ /* 0x000962000c101b00 */
[----:B------:R-:W-:Y:S02]  /*8ce0*/  ISETP.GE.AND P0, PT, R13, c[0x0][0x27c], PT ;  /* 0x00009f000d007a0c */ /* 0x000fe40003f06270 */
[----:B--2---:R-:W-:-:S07]  /*8cf0*/  @!P3 SHF.R.S32.HI R11, RZ, 0x1f, R18 ;  /* 0x0000001fff0bb819 */ /* 0x004fce0000011412 */
[----:B------:R-:W-:Y:S02]  /*8d00*/  @!P2 SHF.R.S32.HI R10, RZ, 0x1f, R15 ;  /* 0x0000001fff0aa819 */ /* 0x000fe4000001140f */
[----:B------:R-:W-:Y:S02]  /*8d10*/  @!P3 LEA.HI R11, R11, R18, RZ, 0x2 ;  /* 0x000000120b0bb211 */ /* 0x000fe400078f10ff */
[----:B------:R-:W-:Y:S02]  /*8d20*/  @!P2 LEA.HI R10, R10, R15, RZ, 0x2 ;  /* 0x0000000f0a0aa211 */ /* 0x000fe400078f10ff */
[----:B----4-:R-:W-:Y:S02]  /*8d30*/  @!P1 SHF.R.S32.HI R9, RZ, 0x1f, R14 ;  /* 0x0000001fff099819 */ /* 0x010fe4000001140e */
[----:B------:R-:W-:Y:S02]  /*8d40*/  @!P0 SHF.R.S32.HI R8, RZ, 0x1f, R13 ;  /* 0x0000001fff088819 */ /* 0x000fe4000001140d */
[----:B------:R-:W-:-:S02]  /*8d50*/  @!P1 LEA.HI R9, R9, R14, RZ, 0x2 ;  /* 0x0000000e09099211 */ /* 0x000fc400078f10ff */
[----:B------:R-:W-:Y:S02]  /*8d60*/  @!P0 LEA.HI R8, R8, R13, RZ, 0x2 ;  /* 0x0000000d08088211 */ /* 0x000fe400078f10ff */
[----:B------:R-:W-:Y:S02]  /*8d70*/  @!P3 LOP3.LUT R11, R11, 0xfffffffc, RZ, 0xc0, !PT ;  /* 0xfffffffc0b0bb812 */ /* 0x000fe400078ec0ff */
[----:B------:R-:W-:Y:S02]  /*8d80*/  @!P2 LOP3.LUT R10, R10, 0xfffffffc, RZ, 0xc0, !PT ;  /* 0xfffffffc0a0aa812 */ /* 0x000fe400078ec0ff */
[----:B------:R-:W-:Y:S02]  /*8d90*/  @!P1 LOP3.LUT R9, R9, 0xfffffffc, RZ, 0xc0, !PT ;  /* 0xfffffffc09099812 */ /* 0x000fe400078ec0ff */
[----:B------:R-:W-:Y:S01]  /*8da0*/  @!P0 LOP3.LUT R8, R8, 0xfffffffc, RZ, 0xc0, !PT ;  /* 0xfffffffc08088812 */ /* 0x000fe200078ec0ff */
[--C-:B------:R-:W-:Y:S01]  /*8db0*/  @!P3 IMAD.WIDE R30, R11, 0x2, R22.reuse ;  /* 0x000000020b1eb825 */ /* 0x100fe200078e0216 */
[----:B------:R-:W-:Y:S01]  /*8dc0*/  CS2R R66, SRZ ;  /* 0x0000000000427805 */ /* 0x000fe2000001ff00 */
[----:B------:R-:W-:Y:S01]  /*8dd0*/  CS2R R64, SRZ ;  /* 0x0000000000407805 */ /* 0x000fe2000001ff00 */
[----:B------:R-:W-:Y:S01]  /*8de0*/  CS2R R58, SRZ ;  /* 0x00000000003a7805 */ /* 0x000fe2000001ff00 */
[--C-:B------:R-:W-:Y:S01]  /*8df0*/  @!P2 IMAD.WIDE R28, R10, 0x2, R22.reuse ;  /* 0x000000020a1ca825 */ /* 0x100fe200078e0216 */
[----:B------:R-:W-:Y:S01]  /*8e00*/  CS2R R56, SRZ ;  /* 0x0000000000387805 */ /* 0x000fe2000001ff00 */
[----:B------:R-:W-:Y:S01]  /*8e10*/  CS2R R54, SRZ ;  /* 0x0000000000367805 */ /* 0x000fe2000001ff00 */
[----:B-1----:R-:W-:Y:S01]  /*8e20*/  CS2R R26, SRZ ;  /* 0x00000000001a7805 */ /* 0x002fe2000001ff00 */
[--C-:B------:R-:W-:Y:S01]  /*8e30*/  @!P1 IMAD.WIDE R14, R9, 0x2, R22.reuse ;  /* 0x00000002090e9825 */ /* 0x100fe200078e0216 */
[----:B------:R-:W-:Y:S01]  /*8e40*/  CS2R R48, SRZ ;  /* 0x0000000000307805 */ /* 0x000fe2000001ff00 */
[----:B---3--:R-:W-:Y:S01]  /*8e50*/  CS2R R24, SRZ ;  /* 0x0000000000187805 */ /* 0x008fe2000001ff00 */
        /* <DEDUP_REMOVED lines=13> */
.L_x_347:
[----:B-12-4-:R-:W-:Y:S05]  /*8f30*/  BSYNC B0 ;  /* 0x0000000000007941 */ /* 0x016fea0003800000 */
.L_x_346:
[----:B-----5:R-:W-:Y:S01]  /*8f40*/  IMAD.MOV.U32 R8, RZ, RZ, R27 ;  /* 0x000000ffff087224 */ /* 0x020fe200078e001b */
[----:B------:R-:W-:Y:S01]  /*8f50*/  UIADD3 UR4, -UR18, UR21, URZ ;  /* 0x0000001512047290 */ /* 0x000fe2000fffe13f */
[----:B------:R-:W-:Y:S01]  /*8f60*/  IMAD.MOV.U32 R10, RZ, RZ, R26 ;  /* 0x000000ffff0a7224 */ /* 0x000fe200078e001a */
[----:B------:R-:W-:-:S04]  /*8f70*/  DEPBAR.LE SB0, 0x1 ;  /* 0x000080400000791a */ /* 0x000fc80000000000 */
[----:B------:R-:W-:Y:S01]  /*8f80*/  PRMT R14, R8, 0x7610, R14 ;  /* 0x00007610080e7816 */ /* 0x000fe2000000000e */
[----:B------:R-:W-:Y:S01]  /*8f90*/  IMAD.MOV.U32 R8, RZ, RZ, R58 ;  /* 0x000000ffff087224 */ /* 0x000fe200078e003a */
[----:B------:R-:W-:Y:S01]  /*8fa0*/  PRMT R15, R10, 0x7610, R15 ;  /* 0x000076100a0f7816 */ /* 0x000fe2000000000f */
[----:B------:R-:W-:Y:S01]  /*8fb0*/  IMAD.MOV.U32 R10, RZ, RZ, R55 ;  /* 0x000000ffff0a7224 */ /* 0x000fe200078e0037 */
[----:B------:R-:W-:Y:S01]  /*8fc0*/  UISETP.LT.AND UP0, UPT, UR4, 0x80, UPT ;  /* 0x000000800400788c */ /* 0x000fe2000bf01270 */
        /* <DEDUP_REMOVED lines=19> */
[----:B------:R-:W-:Y:S01]  /*9100*/  SHF.R.S32.HI R10, RZ, 0x1f, R77 ;  /* 0x0000001fff0a7819 */ /* 0x000fe2000001144d */
[----:B------:R-:W-:Y:S01]  /*9110*/  USEL UR4, UR4, 0x80, UP0 ;  /* 0x0000008004047887 */ /* 0x000fe20008000000 */
[----:B------:R-:W-:Y:S01]  /*9120*/  PRMT R13, R8, 0x7610, R13 ;  /* 0x00007610080d7816 */ /* 0x000fe2000000000d */
[----:B------:R-:W-:Y:S01]  /*9130*/  IMAD.MOV.U32 R8, RZ, RZ, R49 ;  /* 0x000000ffff087224 */ /* 0x000fe200078e0031 */
[----:B------:R-:W-:Y:S01]  /*9140*/  LEA.HI R10, R10, R77, RZ, 0x3 ;  /* 0x0000004d0a0a7211 */ /* 0x000fe200078f18ff */
[----:B------:R-:W-:Y:S01]  /*9150*/  BSSY B1, `(.L_x_348) ;  /* 0x0000155000017945 */ /* 0x000fe20003800000 */
[----:B------:R-:W-:Y:S01]  /*9160*/  PRMT R39, R9, 0x7610, R39 ;  /* 0x0000761009277816 */ /* 0x000fe20000000027 */
[----:B------:R-:W-:Y:S01]  /*9170*/  IMAD.MOV.U32 R9, RZ, RZ, R48 ;  /* 0x000000ffff097224 */ /* 0x000fe200078e0030 */
[----:B------:R-:W-:-:S02]  /*9180*/  LOP3.LUT R10, R10, 0xfffffff8, RZ, 0xc0, !PT ;  /* 0xfffffff80a0a7812 */ /* 0x000fc400078ec0ff */
[----:B------:R-:W-:Y:S01]  /*9190*/  PRMT R19, R8, 0x7610, R19 ;  /* 0x0000761008137816 */ /* 0x000fe20000000013 */
[----:B------:R-:W-:Y:S01]  /*91a0*/  IMAD.MOV.U32 R8, RZ, RZ, R56 ;  /* 0x000000ffff087224 */ /* 0x000fe200078e0038 */
[----:B------:R-:W-:Y:S01]  /*91b0*/  PRMT R20, R9, 0x7610, R20 ;  /* 0x0000761009147816 */ /* 0x000fe20000000014 */
[----:B------:R-:W-:Y:S01]  /*91c0*/  IMAD.IADD R9, R77, 0x1, -R10 ;  /* 0x000000014d097824 */ /* 0x000fe200078e0a0a */
[----:B------:R-:W-:Y:S01]  /*91d0*/  PRMT R12, R11, 0x7610, R12 ;  /* 0x000076100b0c7816 */ /* 0x000fe2000000000c */
[----:B------:R-:W-:Y:S01]  /*91e0*/  IMAD.MOV.U32 R11, RZ, RZ, R57 ;  /* 0x000000ffff0b7224 */ /* 0x000fe200078e0039 */
[----:B------:R-:W-:Y:S01]  /*91f0*/  PRMT R28, R8, 0x7610, R28 ;  /* 0x00007610081c7816 */ /* 0x000fe2000000001c */
[C---:B------:R-:W-:Y:S01]  /*9200*/  IMAD.SHL.U32 R8, R9.reuse, 0x40, RZ ;  /* 0x0000004009087824 */ /* 0x040fe200078e00ff */
[----:B------:R-:W-:Y:S01]  /*9210*/  BAR.SYNC.DEFER_BLOCKING 0x0 ;  /* 0x0000000000007b1d */ /* 0x000fe20000010000 */
[----:B------:R-:W-:Y:S01]  /*9220*/  LOP3.LUT P1, RZ, R9, 0x4, RZ, 0xc0, !PT ;  /* 0x0000000409ff7812 */ /* 0x000fe2000782c0ff */
[----:B------:R-:W-:Y:S01]  /*9230*/  IMAD.MOV.U32 R10, RZ, RZ, R64 ;  /* 0x000000ffff0a7224 */ /* 0x000fe200078e0040 */
[----:B------:R-:W-:-:S02]  /*9240*/  PRMT R23, R11, 0x7610, R23 ;  /* 0x000076100b177816 */ /* 0x000fc40000000017 */
[----:B------:R-:W-:Y:S01]  /*9250*/  LOP3.LUT R9, R8, 0x1c0, RZ, 0xc0, !PT ;  /* 0x000001c008097812 */ /* 0x000fe200078ec0ff */
[----:B------:R-:W-:Y:S01]  /*9260*/  IMAD.MOV.U32 R8, RZ, RZ, R72 ;  /* 0x000000ffff087224 */ /* 0x000fe200078e0048 */
[----:B------:R-:W-:Y:S02]  /*9270*/  ISETP.GE.AND P0, PT, R77, UR4, PT ;  /* 0x000000044d007c0c */ /* 0x000fe4000bf06270 */
[----:B------:R-:W-:Y:S02]  /*9280*/  LOP3.LUT R11, R9, 0x18, R60, 0xf8, !PT ;  /* 0x00000018090b7812 */ /* 0x000fe400078ef83c */
[----:B------:R-:W-:Y:S01]  /*9290*/  SHF.R.U32.HI R18, RZ, 0x3, R9 ;  /* 0x00000003ff127819 */ /* 0x000fe20000011609 */
[----:B------:R-:W-:Y:S01]  /*92a0*/  IMAD.MOV.U32 R9, RZ, RZ, R65 ;  /* 0x000000ffff097224 */ /* 0x000fe200078e0041 */
[----:B------:R-:W-:Y:S01]  /*92b0*/  PRMT R31, R10, 0x7610, R31 ;  /* 0x000076100a1f7816 */ /* 0x000fe2000000001f */
[----:B------:R-:W-:Y:S01]  /*92c0*/  IMAD.MOV.U32 R10, RZ, RZ, R73 ;  /* 0x000000ffff0a7224 */ /* 0x000fe200078e0049 */
[----:B------:R-:W-:-:S02]  /*92d0*/  LOP3.LUT R18, R11, R18, RZ, 0x3c, !PT ;  /* 0x000000120b127212 */ /* 0x000fc400078e3cff */
[----:B------:R-:W-:Y:S01]  /*92e0*/  PRMT R34, R9, 0x7610, R34 ;  /* 0x0000761009227816 */ /* 0x000fe20000000022 */
[----:B------:R-:W-:Y:S01]  /*92f0*/  IMAD.MOV.U32 R9, RZ, RZ, R78 ;  /* 0x000000ffff097224 */ /* 0x000fe200078e004e */
[----:B------:R-:W-:Y:S01]  /*9300*/  PRMT R38, R8, 0x7610, R38 ;  /* 0x0000761008267816 */ /* 0x000fe20000000026 */
[----:B------:R-:W-:Y:S01]  /*9310*/  IMAD R18, R81, 0x200, R18 ;  /* 0x0000020051127824 */ /* 0x000fe200078e0212 */
[----:B------:R-:W-:Y:S01]  /*9320*/  PRMT R37, R10, 0x7610, R37 ;  /* 0x000076100a257816 */ /* 0x000fe20000000025 */
[----:B------:R-:W-:Y:S01]  /*9330*/  IMAD.MOV.U32 R8, RZ, RZ, R79 ;  /* 0x000000ffff087224 */ /* 0x000fe200078e004f */
[----:B------:R-:W-:Y:S02]  /*9340*/  PRMT R46, R9, 0x7610, R46 ;  /* 0x00007610092e7816 */ /* 0x000fe4000000002e */
[C---:B------:R-:W-:Y:S02]  /*9350*/  IADD3 R17, R18.reuse, 0x20, RZ ;  /* 0x0000002012117810 */ /* 0x040fe40007ffe0ff */
[----:B------:R-:W-:-:S02]  /*9360*/  @P1 IADD3 R17, R18, -0x20, RZ ;  /* 0xffffffe012111810 */ /* 0x000fc40007ffe0ff */
[----:B------:R-:W-:Y:S02]  /*9370*/  PRMT R45, R8, 0x7610, R45 ;  /* 0x00007610082d7816 */ /* 0x000fe4000000002d */
[----:B------:R-:W-:Y:S02]  /*9380*/  LEA R18, R18, 0xc100, 0x1 ;  /* 0x0000c10012127811 */ /* 0x000fe400078e08ff */
[----:B------:R-:W-:Y:S01]  /*9390*/  LEA R17, R17, 0xc100, 0x1 ;  /* 0x0000c10011117811 */ /* 0x000fe200078e08ff */
[----:B------:R-:W-:Y:S05]  /*93a0*/  @P0 BRA `(.L_x_349) ;  /* 0x000012f000000947 */ /* 0x000fea0003800000 */
[----:B------:R-:W-:Y:S01]  /*93b0*/  ISETP.GE.AND P0, PT, R16, c[0x0][0x27c], PT ;  /* 0x00009f0010007a0c */ /* 0x000fe20003f06270 */
[----:B------:R-:W-:-:S12]  /*93c0*/  BSSY B0, `(.L_x_350) ;  /* 0x0000030000007945 */ /* 0x000fd80003800000 */
[----:B------:R-:W-:Y:S05]  /*93d0*/  @P0 BRA `(.L_x_351) ;  /* 0x000002e000000947 */ /* 0x000fea0003800000 */
[----:B------:R-:W1:Y:S01]  /*93e0*/  LDS.128 R8, [R18] ;  /* 0x0000000012087984 */ /* 0x000e620000000c00 */
[----:B------:R-:W-:Y:S02]  /*93f0*/  SHF.R.U32.HI R60, RZ, 0x10, R105 ;  /* 0x00000010ff3c7819 */ /* 0x000fe40000011669 */
[----:B------:R-:W-:Y:S02]  /*9400*/  SHF.R.U32.HI R103, RZ, 0x10, R109 ;  /* 0x00000010ff677819 */ /* 0x000fe4000001166d */
[----:B------:R-:W-:Y:S02]  /*9410*/  SHF.R.U64 R107, R104, 0x10, R105 ;  /* 0x00000010686b7819 */ /* 0x000fe40000001269 */
[----:B------:R-:W-:Y:S02]  /*9420*/  PRMT R101, R101, 0x5410, R60 ;  /* 0x0000541065657816 */ /* 0x000fe4000000003c */
[----:B------:R-:W-:Y:S02]  /*9430*/  PRMT R60, R12, 0x5432, R103 ;  /* 0x000054320c3c7816 */ /* 0x000fe40000000067 */
[----:B------:R-:W-:-:S02]  /*9440*/  SHF.R.U64 R105, R108, 0x10, R109 ;  /* 0x000000106c697819 */ /* 0x000fc4000000126d */
[----:B------:R-:W-:Y:S02]  /*9450*/  PRMT R102, R102, 0x5410, R107 ;  /* 0x0000541066667816 */ /* 0x000fe4000000006b */
[----:B------:R-:W-:Y:S02]  /*9460*/  PRMT R100, R100, 0x5410, R105 ;  /* 0x0000541064647816 */ /* 0x000fe40000000069 */
[----:B------:R-:W-:Y:S02]  /*9470*/  LOP3.LUT R109, R101, 0xffff0000, RZ, 0xc0, !PT ;  /* 0xffff0000656d7812 */ /* 0x000fe400078ec0ff */
[----:B------:R-:W-:Y:S02]  /*9480*/  LOP3.LUT R115, R102, 0xffff0000, RZ, 0xc0, !PT ;  /* 0xffff000066737812 */ /* 0x000fe400078ec0ff */
[----:B-1----:R-:W-:Y:S01]  /*9490*/  SHF.L.U32 R108, R8, 0x10, RZ ;  /* 0x00000010086c7819 */ /* 0x002fe200000006ff */
[----:B------:R-:W-:Y:S01]  /*94a0*/  IMAD.U32 R104, R10, 0x10000, RZ ;  /* 0x000100000a687824 */ /* 0x000fe200078e00ff */
[----:B------:R-:W-:Y:S01]  /*94b0*/  LOP3.LUT R107, R8, 0xffff0000, RZ, 0xc0, !PT ;  /* 0xffff0000086b7812 */ /* 0x000fe200078ec0ff */
[----:B------:R-:W-:Y:S01]  /*94c0*/  IMAD.U32 R8, R60, 0x10000, RZ ;  /* 0x000100003c087824 */ /* 0x000fe200078e00ff */
[----:B------:R-:W-:Y:S01]  /*94d0*/  LOP3.LUT R103, R10, 0xffff0000, RZ, 0xc0, !PT ;  /* 0xffff00000a677812 */ /* 0x000fe200078ec0ff */
[C---:B------:R-:W-:Y:S01]  /*94e0*/  IMAD.U32 R10, R11.reuse, 0x10000, RZ ;  /* 0x000100000b0a7824 */ /* 0x040fe200078e00ff */
[----:B------:R-:W-:Y:S01]  /*94f0*/  LOP3.LUT R105, R11, 0xffff0000, RZ, 0xc0, !PT ;  /* 0xffff00000b697812 */ /* 0x000fe200078ec0ff */
[----:B------:R-:W-:Y:S01]  /*9500*/  IMAD.U32 R11, R101, 0x10000, RZ ;  /* 0x00010000650b7824 */ /* 0x000fe200078e00ff */
[----:B------:R-:W-:Y:S01]  /*9510*/  LOP3.LUT R60, R60, 0xffff0000, RZ, 0xc0, !PT ;  /* 0xffff00003c3c7812 */ /* 0x000fe200078ec0ff */
[----:B------:R-:W-:Y:S01]  /*9520*/  FMUL.FTZ R101, R103, R8 ;  /* 0x0000000867657220 */ /* 0x000fe20000410000 */
[----:B------:R-:W-:Y:S01]  /*9530*/  SHF.L.U32 R106, R9, 0x10, RZ ;  /* 0x00000010096a7819 */ /* 0x000fe200000006ff */
[----:B------:R-:W-:Y:S01]  /*9540*/  FMUL.FTZ R103, R103, R11 ;  /* 0x0000000b67677220 */ /* 0x000fe20000410000 */
[----:B------:R-:W-:Y:S01]  /*9550*/  LOP3.LUT R114, R9, 0xffff0000, RZ, 0xc0, !PT ;  /* 0xffff000009727812 */ /* 0x000fe200078ec0ff */
[----:B------:R-:W-:-:S02]  /*9560*/  FMUL.FTZ R9, R105, R60 ;  /* 0x0000003c69097220 */ /* 0x000fc40000410000 */
[-C--:B------:R-:W-:Y:S02]  /*9570*/  FMUL.FTZ R105, R105, R109.reuse ;  /* 0x0000006d69697220 */ /* 0x080fe40000410000 */
[----:B------:R-:W-:Y:S01]  /*9580*/  FFMA.FTZ R9, R10, R109, -R9 ;  /* 0x0000006d0a097223 */ /* 0x000fe20000010809 */
[----:B------:R-:W-:Y:S01]  /*9590*/  LOP3.LUT R109, R100, 0xffff0000, RZ, 0xc0, !PT ;  /* 0xffff0000646d7812 */ /* 0x000fe200078ec0ff */
[C---:B------:R-:W-:Y:S02]  /*95a0*/  FFMA.FTZ R101, R104.reuse, R11, -R101 ;  /* 0x0000000b68657223 */ /* 0x040fe40000010865 */
[----:B------:R-:W-:Y:S01]  /*95b0*/  FFMA.FTZ R8, R104, R8, R103 ;  /* 0x0000000868087223 */ /* 0x000fe20000010067 */
[----:B------:R-:W-:Y:S01]  /*95c0*/  SHF.L.U32 R103, R102, 0x10, RZ ;  /* 0x0000001066677819 */ /* 0x000fe200000006ff */
[----:B------:R-:W-:Y:S02]  /*95d0*/  IMAD.U32 R11, R100, 0x10000, RZ ;  /* 0x00010000640b7824 */ /* 0x000fe400078e00ff */
[----:B------:R-:W-:-:S02]  /*95e0*/  FFMA.FTZ R60, R10, R60, R105 ;  /* 0x0000003c0a3c7223 */ /* 0x000fc40000010069 */
[C---:B------:R-:W-:Y:S02]  /*95f0*/  FMUL.FTZ R10, R107.reuse, R11 ;  /* 0x0000000b6b0a7220 */ /* 0x040fe40000410000 */
[C---:B------:R-:W-:Y:S02]  /*9600*/  FMUL.FTZ R100, R114.reuse, R109 ;  /* 0x0000006d72647220 */ /* 0x040fe40000410000 */
[----:B------:R-:W-:Y:S02]  /*9610*/  FMUL.FTZ R107, R107, R103 ;  /* 0x000000676b6b7220 */ /* 0x000fe40000410000 */
[----:B------:R-:W-:Y:S02]  /*9620*/  FMUL.FTZ R114, R114, R115 ;  /* 0x0000007372727220 */ /* 0x000fe40000410000 */
[----:B------:R-:W-:Y:S01]  /*9630*/  FFMA.FTZ R103, R108, R103, -R10 ;  /* 0x000000676c677223 */ /* 0x000fe2000001080a */
[----:B------:R-:W-:Y:S01]  /*9640*/  F2FP.BF16.PACK_AB R10, R8, R101 ;  /* 0x00000065080a723e */ /* 0x000fe200000010ff */
[----:B------:R-:W-:Y:S01]  /*9650*/  FFMA.FTZ R108, R108, R11, R107 ;  /* 0x0000000b6c6c7223 */ /* 0x000fe2000001006b */
[----:B------:R-:W-:Y:S01]  /*9660*/  F2FP.BF16.PACK_AB R11, R60, R9 ;  /* 0x000000093c0b723e */ /* 0x000fe200000010ff */
[----:B------:R-:W-:-:S02]  /*9670*/  FFMA.FTZ R100, R106, R115, -R100 ;  /* 0x000000736a647223 */ /* 0x000fc40000010864 */
[----:B------:R-:W-:Y:S01]  /*9680*/  FFMA.FTZ R109, R106, R109, R114 ;  /* 0x0000006d6a6d7223 */ /* 0x000fe20000010072 */
[----:B------:R-:W-:-:S04]  /*9690*/  F2FP.BF16.PACK_AB R8, R108, R103 ;  /* 0x000000676c08723e */ /* 0x000fc800000010ff */
[----:B------:R-:W-:-:S05]  /*96a0*/  F2FP.BF16.PACK_AB R9, R109, R100 ;  /* 0x000000646d09723e */ /* 0x000fca00000010ff */
[----:B------:R1:W-:Y:S02]  /*96b0*/  STS.128 [R18], R8 ;  /* 0x0000000812007388 */ /* 0x0003e40000000c00 */
.L_x_351:
[----:B------:R-:W-:Y:S05]  /*96c0*/  BSYNC B0 ;  /* 0x0000000000007941 */ /* 0x000fea0003800000 */
.L_x_350:
[----:B-1----:R-:W-:Y:S01]  /*96d0*/  IADD3 R8, R16, 0x10, RZ ;  /* 0x0000001010087810 */ /* 0x002fe20007ffe0ff */
[----:B------:R-:W-:Y:S03]  /*96e0*/  BSSY B0, `(.L_x_352) ;  /* 0x0000031000007945 */ /* 0x000fe60003800000 */
[----:B------:R-:W-:-:S13]  /*96f0*/  ISETP.GE.AND P0, PT, R8, c[0x0][0x27c], PT ;  /* 0x00009f0008007a0c */ /* 0x000fda0003f06270 */
[----:B------:R-:W-:Y:S05]  /*9700*/  @P0 BRA `(.L_x_353) ;  /* 0x000002e000000947 */ /* 0x000fea0003800000 */
[----:B------:R-:W1:Y:S01]  /*9710*/  LDS.128 R8, [R17] ;  /* 0x0000000011087984 */ /* 0x000e620000000c00 */
[----:B------:R-:W-:Y:S02]  /*9720*/  SHF.R.U64 R100, R120, 0x10, R121 ;  /* 0x0000001078647819 */ /* 0x000fe40000001279 */
[----:B------:R-:W-:Y:S02]  /*9730*/  SHF.R.U64 R60, R122, 0x10, R123 ;  /* 0x000000107a3c7819 */ /* 0x000fe4000000127b */
[----:B------:R-:W-:Y:S02]  /*9740*/  SHF.R.U32.HI R121, RZ, 0x10, R121 ;  /* 0x00000010ff797819 */ /* 0x000fe40000011679 */
[----:B------:R-:W-:Y:S02]  /*9750*/  SHF.R.U32.HI R123, RZ, 0x10, R123 ;  /* 0x00000010ff7b7819 */ /* 0x000fe4000001167b */
[----:B------:R-:W-:Y:S02]  /*9760*/  PRMT R92, R92, 0x5410, R121 ;  /* 0x000054105c5c7816 */ /* 0x000fe40000000079 */
[----:B------:R-:W-:-:S02]  /*9770*/  PRMT R94, R94, 0x5410, R123 ;  /* 0x000054105e5e7816 */ /* 0x000fc4000000007b */
[----:B------:R-:W-:Y:S02]  /*9780*/  PRMT R95, R95, 0x5410, R60 ;  /* 0x000054105f5f7816 */ /* 0x000fe4000000003c */
[----:B------:R-:W-:Y:S01]  /*9790*/  PRMT R93, R93, 0x5410, R100 ;  /* 0x000054105d5d7816 */ /* 0x000fe20000000064 */
[----:B------:R-:W-:Y:S01]  /*97a0*/  IMAD.U32 R101, R94, 0x10000, RZ ;  /* 0x000100005e657824 */ /* 0x000fe200078e00ff */
[----:B------:R-:W-:Y:S02]  /*97b0*/  LOP3.LUT R105, R92, 0xffff0000, RZ, 0xc0, !PT ;  /* 0xffff00005c697812 */ /* 0x000fe400078ec0ff */
[----:B------:R-:W-:Y:S01]  /*97c0*/  LOP3.LUT R107, R94, 0xffff0000, RZ, 0xc0, !PT ;  /* 0xffff00005e6b7812 */ /* 0x000fe200078ec0ff */
[C---:B-1----:R-:W-:Y:S01]  /*97d0*/  IMAD.U32 R100, R10.reuse, 0x10000, RZ ;  /* 0x000100000a647824 */ /* 0x042fe200078e00ff */
[----:B------:R-:W-:Y:S01]  /*97e0*/  LOP3.LUT R60, R10, 0xffff0000, RZ, 0xc0, !PT ;  /* 0xffff00000a3c7812 */ /* 0x000fe200078ec0ff */
[C---:B------:R-:W-:Y:S01]  /*97f0*/  IMAD.U32 R10, R11.reuse, 0x10000, RZ ;  /* 0x000100000b0a7824 */ /* 0x040fe200078e00ff */
[----:B------:R-:W-:Y:S01]  /*9800*/  LOP3.LUT R102, R11, 0xffff0000, RZ, 0xc0, !PT ;  /* 0xffff00000b667812 */ /* 0x000fe200078ec0ff */
[----:B------:R-:W-:Y:S01]  /*9810*/  IMAD.U32 R11, R92, 0x10000, RZ ;  /* 0x000100005c0b7824 */ /* 0x000fe200078e00ff */
[----:B------:R-:W-:-:S02]  /*9820*/  SHF.L.U32 R104, R8, 0x10, RZ ;  /* 0x0000001008687819 */ /* 0x000fc400000006ff */
[----:B------:R-:W-:Y:S01]  /*9830*/  LOP3.LUT R103, R8, 0xffff0000, RZ, 0xc0, !PT ;  /* 0xffff000008677812 */ /* 0x000fe200078ec0ff */
[C---:B------:R-:W-:Y:S01]  /*9840*/  FMUL.FTZ R92, R60.reuse, R11 ;  /* 0x0000000b3c5c7220 */ /* 0x040fe20000410000 */
[C---:B------:R-:W-:Y:S01]  /*9850*/  SHF.L.U32 R8, R9.reuse, 0x10, RZ ;  /* 0x0000001009087819 */ /* 0x040fe200000006ff */
[----:B------:R-:W-:Y:S01]  /*9860*/  FMUL.FTZ R60, R60, R101 ;  /* 0x000000653c3c7220 */ /* 0x000fe20000410000 */
[----:B------:R-:W-:Y:S01]  /*9870*/  LOP3.LUT R94, R9, 0xffff0000, RZ, 0xc0, !PT ;  /* 0xffff0000095e7812 */ /* 0x000fe200078ec0ff */
[----:B------:R-:W-:Y:S02]  /*9880*/  FMUL.FTZ R9, R102, R105 ;  /* 0x0000006966097220 */ /* 0x000fe40000410000 */
[C---:B------:R-:W-:Y:S02]  /*9890*/  FFMA.FTZ R11, R100.reuse, R11, R60 ;  /* 0x0000000b640b7223 */ /* 0x040fe4000001003c */
[----:B------:R-:W-:Y:S01]  /*98a0*/  FFMA.FTZ R92, R100, R101, -R92 ;  /* 0x00000065645c7223 */ /* 0x000fe2000001085c */
[----:B------:R-:W-:Y:S01]  /*98b0*/  SHF.L.U32 R100, R95, 0x10, RZ ;  /* 0x000000105f647819 */ /* 0x000fe200000006ff */
[C---:B------:R-:W-:Y:S01]  /*98c0*/  IMAD.U32 R60, R93.reuse, 0x10000, RZ ;  /* 0x000100005d3c7824 */ /* 0x040fe200078e00ff */
[----:B------:R-:W-:Y:S01]  /*98d0*/  LOP3.LUT R93, R93, 0xffff0000, RZ, 0xc0, !PT ;  /* 0xffff00005d5d7812 */ /* 0x000fe200078ec0ff */
[-C--:B------:R-:W-:Y:S01]  /*98e0*/  FMUL.FTZ R102, R102, R107.reuse ;  /* 0x0000006b66667220 */ /* 0x080fe20000410000 */
[----:B------:R-:W-:Y:S01]  /*98f0*/  LOP3.LUT R95, R95, 0xffff0000, RZ, 0xc0, !PT ;  /* 0xffff00005f5f7812 */ /* 0x000fe200078ec0ff */
[----:B------:R-:W-:-:S02]  /*9900*/  FFMA.FTZ R9, R10, R107, -R9 ;  /* 0x0000006b0a097223 */ /* 0x000fc40000010809 */
[----:B------:R-:W-:Y:S02]  /*9910*/  FFMA.FTZ R102, R10, R105, R102 ;  /* 0x000000690a667223 */ /* 0x000fe40000010066 */
[C---:B------:R-:W-:Y:S02]  /*9920*/  FMUL.FTZ R101, R103.reuse, R60 ;  /* 0x0000003c67657220 */ /* 0x040fe40000410000 */
[C---:B------:R-:W-:Y:S02]  /*9930*/  FMUL.FTZ R10, R94.reuse, R93 ;  /* 0x0000005d5e0a7220 */ /* 0x040fe40000410000 */
[-C--:B------:R-:W-:Y:S02]  /*9940*/  FMUL.FTZ R103, R103, R100.reuse ;  /* 0x0000006467677220 */ /* 0x080fe40000410000 */
[----:B------:R-:W-:Y:S02]  /*9950*/  FMUL.FTZ R94, R94, R95 ;  /* 0x0000005f5e5e7220 */ /* 0x000fe40000410000 */
[----:B------:R-:W-:-:S02]  /*9960*/  FFMA.FTZ R101, R104, R100, -R101 ;  /* 0x0000006468657223 */ /* 0x000fc40000010865 */
[----:B------:R-:W-:Y:S02]  /*9970*/  FFMA.FTZ R60, R104, R60, R103 ;  /* 0x0000003c683c7223 */ /* 0x000fe40000010067 */
[C---:B------:R-:W-:Y:S01]  /*9980*/  FFMA.FTZ R95, R8.reuse, R95, -R10 ;  /* 0x0000005f085f7223 */ /* 0x040fe2000001080a */
[----:B------:R-:W-:Y:S01]  /*9990*/  F2FP.BF16.PACK_AB R10, R11, R92 ;  /* 0x0000005c0b0a723e */ /* 0x000fe200000010ff */
[----:B------:R-:W-:Y:S01]  /*99a0*/  FFMA.FTZ R94, R8, R93, R94 ;  /* 0x0000005d085e7223 */ /* 0x000fe2000001005e */
[----:B------:R-:W-:Y:S02]  /*99b0*/  F2FP.BF16.PACK_AB R11, R102, R9 ;  /* 0x00000009660b723e */ /* 0x000fe400000010ff */
[----:B------:R-:W-:Y:S02]  /*99c0*/  F2FP.BF16.PACK_AB R8, R60, R101 ;  /* 0x000000653c08723e */ /* 0x000fe400000010ff */
[----:B------:R-:W-:-:S05]  /*99d0*/  F2FP.BF16.PACK_AB R9, R94, R95 ;  /* 0x0000005f5e09723e */ /* 0x000fca00000010ff */
[----:B------:R1:W-:Y:S02]  /*99e0*/  STS.128 [R17], R8 ;  /* 0x0000000811007388 */ /* 0x0003e40000000c00 */
.L_x_353:
[----:B------:R-:W-:Y:S05]  /*99f0*/  BSYNC B0 ;  /* 0x0000000000007941 */ /* 0x000fea0003800000 */
.L_x_352:
[----:B-1----:R-:W-:Y:S01]  /*9a00*/  IADD3 R8, R16, 0x20, RZ ;  /* 0x0000002010087810 */ /* 0x002fe20007ffe0ff */
[----:B------:R-:W-:Y:S03]  /*9a10*/  BSSY B0, `(.L_x_354) ;  /* 0x0000031000007945 */ /* 0x000fe60003800000 */
[----:B------:R-:W-:-:S13]  /*9a20*/  ISETP.GE.AND P0, PT, R8, c[0x0][0x27c], PT ;  /* 0x00009f0008007a0c */ /* 0x000fda0003f06270 */
[----:B------:R-:W-:Y:S05]  /*9a30*/  @P0 BRA `(.L_x_355) ;  /* 0x000002e000000947 */ /* 0x000fea0003800000 */
[----:B------:R-:W1:Y:S01]  /*9a40*/  LDS.128 R8, [R18+0x4000] ;  /* 0x0040000012087984 */ /* 0x000e620000000c00 */
        /* <DEDUP_REMOVED lines=23> */
[----:B------:R-:W-:Y:S01]  /*9bc0*/  FFMA.FTZ R76, R92, R93, -R76 ;  /* 0x0000005d5c4c7223 */ /* 0x000fe2000001084c */
[----:B------:R-:W-:Y:S01]  /*9bd0*/  LOP3.LUT R93, R82, 0xffff0000, RZ, 0xc0, !PT ;  /* 0xffff0000525d7812 */ /* 0x000fe200078ec0ff */
[----:B------:R-:W-:Y:S01]  /*9be0*/  FFMA.FTZ R11, R92, R11, R60 ;  /* 0x0000000b5c0b7223 */ /* 0x000fe2000001003c */
[C---:B------:R-:W-:Y:S01]  /*9bf0*/  SHF.L.U32 R92, R85.reuse, 0x10, RZ ;  /* 0x00000010555c7819 */ /* 0x040fe200000006ff */
[----:B------:R-:W-:Y:S01]  /*9c00*/  FMUL.FTZ R94, R94, R103 ;  /* 0x000000675e5e7220 */ /* 0x000fe20000410000 */
[----:B------:R-:W-:Y:S01]  /*9c10*/  LOP3.LUT R85, R85, 0xffff0000, RZ, 0xc0, !PT ;  /* 0xffff000055557812 */ /* 0x000fe200078ec0ff */
[----:B------:R-:W-:-:S02]  /*9c20*/  IMAD.U32 R60, R82, 0x10000, RZ ;  /* 0x00010000523c7824 */ /* 0x000fc400078e00ff */
[C---:B------:R-:W-:Y:S02]  /*9c30*/  FFMA.FTZ R9, R10.reuse, R103, -R9 ;  /* 0x000000670a097223 */ /* 0x040fe40000010809 */
[----:B------:R-:W-:Y:S02]  /*9c40*/  FFMA.FTZ R94, R10, R101, R94 ;  /* 0x000000650a5e7223 */ /* 0x000fe4000001005e */
[C---:B------:R-:W-:Y:S02]  /*9c50*/  FMUL.FTZ R101, R95.reuse, R60 ;  /* 0x0000003c5f657220 */ /* 0x040fe40000410000 */
[C---:B------:R-:W-:Y:S02]  /*9c60*/  FMUL.FTZ R10, R84.reuse, R93 ;  /* 0x0000005d540a7220 */ /* 0x040fe40000410000 */
[----:B------:R-:W-:Y:S02]  /*9c70*/  FMUL.FTZ R95, R95, R92 ;  /* 0x0000005c5f5f7220 */ /* 0x000fe40000410000 */
[----:B------:R-:W-:-:S02]  /*9c80*/  FMUL.FTZ R84, R84, R85 ;  /* 0x0000005554547220 */ /* 0x000fc40000410000 */
[C---:B------:R-:W-:Y:S02]  /*9c90*/  FFMA.FTZ R101, R100.reuse, R92, -R101 ;  /* 0x0000005c64657223 */ /* 0x040fe40000010865 */
[----:B------:R-:W-:Y:S02]  /*9ca0*/  FFMA.FTZ R60, R100, R60, R95 ;  /* 0x0000003c643c7223 */ /* 0x000fe4000001005f */
[C---:B------:R-:W-:Y:S01]  /*9cb0*/  FFMA.FTZ R85, R8.reuse, R85, -R10 ;  /* 0x0000005508557223 */ /* 0x040fe2000001080a */
[----:B------:R-:W-:Y:S01]  /*9cc0*/  F2FP.BF16.PACK_AB R10, R11, R76 ;  /* 0x0000004c0b0a723e */ /* 0x000fe200000010ff */
[----:B------:R-:W-:Y:S01]  /*9cd0*/  FFMA.FTZ R84, R8, R93, R84 ;  /* 0x0000005d08547223 */ /* 0x000fe20000010054 */
[----:B------:R-:W-:Y:S02]  /*9ce0*/  F2FP.BF16.PACK_AB R11, R94, R9 ;  /* 0x000000095e0b723e */ /* 0x000fe400000010ff */
[----:B------:R-:W-:Y:S02]  /*9cf0*/  F2FP.BF16.PACK_AB R8, R60, R101 ;  /* 0x000000653c08723e */ /* 0x000fe400000010ff */
[----:B------:R-:W-:-:S05]  /*9d00*/  F2FP.BF16.PACK_AB R9, R84, R85 ;  /* 0x000000555409723e */ /* 0x000fca00000010ff */
[----:B------:R1:W-:Y:S02]  /*9d10*/  STS.128 [R18+0x4000], R8 ;  /* 0x0040000812007388 */ /* 0x0003e40000000c00 */
.L_x_355:
[----:B------:R-:W-:Y:S05]  /*9d20*/  BSYNC B0 ;  /* 0x0000000000007941 */ /* 0x000fea0003800000 */
.L_x_354:
[----:B-1----:R-:W-:Y:S01]  /*9d30*/  IADD3 R8, R16, 0x30, RZ ;  /* 0x0000003010087810 */ /* 0x002fe20007ffe0ff */
[----:B------:R-:W-:Y:S03]  /*9d40*/  BSSY B0, `(.L_x_356) ;  /* 0x0000031000007945 */ /* 0x000fe60003800000 */
[----:B------:R-:W-:-:S13]  /*9d50*/  ISETP.GE.AND P0, PT, R8, c[0x0][0x27c], PT ;  /* 0x00009f0008007a0c */ /* 0x000fda0003f06270 */
[----:B------:R-:W-:Y:S05]  /*9d60*/  @P0 BRA `(.L_x_357) ;  /* 0x000002e000000947 */ /* 0x000fea0003800000 */
[----:B------:R-:W1:Y:S01]  /*9d70*/  LDS.128 R8, [R17+0x4000] ;  /* 0x0040000011087984 */ /* 0x000e620000000c00 */
[--C-:B------:R-:W-:Y:S02]  /*9d80*/  SHF.R.U64 R76, R110, 0x10, R111.reuse ;  /* 0x000000106e4c7819 */ /* 0x100fe4000000126f */
[----:B------:R-:W-:Y:S02]  /*9d90*/  SHF.R.U32.HI R111, RZ, 0x10, R111 ;  /* 0x00000010ff6f7819 */ /* 0x000fe4000001166f */
[--C-:B------:R-:W-:Y:S02]  /*9da0*/  SHF.R.U64 R60, R112, 0x10, R113.reuse ;  /* 0x00000010703c7819 */ /* 0x100fe40000001271 */
[----:B------:R-:W-:Y:S02]  /*9db0*/  SHF.R.U32.HI R113, RZ, 0x10, R113 ;  /* 0x00000010ff717819 */ /* 0x000fe40000011671 */
[----:B------:R-:W-:Y:S02]  /*9dc0*/  PRMT R68, R68, 0x5410, R111 ;  /* 0x0000541044447816 */ /* 0x000fe4000000006f */
[----:B------:R-:W-:-:S02]  /*9dd0*/  PRMT R71, R71, 0x5410, R60 ;  /* 0x0000541047477816 */ /* 0x000fc4000000003c */
[----:B------:R-:W-:Y:S02]  /*9de0*/  PRMT R69, R69, 0x5410, R76 ;  /* 0x0000541045457816 */ /* 0x000fe4000000004c */
[----:B------:R-:W-:Y:S02]  /*9df0*/  PRMT R70, R70, 0x5410, R113 ;  /* 0x0000541046467816 */ /* 0x000fe40000000071 */
[----:B------:R-:W-:Y:S02]  /*9e00*/  LOP3.LUT R93, R68, 0xffff0000, RZ, 0xc0, !PT ;  /* 0xffff0000445d7812 */ /* 0x000fe400078ec0ff */
[C---:B------:R-:W-:Y:S01]  /*9e10*/  LOP3.LUT R95, R70.reuse, 0xffff0000, RZ, 0xc0, !PT ;  /* 0xffff0000465f7812 */ /* 0x040fe200078ec0ff */
[----:B------:R-:W-:Y:S02]  /*9e20*/  IMAD.U32 R85, R70, 0x10000, RZ ;  /* 0x0001000046557824 */ /* 0x000fe400078e00ff */
        /* <DEDUP_REMOVED lines=12> */
[----:B------:R-:W-:Y:S02]  /*9ef0*/  FFMA.FTZ R68, R76, R85, -R68 ;  /* 0x000000554c447223 */ /* 0x000fe40000010844 */
[-C--:B------:R-:W-:Y:S02]  /*9f00*/  FMUL.FTZ R82, R82, R95.reuse ;  /* 0x0000005f52527220 */ /* 0x080fe40000410000 */
[----:B------:R-:W-:Y:S01]  /*9f10*/  FFMA.FTZ R9, R10, R95, -R9 ;  /* 0x0000005f0a097223 */ /* 0x000fe20000010809 */
[----:B------:R-:W-:Y:S01]  /*9f20*/  SHF.L.U32 R95, R71, 0x10, RZ ;  /* 0x00000010475f7819 */ /* 0x000fe200000006ff */
[C---:B------:R-:W-:Y:S01]  /*9f30*/  IMAD.U32 R85, R69.reuse, 0x10000, RZ ;  /* 0x0001000045557824 */ /* 0x040fe200078e00ff */
[----:B------:R-:W-:Y:S01]  /*9f40*/  LOP3.LUT R69, R69, 0xffff0000, RZ, 0xc0, !PT ;  /* 0xffff000045457812 */ /* 0x000fe200078ec0ff */
[----:B------:R-:W-:Y:S01]  /*9f50*/  FFMA.FTZ R11, R76, R11, R60 ;  /* 0x0000000b4c0b7223 */ /* 0x000fe2000001003c */
[----:B------:R-:W-:Y:S01]  /*9f60*/  LOP3.LUT R71, R71, 0xffff0000, RZ, 0xc0, !PT ;  /* 0xffff000047477812 */ /* 0x000fe200078ec0ff */
[----:B------:R-:W-:-:S02]  /*9f70*/  FFMA.FTZ R82, R10, R93, R82 ;  /* 0x0000005d0a527223 */ /* 0x000fc40000010052 */
[----:B------:R-:W-:Y:S02]  /*9f80*/  FMUL.FTZ R10, R84, R85 ;  /* 0x00000055540a7220 */ /* 0x000fe40000410000 */
[----:B------:R-:W-:Y:S02]  /*9f90*/  FMUL.FTZ R60, R70, R69 ;  /* 0x00000045463c7220 */ /* 0x000fe40000410000 */
[----:B------:R-:W-:Y:S02]  /*9fa0*/  FMUL.FTZ R84, R84, R95 ;  /* 0x0000005f54547220 */ /* 0x000fe40000410000 */
[----:B------:R-:W-:Y:S02]  /*9fb0*/  FMUL.FTZ R70, R70, R71 ;  /* 0x0000004746467220 */ /* 0x000fe40000410000 */
[C---:B------:R-:W-:Y:S01]  /*9fc0*/  FFMA.FTZ R95, R92.reuse, R95, -R10 ;  /* 0x0000005f5c5f7223 */ /* 0x040fe2000001080a */
[----:B------:R-:W-:Y:S01]  /*9fd0*/  F2FP.BF16.PACK_AB R10, R11, R68 ;  /* 0x000000440b0a723e */ /* 0x000fe200000010ff */
[----:B------:R-:W-:Y:S01]  /*9fe0*/  FFMA.FTZ R84, R92, R85, R84 ;  /* 0x000000555c547223 */ /* 0x000fe20000010054 */
[----:B------:R-:W-:Y:S01]  /*9ff0*/  F2FP.BF16.PACK_AB R11, R82, R9 ;  /* 0x00000009520b723e */ /* 0x000fe200000010ff */
[----:B------:R-:W-:-:S02]  /*a000*/  FFMA.FTZ R60, R8, R71, -R60 ;  /* 0x00000047083c7223 */ /* 0x000fc4000001083c */
[----:B------:R-:W-:Y:S01]  /*a010*/  FFMA.FTZ R69, R8, R69, R70 ;  /* 0x0000004508457223 */ /* 0x000fe20000010046 */
[----:B------:R-:W-:-:S04]  /*a020*/  F2FP.BF16.PACK_AB R8, R84, R95 ;  /* 0x0000005f5408723e */ /* 0x000fc800000010ff */
[----:B------:R-:W-:-:S05]  /*a030*/  F2FP.BF16.PACK_AB R9, R69, R60 ;  /* 0x0000003c4509723e */ /* 0x000fca00000010ff */
[----:B------:R1:W-:Y:S02]  /*a040*/  STS.128 [R17+0x4000], R8 ;  /* 0x0040000811007388 */ /* 0x0003e40000000c00 */
.L_x_357:
[----:B------:R-:W-:Y:S05]  /*a050*/  BSYNC B0 ;  /* 0x0000000000007941 */ /* 0x000fea0003800000 */
.L_x_356:
        /* <DEDUP_REMOVED lines=13> */
[C---:B------:R-:W-:Y:S01]  /*a130*/  IMAD.U32 R69, R62.reuse, 0x10000, RZ ;  /* 0x000100003e457824 */ /* 0x040fe200078e00ff */
[----:B------:R-:W-:Y:S01]  /*a140*/  LOP3.LUT R85, R62, 0xffff0000, RZ, 0xc0, !PT ;  /* 0xffff00003e557812 */ /* 0x000fe200078ec0ff */
[C---:B-1----:R-:W-:Y:S01]  /*a150*/  IMAD.U32 R68, R10.reuse, 0x10000, RZ ;  /* 0x000100000a447824 */ /* 0x042fe200078e00ff */
[----:B------:R-:W-:Y:S01]  /*a160*/  LOP3.LUT R60, R10, 0xffff0000, RZ, 0xc0, !PT ;  /* 0xffff00000a3c7812 */ /* 0x000fe200078ec0ff */
[C---:B------:R-:W-:Y:S01]  /*a170*/  IMAD.U32 R10, R11.reuse, 0x10000, RZ ;  /* 0x000100000b0a7824 */ /* 0x040fe200078e00ff */
[----:B------:R-:W-:Y:S01]  /*a180*/  LOP3.LUT R70, R11, 0xffff0000, RZ, 0xc0, !PT ;  /* 0xffff00000b467812 */ /* 0x000fe200078ec0ff */
[C---:B------:R-:W-:Y:S01]  /*a190*/  IMAD.U32 R11, R53.reuse, 0x10000, RZ ;  /* 0x00010000350b7824 */ /* 0x040fe200078e00ff */
[----:B------:R-:W-:-:S02]  /*a1a0*/  LOP3.LUT R53, R53, 0xffff0000, RZ, 0xc0, !PT ;  /* 0xffff000035357812 */ /* 0x000fc400078ec0ff */
[----:B------:R-:W-:Y:S01]  /*a1b0*/  SHF.L.U32 R76, R8, 0x10, RZ ;  /* 0x00000010084c7819 */ /* 0x000fe200000006ff */
[----:B------:R-:W-:Y:S01]  /*a1c0*/  FMUL.FTZ R62, R60, R11 ;  /* 0x0000000b3c3e7220 */ /* 0x000fe20000410000 */
[----:B------:R-:W-:Y:S01]  /*a1d0*/  LOP3.LUT R71, R8, 0xffff0000, RZ, 0xc0, !PT ;  /* 0xffff000008477812 */ /* 0x000fe200078ec0ff */
[-C--:B------:R-:W-:Y:S01]  /*a1e0*/  FMUL.FTZ R60, R60, R69.reuse ;  /* 0x000000453c3c7220 */ /* 0x080fe20000410000 */
[C---:B------:R-:W-:Y:S01]  /*a1f0*/  SHF.L.U32 R8, R9.reuse, 0x10, RZ ;  /* 0x0000001009087819 */ /* 0x040fe200000006ff */
[C---:B------:R-:W-:Y:S01]  /*a200*/  FFMA.FTZ R62, R68.reuse, R69, -R62 ;  /* 0x00000045443e7223 */ /* 0x040fe2000001083e */
[----:B------:R-:W-:Y:S01]  /*a210*/  LOP3.LUT R82, R9, 0xffff0000, RZ, 0xc0, !PT ;  /* 0xffff000009527812 */ /* 0x000fe200078ec0ff */
[----:B------:R-:W-:Y:S01]  /*a220*/  FFMA.FTZ R11, R68, R11, R60 ;  /* 0x0000000b440b7223 */ /* 0x000fe2000001003c */
[C---:B------:R-:W-:Y:S01]  /*a230*/  SHF.L.U32 R68, R63.reuse, 0x10, RZ ;  /* 0x000000103f447819 */ /* 0x040fe200000006ff */
[C---:B------:R-:W-:Y:S01]  /*a240*/  FMUL.FTZ R9, R70.reuse, R53 ;  /* 0x0000003546097220 */ /* 0x040fe20000410000 */
[----:B------:R-:W-:Y:S01]  /*a250*/  LOP3.LUT R63, R63, 0xffff0000, RZ, 0xc0, !PT ;  /* 0xffff00003f3f7812 */ /* 0x000fe200078ec0ff */
[C---:B------:R-:W-:Y:S01]  /*a260*/  IMAD.U32 R60, R61.reuse, 0x10000, RZ ;  /* 0x000100003d3c7824 */ /* 0x040fe200078e00ff */
[----:B------:R-:W-:Y:S01]  /*a270*/  LOP3.LUT R61, R61, 0xffff0000, RZ, 0xc0, !PT ;  /* 0xffff00003d3d7812 */ /* 0x000fe200078ec0ff */
[----:B------:R-:W-:-:S02]  /*a280*/  FMUL.FTZ R70, R70, R85 ;  /* 0x0000005546467220 */ /* 0x000fc40000410000 */
        /* <DEDUP_REMOVED lines=15> */
.L_x_359:
[----:B------:R-:W-:Y:S05]  /*a380*/  BSYNC B0 ;  /* 0x0000000000007941 */ /* 0x000fea0003800000 */
.L_x_358:
[----:B-1----:R-:W-:-:S04]  /*a390*/  IADD3 R8, R16, 0x50, RZ ;  /* 0x0000005010087810 */ /* 0x002fc80007ffe0ff */
        /* <DEDUP_REMOVED lines=48> */
.L_x_349:
[----:B------:R-:W-:Y:S05]  /*a6a0*/  BSYNC B1 ;  /* 0x0000000000017941 */ /* 0x000fea0003800000 */
.L_x_348:
[----:B------:R-:W-:-:S04]  /*a6b0*/  IADD3 R77, R77, 0x40, RZ ;  /* 0x000000404d4d7810 */ /* 0x000fc80007ffe0ff */
[----:B------:R-:W-:-:S13]  /*a6c0*/  ISETP.GE.AND P0, PT, R77, UR4, PT ;  /* 0x000000044d007c0c */ /* 0x000fda000bf06270 */
[----:B------:R-:W-:Y:S05]  /*a6d0*/  @P0 BRA `(.L_x_360) ;  /* 0x00004f2000000947 */ /* 0x000fea0003800000 */
[----:B------:R-:W-:Y:S01]  /*a6e0*/  ISETP.GE.AND P0, PT, R16, c[0x0][0x27c], PT ;  /* 0x00009f0010007a0c */ /* 0x000fe20003f06270 */
[----:B------:R-:W-:-:S12]  /*a6f0*/  BSSY B0, `(.L_x_361) ;  /* 0x0000030000007945 */ /* 0x000fd80003800000 */
[----:B------:R-:W-:Y:S05]  /*a700*/  @P0 BRA `(.L_x_362) ;  /* 0x000002e000000947 */ /* 0x000fea0003800000 */
[----:B-1----:R-:W1:Y:S01]  /*a710*/  LDS.128 R8, [R18+0x2000] ;  /* 0x0020000012087984 */ /* 0x002e620000000c00 */
        /* <DEDUP_REMOVED lines=45> */
.L_x_362:
[----:B------:R-:W-:Y:S05]  /*a9f0*/  BSYNC B0 ;  /* 0x0000000000007941 */ /* 0x000fea0003800000 */
.L_x_361:
        /* <DEDUP_REMOVED lines=50> */
.L_x_364:
[----:B------:R-:W-:Y:S05]  /*ad20*/  BSYNC B0 ;  /* 0x0000000000007941 */ /* 0x000fea0003800000 */
.L_x_363:
        /* <DEDUP_REMOVED lines=12> */
[----:B------:R-:W-:Y:S02]  /*adf0*/  LOP3.LUT R45, R32, 0xffff0000, RZ, 0xc0, !PT ;  /* 0xffff0000202d7812 */ /* 0x000fe400078ec0ff */
[----:B------:R-:W-:Y:S01]  /*ae00*/  PRMT R31, R31, 0x5410, R38 ;  /* 0x000054101f1f7816 */ /* 0x000fe20000000026 */
[C---:B-1----:R-:W-:Y:S01]  /*ae10*/  IMAD.U32 R36, R10.reuse, 0x10000, RZ ;  /* 0x000100000a247824 */ /* 0x042fe200078e00ff */
[----:B------:R-:W-:Y:S01]  /*ae20*/  LOP3.LUT R35, R10, 0xffff0000, RZ, 0xc0, !PT ;  /* 0xffff00000a237812 */ /* 0x000fe200078ec0ff */
[C---:B------:R-:W-:Y:S01]  /*ae30*/  IMAD.U32 R10, R11.reuse, 0x10000, RZ ;  /* 0x000100000b0a7824 */ /* 0x040fe200078e00ff */
[C---:B------:R-:W-:Y:S02]  /*ae40*/  SHF.L.U32 R44, R8.reuse, 0x10, RZ ;  /* 0x00000010082c7819 */ /* 0x040fe400000006ff */
[----:B------:R-:W-:Y:S01]  /*ae50*/  LOP3.LUT R39, R8, 0xffff0000, RZ, 0xc0, !PT ;  /* 0xffff000008277812 */ /* 0x000fe200078ec0ff */
[----:B------:R-:W-:Y:S01]  /*ae60*/  IMAD.U32 R8, R34, 0x10000, RZ ;  /* 0x0001000022087824 */ /* 0x000fe200078e00ff */
        /* <DEDUP_REMOVED lines=8> */
[C---:B------:R-:W-:Y:S02]  /*aef0*/  FFMA.FTZ R35, R36.reuse, R8, R35 ;  /* 0x0000000824237223 */ /* 0x040fe40000010023 */
[----:B------:R-:W-:Y:S01]  /*af00*/  FFMA.FTZ R32, R36, R11, -R32 ;  /* 0x0000000b24207223 */ /* 0x000fe20000010820 */
[----:B------:R-:W-:Y:S01]  /*af10*/  SHF.L.U32 R11, R33, 0x10, RZ ;  /* 0x00000010210b7819 */ /* 0x000fe200000006ff */
[C---:B------:R-:W-:Y:S01]  /*af20*/  IMAD.U32 R8, R31.reuse, 0x10000, RZ ;  /* 0x000100001f087824 */ /* 0x040fe200078e00ff */
[----:B------:R-:W-:Y:S01]  /*af30*/  LOP3.LUT R31, R31, 0xffff0000, RZ, 0xc0, !PT ;  /* 0xffff00001f1f7812 */ /* 0x000fe200078ec0ff */
[-C--:B------:R-:W-:Y:S01]  /*af40*/  FMUL.FTZ R37, R37, R45.reuse ;  /* 0x0000002d25257220 */ /* 0x080fe20000410000 */
[----:B------:R-:W-:Y:S01]  /*af50*/  LOP3.LUT R33, R33, 0xffff0000, RZ, 0xc0, !PT ;  /* 0xffff000021217812 */ /* 0x000fe200078ec0ff */
[C---:B------:R-:W-:Y:S02]  /*af60*/  FFMA.FTZ R9, R10.reuse, R45, -R9 ;  /* 0x0000002d0a097223 */ /* 0x040fe40000010809 */
[----:B------:R-:W-:-:S02]  /*af70*/  FFMA.FTZ R34, R10, R34, R37 ;  /* 0x000000220a227223 */ /* 0x000fc40000010025 */
[CC--:B------:R-:W-:Y:S02]  /*af80*/  FMUL.FTZ R10, R39.reuse, R8.reuse ;  /* 0x00000008270a7220 */ /* 0x0c0fe40000410000 */
        /* <DEDUP_REMOVED lines=12> */
.L_x_366:
[----:B------:R-:W-:Y:S05]  /*b050*/  BSYNC B0 ;  /* 0x0000000000007941 */ /* 0x000fea0003800000 */
.L_x_365:
        /* <DEDUP_REMOVED lines=50> */
.L_x_368:
[----:B------:R-:W-:Y:S05]  /*b380*/  BSYNC B0 ;  /* 0x0000000000007941 */ /* 0x000fea0003800000 */
.L_x_367:
        /* <DEDUP_REMOVED lines=50> */
.L_x_370:
[----:B------:R-:W-:Y:S05]  /*b6b0*/  BSYNC B0 ;  /* 0x0000000000007941 */ /* 0x000fea0003800000 */
.L_x_369:
[----:B------:R-:W-:-:S04]  /*b6c0*/  IADD3 R16, R16, 0x50, RZ ;  /* 0x0000005010107810 */ /* 0x000fc80007ffe0ff */
[----:B------:R-:W-:-:S13]  /*b6d0*/  ISETP.GE.AND P0, PT, R16, c[0x0][0x27c], PT ;  /* 0x00009f0010007a0c */ /* 0x000fda0003f06270 */
[----:B------:R-:W-:Y:S05]  /*b6e0*/  @P0 BRA `(.L_x_360) ;  /* 0x00003f1000000947 */ /* 0x000fea0003800000 */
[----:B-1----:R-:W1:Y:S01]  /*b6f0*/  LDS.128 R8, [R17+0xa000] ;  /* 0x00a0000011087984 */ /* 0x002e620000000c00 */
        /* <DEDUP_REMOVED lines=44> */
[----:B------:R1:W-:Y:S01]  /*b9c0*/  STS.128 [R17+0xa000], R8 ;  /* 0x00a0000811007388 */ /* 0x0003e20000000c00 */
[----:B------:R-:W-:Y:S05]  /*b9d0*/  BRA `(.L_x_360) ;  /* 0x00003c2000007947 */ /* 0x000fea0003800000 */
.L_x_343:
[----:B------:R-:W-:Y:S01]  /*b9e0*/  PLOP3.LUT P1, PT, PT, PT, UP3, 0x80, 0x0 ;  /* 0x000000000000781c */ /* 0x000fe20003f2f038 */
[----:B------:R-:W-:Y:S01]  /*b9f0*/  IMAD.MOV.U32 R11, RZ, RZ, R17 ;  /* 0x000000ffff0b7224 */ /* 0x000fe200078e0011 */
[----:B------:R-:W-:Y:S01]  /*ba00*/  PLOP3.LUT P0, PT, PT, PT, UP3, 0x80, 0x0 ;  /* 0x000000000000781c */ /* 0x000fe20003f0f038 */
[----:B------:R-:W-:Y:S01]  /*ba10*/  IMAD.MOV.U32 R18, RZ, RZ, R14 ;  /* 0x000000ffff127224 */ /* 0x000fe200078e000e */
        /* <DEDUP_REMOVED lines=14> */
[----:B------:R-:W-:-:S02]  /*bb00*/  @P0 SHF.R.U32.HI R9, RZ, c[0x0][0x2cc], R10 ;  /* 0x0000b300ff090a19 */ /* 0x000fc4000001160a */
[----:B------:R-:W-:Y:S02]  /*bb10*/  MOV R10, R84 ;  /* 0x00000054000a7202 */ /* 0x000fe40000000f00 */
[----:B------:R-:W-:Y:S01]  /*bb20*/  SHF.R.S32.HI R16, RZ, 0x1f, R9 ;  /* 0x0000001fff107819 */ /* 0x000fe20000011409 */
[----:B------:R-:W-:Y:S01]  /*bb30*/  IMAD.WIDE.U32 R18, R9, c[0x0][0x280], R18 ;  /* 0x0000a00009127a25 */ /* 0x000fe200078e0012 */
[----:B------:R-:W-:-:S03]  /*bb40*/  CS2R R84, SRZ ;  /* 0x0000000000547805 */ /* 0x000fc6000001ff00 */
        /* <DEDUP_REMOVED lines=11> */
[----:B------:R-:W-:Y:S02]  /*bc00*/  ISETP.GE.AND P0, PT, R8, UR21, PT ;  /* 0x0000001508007c0c */ /* 0x000fe4000bf06270 */
[----:B------:R-:W-:Y:S01]  /*bc10*/  LEA.HI.X R17, R18, c[0x0][0x274], R17, 0x1, P1 ;  /* 0x00009d0012117a11 */ /* 0x000fe200008f0c11 */
[----:B------:R1:W3:Y:S04]  /*bc20*/  SHFL.IDX PT, R19, R16, RZ, 0x1c1f ;  /* 0x001c1fff10137589 */ /* 0x0002e800000e0000 */
[----:B------:R1:W4:Y:S04]  /*bc30*/  SHFL.IDX PT, R18, R12, RZ, 0x1c1f ;  /* 0x001c1fff0c127589 */ /* 0x00032800000e0000 */
[----:B------:R1:W1:Y:S02]  /*bc40*/  SHFL.IDX PT, R21, R17, RZ, 0x1c1f ;  /* 0x001c1fff11157589 */ /* 0x00026400000e0000 */
[----:B------:R-:W-:Y:S05]  /*bc50*/  @P0 BRA `(.L_x_372) ;  /* 0x0000023000000947 */ /* 0x000fea0003800000 */
[C---:B--2---:R-:W-:Y:S01]  /*bc60*/  IADD3 R11, R60.reuse, 0x20, RZ ;  /* 0x000000203c0b7810 */ /* 0x044fe20007ffe0ff */
        /* <DEDUP_REMOVED lines=9> */
[--C-:B-1----:R-:W-:Y:S01]  /*bd00*/  @!P2 IMAD.WIDE R26, R60, 0x2, R20.reuse ;  /* 0x000000023c1aa825 */ /* 0x102fe200078e0214 */
        /* <DEDUP_REMOVED lines=11> */
[----:B---34-:R-:W-:Y:S01]  /*bdc0*/  @!P1 IMAD.WIDE R10, R10, 0x2, R18 ;  /* 0x000000020a0a9825 */ /* 0x018fe200078e0212 */
[----:B------:R-:W-:Y:S01]  /*bdd0*/  CS2R R50, SRZ ;  /* 0x0000000000327805 */ /* 0x000fe2000001ff00 */
[----:B------:R-:W-:Y:S01]  /*bde0*/  CS2R R48, SRZ ;  /* 0x0000000000307805 */ /* 0x000fe2000001ff00 */
[----:B------:R-:W-:Y:S01]  /*bdf0*/  CS2R R46, SRZ ;  /* 0x00000000002e7805 */ /* 0x000fe2000001ff00 */
[----:B------:R-:W-:Y:S01]  /*be00*/  CS2R R44, SRZ ;  /* 0x00000000002c7805 */ /* 0x000fe2000001ff00 */
[C---:B------:R-:W-:Y:S01]  /*be10*/  @!P0 IMAD.WIDE R20, R9.reuse, 0x2, R20 ;  /* 0x0000000209148825 */ /* 0x040fe200078e0214 */
[----:B------:R2:W5:Y:S04]  /*be20*/  @!P1 LD.E.128 R68, [R24.64] ;  /* 0x0000001c18449980 */ /* 0x000568000c101d00 */
[----:B------:R2:W5:Y:S04]  /*be30*/  @!P1 LD.E.128 R64, [R10.64] ;  /* 0x0000001c0a409980 */ /* 0x000568000c101d00 */
[----:B------:R2:W5:Y:S01]  /*be40*/  @!P0 LD.E.128 R48, [R20.64] ;  /* 0x0000001c14308980 */ /* 0x000562000c101d00 */
[----:B-1----:R-:W-:-:S04]  /*be50*/  @!P0 IMAD.WIDE R26, R9, 0x2, R18 ;  /* 0x00000002091a8825 */ /* 0x002fc800078e0212 */
[----:B------:R-:W-:Y:S01]  /*be60*/  @!P2 IMAD.WIDE R18, R60, 0x2, R18 ;  /* 0x000000023c12a825 */ /* 0x000fe200078e0212 */
[----:B------:R2:W5:Y:S04]  /*be70*/  @!P0 LD.E.128 R44, [R26.64] ;  /* 0x0000001c1a2c8980 */ /* 0x000568000c101d00 */
[----:B------:R2:W5:Y:S02]  /*be80*/  @!P2 LD.E.128 R84, [R18.64] ;  /* 0x0000001c1254a980 */ /* 0x000564000c101d00 */
.L_x_372:
[----:B--2---:R-:W-:Y:S05]  /*be90*/  BSYNC B0 ;  /* 0x0000000000007941 */ /* 0x004fea0003800000 */
.L_x_371:
[----:B------:R-:W-:Y:S01]  /*bea0*/  IADD3 R9, R8, 0x40, RZ ;  /* 0x0000004008097810 */ /* 0x000fe20007ffe0ff */
[----:B-----5:R-:W-:Y:S01]  /*beb0*/  IMAD.MOV.U32 R8, RZ, RZ, R50 ;  /* 0x000000ffff087224 */ /* 0x020fe200078e0032 */
[----:B------:R-:W2:Y:S01]  /*bec0*/  SHFL.IDX PT, R15, R17, 0x1, 0x1c1f ;  /* 0x003c1f00110f7f89 */ /* 0x000ea200000e0000 */
        /* <DEDUP_REMOVED lines=43> */
[----:B-1----:R-:W1:Y:S01]  /*c180*/  SHFL.IDX PT, R14, R14, 0x1, 0x1c1f ;  /* 0x003c1f000e0e7f89 */ /* 0x002e6200000e0000 */
[----:B------:R-:W-:Y:S01]  /*c190*/  IMAD.MOV.U32 R8, RZ, RZ, R85 ;  /* 0x000000ffff087224 */ /* 0x000fe200078e0055 */
[----:B------:R-:W-:Y:S01]  /*c1a0*/  BSSY B0, `(.L_x_373) ;  /* 0x0000036000007945 */ /* 0x000fe20003800000 */
[----:B------:R-:W-:Y:S01]  /*c1b0*/  PRMT R119, R11, 0x7610, R119 ;  /* 0x000076100b777816 */ /* 0x000fe20000000077 */
[----:B------:R4:W3:Y:S01]  /*c1c0*/  SHFL.IDX PT, R13, R16, 0x1, 0x1c1f ;  /* 0x003c1f00100d7f89 */ /* 0x0008e200000e0000 */
[----:B------:R-:W-:Y:S01]  /*c1d0*/  PRMT R118, R10, 0x7610, R118 ;  /* 0x000076100a767816 */ /* 0x000fe20000000076 */
[----:B------:R-:W-:Y:S01]  /*c1e0*/  CS2R R20, SRZ ;  /* 0x0000000000147805 */ /* 0x000fe2000001ff00 */
[----:B------:R-:W-:Y:S01]  /*c1f0*/  PRMT R117, R9, 0x7610, R117 ;  /* 0x0000761009757816 */ /* 0x000fe20000000075 */
[----:B------:R-:W1:Y:S01]  /*c200*/  SHFL.IDX PT, R12, R12, 0x1, 0x1c1f ;  /* 0x003c1f000c0c7f89 */ /* 0x000e6200000e0000 */
[----:B------:R-:W-:Y:S01]  /*c210*/  PRMT R116, R8, 0x7610, R116 ;  /* 0x0000761008747816 */ /* 0x000fe20000000074 */
[----:B------:R-:W-:Y:S01]  /*c220*/  CS2R R30, SRZ ;  /* 0x00000000001e7805 */ /* 0x000fe2000001ff00 */
[----:B------:R-:W-:Y:S01]  /*c230*/  CS2R R28, SRZ ;  /* 0x00000000001c7805 */ /* 0x000fe2000001ff00 */
[----:B------:R-:W-:Y:S01]  /*c240*/  CS2R R38, SRZ ;  /* 0x0000000000267805 */ /* 0x000fe2000001ff00 */
[----:B------:R-:W-:Y:S01]  /*c250*/  CS2R R36, SRZ ;  /* 0x0000000000247805 */ /* 0x000fe2000001ff00 */
[----:B---34-:R-:W-:Y:S01]  /*c260*/  CS2R R18, SRZ ;  /* 0x0000000000127805 */ /* 0x018fe2000001ff00 */
[----:B------:R-:W-:Y:S01]  /*c270*/  CS2R R26, SRZ ;  /* 0x00000000001a7805 */ /* 0x000fe2000001ff00 */
[----:B------:R-:W-:Y:S01]  /*c280*/  CS2R R24, SRZ ;  /* 0x0000000000187805 */ /* 0x000fe2000001ff00 */
[----:B------:R-:W-:Y:S01]  /*c290*/  CS2R R34, SRZ ;  /* 0x0000000000227805 */ /* 0x000fe2000001ff00 */
[----:B------:R-:W-:Y:S01]  /*c2a0*/  CS2R R32, SRZ ;  /* 0x0000000000207805 */ /* 0x000fe2000001ff00 */
[----:B------:R-:W-:Y:S01]  /*c2b0*/  CS2R R16, SRZ ;  /* 0x0000000000107805 */ /* 0x000fe2000001ff00 */
        /* <DEDUP_REMOVED lines=17> */
[C-C-:B------:R-:W-:Y:S01]  /*c3d0*/  @!P1 IMAD.WIDE R10, R9.reuse, 0x2, R14.reuse ;  /* 0x00000002090a9825 */ /* 0x140fe200078e020e */
[----:B------:R-:W-:Y:S01]  /*c3e0*/  CS2R R32, SRZ ;  /* 0x0000000000207805 */ /* 0x000fe2000001ff00 */
[----:B------:R-:W-:Y:S01]  /*c3f0*/  CS2R R30, SRZ ;  /* 0x00000000001e7805 */ /* 0x000fe2000001ff00 */
[----:B------:R-:W-:Y:S01]  /*c400*/  CS2R R28, SRZ ;  /* 0x00000000001c7805 */ /* 0x000fe2000001ff00 */
[C---:B------:R-:W-:Y:S01]  /*c410*/  @!P0 IMAD.WIDE R14, R8.reuse, 0x2, R14 ;  /* 0x00000002080e8825 */ /* 0x040fe200078e020e */
[----:B------:R-:W-:Y:S01]  /*c420*/  CS2R R26, SRZ ;  /* 0x00000000001a7805 */ /* 0x000fe2000001ff00 */
[----:B------:R-:W-:Y:S01]  /*c430*/  CS2R R24, SRZ ;  /* 0x0000000000187805 */ /* 0x000fe2000001ff00 */
[----:B------:R-:W-:Y:S01]  /*c440*/  CS2R R22, SRZ ;  /* 0x0000000000167805 */ /* 0x000fe2000001ff00 */
[--C-:B------:R-:W-:Y:S01]  /*c450*/  @!P1 IMAD.WIDE R52, R9, 0x2, R12.reuse ;  /* 0x0000000209349825 */ /* 0x100fe200078e020c */
[----:B------:R-:W-:Y:S01]  /*c460*/  CS2R R20, SRZ ;  /* 0x0000000000147805 */ /* 0x000fe2000001ff00 */
[----:B------:R-:W-:Y:S01]  /*c470*/  CS2R R18, SRZ ;  /* 0x0000000000127805 */ /* 0x000fe2000001ff00 */
[----:B------:R2:W5:Y:S01]  /*c480*/  @!P1 LD.E.128 R28, [R10.64] ;  /* 0x0000001c0a1c9980 */ /* 0x000562000c101d00 */
[----:B------:R-:W-:-:S03]  /*c490*/  @!P0 IMAD.WIDE R8, R8, 0x2, R12 ;  /* 0x0000000208088825 */ /* 0x000fc600078e020c */
[----:B------:R2:W5:Y:S01]  /*c4a0*/  @!P1 LD.E.128 R24, [R52.64] ;  /* 0x0000001c34189980 */ /* 0x000562000c101d00 */
[----:B------:R-:W-:-:S03]  /*c4b0*/  @!P2 IMAD.WIDE R12, R60, 0x2, R12 ;  /* 0x000000023c0ca825 */ /* 0x000fc600078e020c */
[----:B------:R2:W5:Y:S01]  /*c4c0*/  @!P0 LD.E.128 R20, [R14.64] ;  /* 0x0000001c0e148980 */ /* 0x000562000c101d00 */
[----:B-1----:R-:W-:-:S03]  /*c4d0*/  CS2R R16, SRZ ;  /* 0x0000000000107805 */ /* 0x002fc6000001ff00 */
[----:B------:R2:W5:Y:S04]  /*c4e0*/  @!P2 LD.E.128 R32, [R12.64] ;  /* 0x0000001c0c20a980 */ /* 0x000568000c101d00 */
[----:B------:R2:W5:Y:S02]  /*c4f0*/  @!P0 LD.E.128 R16, [R8.64] ;  /* 0x0000001c08108980 */ /* 0x000564000c101d00 */
.L_x_374:
[----:B--2---:R-:W-:Y:S05]  /*c500*/  BSYNC B0 ;  /* 0x0000000000007941 */ /* 0x004fea0003800000 */
.L_x_373:
        /* <DEDUP_REMOVED lines=22> */
[----:B------:R-:W-:Y:S01]  /*c670*/  USEL UR4, UR4, 0x80, UP0 ;  /* 0x0000008004047887 */ /* 0x000fe20008000000 */
        /* <DEDUP_REMOVED lines=9> */
[----:B------:R-:W-:Y:S01]  /*c710*/  BAR.SYNC.DEFER_BLOCKING 0x0 ;  /* 0x0000000000007b1d */ /* 0x000fe20000010000 */
[----:B------:R-:W-:-:S02]  /*c720*/  ISETP.GE.AND P0, PT, R77, UR4, PT ;  /* 0x000000044d007c0c */ /* 0x000fc4000bf06270 */
        /* <DEDUP_REMOVED lines=16> */
[----:B------:R-:W-:Y:S01]  /*c830*/  BSSY B1, `(.L_x_375) ;  /* 0x000016c000017945 */ /* 0x000fe20003800000 */
[----:B------:R-:W-:-:S02]  /*c840*/  PRMT R92, R11, 0x7610, R92 ;  /* 0x000076100b5c7816 */ /* 0x000fc4000000005c */
[----:B------:R-:W-:Y:S02]  /*c850*/  PRMT R82, R10, 0x7610, R82 ;  /* 0x000076100a527816 */ /* 0x000fe40000000052 */
[----:B------:R-:W-:Y:S02]  /*c860*/  PRMT R79, R9, 0x7610, R79 ;  /* 0x00007610094f7816 */ /* 0x000fe4000000004f */
[----:B------:R-:W-:Y:S01]  /*c870*/  PRMT R78, R8, 0x7610, R78 ;  /* 0x00007610084e7816 */ /* 0x000fe2000000004e */
[----:B------:R-:W-:Y:S05]  /*c880*/  @P0 BRA `(.L_x_376) ;  /* 0x0000166000000947 */ /* 0x000fea0003800000 */
[----:B------:R-:W-:Y:S01]  /*c890*/  ISETP.GE.AND P0, PT, R60, c[0x0][0x27c], PT ;  /* 0x00009f003c007a0c */ /* 0x000fe20003f06270 */
[----:B------:R-:W-:-:S12]  /*c8a0*/  BSSY B0, `(.L_x_377) ;  /* 0x0000070000007945 */ /* 0x000fd80003800000 */
[----:B------:R-:W-:Y:S05]  /*c8b0*/  @P0 BRA `(.L_x_378) ;  /* 0x000006e000000947 */ /* 0x000fea0003800000 */
[----:B-1----:R-:W-:Y:S01]  /*c8c0*/  IMAD.MOV.U32 R12, RZ, RZ, c[0x0][0x27c] ;  /* 0x00009f00ff0c7624 */ /* 0x002fe200078e00ff */
[--C-:B------:R-:W-:Y:S01]  /*c8d0*/  SHF.R.U64 R84, R84, 0x10, R85.reuse ;  /* 0x0000001054547819 */ /* 0x100fe20000001255 */
[----:B------:R-:W-:Y:S01]  /*c8e0*/  IMAD.SHL.U32 R15, R77, 0x40, RZ ;  /* 0x000000404d0f7824 */ /* 0x000fe200078e00ff */
[----:B------:R-:W-:Y:S01]  /*c8f0*/  SHF.R.U32.HI R85, RZ, 0x10, R85 ;  /* 0x00000010ff557819 */ /* 0x000fe20000011655 */
[----:B------:R-:W-:Y:S01]  /*c900*/  IMAD.SHL.U32 R8, R81, 0x200, RZ ;  /* 0x0000020051087824 */ /* 0x000fe200078e00ff */
[----:B------:R-:W-:Y:S02]  /*c910*/  LEA.HI R12, R12, R97, RZ, 0x1d ;  /* 0x000000610c0c7211 */ /* 0x000fe400078fe8ff */
[----:B------:R-:W-:Y:S02]  /*c920*/  LOP3.LUT R15, R15, 0x1c0, RZ, 0xc0, !PT ;  /* 0x000001c00f0f7812 */ /* 0x000fe400078ec0ff */
[----:B------:R-:W-:Y:S01]  /*c930*/  SHF.R.S32.HI R9, RZ, 0x1f, R12 ;  /* 0x0000001fff097819 */ /* 0x000fe2000001140c */
[----:B------:R-:W-:Y:S01]  /*c940*/  IMAD.SHL.U32 R10, R12, 0x8, RZ ;  /* 0x000000080c0a7824 */ /* 0x000fe200078e00ff */
[----:B------:R-:W-:-:S02]  /*c950*/  LOP3.LUT R13, R15, 0x38, R60, 0xf8, !PT ;  /* 0x000000380f0d7812 */ /* 0x000fc400078ef83c */
[----:B------:R-:W-:Y:S02]  /*c960*/  LEA.HI R9, R9, R12, RZ, 0x3 ;  /* 0x0000000c09097211 */ /* 0x000fe400078f18ff */
[----:B------:R-:W-:Y:S02]  /*c970*/  SHF.R.U32.HI R11, RZ, 0x3, R15 ;  /* 0x00000003ff0b7819 */ /* 0x000fe4000001160f */
[----:B------:R-:W-:Y:S01]  /*c980*/  LOP3.LUT R10, R15, 0x38, R10, 0xf8, !PT ;  /* 0x000000380f0a7812 */ /* 0x000fe200078ef80a */
[----:B------:R-:W-:Y:S01]  /*c990*/  IMAD.SHL.U32 R9, R9, 0x400, RZ ;  /* 0x0000040009097824 */ /* 0x000fe200078e00ff */
[----:B------:R-:W-:Y:S02]  /*c9a0*/  LOP3.LUT R13, R8, R13, R11, 0xf6, !PT ;  /* 0x0000000d080d7212 */ /* 0x000fe400078ef60b */
[----:B------:R-:W-:Y:S02]  /*c9b0*/  LOP3.LUT R11, R10, R11, RZ, 0x3c, !PT ;  /* 0x0000000b0a0b7212 */ /* 0x000fe400078e3cff */
[----:B------:R-:W-:Y:S01]  /*c9c0*/  LOP3.LUT R9, R9, 0x7fffe000, RZ, 0xc0, !PT ;  /* 0x7fffe00009097812 */ /* 0x000fe200078ec0ff */
[----:B------:R-:W-:Y:S01]  /*c9d0*/  IMAD.SHL.U32 R115, R13, 0x2, RZ ;  /* 0x000000020d737824 */ /* 0x000fe200078e00ff */
[----:B------:R-:W-:-:S02]  /*c9e0*/  SHF.R.U64 R86, R86, 0x10, R87 ;  /* 0x0000001056567819 */ /* 0x000fc40000001257 */
[----:B------:R-:W-:Y:S02]  /*c9f0*/  IADD3 R114, R11, R9, R8 ;  /* 0x000000090b727210 */ /* 0x000fe40007ffe008 */
[----:B------:R-:W1:Y:S01]  /*ca00*/  LDS.128 R12, [R115+0xc100] ;  /* 0x00c10000730c7984 */ /* 0x000e620000000c00 */
[----:B------:R-:W-:Y:S02]  /*ca10*/  SHF.R.U64 R88, R88, 0x10, R89 ;  /* 0x0000001058587819 */ /* 0x000fe40000001259 */
[----:B------:R-:W-:Y:S01]  /*ca20*/  IMAD.SHL.U32 R114, R114, 0x2, RZ ;  /* 0x0000000272727824 */ /* 0x000fe200078e00ff */
[----:B------:R-:W-:Y:S02]  /*ca30*/  SHF.R.U32.HI R87, RZ, 0x10, R87 ;  /* 0x00000010ff577819 */ /* 0x000fe40000011657 */
[----:B------:R-:W-:Y:S02]  /*ca40*/  SHF.R.U32.HI R89, RZ, 0x10, R89 ;  /* 0x00000010ff597819 */ /* 0x000fe40000011659 */
[----:B------:R-:W2:Y:S01]  /*ca50*/  LDS.128 R8, [R114+0xc100] ;  /* 0x00c1000072087984 */ /* 0x000ea20000000c00 */
[----:B------:R-:W-:-:S02]  /*ca60*/  PRMT R117, R117, 0x5410, R84 ;  /* 0x0000541075757816 */ /* 0x000fc40000000054 */
[----:B------:R-:W-:Y:S02]  /*ca70*/  PRMT R116, R116, 0x5410, R85 ;  /* 0x0000541074747816 */ /* 0x000fe40000000055 */
[----:B------:R-:W-:Y:S02]  /*ca80*/  PRMT R118, R118, 0x5410, R87 ;  /* 0x0000541076767816 */ /* 0x000fe40000000057 */
[----:B------:R-:W-:Y:S02]  /*ca90*/  SHF.R.U64 R90, R90, 0x10, R91 ;  /* 0x000000105a5a7819 */ /* 0x000fe4000000125b */
[----:B------:R-:W-:Y:S02]  /*caa0*/  PRMT R120, R120, 0x5410, R89 ;  /* 0x0000541078787816 */ /* 0x000fe40000000059 */
[----:B------:R-:W-:Y:S02]  /*cab0*/  SHF.R.U32.HI R91, RZ, 0x10, R91 ;  /* 0x00000010ff5b7819 */ /* 0x000fe4000001165b */
[----:B------:R-:W-:-:S02]  /*cac0*/  PRMT R121, R121, 0x5410, R88 ;  /* 0x0000541079797816 */ /* 0x000fc40000000058 */
[----:B------:R-:W-:Y:S02]  /*cad0*/  PRMT R122, R122, 0x5410, R91 ;  /* 0x000054107a7a7816 */ /* 0x000fe4000000005b */
[C---:B------:R-:W-:Y:S01]  /*cae0*/  LOP3.LUT R128, R121.reuse, 0xffff0000, RZ, 0xc0, !PT ;  /* 0xffff000079807812 */ /* 0x040fe200078ec0ff */
[----:B------:R-:W-:Y:S01]  /*caf0*/  IMAD.U32 R91, R121, 0x10000, RZ ;  /* 0x00010000795b7824 */ /* 0x000fe200078e00ff */
[----:B------:R-:W-:Y:S01]  /*cb00*/  PRMT R123, R123, 0x5410, R90 ;  /* 0x000054107b7b7816 */ /* 0x000fe2000000005a */
[----:B------:R-:W-:Y:S01]  /*cb10*/  IMAD.U32 R121, R116, 0x10000, RZ ;  /* 0x0001000074797824 */ /* 0x000fe200078e00ff */
[----:B------:R-:W-:Y:S02]  /*cb20*/  SHF.L.U32 R127, R118, 0x10, RZ ;  /* 0x00000010767f7819 */ /* 0x000fe400000006ff */
[----:B------:R-:W-:Y:S02]  /*cb30*/  PRMT R119, R119, 0x5410, R86 ;  /* 0x0000541077777816 */ /* 0x000fe40000000056 */
[----:B------:R-:W-:-:S02]  /*cb40*/  LOP3.LUT R116, R116, 0xffff0000, RZ, 0xc0, !PT ;  /* 0xffff000074747812 */ /* 0x000fc400078ec0ff */
[----:B------:R-:W-:Y:S02]  /*cb50*/  LOP3.LUT R118, R118, 0xffff0000, RZ, 0xc0, !PT ;  /* 0xffff000076767812 */ /* 0x000fe400078ec0ff */
[----:B-1----:R-:W-:Y:S01]  /*cb60*/  SHF.L.U32 R85, R12, 0x10, RZ ;  /* 0x000000100c557819 */ /* 0x002fe200000006ff */
[----:B------:R-:W-:Y:S01]  /*cb70*/  IMAD.U32 R86, R14, 0x10000, RZ ;  /* 0x000100000e567824 */ /* 0x000fe200078e00ff */
[----:B------:R-:W-:Y:S01]  /*cb80*/  LOP3.LUT R84, R12, 0xffff0000, RZ, 0xc0, !PT ;  /* 0xffff00000c547812 */ /* 0x000fe200078ec0ff */
[C---:B------:R-:W-:Y:S01]  /*cb90*/  IMAD.U32 R12, R13.reuse, 0x10000, RZ ;  /* 0x000100000d0c7824 */ /* 0x040fe200078e00ff */
[----:B------:R-:W-:Y:S01]  /*cba0*/  LOP3.LUT R87, R13, 0xffff0000, RZ, 0xc0, !PT ;  /* 0xffff00000d577812 */ /* 0x000fe200078ec0ff */
[C---:B------:R-:W-:Y:S01]  /*cbb0*/  IMAD.U32 R13, R15.reuse, 0x10000, RZ ;  /* 0x000100000f0d7824 */ /* 0x040fe200078e00ff */
[----:B------:R-:W-:Y:S01]  /*cbc0*/  LOP3.LUT R89, R15, 0xffff0000, RZ, 0xc0, !PT ;  /* 0xffff00000f597812 */ /* 0x000fe200078ec0ff */
[C---:B--2---:R-:W-:Y:S01]  /*cbd0*/  IMAD.U32 R88, R8.reuse, 0x10000, RZ ;  /* 0x0001000008587824 */ /* 0x044fe200078e00ff */
[----:B------:R-:W-:Y:S01]  /*cbe0*/  LOP3.LUT R15, R8, 0xffff0000, RZ, 0xc0, !PT ;  /* 0xffff0000080f7812 */ /* 0x000fe200078ec0ff */
[C---:B------:R-:W-:Y:S01]  /*cbf0*/  IMAD.U32 R8, R9.reuse, 0x10000, RZ ;  /* 0x0001000009087824 */ /* 0x040fe200078e00ff */
[----:B------:R-:W-:Y:S01]  /*cc00*/  LOP3.LUT R126, R9, 0xffff0000, RZ, 0xc0, !PT ;  /* 0xffff0000097e7812 */ /* 0x000fe200078ec0ff */
[C---:B------:R-:W-:Y:S01]  /*cc10*/  IMAD.U32 R125, R10.reuse, 0x10000, RZ ;  /* 0x000100000a7d7824 */ /* 0x040fe200078e00ff */
[----:B------:R-:W-:Y:S01]  /*cc20*/  SHF.L.U32 R9, R117, 0x10, RZ ;  /* 0x0000001075097819 */ /* 0x000fe200000006ff */
[----:B------:R-:W-:Y:S01]  /*cc30*/  IMAD.U32 R90, R11, 0x10000, RZ ;  /* 0x000100000b5a7824 */ /* 0x000fe200078e00ff */
[----:B------:R-:W-:-:S02]  /*cc40*/  LOP3.LUT R124, R10, 0xffff0000, RZ, 0xc0, !PT ;  /* 0xffff00000a7c7812 */ /* 0x000fc400078ec0ff */
[----:B------:R-:W-:Y:S01]  /*cc50*/  LOP3.LUT R117, R117, 0xffff0000, RZ, 0xc0, !PT ;  /* 0xffff000075757812 */ /* 0x000fe200078ec0ff */
[C---:B------:R-:W-:Y:S01]  /*cc60*/  FMUL.FTZ R10, R88.reuse, R9 ;  /* 0x00000009580a7220 */ /* 0x040fe20000410000 */
[----:B------:R-:W-:Y:S01]  /*cc70*/  LOP3.LUT R11, R11, 0xffff0000, RZ, 0xc0, !PT ;  /* 0xffff00000b0b7812 */ /* 0x000fe200078ec0ff */
[-C--:B------:R-:W-:Y:S01]  /*cc80*/  FMUL.FTZ R88, R88, R91.reuse ;  /* 0x0000005b58587220 */ /* 0x080fe20000410000 */
[----:B------:R-:W-:Y:S01]  /*cc90*/  LOP3.LUT R14, R14, 0xffff0000, RZ, 0xc0, !PT ;  /* 0xffff00000e0e7812 */ /* 0x000fe200078ec0ff */
[C---:B------:R-:W-:Y:S02]  /*cca0*/  FFMA.FTZ R10, R85.reuse, R91, -R10 ;  /* 0x0000005b550a7223 */ /* 0x040fe4000001080a */
[----:B------:R-:W-:Y:S02]  /*ccb0*/  FFMA.FTZ R88, R85, R9, R88 ;  /* 0x0000000955587223 */ /* 0x000fe40000010058 */
[C---:B------:R-:W-:Y:S02]  /*ccc0*/  FMUL.FTZ R91, R15.reuse, R117 ;  /* 0x000000750f5b7220 */ /* 0x040fe40000410000 */
[C---:B------:R-:W-:Y:S01]  /*ccd0*/  IMAD.U32 R9, R120.reuse, 0x10000, RZ ;  /* 0x0001000078097824 */ /* 0x040fe200078e00ff */
[----:B------:R-:W-:Y:S01]  /*cce0*/  LOP3.LUT R120, R120, 0xffff0000, RZ, 0xc0, !PT ;  /* 0xffff000078787812 */ /* 0x000fe200078ec0ff */
[----:B------:R-:W-:-:S02]  /*ccf0*/  FMUL.FTZ R15, R15, R128 ;  /* 0x000000800f0f7220 */ /* 0x000fc40000410000 */
[C---:B------:R-:W-:Y:S02]  /*cd00*/  FMUL.FTZ R85, R8.reuse, R121 ;  /* 0x0000007908557220 */ /* 0x040fe40000410000 */
[----:B------:R-:W-:Y:S02]  /*cd10*/  FMUL.FTZ R8, R8, R9 ;  /* 0x0000000908087220 */ /* 0x000fe40000410000 */
[C---:B------:R-:W-:Y:S02]  /*cd20*/  FFMA.FTZ R91, R84.reuse, R128, -R91 ;  /* 0x00000080545b7223 */ /* 0x040fe4000001085b */
[----:B------:R-:W-:Y:S02]  /*cd30*/  FFMA.FTZ R15, R84, R117, R15 ;  /* 0x00000075540f7223 */ /* 0x000fe4000001000f */
[C---:B------:R-:W-:Y:S01]  /*cd40*/  IMAD.U32 R84, R122.reuse, 0x10000, RZ ;  /* 0x000100007a547824 */ /* 0x040fe200078e00ff */
[----:B------:R-:W-:Y:S01]  /*cd50*/  LOP3.LUT R122, R122, 0xffff0000, RZ, 0xc0, !PT ;  /* 0xffff00007a7a7812 */ /* 0x000fe200078ec0ff */
[----:B------:R-:W-:-:S02]  /*cd60*/  FFMA.FTZ R85, R12, R9, -R85 ;  /* 0x000000090c557223 */ /* 0x000fc40000010855 */
[----:B------:R-:W-:Y:S02]  /*cd70*/  FFMA.FTZ R9, R12, R121, R8 ;  /* 0x000000790c097223 */ /* 0x000fe40000010008 */
[C---:B------:R-:W-:Y:S02]  /*cd80*/  FMUL.FTZ R8, R90.reuse, R127 ;  /* 0x0000007f5a087220 */ /* 0x040fe40000410000 */
[-C--:B------:R-:W-:Y:S02]  /*cd90*/  FMUL.FTZ R90, R90, R84.reuse ;  /* 0x000000545a5a7220 */ /* 0x080fe40000410000 */
[C---:B------:R-:W-:Y:S01]  /*cda0*/  IMAD.U32 R12, R119.reuse, 0x10000, RZ ;  /* 0x00010000770c7824 */ /* 0x040fe200078e00ff */
[----:B------:R-:W-:Y:S01]  /*cdb0*/  LOP3.LUT R119, R119, 0xffff0000, RZ, 0xc0, !PT ;  /* 0xffff000077777812 */ /* 0x000fe200078ec0ff */
[C---:B------:R-:W-:Y:S01]  /*cdc0*/  IMAD.U32 R117, R123.reuse, 0x10000, RZ ;  /* 0x000100007b757824 */ /* 0x040fe200078e00ff */
[----:B------:R-:W-:Y:S01]  /*cdd0*/  LOP3.LUT R123, R123, 0xffff0000, RZ, 0xc0, !PT ;  /* 0xffff00007b7b7812 */ /* 0x000fe200078ec0ff */
[----:B------:R-:W-:-:S02]  /*cde0*/  FFMA.FTZ R84, R13, R84, -R8 ;  /* 0x000000540d547223 */ /* 0x000fc40000010808 */
[----:B------:R-:W-:Y:S02]  /*cdf0*/  FFMA.FTZ R127, R13, R127, R90 ;  /* 0x0000007f0d7f7223 */ /* 0x000fe4000001005a */
[C---:B------:R-:W-:Y:S02]  /*ce00*/  FMUL.FTZ R13, R125.reuse, R12 ;  /* 0x0000000c7d0d7220 */ /* 0x040fe40000410000 */
[-C--:B------:R-:W-:Y:S02]  /*ce10*/  FMUL.FTZ R125, R125, R117.reuse ;  /* 0x000000757d7d7220 */ /* 0x080fe40000410000 */
[C---:B------:R-:W-:Y:S02]  /*ce20*/  FMUL.FTZ R8, R126.reuse, R116 ;  /* 0x000000747e087220 */ /* 0x040fe40000410000 */
[----:B------:R-:W-:Y:S02]  /*ce30*/  FMUL.FTZ R126, R126, R120 ;  /* 0x000000787e7e7220 */ /* 0x000fe40000410000 */
[----:B------:R-:W-:-:S02]  /*ce40*/  FFMA.FTZ R117, R86, R117, -R13 ;  /* 0x0000007556757223 */ /* 0x000fc4000001080d */
[----:B------:R-:W-:Y:S02]  /*ce50*/  FFMA.FTZ R125, R86, R12, R125 ;  /* 0x0000000c567d7223 */ /* 0x000fe4000001007d */
[----:B------:R-:W-:Y:S02]  /*ce60*/  FFMA.FTZ R120, R87, R120, -R8 ;  /* 0x0000007857787223 */ /* 0x000fe40000010808 */
[----:B------:R-:W-:Y:S02]  /*ce70*/  FMUL.FTZ R86, R124, R119 ;  /* 0x000000777c567220 */ /* 0x000fe40000410000 */
[C---:B------:R-:W-:Y:S01]  /*ce80*/  FMUL.FTZ R12, R11.reuse, R118 ;  /* 0x000000760b0c7220 */ /* 0x040fe20000410000 */
[----:B------:R-:W-:Y:S01]  /*ce90*/  F2FP.BF16.PACK_AB R13, R120, R85 ;  /* 0x00000055780d723e */ /* 0x000fe200000010ff */
[----:B------:R-:W-:Y:S02]  /*cea0*/  FMUL.FTZ R90, R124, R123 ;  /* 0x0000007b7c5a7220 */ /* 0x000fe40000410000 */
[----:B------:R-:W-:-:S02]  /*ceb0*/  FMUL.FTZ R8, R11, R122 ;  /* 0x0000007a0b087220 */ /* 0x000fc40000410000 */
[C---:B------:R-:W-:Y:S02]  /*cec0*/  FFMA.FTZ R86, R14.reuse, R123, -R86 ;  /* 0x0000007b0e567223 */ /* 0x040fe40000010856 */
[----:B------:R-:W-:Y:S01]  /*ced0*/  FFMA.FTZ R11, R89, R122, -R12 ;  /* 0x0000007a590b7223 */ /* 0x000fe2000001080c */
[----:B------:R-:W-:Y:S01]  /*cee0*/  F2FP.BF16.PACK_AB R12, R91, R10 ;  /* 0x0000000a5b0c723e */ /* 0x000fe200000010ff */
[----:B------:R-:W-:Y:S02]  /*cef0*/  FFMA.FTZ R126, R87, R116, R126 ;  /* 0x00000074577e7223 */ /* 0x000fe4000001007e */
[----:B------:R-:W-:Y:S01]  /*cf00*/  FFMA.FTZ R90, R14, R119, R90 ;  /* 0x000000770e5a7223 */ /* 0x000fe2000001005a */
[----:B------:R-:W-:Y:S01]  /*cf10*/  F2FP.BF16.PACK_AB R14, R86, R117 ;  /* 0x00000075560e723e */ /* 0x000fe200000010ff */
[----:B------:R-:W-:Y:S01]  /*cf20*/  FFMA.FTZ R118, R89, R118, R8 ;  /* 0x0000007659767223 */ /* 0x000fe20000010008 */
[----:B------:R-:W-:Y:S02]  /*cf30*/  F2FP.BF16.PACK_AB R8, R15, R88 ;  /* 0x000000580f08723e */ /* 0x000fe400000010ff */
[----:B------:R-:W-:-:S02]  /*cf40*/  F2FP.BF16.PACK_AB R15, R11, R84 ;  /* 0x000000540b0f723e */ /* 0x000fc400000010ff */
[----:B------:R-:W-:Y:S02]  /*cf50*/  F2FP.BF16.PACK_AB R9, R126, R9 ;  /* 0x000000097e09723e */ /* 0x000fe400000010ff */
[----:B------:R-:W-:Y:S01]  /*cf60*/  F2FP.BF16.PACK_AB R10, R90, R125 ;  /* 0x0000007d5a0a723e */ /* 0x000fe200000010ff */
[----:B------:R1:W-:Y:S01]  /*cf70*/  STS.128 [R115+0xc100], R12 ;  /* 0x00c1000c73007388 */ /* 0x0003e20000000c00 */
[----:B------:R-:W-:-:S05]  /*cf80*/  F2FP.BF16.PACK_AB R11, R118, R127 ;  /* 0x0000007f760b723e */ /* 0x000fca00000010ff */
[----:B------:R1:W-:Y:S02]  /*cf90*/  STS.128 [R114+0xc100], R8 ;  /* 0x00c1000872007388 */ /* 0x0003e40000000c00 */
.L_x_378:
[----:B------:R-:W-:Y:S05]  /*cfa0*/  BSYNC B0 ;  /* 0x0000000000007941 */ /* 0x000fea0003800000 */
.L_x_377:
[----:B-1----:R-:W-:Y:S01]  /*cfb0*/  IADD3 R12, R60, 0x20, RZ ;  /* 0x000000203c0c7810 */ /* 0x002fe20007ffe0ff */
[----:B------:R-:W-:Y:S03]  /*cfc0*/  BSSY B0, `(.L_x_379) ;  /* 0x0000079000007945 */ /* 0x000fe60003800000 */
[----:B------:R-:W-:-:S13]  /*cfd0*/  ISETP.GE.AND P0, PT, R12, c[0x0][0x27c], PT ;  /* 0x00009f000c007a0c */ /* 0x000fda0003f06270 */
[----:B------:R-:W-:Y:S05]  /*cfe0*/  @P0 BRA `(.L_x_380) ;  /* 0x0000076000000947 */ /* 0x000fea0003800000 */
[----:B------:R-:W-:Y:S01]  /*cff0*/  SHF.R.S32.HI R11, RZ, 0x1f, R12 ;  /* 0x0000001fff0b7819 */ /* 0x000fe2000001140c */
[----:B------:R-:W-:Y:S01]  /*d000*/  IMAD.MOV.U32 R8, RZ, RZ, c[0x0][0x27c] ;  /* 0x00009f00ff087624 */ /* 0x000fe200078e00ff */
[----:B------:R-:W-:Y:S01]  /*d010*/  SHF.R.U64 R64, R64, 0x10, R65 ;  /* 0x0000001040407819 */ /* 0x000fe20000001241 */
[----:B------:R-:W-:Y:S01]  /*d020*/  IMAD.SHL.U32 R9, R77, 0x40, RZ ;  /* 0x000000404d097824 */ /* 0x000fe200078e00ff */
[CC--:B------:R-:W-:Y:S02]  /*d030*/  LEA.HI R10, R11.reuse, R12.reuse, RZ, 0x3 ;  /* 0x0000000c0b0a7211 */ /* 0x0c0fe400078f18ff */
[----:B------:R-:W-:Y:S02]  /*d040*/  LEA.HI R11, R11, R12, RZ, 0x6 ;  /* 0x0000000c0b0b7211 */ /* 0x000fe400078f30ff */
[----:B------:R-:W-:Y:S02]  /*d050*/  SHF.R.S32.HI R13, RZ, 0x3, R10 ;  /* 0x00000003ff0d7819 */ /* 0x000fe4000001140a */
[----:B------:R-:W-:Y:S01]  /*d060*/  LOP3.LUT R9, R9, 0x1c0, RZ, 0xc0, !PT ;  /* 0x000001c009097812 */ /* 0x000fe200078ec0ff */
[----:B------:R-:W-:Y:S01]  /*d070*/  IMAD.SHL.U32 R11, R11, 0x80, RZ ;  /* 0x000000800b0b7824 */ /* 0x000fe200078e00ff */
[----:B------:R-:W-:-:S02]  /*d080*/  LEA.HI R8, R8, R13, RZ, 0x1d ;  /* 0x0000000d08087211 */ /* 0x000fc400078fe8ff */
[----:B------:R-:W-:Y:S02]  /*d090*/  LOP3.LUT R15, R9, 0x38, R10, 0xf8, !PT ;  /* 0x00000038090f7812 */ /* 0x000fe400078ef80a */
[----:B------:R-:W-:Y:S02]  /*d0a0*/  SHF.R.S32.HI R13, RZ, 0x1f, R8 ;  /* 0x0000001fff0d7819 */ /* 0x000fe40000011408 */
[----:B------:R-:W-:Y:S02]  /*d0b0*/  SHF.R.U32.HI R10, RZ, 0x3, R9 ;  /* 0x00000003ff0a7819 */ /* 0x000fe40000011609 */
[----:B------:R-:W-:Y:S01]  /*d0c0*/  LEA.HI R13, R13, R8, RZ, 0x3 ;  /* 0x000000080d0d7211 */ /* 0x000fe200078f18ff */
[----:B------:R-:W-:Y:S01]  /*d0d0*/  IMAD.SHL.U32 R8, R8, 0x8, RZ ;  /* 0x0000000808087824 */ /* 0x000fe200078e00ff */
[----:B------:R-:W-:Y:S02]  /*d0e0*/  LOP3.LUT R12, R11, 0x7fffe000, RZ, 0xc0, !PT ;  /* 0x7fffe0000b0c7812 */ /* 0x000fe400078ec0ff */
[----:B------:R-:W-:Y:S01]  /*d0f0*/  LOP3.LUT R15, R15, R10, RZ, 0x3c, !PT ;  /* 0x0000000a0f0f7212 */ /* 0x000fe200078e3cff */
[----:B------:R-:W-:Y:S01]  /*d100*/  IMAD.SHL.U32 R13, R13, 0x400, RZ ;  /* 0x000004000d0d7824 */ /* 0x000fe200078e00ff */
[----:B------:R-:W-:Y:S01]  /*d110*/  LOP3.LUT R9, R9, 0x38, R8, 0xf8, !PT ;  /* 0x0000003809097812 */ /* 0x000fe200078ef808 */
[----:B------:R-:W-:Y:S01]  /*d120*/  IMAD R12, R81, 0x200, R12 ;  /* 0x00000200510c7824 */ /* 0x000fe200078e020c */
[----:B------:R-:W-:-:S02]  /*d130*/  SHF.R.U32.HI R65, RZ, 0x10, R65 ;  /* 0x00000010ff417819 */ /* 0x000fc40000011641 */
[----:B------:R-:W-:Y:S01]  /*d140*/  LOP3.LUT R8, R13, 0x7fffe000, RZ, 0xc0, !PT ;  /* 0x7fffe0000d087812 */ /* 0x000fe200078ec0ff */
[----:B------:R-:W-:Y:S01]  /*d150*/  IMAD.IADD R12, R12, 0x1, R15 ;  /* 0x000000010c0c7824 */ /* 0x000fe200078e020f */
[----:B------:R-:W-:Y:S02]  /*d160*/  LOP3.LUT R9, R9, R10, RZ, 0x3c, !PT ;  /* 0x0000000a09097212 */ /* 0x000fe400078e3cff */
[----:B------:R-:W-:Y:S01]  /*d170*/  SHF.R.U64 R66, R66, 0x10, R67 ;  /* 0x0000001042427819 */ /* 0x000fe20000001243 */
[----:B------:R-:W-:Y:S01]  /*d180*/  IMAD R8, R81, 0x200, R8 ;  /* 0x0000020051087824 */ /* 0x000fe200078e0208 */
[----:B------:R-:W-:Y:S01]  /*d190*/  SHF.R.U64 R68, R68, 0x10, R69 ;  /* 0x0000001044447819 */ /* 0x000fe20000001245 */
[----:B------:R-:W-:Y:S01]  /*d1a0*/  IMAD.SHL.U32 R85, R12, 0x2, RZ ;  /* 0x000000020c557824 */ /* 0x000fe200078e00ff */
[----:B------:R-:W-:Y:S02]  /*d1b0*/  SHF.R.U32.HI R67, RZ, 0x10, R67 ;  /* 0x00000010ff437819 */ /* 0x000fe40000011643 */
[----:B------:R-:W-:-:S02]  /*d1c0*/  IADD3 R84, R8, R9, RZ ;  /* 0x0000000908547210 */ /* 0x000fc40007ffe0ff */
[----:B------:R-:W1:Y:S01]  /*d1d0*/  LDS.128 R12, [R85+0xc100] ;  /* 0x00c10000550c7984 */ /* 0x000e620000000c00 */
[----:B------:R-:W-:Y:S02]  /*d1e0*/  SHF.R.U32.HI R69, RZ, 0x10, R69 ;  /* 0x00000010ff457819 */ /* 0x000fe40000011645 */
[----:B------:R-:W-:Y:S01]  /*d1f0*/  IMAD.SHL.U32 R84, R84, 0x2, RZ ;  /* 0x0000000254547824 */ /* 0x000fe200078e00ff */
[----:B------:R-:W-:Y:S02]  /*d200*/  PRMT R107, R107, 0x5410, R64 ;  /* 0x000054106b6b7816 */ /* 0x000fe40000000040 */
[----:B------:R-:W-:Y:S02]  /*d210*/  PRMT R106, R106, 0x5410, R65 ;  /* 0x000054106a6a7816 */ /* 0x000fe40000000041 */
[----:B------:R-:W2:Y:S01]  /*d220*/  LDS.128 R8, [R84+0xc100] ;  /* 0x00c1000054087984 */ /* 0x000ea20000000c00 */
[----:B------:R-:W-:Y:S02]  /*d230*/  SHF.R.U64 R70, R70, 0x10, R71 ;  /* 0x0000001046467819 */ /* 0x000fe40000001247 */
[----:B------:R-:W-:Y:S01]  /*d240*/  PRMT R108, R108, 0x5410, R67 ;  /* 0x000054106c6c7816 */ /* 0x000fe20000000043 */
[----:B------:R-:W-:Y:S01]  /*d250*/  IMAD.U32 R89, R106, 0x10000, RZ ;  /* 0x000100006a597824 */ /* 0x000fe200078e00ff */
[----:B------:R-:W-:-:S02]  /*d260*/  SHF.R.U32.HI R71, RZ, 0x10, R71 ;  /* 0x00000010ff477819 */ /* 0x000fc40000011647 */
[----:B------:R-:W-:Y:S02]  /*d270*/  PRMT R111, R111, 0x5410, R68 ;  /* 0x000054106f6f7816 */ /* 0x000fe40000000044 */
[----:B------:R-:W-:Y:S02]  /*d280*/  PRMT R110, R110, 0x5410, R69 ;  /* 0x000054106e6e7816 */ /* 0x000fe40000000045 */
[----:B------:R-:W-:Y:S01]  /*d290*/  PRMT R112, R112, 0x5410, R71 ;  /* 0x0000541070707816 */ /* 0x000fe20000000047 */
[C---:B------:R-:W-:Y:S01]  /*d2a0*/  IMAD.U32 R71, R111.reuse, 0x10000, RZ ;  /* 0x000100006f477824 */ /* 0x040fe200078e00ff */
[----:B------:R-:W-:Y:S02]  /*d2b0*/  LOP3.LUT R90, R111, 0xffff0000, RZ, 0xc0, !PT ;  /* 0xffff00006f5a7812 */ /* 0x000fe400078ec0ff */
[----:B------:R-:W-:Y:S02]  /*d2c0*/  PRMT R113, R113, 0x5410, R70 ;  /* 0x0000541071717816 */ /* 0x000fe40000000046 */
[----:B------:R-:W-:-:S02]  /*d2d0*/  PRMT R109, R109, 0x5410, R66 ;  /* 0x000054106d6d7816 */ /* 0x000fc40000000042 */
[----:B------:R-:W-:Y:S01]  /*d2e0*/  LOP3.LUT R106, R106, 0xffff0000, RZ, 0xc0, !PT ;  /* 0xffff00006a6a7812 */ /* 0x000fe200078ec0ff */
[C---:B-1----:R-:W-:Y:S01]  /*d2f0*/  IMAD.U32 R65, R12.reuse, 0x10000, RZ ;  /* 0x000100000c417824 */ /* 0x042fe200078e00ff */
[----:B------:R-:W-:Y:S01]  /*d300*/  LOP3.LUT R64, R12, 0xffff0000, RZ, 0xc0, !PT ;  /* 0xffff00000c407812 */ /* 0x000fe200078ec0ff */
[C---:B------:R-:W-:Y:S01]  /*d310*/  IMAD.U32 R12, R13.reuse, 0x10000, RZ ;  /* 0x000100000d0c7824 */ /* 0x040fe200078e00ff */
        /* <DEDUP_REMOVED lines=8> */
[----:B------:R-:W-:Y:S01]  /*d3a0*/  SHF.L.U32 R8, R9, 0x10, RZ ;  /* 0x0000001009087819 */ /* 0x000fe200000006ff */
[----:B------:R-:W-:Y:S01]  /*d3b0*/  IMAD.U32 R70, R11, 0x10000, RZ ;  /* 0x000100000b467824 */ /* 0x000fe200078e00ff */
[----:B------:R-:W-:Y:S01]  /*d3c0*/  LOP3.LUT R88, R9, 0xffff0000, RZ, 0xc0, !PT ;  /* 0xffff000009587812 */ /* 0x000fe200078ec0ff */
[----:B------:R-:W-:Y:S01]  /*d3d0*/  IMAD.U32 R9, R107, 0x10000, RZ ;  /* 0x000100006b097824 */ /* 0x000fe200078e00ff */
[----:B------:R-:W-:-:S02]  /*d3e0*/  LOP3.LUT R86, R10, 0xffff0000, RZ, 0xc0, !PT ;  /* 0xffff00000a567812 */ /* 0x000fc400078ec0ff */
[----:B------:R-:W-:Y:S01]  /*d3f0*/  LOP3.LUT R107, R107, 0xffff0000, RZ, 0xc0, !PT ;  /* 0xffff00006b6b7812 */ /* 0x000fe200078ec0ff */
[C---:B------:R-:W-:Y:S01]  /*d400*/  FMUL.FTZ R10, R68.reuse, R9 ;  /* 0x00000009440a7220 */ /* 0x040fe20000410000 */
[----:B------:R-:W-:Y:S01]  /*d410*/  LOP3.LUT R11, R11, 0xffff0000, RZ, 0xc0, !PT ;  /* 0xffff00000b0b7812 */ /* 0x000fe200078ec0ff */
[-C--:B------:R-:W-:Y:S02]  /*d420*/  FMUL.FTZ R68, R68, R71.reuse ;  /* 0x0000004744447220 */ /* 0x080fe40000410000 */
[C---:B------:R-:W-:Y:S02]  /*d430*/  FFMA.FTZ R10, R65.reuse, R71, -R10 ;  /* 0x00000047410a7223 */ /* 0x040fe4000001080a */
[----:B------:R-:W-:Y:S01]  /*d440*/  FFMA.FTZ R68, R65, R9, R68 ;  /* 0x0000000941447223 */ /* 0x000fe20000010044 */
[C---:B------:R-:W-:Y:S01]  /*d450*/  SHF.L.U32 R9, R110.reuse, 0x10, RZ ;  /* 0x000000106e097819 */ /* 0x040fe200000006ff */
[C---:B------:R-:W-:Y:S01]  /*d460*/  FMUL.FTZ R71, R15.reuse, R107 ;  /* 0x0000006b0f477220 */ /* 0x040fe20000410000 */
[----:B------:R-:W-:Y:S01]  /*d470*/  LOP3.LUT R110, R110, 0xffff0000, RZ, 0xc0, !PT ;  /* 0xffff00006e6e7812 */ /* 0x000fe200078ec0ff */
[----:B------:R-:W-:-:S02]  /*d480*/  FMUL.FTZ R15, R15, R90 ;  /* 0x0000005a0f0f7220 */ /* 0x000fc40000410000 */
[----:B------:R-:W-:Y:S02]  /*d490*/  FMUL.FTZ R65, R8, R89 ;  /* 0x0000005908417220 */ /* 0x000fe40000410000 */
[----:B------:R-:W-:Y:S02]  /*d4a0*/  FFMA.FTZ R71, R64, R90, -R71 ;  /* 0x0000005a40477223 */ /* 0x000fe40000010847 */
[----:B------:R-:W-:Y:S02]  /*d4b0*/  FMUL.FTZ R8, R8, R9 ;  /* 0x0000000908087220 */ /* 0x000fe40000410000 */
[C---:B------:R-:W-:Y:S01]  /*d4c0*/  IMAD.U32 R90, R108.reuse, 0x10000, RZ ;  /* 0x000100006c5a7824 */ /* 0x040fe200078e00ff */
[----:B------:R-:W-:Y:S01]  /*d4d0*/  LOP3.LUT R108, R108, 0xffff0000, RZ, 0xc0, !PT ;  /* 0xffff00006c6c7812 */ /* 0x000fe200078ec0ff */
        /* <DEDUP_REMOVED lines=39> */
.L_x_380:
[----:B------:R-:W-:Y:S05]  /*d750*/  BSYNC B0 ;  /* 0x0000000000007941 */ /* 0x000fea0003800000 */
.L_x_379:
[----:B-1----:R-:W-:-:S04]  /*d760*/  IADD3 R12, R60, 0x40, RZ ;  /* 0x000000403c0c7810 */ /* 0x002fc80007ffe0ff */
        /* <DEDUP_REMOVED lines=120> */
.L_x_376:
[----:B------:R-:W-:Y:S05]  /*def0*/  BSYNC B1 ;  /* 0x0000000000017941 */ /* 0x000fea0003800000 */
.L_x_375:
[----:B------:R-:W-:-:S04]  /*df00*/  IADD3 R44, R77, 0x40, RZ ;  /* 0x000000404d2c7810 */ /* 0x000fc80007ffe0ff */
[----:B------:R-:W-:-:S13]  /*df10*/  ISETP.GE.AND P0, PT, R44, UR4, PT ;  /* 0x000000042c007c0c */ /* 0x000fda000bf06270 */
[----:B------:R-:W-:Y:S05]  /*df20*/  @P0 BRA `(.L_x_360) ;  /* 0x000016d000000947 */ /* 0x000fea0003800000 */
[----:B------:R-:W-:Y:S01]  /*df30*/  ISETP.GE.AND P0, PT, R60, c[0x0][0x27c], PT ;  /* 0x00009f003c007a0c */ /* 0x000fe20003f06270 */
[----:B------:R-:W-:-:S12]  /*df40*/  BSSY B0, `(.L_x_381) ;  /* 0x0000073000007945 */ /* 0x000fd80003800000 */
[----:B------:R-:W-:Y:S05]  /*df50*/  @P0 BRA `(.L_x_382) ;  /* 0x0000071000000947 */ /* 0x000fea0003800000 */
[----:B-1----:R-:W-:Y:S01]  /*df60*/  IMAD.MOV.U32 R10, RZ, RZ, c[0x0][0x27c] ;  /* 0x00009f00ff0a7624 */ /* 0x002fe200078e00ff */
[----:B------:R-:W-:Y:S01]  /*df70*/  SHF.R.S32.HI R11, RZ, 0x1f, R44 ;  /* 0x0000001fff0b7819 */ /* 0x000fe2000001142c */
[----:B------:R-:W-:Y:S01]  /*df80*/  IMAD.SHL.U32 R9, R44, 0x40, RZ ;  /* 0x000000402c097824 */ /* 0x000fe200078e00ff */
[----:B------:R-:W-:Y:S02]  /*df90*/  SHF.R.U64 R47, R36, 0x10, R37 ;  /* 0x00000010242f7819 */ /* 0x000fe40000001225 */
[----:B------:R-:W-:Y:S02]  /*dfa0*/  LEA.HI R97, R10, R97, RZ, 0x1d ;  /* 0x000000610a617211 */ /* 0x000fe400078fe8ff */
[----:B------:R-:W-:Y:S02]  /*dfb0*/  LEA.HI R8, R11, R44, RZ, 0x3 ;  /* 0x0000002c0b087211 */ /* 0x000fe400078f18ff */
[----:B------:R-:W-:Y:S01]  /*dfc0*/  SHF.R.S32.HI R10, RZ, 0x1f, R97 ;  /* 0x0000001fff0a7819 */ /* 0x000fe20000011461 */
[----:B------:R-:W-:Y:S01]  /*dfd0*/  IMAD.SHL.U32 R12, R97, 0x8, RZ ;  /* 0x00000008610c7824 */ /* 0x000fe200078e00ff */
[----:B------:R-:W-:Y:S01]  /*dfe0*/  LOP3.LUT R9, R9, 0x1c0, RZ, 0xc0, !PT ;  /* 0x000001c009097812 */ /* 0x000fe200078ec0ff */
[----:B------:R-:W-:Y:S01]  /*dff0*/  IMAD.SHL.U32 R8, R8, 0x40, RZ ;  /* 0x0000004008087824 */ /* 0x000fe200078e00ff */
[----:B------:R-:W-:-:S02]  /*e000*/  LEA.HI R10, R10, R97, RZ, 0x3 ;  /* 0x000000610a0a7211 */ /* 0x000fc400078f18ff */
[----:B------:R-:W-:Y:S02]  /*e010*/  SHF.R.U32.HI R11, RZ, 0x3, R9 ;  /* 0x00000003ff0b7819 */ /* 0x000fe40000011609 */
[C---:B------:R-:W-:Y:S01]  /*e020*/  LOP3.LUT R12, R9.reuse, 0x38, R12, 0xf8, !PT ;  /* 0x00000038090c7812 */ /* 0x040fe200078ef80c */
[----:B------:R-:W-:Y:S01]  /*e030*/  IMAD.SHL.U32 R10, R10, 0x400, RZ ;  /* 0x000004000a0a7824 */ /* 0x000fe200078e00ff */
[----:B------:R-:W-:Y:S02]  /*e040*/  LOP3.LUT R13, R9, 0x38, R60, 0xf8, !PT ;  /* 0x00000038090d7812 */ /* 0x000fe400078ef83c */
[----:B------:R-:W-:Y:S02]  /*e050*/  LOP3.LUT R8, R8, 0xfffffe00, RZ, 0xc0, !PT ;  /* 0xfffffe0008087812 */ /* 0x000fe400078ec0ff */
[----:B------:R-:W-:Y:S02]  /*e060*/  LOP3.LUT R45, R12, R11, RZ, 0x3c, !PT ;  /* 0x0000000b0c2d7212 */ /* 0x000fe400078e3cff */
[----:B------:R-:W-:-:S02]  /*e070*/  LOP3.LUT R10, R10, 0x7fffe000, RZ, 0xc0, !PT ;  /* 0x7fffe0000a0a7812 */ /* 0x000fc400078ec0ff */
[----:B------:R-:W-:Y:S02]  /*e080*/  LOP3.LUT R13, R8, R13, R11, 0xf6, !PT ;  /* 0x0000000d080d7212 */ /* 0x000fe400078ef60b */
[----:B------:R-:W-:Y:S02]  /*e090*/  IADD3 R45, R45, R10, R8 ;  /* 0x0000000a2d2d7210 */ /* 0x000fe40007ffe008 */
[----:B------:R-:W-:Y:S01]  /*e0a0*/  SHF.R.U32.HI R36, RZ, 0x10, R37 ;  /* 0x00000010ff247819 */ /* 0x000fe20000011625 */
[----:B------:R-:W-:Y:S01]  /*e0b0*/  IMAD.SHL.U32 R46, R13, 0x2, RZ ;  /* 0x000000020d2e7824 */ /* 0x000fe200078e00ff */
[--C-:B------:R-:W-:Y:S01]  /*e0c0*/  SHF.R.U64 R37, R38, 0x10, R39.reuse ;  /* 0x0000001026257819 */ /* 0x100fe20000001227 */
[----:B------:R-:W-:Y:S01]  /*e0d0*/  IMAD.SHL.U32 R45, R45, 0x2, RZ ;  /* 0x000000022d2d7824 */ /* 0x000fe200078e00ff */
[----:B------:R-:W-:Y:S02]  /*e0e0*/  SHF.R.U32.HI R38, RZ, 0x10, R39 ;  /* 0x00000010ff267819 */ /* 0x000fe40000011627 */
[----:B------:R-:W1:Y:S01]  /*e0f0*/  LDS.128 R12, [R46+0xc100] ;  /* 0x00c100002e0c7984 */ /* 0x000e620000000c00 */
[----:B------:R-:W-:-:S02]  /*e100*/  SHF.R.U64 R32, R32, 0x10, R33 ;  /* 0x0000001020207819 */ /* 0x000fc40000001221 */
[----:B------:R-:W-:Y:S01]  /*e110*/  SHF.R.U32.HI R33, RZ, 0x10, R33 ;  /* 0x00000010ff217819 */ /* 0x000fe20000011621 */
[----:B------:R-:W2:Y:S01]  /*e120*/  LDS.128 R8, [R45+0xc100] ;  /* 0x00c100002d087984 */ /* 0x000ea20000000c00 */
[--C-:B------:R-:W-:Y:S02]  /*e130*/  SHF.R.U64 R39, R34, 0x10, R35.reuse ;  /* 0x0000001022277819 */ /* 0x100fe40000001223 */
[----:B------:R-:W-:Y:S02]  /*e140*/  SHF.R.U32.HI R35, RZ, 0x10, R35 ;  /* 0x00000010ff237819 */ /* 0x000fe40000011623 */
[----:B------:R-:W-:Y:S02]  /*e150*/  PRMT R79, R79, 0x5410, R32 ;  /* 0x000054104f4f7816 */ /* 0x000fe40000000020 */
[----:B------:R-:W-:Y:S02]  /*e160*/  PRMT R78, R78, 0x5410, R33 ;  /* 0x000054104e4e7816 */ /* 0x000fe40000000021 */
[----:B------:R-:W-:-:S02]  /*e170*/  PRMT R82, R82, 0x5410, R35 ;  /* 0x0000541052527816 */ /* 0x000fc40000000023 */
[----:B------:R-:W-:Y:S01]  /*e180*/  PRMT R94, R94, 0x5410, R47 ;  /* 0x000054105e5e7816 */ /* 0x000fe2000000002f */
[----:B------:R-:W-:Y:S01]  /*e190*/  IMAD.U32 R51, R78, 0x10000, RZ ;  /* 0x000100004e337824 */ /* 0x000fe200078e00ff */
[----:B------:R-:W-:Y:S01]  /*e1a0*/  PRMT R96, R96, 0x5410, R37 ;  /* 0x0000541060607816 */ /* 0x000fe20000000025 */
[----:B------:R-:W-:Y:S01]  /*e1b0*/  IMAD.U32 R50, R82, 0x10000, RZ ;  /* 0x0001000052327824 */ /* 0x000fe200078e00ff */
[----:B------:R-:W-:Y:S02]  /*e1c0*/  PRMT R93, R93, 0x5410, R36 ;  /* 0x000054105d5d7816 */ /* 0x000fe40000000024 */
[----:B------:R-:W-:Y:S01]  /*e1d0*/  PRMT R92, R92, 0x5410, R39 ;  /* 0x000054105c5c7816 */ /* 0x000fe20000000027 */
[C---:B------:R-:W-:Y:S01]  /*e1e0*/  IMAD.U32 R39, R94.reuse, 0x10000, RZ ;  /* 0x000100005e277824 */ /* 0x040fe200078e00ff */
[----:B------:R-:W-:Y:S01]  /*e1f0*/  LOP3.LUT R94, R94, 0xffff0000, RZ, 0xc0, !PT ;  /* 0xffff00005e5e7812 */ /* 0x000fe200078ec0ff */
[----:B------:R-:W-:Y:S01]  /*e200*/  IMAD.U32 R65, R96, 0x10000, RZ ;  /* 0x0001000060417824 */ /* 0x000fe200078e00ff */
[----:B------:R-:W-:-:S02]  /*e210*/  PRMT R95, R95, 0x5410, R38 ;  /* 0x000054105f5f7816 */ /* 0x000fc40000000026 */
[----:B------:R-:W-:Y:S02]  /*e220*/  LOP3.LUT R78, R78, 0xffff0000, RZ, 0xc0, !PT ;  /* 0xffff00004e4e7812 */ /* 0x000fe400078ec0ff */
[----:B------:R-:W-:Y:S02]  /*e230*/  LOP3.LUT R82, R82, 0xffff0000, RZ, 0xc0, !PT ;  /* 0xffff000052527812 */ /* 0x000fe400078ec0ff */
[----:B------:R-:W-:Y:S01]  /*e240*/  LOP3.LUT R96, R96, 0xffff0000, RZ, 0xc0, !PT ;  /* 0xffff000060607812 */ /* 0x000fe200078ec0ff */
[C---:B-1----:R-:W-:Y:S01]  /*e250*/  IMAD.U32 R33, R12.reuse, 0x10000, RZ ;  /* 0x000100000c217824 */ /* 0x042fe200078e00ff */
[----:B------:R-:W-:Y:S01]  /*e260*/  LOP3.LUT R32, R12, 0xffff0000, RZ, 0xc0, !PT ;  /* 0xffff00000c207812 */ /* 0x000fe200078ec0ff */
[C---:B------:R-:W-:Y:S01]  /*e270*/  IMAD.U32 R12, R13.reuse, 0x10000, RZ ;  /* 0x000100000d0c7824 */ /* 0x040fe200078e00ff */
[----:B------:R-:W-:Y:S01]  /*e280*/  LOP3.LUT R35, R13, 0xffff0000, RZ, 0xc0, !PT ;  /* 0xffff00000d237812 */ /* 0x000fe200078ec0ff */
[C---:B------:R-:W-:Y:S01]  /*e290*/  IMAD.U32 R13, R15.reuse, 0x10000, RZ ;  /* 0x000100000f0d7824 */ /* 0x040fe200078e00ff */
[----:B------:R-:W-:Y:S01]  /*e2a0*/  LOP3.LUT R37, R15, 0xffff0000, RZ, 0xc0, !PT ;  /* 0xffff00000f257812 */ /* 0x000fe200078ec0ff */
[----:B--2---:R-:W-:Y:S01]  /*e2b0*/  IMAD.U32 R48, R10, 0x10000, RZ ;  /* 0x000100000a307824 */ /* 0x004fe200078e00ff */
[C---:B------:R-:W-:Y:S01]  /*e2c0*/  SHF.L.U32 R36, R8.reuse, 0x10, RZ ;  /* 0x0000001008247819 */ /* 0x040fe200000006ff */
[----:B------:R-:W-:Y:S01]  /*e2d0*/  IMAD.U32 R38, R11, 0x10000, RZ ;  /* 0x000100000b267824 */ /* 0x000fe200078e00ff */
[----:B------:R-:W-:Y:S01]  /*e2e0*/  LOP3.LUT R15, R8, 0xffff0000, RZ, 0xc0, !PT ;  /* 0xffff0000080f7812 */ /* 0x000fe200078ec0ff */
[C---:B------:R-:W-:Y:S01]  /*e2f0*/  IMAD.U32 R8, R9.reuse, 0x10000, RZ ;  /* 0x0001000009087824 */ /* 0x040fe200078e00ff */
[----:B------:R-:W-:Y:S01]  /*e300*/  LOP3.LUT R49, R9, 0xffff0000, RZ, 0xc0, !PT ;  /* 0xffff000009317812 */ /* 0x000fe200078ec0ff */
[C---:B------:R-:W-:Y:S01]  /*e310*/  IMAD.U32 R9, R79.reuse, 0x10000, RZ ;  /* 0x000100004f097824 */ /* 0x040fe200078e00ff */
[----:B------:R-:W-:Y:S01]  /*e320*/  LOP3.LUT R47, R10, 0xffff0000, RZ, 0xc0, !PT ;  /* 0xffff00000a2f7812 */ /* 0x000fe200078ec0ff */
[----:B------:R-:W-:Y:S01]  /*e330*/  IMAD.U32 R34, R14, 0x10000, RZ ;  /* 0x000100000e227824 */ /* 0x000fe200078e00ff */
[----:B------:R-:W-:Y:S01]  /*e340*/  LOP3.LUT R79, R79, 0xffff0000, RZ, 0xc0, !PT ;  /* 0xffff00004f4f7812 */ /* 0x000fe200078ec0ff */
[C---:B------:R-:W-:Y:S01]  /*e350*/  FMUL.FTZ R10, R36.reuse, R9 ;  /* 0x00000009240a7220 */ /* 0x040fe20000410000 */
[----:B------:R-:W-:Y:S01]  /*e360*/  LOP3.LUT R11, R11, 0xffff0000, RZ, 0xc0, !PT ;  /* 0xffff00000b0b7812 */ /* 0x000fe200078ec0ff */
[-C--:B------:R-:W-:Y:S01]  /*e370*/  FMUL.FTZ R36, R36, R39.reuse ;  /* 0x0000002724247220 */ /* 0x080fe20000410000 */
[----:B------:R-:W-:Y:S01]  /*e380*/  LOP3.LUT R14, R14, 0xffff0000, RZ, 0xc0, !PT ;  /* 0xffff00000e0e7812 */ /* 0x000fe200078ec0ff */
[----:B------:R-:W-:-:S02]  /*e390*/  FFMA.FTZ R10, R33, R39, -R10 ;  /* 0x00000027210a7223 */ /* 0x000fc4000001080a */
[----:B------:R-:W-:Y:S01]  /*e3a0*/  FFMA.FTZ R36, R33, R9, R36 ;  /* 0x0000000921247223 */ /* 0x000fe20000010024 */
[----:B------:R-:W-:Y:S01]  /*e3b0*/  SHF.L.U32 R9, R93, 0x10, RZ ;  /* 0x000000105d097819 */ /* 0x000fe200000006ff */
[C---:B------:R-:W-:Y:S02]  /*e3c0*/  FMUL.FTZ R39, R15.reuse, R79 ;  /* 0x0000004f0f277220 */ /* 0x040fe40000410000 */
[-C--:B------:R-:W-:Y:S02]  /*e3d0*/  FMUL.FTZ R15, R15, R94.reuse ;  /* 0x0000005e0f0f7220 */ /* 0x080fe40000410000 */
[C---:B------:R-:W-:Y:S02]  /*e3e0*/  FMUL.FTZ R33, R8.reuse, R51 ;  /* 0x0000003308217220 */ /* 0x040fe40000410000 */
[----:B------:R-:W-:Y:S02]  /*e3f0*/  FMUL.FTZ R8, R8, R9 ;  /* 0x0000000908087220 */ /* 0x000fe40000410000 */
[----:B------:R-:W-:-:S02]  /*e400*/  FFMA.FTZ R39, R32, R94, -R39 ;  /* 0x0000005e20277223 */ /* 0x000fc40000010827 */
[----:B------:R-:W-:Y:S02]  /*e410*/  FFMA.FTZ R15, R32, R79, R15 ;  /* 0x0000004f200f7223 */ /* 0x000fe4000001000f */
[C---:B------:R-:W-:Y:S02]  /*e420*/  FFMA.FTZ R33, R12.reuse, R9, -R33 ;  /* 0x000000090c217223 */ /* 0x040fe40000010821 */
[----:B------:R-:W-:Y:S02]  /*e430*/  IMAD.U32 R32, R95, 0x10000, RZ ;  /* 0x000100005f207824 */ /* 0x000fe400078e00ff */
[----:B------:R-:W-:Y:S01]  /*e440*/  FFMA.FTZ R9, R12, R51, R8 ;  /* 0x000000330c097223 */ /* 0x000fe20000010008 */
[----:B------:R-:W-:Y:S01]  /*e450*/  LOP3.LUT R8, R93, 0xffff0000, RZ, 0xc0, !PT ;  /* 0xffff00005d087812 */ /* 0x000fe200078ec0ff */
[C---:B------:R-:W-:Y:S02]  /*e460*/  FMUL.FTZ R12, R38.reuse, R50 ;  /* 0x00000032260c7220 */ /* 0x040fe40000410000 */
[----:B------:R-:W-:-:S02]  /*e470*/  FMUL.FTZ R38, R38, R32 ;  /* 0x0000002026267220 */ /* 0x000fc40000410000 */
[----:B------:R-:W-:Y:S02]  /*e480*/  FFMA.FTZ R32, R13, R32, -R12 ;  /* 0x000000200d207223 */ /* 0x000fe4000001080c */
[C---:B------:R-:W-:Y:S01]  /*e490*/  IMAD.U32 R51, R92.reuse, 0x10000, RZ ;  /* 0x000100005c337824 */ /* 0x040fe200078e00ff */
[----:B------:R-:W-:Y:S01]  /*e4a0*/  LOP3.LUT R92, R92, 0xffff0000, RZ, 0xc0, !PT ;  /* 0xffff00005c5c7812 */ /* 0x000fe200078ec0ff */
[----:B------:R-:W-:Y:S02]  /*e4b0*/  FMUL.FTZ R12, R49, R78 ;  /* 0x0000004e310c7220 */ /* 0x000fe40000410000 */
[----:B------:R-:W-:Y:S02]  /*e4c0*/  FFMA.FTZ R50, R13, R50, R38 ;  /* 0x000000320d327223 */ /* 0x000fe40000010026 */
[----:B------:R-:W-:Y:S02]  /*e4d0*/  FMUL.FTZ R49, R49, R8 ;  /* 0x0000000831317220 */ /* 0x000fe40000410000 */
[----:B------:R-:W-:-:S02]  /*e4e0*/  FMUL.FTZ R13, R48, R51 ;  /* 0x00000033300d7220 */ /* 0x000fc40000410000 */
[----:B------:R-:W-:Y:S01]  /*e4f0*/  FFMA.FTZ R38, R35, R8, -R12 ;  /* 0x0000000823267223 */ /* 0x000fe2000001080c */
[----:B------:R-:W-:Y:S01]  /*e500*/  LOP3.LUT R8, R95, 0xffff0000, RZ, 0xc0, !PT ;  /* 0xffff00005f087812 */ /* 0x000fe200078ec0ff */
[-C--:B------:R-:W-:Y:S02]  /*e510*/  FMUL.FTZ R48, R48, R65.reuse ;  /* 0x0000004130307220 */ /* 0x080fe40000410000 */
[----:B------:R-:W-:Y:S02]  /*e520*/  FFMA.FTZ R78, R35, R78, R49 ;  /* 0x0000004e234e7223 */ /* 0x000fe40000010031 */
[----:B------:R-:W-:Y:S02]  /*e530*/  FFMA.FTZ R65, R34, R65, -R13 ;  /* 0x0000004122417223 */ /* 0x000fe4000001080d */
[----:B------:R-:W-:Y:S01]  /*e540*/  FMUL.FTZ R49, R47, R92 ;  /* 0x0000005c2f317220 */ /* 0x000fe20000410000 */
[----:B------:R-:W-:Y:S01]  /*e550*/  F2FP.BF16.PACK_AB R9, R78, R9 ;  /* 0x000000094e09723e */ /* 0x000fe200000010ff */
[----:B------:R-:W-:-:S02]  /*e560*/  FMUL.FTZ R13, R11, R82 ;  /* 0x000000520b0d7220 */ /* 0x000fc40000410000 */
[----:B------:R-:W-:Y:S02]  /*e570*/  FMUL.FTZ R35, R47, R96 ;  /* 0x000000602f237220 */ /* 0x000fe40000410000 */
[----:B------:R-:W-:Y:S02]  /*e580*/  FMUL.FTZ R12, R11, R8 ;  /* 0x000000080b0c7220 */ /* 0x000fe40000410000 */
[----:B------:R-:W-:Y:S02]  /*e590*/  FFMA.FTZ R96, R14, R96, -R49 ;  /* 0x000000600e607223 */ /* 0x000fe40000010831 */
[----:B------:R-:W-:Y:S01]  /*e5a0*/  FFMA.FTZ R11, R37, R8, -R13 ;  /* 0x00000008250b7223 */ /* 0x000fe2000001080d */
[----:B------:R-:W-:Y:S01]  /*e5b0*/  F2FP.BF16.PACK_AB R8, R15, R36 ;  /* 0x000000240f08723e */ /* 0x000fe200000010ff */
[----:B------:R-:W-:Y:S01]  /*e5c0*/  FFMA.FTZ R48, R34, R51, R48 ;  /* 0x0000003322307223 */ /* 0x000fe20000010030 */
[----:B------:R-:W-:Y:S01]  /*e5d0*/  F2FP.BF16.PACK_AB R13, R38, R33 ;  /* 0x00000021260d723e */ /* 0x000fe200000010ff */
[----:B------:R-:W-:Y:S01]  /*e5e0*/  FFMA.FTZ R35, R14, R92, R35 ;  /* 0x0000005c0e237223 */ /* 0x000fe20000010023 */
[----:B------:R-:W-:Y:S01]  /*e5f0*/  F2FP.BF16.PACK_AB R14, R96, R65 ;  /* 0x00000041600e723e */ /* 0x000fe200000010ff */
[----:B------:R-:W-:Y:S01]  /*e600*/  FFMA.FTZ R37, R37, R82, R12 ;  /* 0x0000005225257223 */ /* 0x000fe2000001000c */
[----:B------:R-:W-:-:S02]  /*e610*/  F2FP.BF16.PACK_AB R12, R39, R10 ;  /* 0x0000000a270c723e */ /* 0x000fc400000010ff */
[----:B------:R-:W-:Y:S02]  /*e620*/  F2FP.BF16.PACK_AB R15, R11, R32 ;  /* 0x000000200b0f723e */ /* 0x000fe400000010ff */
[----:B------:R-:W-:Y:S02]  /*e630*/  F2FP.BF16.PACK_AB R10, R35, R48 ;  /* 0x00000030230a723e */ /* 0x000fe400000010ff */
[----:B------:R-:W-:Y:S01]  /*e640*/  F2FP.BF16.PACK_AB R11, R37, R50 ;  /* 0x00000032250b723e */ /* 0x000fe200000010ff */
[----:B------:R1:W-:Y:S04]  /*e650*/  STS.128 [R46+0xc100], R12 ;  /* 0x00c1000c2e007388 */ /* 0x0003e80000000c00 */
[----:B------:R1:W-:Y:S02]  /*e660*/  STS.128 [R45+0xc100], R8 ;  /* 0x00c100082d007388 */ /* 0x0003e40000000c00 */
.L_x_382:
[----:B------:R-:W-:Y:S05]  /*e670*/  BSYNC B0 ;  /* 0x0000000000007941 */ /* 0x000fea0003800000 */
.L_x_381:
        /* <DEDUP_REMOVED lines=8> */
[CC--:B------:R-:W-:Y:S02]  /*e700*/  LEA.HI R15, R12.reuse, R11.reuse, RZ, 0x3 ;  /* 0x0000000b0c0f7211 */ /* 0x0c0fe400078f18ff */
[----:B------:R-:W-:Y:S02]  /*e710*/  LEA.HI R12, R12, R11, RZ, 0x6 ;  /* 0x0000000b0c0c7211 */ /* 0x000fe400078f30ff */
[----:B------:R-:W-:Y:S02]  /*e720*/  SHF.R.S32.HI R8, RZ, 0x3, R15 ;  /* 0x00000003ff087819 */ /* 0x000fe4000001140f */
[----:B------:R-:W-:Y:S01]  /*e730*/  LEA.HI R9, R9, R44, RZ, 0x3 ;  /* 0x0000002c09097211 */ /* 0x000fe200078f18ff */
[----:B------:R-:W-:Y:S01]  /*e740*/  IMAD.SHL.U32 R12, R12, 0x80, RZ ;  /* 0x000000800c0c7824 */ /* 0x000fe200078e00ff */
[----:B------:R-:W-:-:S02]  /*e750*/  LEA.HI R13, R13, R8, RZ, 0x1d ;  /* 0x000000080d0d7211 */ /* 0x000fc400078fe8ff */
[----:B------:R-:W-:Y:S01]  /*e760*/  LOP3.LUT R14, R14, 0x1c0, RZ, 0xc0, !PT ;  /* 0x000001c00e0e7812 */ /* 0x000fe200078ec0ff */
[----:B------:R-:W-:Y:S01]  /*e770*/  IMAD.SHL.U32 R9, R9, 0x40, RZ ;  /* 0x0000004009097824 */ /* 0x000fe200078e00ff */
[----:B------:R-:W-:Y:S01]  /*e780*/  SHF.R.S32.HI R10, RZ, 0x1f, R13 ;  /* 0x0000001fff0a7819 */ /* 0x000fe2000001140d */
[----:B------:R-:W-:Y:S01]  /*e790*/  IMAD.SHL.U32 R11, R13, 0x8, RZ ;  /* 0x000000080d0b7824 */ /* 0x000fe200078e00ff */
[----:B------:R-:W-:Y:S02]  /*e7a0*/  LOP3.LUT R15, R14, 0x38, R15, 0xf8, !PT ;  /* 0x000000380e0f7812 */ /* 0x000fe400078ef80f */
[----:B------:R-:W-:Y:S02]  /*e7b0*/  LEA.HI R10, R10, R13, RZ, 0x3 ;  /* 0x0000000d0a0a7211 */ /* 0x000fe400078f18ff */
[----:B------:R-:W-:Y:S02]  /*e7c0*/  SHF.R.U32.HI R8, RZ, 0x3, R14 ;  /* 0x00000003ff087819 */ /* 0x000fe4000001160e */
[----:B------:R-:W-:Y:S01]  /*e7d0*/  LOP3.LUT R11, R14, 0x38, R11, 0xf8, !PT ;  /* 0x000000380e0b7812 */ /* 0x000fe200078ef80b */
[----:B------:R-:W-:Y:S01]  /*e7e0*/  IMAD.SHL.U32 R10, R10, 0x400, RZ ;  /* 0x000004000a0a7824 */ /* 0x000fe200078e00ff */
[----:B------:R-:W-:-:S02]  /*e7f0*/  LOP3.LUT R12, R12, 0x7fffe000, RZ, 0xc0, !PT ;  /* 0x7fffe0000c0c7812 */ /* 0x000fc400078ec0ff */
[-C--:B------:R-:W-:Y:S02]  /*e800*/  LOP3.LUT R15, R15, R8.reuse, RZ, 0x3c, !PT ;  /* 0x000000080f0f7212 */ /* 0x080fe400078e3cff */
[----:B------:R-:W-:Y:S02]  /*e810*/  LOP3.LUT R9, R9, 0xfffffe00, RZ, 0xc0, !PT ;  /* 0xfffffe0009097812 */ /* 0x000fe400078ec0ff */
[----:B------:R-:W-:Y:S02]  /*e820*/  LOP3.LUT R32, R11, R8, RZ, 0x3c, !PT ;  /* 0x000000080b207212 */ /* 0x000fe400078e3cff */
[----:B------:R-:W-:Y:S02]  /*e830*/  LOP3.LUT R10, R10, 0x7fffe000, RZ, 0xc0, !PT ;  /* 0x7fffe0000a0a7812 */ /* 0x000fe400078ec0ff */
[--C-:B------:R-:W-:Y:S02]  /*e840*/  IADD3 R12, R15, R12, R9.reuse ;  /* 0x0000000c0f0c7210 */ /* 0x100fe40007ffe009 */
[----:B------:R-:W-:-:S02]  /*e850*/  IADD3 R32, R32, R10, R9 ;  /* 0x0000000a20207210 */ /* 0x000fc40007ffe009 */
[--C-:B------:R-:W-:Y:S01]  /*e860*/  SHF.R.U64 R35, R28, 0x10, R29.reuse ;  /* 0x000000101c237819 */ /* 0x100fe2000000121d */
[----:B------:R-:W-:Y:S01]  /*e870*/  IMAD.SHL.U32 R33, R12, 0x2, RZ ;  /* 0x000000020c217824 */ /* 0x000fe200078e00ff */
[----:B------:R-:W-:Y:S01]  /*e880*/  SHF.R.U32.HI R28, RZ, 0x10, R29 ;  /* 0x00000010ff1c7819 */ /* 0x000fe2000001161d */
[----:B------:R-:W-:Y:S01]  /*e890*/  IMAD.SHL.U32 R32, R32, 0x2, RZ ;  /* 0x0000000220207824 */ /* 0x000fe200078e00ff */
[--C-:B------:R-:W-:Y:S02]  /*e8a0*/  SHF.R.U64 R29, R30, 0x10, R31.reuse ;  /* 0x000000101e1d7819 */ /* 0x100fe4000000121f */
[----:B------:R-:W1:Y:S01]  /*e8b0*/  LDS.128 R12, [R33+0xc100] ;  /* 0x00c10000210c7984 */ /* 0x000e620000000c00 */
[----:B------:R-:W-:Y:S02]  /*e8c0*/  SHF.R.U32.HI R30, RZ, 0x10, R31 ;  /* 0x00000010ff1e7819 */ /* 0x000fe4000001161f */
[--C-:B------:R-:W-:Y:S01]  /*e8d0*/  SHF.R.U64 R31, R24, 0x10, R25.reuse ;  /* 0x00000010181f7819 */ /* 0x100fe20000001219 */
[----:B------:R-:W2:Y:S01]  /*e8e0*/  LDS.128 R8, [R32+0xc100] ;  /* 0x00c1000020087984 */ /* 0x000ea20000000c00 */
[----:B------:R-:W-:-:S02]  /*e8f0*/  SHF.R.U32.HI R24, RZ, 0x10, R25 ;  /* 0x00000010ff187819 */ /* 0x000fc40000011619 */
[----:B------:R-:W-:Y:S02]  /*e900*/  SHF.R.U64 R25, R26, 0x10, R27 ;  /* 0x000000101a197819 */ /* 0x000fe4000000121b */
[----:B------:R-:W-:Y:S02]  /*e910*/  PRMT R61, R61, 0x5410, R24 ;  /* 0x000054103d3d7816 */ /* 0x000fe40000000018 */
[----:B------:R-:W-:Y:S02]  /*e920*/  PRMT R72, R72, 0x5410, R25 ;  /* 0x0000541048487816 */ /* 0x000fe40000000019 */
[----:B------:R-:W-:Y:S01]  /*e930*/  SHF.R.U32.HI R26, RZ, 0x10, R27 ;  /* 0x00000010ff1a7819 */ /* 0x000fe2000001161b */
[----:B------:R-:W-:Y:S01]  /*e940*/  IMAD.U32 R37, R61, 0x10000, RZ ;  /* 0x000100003d257824 */ /* 0x000fe200078e00ff */
[----:B------:R-:W-:Y:S02]  /*e950*/  PRMT R62, R62, 0x5410, R31 ;  /* 0x000054103e3e7816 */ /* 0x000fe4000000001f */
[----:B------:R-:W-:-:S02]  /*e960*/  PRMT R74, R74, 0x5410, R35 ;  /* 0x000054104a4a7816 */ /* 0x000fc40000000023 */
[----:B------:R-:W-:Y:S02]  /*e970*/  PRMT R76, R76, 0x5410, R29 ;  /* 0x000054104c4c7816 */ /* 0x000fe4000000001d */
[----:B------:R-:W-:Y:S01]  /*e980*/  PRMT R73, R73, 0x5410, R28 ;  /* 0x0000541049497816 */ /* 0x000fe2000000001c */
[C---:B------:R-:W-:Y:S01]  /*e990*/  IMAD.U32 R31, R74.reuse, 0x10000, RZ ;  /* 0x000100004a1f7824 */ /* 0x040fe200078e00ff */
[----:B------:R-:W-:Y:S02]  /*e9a0*/  LOP3.LUT R74, R74, 0xffff0000, RZ, 0xc0, !PT ;  /* 0xffff00004a4a7812 */ /* 0x000fe400078ec0ff */
[----:B------:R-:W-:Y:S02]  /*e9b0*/  PRMT R63, R63, 0x5410, R26 ;  /* 0x000054103f3f7816 */ /* 0x000fe4000000001a */
[----:B------:R-:W-:Y:S02]  /*e9c0*/  PRMT R75, R75, 0x5410, R30 ;  /* 0x000054104b4b7816 */ /* 0x000fe4000000001e */
[----:B------:R-:W-:Y:S01]  /*e9d0*/  LOP3.LUT R61, R61, 0xffff0000, RZ, 0xc0, !PT ;  /* 0xffff00003d3d7812 */ /* 0x000fe200078ec0ff */
[----:B------:R-:W-:Y:S01]  /*e9e0*/  IMAD.U32 R38, R63, 0x10000, RZ ;  /* 0x000100003f267824 */ /* 0x000fe200078e00ff */
[----:B------:R-:W-:Y:S01]  /*e9f0*/  LOP3.LUT R46, R75, 0xffff0000, RZ, 0xc0, !PT ;  /* 0xffff00004b2e7812 */ /* 0x000fe200078ec0ff */
[C---:B-1----:R-:W-:Y:S01]  /*ea00*/  IMAD.U32 R25, R12.reuse, 0x10000, RZ ;  /* 0x000100000c197824 */ /* 0x042fe200078e00ff */
        /* <DEDUP_REMOVED lines=9> */
[----:B------:R-:W-:Y:S01]  /*eaa0*/  IMAD.U32 R9, R62, 0x10000, RZ ;  /* 0x000100003e097824 */ /* 0x000fe200078e00ff */
[C---:B------:R-:W-:Y:S01]  /*eab0*/  LOP3.LUT R34, R10.reuse, 0xffff0000, RZ, 0xc0, !PT ;  /* 0xffff00000a227812 */ /* 0x040fe200078ec0ff */
[----:B------:R-:W-:Y:S01]  /*eac0*/  IMAD.U32 R35, R10, 0x10000, RZ ;  /* 0x000100000a237824 */ /* 0x000fe200078e00ff */
[----:B------:R-:W-:Y:S01]  /*ead0*/  LOP3.LUT R62, R62, 0xffff0000, RZ, 0xc0, !PT ;  /* 0xffff00003e3e7812 */ /* 0x000fe200078ec0ff */
[----:B------:R-:W-:-:S02]  /*eae0*/  FMUL.FTZ R10, R28, R9 ;  /* 0x000000091c0a7220 */ /* 0x000fc40000410000 */
[-C--:B------:R-:W-:Y:S02]  /*eaf0*/  FMUL.FTZ R28, R28, R31.reuse ;  /* 0x0000001f1c1c7220 */ /* 0x080fe40000410000 */
[C---:B------:R-:W-:Y:S02]  /*eb00*/  FFMA.FTZ R10, R25.reuse, R31, -R10 ;  /* 0x0000001f190a7223 */ /* 0x040fe4000001080a */
[----:B------:R-:W-:Y:S02]  /*eb10*/  FFMA.FTZ R28, R25, R9, R28 ;  /* 0x00000009191c7223 */ /* 0x000fe4000001001c */
[----:B------:R-:W-:Y:S02]  /*eb20*/  FMUL.FTZ R31, R15, R62 ;  /* 0x0000003e0f1f7220 */ /* 0x000fe40000410000 */
[C---:B------:R-:W-:Y:S01]  /*eb30*/  IMAD.U32 R9, R73.reuse, 0x10000, RZ ;  /* 0x0001000049097824 */ /* 0x040fe200078e00ff */
[----:B------:R-:W-:Y:S01]  /*eb40*/  LOP3.LUT R73, R73, 0xffff0000, RZ, 0xc0, !PT ;  /* 0xffff000049497812 */ /* 0x000fe200078ec0ff */
[----:B------:R-:W-:-:S02]  /*eb50*/  FMUL.FTZ R15, R15, R74 ;  /* 0x0000004a0f0f7220 */ /* 0x000fc40000410000 */
[C---:B------:R-:W-:Y:S02]  /*eb60*/  FMUL.FTZ R25, R8.reuse, R37 ;  /* 0x0000002508197220 */ /* 0x040fe40000410000 */
[----:B------:R-:W-:Y:S02]  /*eb70*/  FMUL.FTZ R8, R8, R9 ;  /* 0x0000000908087220 */ /* 0x000fe40000410000 */
[C---:B------:R-:W-:Y:S01]  /*eb80*/  IMAD.U32 R30, R11.reuse, 0x10000, RZ ;  /* 0x000100000b1e7824 */ /* 0x040fe200078e00ff */
[----:B------:R-:W-:Y:S01]  /*eb90*/  LOP3.LUT R11, R11, 0xffff0000, RZ, 0xc0, !PT ;  /* 0xffff00000b0b7812 */ /* 0x000fe200078ec0ff */
[C---:B------:R-:W-:Y:S02]  /*eba0*/  FFMA.FTZ R31, R24.reuse, R74, -R31 ;  /* 0x0000004a181f7223 */ /* 0x040fe4000001081f */
[----:B------:R-:W-:Y:S02]  /*ebb0*/  FFMA.FTZ R15, R24, R62, R15 ;  /* 0x0000003e180f7223 */ /* 0x000fe4000001000f */
[----:B------:R-:W-:-:S02]  /*ebc0*/  IMAD.U32 R24, R75, 0x10000, RZ ;  /* 0x000100004b187824 */ /* 0x000fc400078e00ff */
[C---:B------:R-:W-:Y:S02]  /*ebd0*/  FFMA.FTZ R25, R12.reuse, R9, -R25 ;  /* 0x000000090c197223 */ /* 0x040fe40000010819 */
[----:B------:R-:W-:Y:S02]  /*ebe0*/  FFMA.FTZ R9, R12, R37, R8 ;  /* 0x000000250c097223 */ /* 0x000fe40000010008 */
[C---:B------:R-:W-:Y:S02]  /*ebf0*/  FMUL.FTZ R8, R30.reuse, R38 ;  /* 0x000000261e087220 */ /* 0x040fe40000410000 */
[-C--:B------:R-:W-:Y:S02]  /*ec00*/  FMUL.FTZ R30, R30, R24.reuse ;  /* 0x000000181e1e7220 */ /* 0x080fe40000410000 */
[----:B------:R-:W-:Y:S02]  /*ec10*/  IMAD.U32 R12, R72, 0x10000, RZ ;  /* 0x00010000480c7824 */ /* 0x000fe400078e00ff */
[----:B------:R-:W-:-:S02]  /*ec20*/  FFMA.FTZ R24, R13, R24, -R8 ;  /* 0x000000180d187223 */ /* 0x000fc40000010808 */
[----:B------:R-:W-:Y:S02]  /*ec30*/  IMAD.U32 R37, R76, 0x10000, RZ ;  /* 0x000100004c257824 */ /* 0x000fe400078e00ff */
[----:B------:R-:W-:Y:S02]  /*ec40*/  FFMA.FTZ R38, R13, R38, R30 ;  /* 0x000000260d267223 */ /* 0x000fe4000001001e */
[C---:B------:R-:W-:Y:S01]  /*ec50*/  IMAD.U32 R26, R14.reuse, 0x10000, RZ ;  /* 0x000100000e1a7824 */ /* 0x040fe200078e00ff */
[----:B------:R-:W-:Y:S01]  /*ec60*/  LOP3.LUT R14, R14, 0xffff0000, RZ, 0xc0, !PT ;  /* 0xffff00000e0e7812 */ /* 0x000fe200078ec0ff */
[C---:B------:R-:W-:Y:S02]  /*ec70*/  FMUL.FTZ R8, R36.reuse, R61 ;  /* 0x0000003d24087220 */ /* 0x040fe40000410000 */
[----:B------:R-:W-:Y:S02]  /*ec80*/  FMUL.FTZ R13, R35, R12 ;  /* 0x0000000c230d7220 */ /* 0x000fe40000410000 */
[----:B------:R-:W-:-:S02]  /*ec90*/  FMUL.FTZ R36, R36, R73 ;  /* 0x0000004924247220 */ /* 0x000fc40000410000 */
[----:B------:R-:W-:Y:S02]  /*eca0*/  FMUL.FTZ R35, R35, R37 ;  /* 0x0000002523237220 */ /* 0x000fe40000410000 */
[----:B------:R-:W-:Y:S01]  /*ecb0*/  FFMA.FTZ R30, R27, R73, -R8 ;  /* 0x000000491b1e7223 */ /* 0x000fe20000010808 */
[----:B------:R-:W-:Y:S01]  /*ecc0*/  LOP3.LUT R8, R63, 0xffff0000, RZ, 0xc0, !PT ;  /* 0xffff00003f087812 */ /* 0x000fe200078ec0ff */
[----:B------:R-:W-:Y:S01]  /*ecd0*/  FFMA.FTZ R37, R26, R37, -R13 ;  /* 0x000000251a257223 */ /* 0x000fe2000001080d */
[----:B------:R-:W-:Y:S01]  /*ece0*/  LOP3.LUT R13, R72, 0xffff0000, RZ, 0xc0, !PT ;  /* 0xffff0000480d7812 */ /* 0x000fe200078ec0ff */
[----:B------:R-:W-:Y:S01]  /*ecf0*/  FFMA.FTZ R36, R27, R61, R36 ;  /* 0x0000003d1b247223 */ /* 0x000fe20000010024 */
[----:B------:R-:W-:Y:S01]  /*ed00*/  LOP3.LUT R27, R76, 0xffff0000, RZ, 0xc0, !PT ;  /* 0xffff00004c1b7812 */ /* 0x000fe200078ec0ff */
[----:B------:R-:W-:Y:S02]  /*ed10*/  FFMA.FTZ R35, R26, R12, R35 ;  /* 0x0000000c1a237223 */ /* 0x000fe40000010023 */
[----:B------:R-:W-:Y:S01]  /*ed20*/  FMUL.FTZ R26, R34, R13 ;  /* 0x0000000d221a7220 */ /* 0x000fe20000410000 */
[----:B------:R-:W-:Y:S01]  /*ed30*/  F2FP.BF16.PACK_AB R9, R36, R9 ;  /* 0x000000092409723e */ /* 0x000fe200000010ff */
[----:B------:R-:W-:-:S02]  /*ed40*/  FMUL.FTZ R39, R11, R8 ;  /* 0x000000080b277220 */ /* 0x000fc40000410000 */
[-C--:B------:R-:W-:Y:S02]  /*ed50*/  FMUL.FTZ R34, R34, R27.reuse ;  /* 0x0000001b22227220 */ /* 0x080fe40000410000 */
[-C--:B------:R-:W-:Y:S02]  /*ed60*/  FMUL.FTZ R12, R11, R46.reuse ;  /* 0x0000002e0b0c7220 */ /* 0x080fe40000410000 */
[C---:B------:R-:W-:Y:S02]  /*ed70*/  FFMA.FTZ R26, R14.reuse, R27, -R26 ;  /* 0x0000001b0e1a7223 */ /* 0x040fe4000001081a */
[C---:B------:R-:W-:Y:S02]  /*ed80*/  FFMA.FTZ R11, R29.reuse, R46, -R39 ;  /* 0x0000002e1d0b7223 */ /* 0x040fe40000010827 */
[----:B------:R-:W-:Y:S01]  /*ed90*/  FFMA.FTZ R34, R14, R13, R34 ;  /* 0x0000000d0e227223 */ /* 0x000fe20000010022 */
[----:B------:R-:W-:Y:S01]  /*eda0*/  F2FP.BF16.PACK_AB R13, R30, R25 ;  /* 0x000000191e0d723e */ /* 0x000fe200000010ff */
[----:B------:R-:W-:Y:S01]  /*edb0*/  FFMA.FTZ R29, R29, R8, R12 ;  /* 0x000000081d1d7223 */ /* 0x000fe2000001000c */
[----:B------:R-:W-:-:S02]  /*edc0*/  F2FP.BF16.PACK_AB R8, R15, R28 ;  /* 0x0000001c0f08723e */ /* 0x000fc400000010ff */
[----:B------:R-:W-:Y:S02]  /*edd0*/  F2FP.BF16.PACK_AB R12, R31, R10 ;  /* 0x0000000a1f0c723e */ /* 0x000fe400000010ff */
[----:B------:R-:W-:Y:S02]  /*ede0*/  F2FP.BF16.PACK_AB R14, R26, R37 ;  /* 0x000000251a0e723e */ /* 0x000fe400000010ff */
[----:B------:R-:W-:Y:S02]  /*edf0*/  F2FP.BF16.PACK_AB R15, R11, R24 ;  /* 0x000000180b0f723e */ /* 0x000fe400000010ff */
[----:B------:R-:W-:Y:S02]  /*ee00*/  F2FP.BF16.PACK_AB R10, R34, R35 ;  /* 0x00000023220a723e */ /* 0x000fe400000010ff */
[----:B------:R-:W-:Y:S01]  /*ee10*/  F2FP.BF16.PACK_AB R11, R29, R38 ;  /* 0x000000261d0b723e */ /* 0x000fe200000010ff */
[----:B------:R1:W-:Y:S04]  /*ee20*/  STS.128 [R33+0xc100], R12 ;  /* 0x00c1000c21007388 */ /* 0x0003e80000000c00 */
[----:B------:R1:W-:Y:S02]  /*ee30*/  STS.128 [R32+0xc100], R8 ;  /* 0x00c1000820007388 */ /* 0x0003e40000000c00 */
.L_x_384:
[----:B------:R-:W-:Y:S05]  /*ee40*/  BSYNC B0 ;  /* 0x0000000000007941 */ /* 0x000fea0003800000 */
.L_x_383:
[----:B-1----:R-:W-:-:S04]  /*ee50*/  IADD3 R15, R60, 0x40, RZ ;  /* 0x000000403c0f7810 */ /* 0x002fc80007ffe0ff */
        /* <DEDUP_REMOVED lines=16> */
[C---:B------:R-:W-:Y:S02]  /*ef60*/  LOP3.LUT R15, R13.reuse, 0x38, R8, 0xf8, !PT ;  /* 0x000000380d0f7812 */ /* 0x040fe400078ef808 */
[----:B------:R-:W-:Y:S02]  /*ef70*/  LEA.HI R10, R10, R11, RZ, 0x3 ;  /* 0x0000000b0a0a7211 */ /* 0x000fe400078f18ff */
[----:B------:R-:W-:Y:S02]  /*ef80*/  SHF.R.U32.HI R8, RZ, 0x3, R13 ;  /* 0x00000003ff087819 */ /* 0x000fe4000001160d */
[----:B------:R-:W-:Y:S01]  /*ef90*/  LOP3.LUT R13, R13, 0x38, R14, 0xf8, !PT ;  /* 0x000000380d0d7812 */ /* 0x000fe200078ef80e */
[----:B------:R-:W-:Y:S01]  /*efa0*/  IMAD.SHL.U32 R10, R10, 0x400, RZ ;  /* 0x000004000a0a7824 */ /* 0x000fe200078e00ff */
[----:B------:R-:W-:-:S02]  /*efb0*/  LOP3.LUT R12, R12, 0x7fffe000, RZ, 0xc0, !PT ;  /* 0x7fffe0000c0c7812 */ /* 0x000fc400078ec0ff */
[----:B------:R-:W-:Y:S02]  /*efc0*/  LOP3.LUT R9, R9, 0xfffffe00, RZ, 0xc0, !PT ;  /* 0xfffffe0009097812 */ /* 0x000fe400078ec0ff */
[-C--:B------:R-:W-:Y:S02]  /*efd0*/  LOP3.LUT R15, R15, R8.reuse, RZ, 0x3c, !PT ;  /* 0x000000080f0f7212 */ /* 0x080fe400078e3cff */
        /* <DEDUP_REMOVED lines=8> */
[----:B------:R-:W-:Y:S02]  /*f060*/  SHF.R.U64 R18, R18, 0x10, R19 ;  /* 0x0000001012127819 */ /* 0x000fe40000001213 */
[----:B------:R-:W1:Y:S01]  /*f070*/  LDS.128 R12, [R25+0xc100] ;  /* 0x00c10000190c7984 */ /* 0x000e620000000c00 */
[----:B------:R-:W-:Y:S02]  /*f080*/  SHF.R.U64 R20, R20, 0x10, R21 ;  /* 0x0000001014147819 */ /* 0x000fe40000001215 */
[----:B------:R-:W-:Y:S01]  /*f090*/  SHF.R.U32.HI R19, RZ, 0x10, R19 ;  /* 0x00000010ff137819 */ /* 0x000fe20000011613 */
[----:B------:R-:W2:Y:S01]  /*f0a0*/  LDS.128 R8, [R24+0xc100] ;  /* 0x00c1000018087984 */ /* 0x000ea20000000c00 */
[----:B------:R-:W-:-:S02]  /*f0b0*/  SHF.R.U32.HI R21, RZ, 0x10, R21 ;  /* 0x00000010ff157819 */ /* 0x000fc40000011615 */
[----:B------:R-:W-:Y:S02]  /*f0c0*/  PRMT R53, R53, 0x5410, R16 ;  /* 0x0000541035357816 */ /* 0x000fe40000000010 */
[----:B------:R-:W-:Y:S02]  /*f0d0*/  PRMT R52, R52, 0x5410, R17 ;  /* 0x0000541034347816 */ /* 0x000fe40000000011 */
[----:B------:R-:W-:Y:S02]  /*f0e0*/  SHF.R.U64 R22, R22, 0x10, R23 ;  /* 0x0000001016167819 */ /* 0x000fe40000001217 */
[----:B------:R-:W-:Y:S01]  /*f0f0*/  PRMT R54, R54, 0x5410, R19 ;  /* 0x0000541036367816 */ /* 0x000fe20000000013 */
[----:B------:R-:W-:Y:S01]  /*f100*/  IMAD.U32 R29, R52, 0x10000, RZ ;  /* 0x00010000341d7824 */ /* 0x000fe200078e00ff */
[----:B------:R-:W-:Y:S02]  /*f110*/  SHF.R.U32.HI R23, RZ, 0x10, R23 ;  /* 0x00000010ff177819 */ /* 0x000fe40000011617 */
        /* <DEDUP_REMOVED lines=19> */
[C---:B------:R-:W-:Y:S01]  /*f250*/  LOP3.LUT R26, R10.reuse, 0xffff0000, RZ, 0xc0, !PT ;  /* 0xffff00000a1a7812 */ /* 0x040fe200078ec0ff */
[----:B------:R-:W-:Y:S01]  /*f260*/  IMAD.U32 R27, R10, 0x10000, RZ ;  /* 0x000100000a1b7824 */ /* 0x000fe200078e00ff */
[----:B------:R-:W-:Y:S01]  /*f270*/  LOP3.LUT R53, R53, 0xffff0000, RZ, 0xc0, !PT ;  /* 0xffff000035357812 */ /* 0x000fe200078ec0ff */
[----:B------:R-:W-:-:S02]  /*f280*/  FMUL.FTZ R10, R20, R9 ;  /* 0x00000009140a7220 */ /* 0x000fc40000410000 */
[-C--:B------:R-:W-:Y:S02]  /*f290*/  FMUL.FTZ R20, R20, R23.reuse ;  /* 0x0000001714147220 */ /* 0x080fe40000410000 */
[C---:B------:R-:W-:Y:S02]  /*f2a0*/  FFMA.FTZ R10, R17.reuse, R23, -R10 ;  /* 0x00000017110a7223 */ /* 0x040fe4000001080a */
[----:B------:R-:W-:Y:S02]  /*f2b0*/  FFMA.FTZ R20, R17, R9, R20 ;  /* 0x0000000911147223 */ /* 0x000fe40000010014 */
[C---:B------:R-:W-:Y:S02]  /*f2c0*/  FMUL.FTZ R23, R15.reuse, R53 ;  /* 0x000000350f177220 */ /* 0x040fe40000410000 */
[C---:B------:R-:W-:Y:S01]  /*f2d0*/  IMAD.U32 R9, R56.reuse, 0x10000, RZ ;  /* 0x0001000038097824 */ /* 0x040fe200078e00ff */
[----:B------:R-:W-:Y:S01]  /*f2e0*/  LOP3.LUT R56, R56, 0xffff0000, RZ, 0xc0, !PT ;  /* 0xffff000038387812 */ /* 0x000fe200078ec0ff */
[----:B------:R-:W-:-:S02]  /*f2f0*/  FMUL.FTZ R15, R15, R30 ;  /* 0x0000001e0f0f7220 */ /* 0x000fc40000410000 */
[----:B------:R-:W-:Y:S02]  /*f300*/  FMUL.FTZ R17, R8, R29 ;  /* 0x0000001d08117220 */ /* 0x000fe40000410000 */
[----:B------:R-:W-:Y:S02]  /*f310*/  FFMA.FTZ R23, R16, R30, -R23 ;  /* 0x0000001e10177223 */ /* 0x000fe40000010817 */
[----:B------:R-:W-:Y:S02]  /*f320*/  FMUL.FTZ R8, R8, R9 ;  /* 0x0000000908087220 */ /* 0x000fe40000410000 */
[C---:B------:R-:W-:Y:S01]  /*f330*/  IMAD.U32 R22, R11.reuse, 0x10000, RZ ;  /* 0x000100000b167824 */ /* 0x040fe200078e00ff */
[----:B------:R-:W-:Y:S01]  /*f340*/  LOP3.LUT R11, R11, 0xffff0000, RZ, 0xc0, !PT ;  /* 0xffff00000b0b7812 */ /* 0x000fe200078ec0ff */
[C---:B------:R-:W-:Y:S01]  /*f350*/  IMAD.U32 R30, R54.reuse, 0x10000, RZ ;  /* 0x00010000361e7824 */ /* 0x040fe200078e00ff */
[----:B------:R-:W-:Y:S01]  /*f360*/  LOP3.LUT R54, R54, 0xffff0000, RZ, 0xc0, !PT ;  /* 0xffff000036367812 */ /* 0x000fe200078ec0ff */
[----:B------:R-:W-:-:S02]  /*f370*/  FFMA.FTZ R15, R16, R53, R15 ;  /* 0x00000035100f7223 */ /* 0x000fc4000001000f */
[C---:B------:R-:W-:Y:S01]  /*f380*/  IMAD.U32 R16, R58.reuse, 0x10000, RZ ;  /* 0x000100003a107824 */ /* 0x040fe200078e00ff */
[----:B------:R-:W-:Y:S01]  /*f390*/  LOP3.LUT R58, R58, 0xffff0000, RZ, 0xc0, !PT ;  /* 0xffff00003a3a7812 */ /* 0x000fe200078ec0ff */
[C---:B------:R-:W-:Y:S02]  /*f3a0*/  FFMA.FTZ R17, R12.reuse, R9, -R17 ;  /* 0x000000090c117223 */ /* 0x040fe40000010811 */
        /* <DEDUP_REMOVED lines=10> */
[C---:B------:R-:W-:Y:S01]  /*f450*/  IMAD.U32 R18, R14.reuse, 0x10000, RZ ;  /* 0x000100000e127824 */ /* 0x040fe200078e00ff */
[----:B------:R-:W-:Y:S01]  /*f460*/  LOP3.LUT R14, R14, 0xffff0000, RZ, 0xc0, !PT ;  /* 0xffff00000e0e7812 */ /* 0x000fe200078ec0ff */
[----:B------:R-:W-:Y:S02]  /*f470*/  FMUL.FTZ R27, R27, R29 ;  /* 0x0000001d1b1b7220 */ /* 0x000fe40000410000 */
[C---:B------:R-:W-:Y:S02]  /*f480*/  FMUL.FTZ R8, R28.reuse, R52 ;  /* 0x000000341c087220 */ /* 0x040fe40000410000 */
[----:B------:R-:W-:-:S02]  /*f490*/  FMUL.FTZ R28, R28, R56 ;  /* 0x000000381c1c7220 */ /* 0x000fc40000410000 */
[C---:B------:R-:W-:Y:S02]  /*f4a0*/  FFMA.FTZ R29, R18.reuse, R29, -R13 ;  /* 0x0000001d121d7223 */ /* 0x040fe4000001080d */
[----:B------:R-:W-:Y:S02]  /*f4b0*/  FFMA.FTZ R27, R18, R12, R27 ;  /* 0x0000000c121b7223 */ /* 0x000fe4000001001b */
[----:B------:R-:W-:Y:S02]  /*f4c0*/  FFMA.FTZ R56, R19, R56, -R8 ;  /* 0x0000003813387223 */ /* 0x000fe40000010808 */
[----:B------:R-:W-:Y:S02]  /*f4d0*/  FMUL.FTZ R18, R26, R55 ;  /* 0x000000371a127220 */ /* 0x000fe40000410000 */
[----:B------:R-:W-:Y:S01]  /*f4e0*/  FMUL.FTZ R12, R11, R54 ;  /* 0x000000360b0c7220 */ /* 0x000fe20000410000 */
[----:B------:R-:W-:Y:S01]  /*f4f0*/  F2FP.BF16.PACK_AB R13, R56, R17 ;  /* 0x00000011380d723e */ /* 0x000fe200000010ff */
[----:B------:R-:W-:-:S02]  /*f500*/  FMUL.FTZ R22, R26, R59 ;  /* 0x0000003b1a167220 */ /* 0x000fc40000410000 */
[-C--:B------:R-:W-:Y:S02]  /*f510*/  FMUL.FTZ R8, R11, R58.reuse ;  /* 0x0000003a0b087220 */ /* 0x080fe40000410000 */
[C---:B------:R-:W-:Y:S02]  /*f520*/  FFMA.FTZ R18, R14.reuse, R59, -R18 ;  /* 0x0000003b0e127223 */ /* 0x040fe40000010812 */
[----:B------:R-:W-:Y:S01]  /*f530*/  FFMA.FTZ R11, R21, R58, -R12 ;  /* 0x0000003a150b7223 */ /* 0x000fe2000001080c */
[----:B------:R-:W-:Y:S01]  /*f540*/  F2FP.BF16.PACK_AB R12, R23, R10 ;  /* 0x0000000a170c723e */ /* 0x000fe200000010ff */
[----:B------:R-:W-:Y:S02]  /*f550*/  FFMA.FTZ R28, R19, R52, R28 ;  /* 0x00000034131c7223 */ /* 0x000fe4000001001c */
[----:B------:R-:W-:Y:S01]  /*f560*/  FFMA.FTZ R22, R14, R55, R22 ;  /* 0x000000370e167223 */ /* 0x000fe20000010016 */
[----:B------:R-:W-:Y:S01]  /*f570*/  F2FP.BF16.PACK_AB R14, R18, R29 ;  /* 0x0000001d120e723e */ /* 0x000fe200000010ff */
[----:B------:R-:W-:Y:S01]  /*f580*/  FFMA.FTZ R21, R21, R54, R8 ;  /* 0x0000003615157223 */ /* 0x000fe20000010008 */
[----:B------:R-:W-:-:S02]  /*f590*/  F2FP.BF16.PACK_AB R8, R15, R20 ;  /* 0x000000140f08723e */ /* 0x000fc400000010ff */
[----:B------:R-:W-:Y:S02]  /*f5a0*/  F2FP.BF16.PACK_AB R15, R11, R16 ;  /* 0x000000100b0f723e */ /* 0x000fe400000010ff */
[----:B------:R-:W-:Y:S02]  /*f5b0*/  F2FP.BF16.PACK_AB R9, R28, R9 ;  /* 0x000000091c09723e */ /* 0x000fe400000010ff */
[----:B------:R-:W-:Y:S01]  /*f5c0*/  F2FP.BF16.PACK_AB R10, R22, R27 ;  /* 0x0000001b160a723e */ /* 0x000fe200000010ff */
[----:B------:R1:W-:Y:S01]  /*f5d0*/  STS.128 [R25+0xc100], R12 ;  /* 0x00c1000c19007388 */ /* 0x0003e20000000c00 */
[----:B------:R-:W-:-:S05]  /*f5e0*/  F2FP.BF16.PACK_AB R11, R21, R30 ;  /* 0x0000001e150b723e */ /* 0x000fca00000010ff */
[----:B------:R1:W-:Y:S02]  /*f5f0*/  STS.128 [R24+0xc100], R8 ;  /* 0x00c1000818007388 */ /* 0x0003e40000000c00 */
.L_x_360:
[----:B------:R-:W-:Y:S05]  /*f600*/  BSYNC B2 ;  /* 0x0000000000027941 */ /* 0x000fea0003800000 */
.L_x_342:
[----:B-1----:R-:W-:Y:S01]  /*f610*/  IMAD.SHL.U32 R8, R0, 0x40, RZ ;  /* 0x0000004000087824 */ /* 0x002fe200078e00ff */
[----:B------:R-:W-:-:S04]  /*f620*/  DEPBAR.LE SB0, 0x0 ;  /* 0x000080000000791a */ /* 0x000fc80000000000 */
[----:B------:R-:W-:Y:S01]  /*f630*/  IMAD.SHL.U32 R9, R42, 0x8, RZ ;  /* 0x000000082a097824 */ /* 0x000fe200078e00ff */
[----:B------:R-:W-:Y:S01]  /*f640*/  LOP3.LUT R8, R8, 0x1c0, RZ, 0xc0, !PT ;  /* 0x000001c008087812 */ /* 0x000fe200078ec0ff */
[----:B------:R-:W-:Y:S01]  /*f650*/  ULDC.64 UR4, c[0x0][0x208] ;  /* 0x0000820000047ab9 */ /* 0x000fe20000000a00 */
[----:B------:R-:W-:Y:S01]  /*f660*/  IMAD R198, R81, 0x400, R4 ;  /* 0x0000040051c67824 */ /* 0x000fe200078e0204 */
[----:B------:R-:W-:Y:S01]  /*f670*/  UIMAD UR20, UR20, UR4, URZ ;  /* 0x00000004141472a4 */ /* 0x000fe2000f8e023f */
[----:B------:R-:W-:Y:S01]  /*f680*/  LOP3.LUT R9, R8, 0x8, R9, 0xf8, !PT ;  /* 0x0000000808097812 */ /* 0x000fe200078ef809 */
[----:B------:R-:W-:Y:S01]  /*f690*/  UIMAD.WIDE.U32 UR26, UR19, UR4, URZ ;  /* 0x00000004131a72a5 */ /* 0x000fe2000f8e003f */
[----:B------:R-:W-:Y:S01]  /*f6a0*/  SHF.R.U32.HI R8, RZ, 0x3, R8 ;  /* 0x00000003ff087819 */ /* 0x000fe20000011608 */
[----:B------:R-:W-:Y:S01]  /*f6b0*/  UIMAD UR20, UR19, UR5, UR20 ;  /* 0x00000005131472a4 */ /* 0x000fe2000f8e0214 */
[----:B------:R-:W-:Y:S01]  /*f6c0*/  LOP3.LUT P1, RZ, R0, 0x2, RZ, 0xc0, !PT ;  /* 0x0000000200ff7812 */ /* 0x000fe2000782c0ff */
[----:B------:R-:W-:Y:S01]  /*f6d0*/  IMAD.SHL.U32 R198, R198, 0x2, RZ ;  /* 0x00000002c6c67824 */ /* 0x000fe200078e00ff */
[----:B------:R-:W-:Y:S01]  /*f6e0*/  BAR.SYNC.DEFER_BLOCKING 0x0 ;  /* 0x0000000000007b1d */ /* 0x000fe20000010000 */
[----:B------:R-:W-:Y:S01]  /*f6f0*/  LOP3.LUT R8, R9, R8, RZ, 0x3c, !PT ;  /* 0x0000000809087212 */ /* 0x000fe200078e3cff */
[----:B------:R-:W-:Y:S01]  /*f700*/  UIADD3 UR20, UR27, UR20, URZ ;  /* 0x000000141b147290 */ /* 0x000fe2000fffe03f */
[----:B------:R-:W-:Y:S01]  /*f710*/  SEL R11, RZ, 0x2, P6 ;  /* 0x00000002ff0b7807 */ /* 0x000fe20003000000 */
[----:B------:R-:W-:Y:S01]  /*f720*/  IMAD.U32 R9, RZ, RZ, UR27 ;  /* 0x0000001bff097e24 */ /* 0x000fe2000f8e00ff */
[----:B------:R-:W-:Y:S01]  /*f730*/  SEL R10, RZ, 0x4, P4 ;  /* 0x00000004ff0a7807 */ /* 0x000fe20002000000 */
[----:B------:R-:W-:Y:S01]  /*f740*/  IMAD R197, R43, 0x200, R8 ;  /* 0x000002002bc57824 */ /* 0x000fe200078e0208 */
[----:B------:R-:W-:Y:S01]  /*f750*/  IADD3 R42, -R42, UR12, -R5 ;  /* 0x0000000c2a2a7c10 */ /* 0x000fe2000fffe905 */
[----:B------:R-:W-:Y:S01]  /*f760*/  IMAD.U32 R8, RZ, RZ, UR26 ;  /* 0x0000001aff087e24 */ /* 0x000fe2000f8e00ff */
[----:B------:R-:W-:Y:S01]  /*f770*/  IADD3 R41, R10, R11, R41 ;  /* 0x0000000b0a297210 */ /* 0x000fe20007ffe029 */
[----:B------:R-:W-:Y:S01]  /*f780*/  IMAD.SHL.U32 R197, R197, 0x2, RZ ;  /* 0x00000002c5c57824 */ /* 0x000fe200078e00ff */
[----:B------:R-:W-:Y:S01]  /*f790*/  P2R R16, PR, RZ, 0x40 ;  /* 0x00000040ff107803 */ /* 0x000fe20000000000 */
[----:B------:R-:W-:Y:S01]  /*f7a0*/  IMAD.U32 R11, RZ, RZ, UR20 ;  /* 0x00000014ff0b7e24 */ /* 0x000fe2000f8e00ff */
[----:B------:R-:W-:Y:S01]  /*f7b0*/  LEA R9, P0, R8, R200, 0x6 ;  /* 0x000000c808097211 */ /* 0x000fe200078030ff */
[--C-:B------:R-:W-:Y:S01]  /*f7c0*/  IMAD R194, R2, 0x2, R198.reuse ;  /* 0x0000000202c27824 */ /* 0x100fe200078e02c6 */
[C---:B------:R-:W-:Y:S01]  /*f7d0*/  IADD3 R10, R197.reuse, 0x6100, RZ ;  /* 0x00006100c50a7810 */ /* 0x040fe20007ffe0ff */
[----:B------:R-:W-:Y:S01]  /*f7e0*/  IMAD.SHL.U32 R202, R40, 0x2, RZ ;  /* 0x0000000228ca7824 */ /* 0x000fe200078e00ff */
[----:B------:R-:W-:Y:S01]  /*f7f0*/  LEA.HI.X R8, R8, R207, R11, 0x6, P0 ;  /* 0x000000cf08087211 */ /* 0x000fe200000f340b */
[----:B------:R-:W-:Y:S01]  /*f800*/  USHF.L.U32 UR20, UR4, 0x6, URZ ;  /* 0x0000000604147899 */ /* 0x000fe2000800063f */
[----:B------:R-:W-:Y:S01]  /*f810*/  IADD3 R196, R197, 0x6120, RZ ;  /* 0x00006120c5c47810 */ /* 0x000fe20007ffe0ff */
[----:B------:R-:W-:Y:S01]  /*f820*/  USHF.L.U64.HI UR11, UR4, UR11, UR5 ;  /* 0x0000000b040b7299 */ /* 0x000fe20008010205 */
[----:B------:R-:W-:Y:S01]  /*f830*/  LEA R26, P0, R9, c[0x0][0x1f8], 0x1 ;  /* 0x00007e00091a7a11 */ /* 0x000fe200078008ff */
[C---:B------:R-:W-:Y:S01]  /*f840*/  IMAD R193, R3.reuse, 0x2, R198 ;  /* 0x0000000203c17824 */ /* 0x040fe200078e02c6 */
[----:B------:R-:W-:Y:S01]  /*f850*/  @P1 IADD3 R196, R10, -0x20, RZ ;  /* 0xffffffe00ac41810 */ /* 0x000fe20007ffe0ff */
[----:B------:R-:W-:Y:S01]  /*f860*/  LDSM.16.M88.4 R20, [R198+0xc100] ;  /* 0x00c10000c614783b */ /* 0x000fe20000000200 */
[C---:B------:R-:W-:Y:S01]  /*f870*/  ISETP.LT.OR P1, PT, R42.reuse, 0x1, P5 ;  /* 0x000000012a00780c */ /* 0x040fe20002f21670 */
[----:B------:R-:W-:Y:S01]  /*f880*/  IMAD R191, R3, 0x2, R194 ;  /* 0x0000000203bf7824 */ /* 0x000fe200078e02c2 */
[----:B------:R-:W-:Y:S01]  /*f890*/  LEA.HI.X R27, R9, c[0x0][0x1fc], R8, 0x1, P0 ;  /* 0x00007f00091b7a11 */ /* 0x000fe200000f0c08 */
[----:B------:R-:W-:Y:S01]  /*f8a0*/  LDSM.16.M88.4 R64, [R197+0x6100] ;  /* 0x00610000c540783b */ /* 0x000fe20000000200 */
[C---:B------:R-:W-:Y:S01]  /*f8b0*/  LOP3.LUT P3, RZ, R41.reuse, 0x2, RZ, 0xc0, !PT ;  /* 0x0000000229ff7812 */ /* 0x040fe2000786c0ff */
[----:B------:R-:W-:Y:S01]  /*f8c0*/  UISETP.GT.AND UP0, UPT, UR19, UR8, UPT ;  /* 0x000000081300728c */ /* 0x000fe2000bf04270 */
[----:B------:R-:W-:Y:S01]  /*f8d0*/  LOP3.LUT P6, RZ, R41, 0x4, RZ, 0xc0, !PT ;  /* 0x0000000429ff7812 */ /* 0x000fe200078cc0ff */
[----:B------:R-:W1:Y:S01]  /*f8e0*/  LDSM.16.M88.4 R56, [R197+0x6900] ;  /* 0x00690000c538783b */ /* 0x000e620000000200 */
[----:B------:R-:W-:Y:S01]  /*f8f0*/  ISETP.LT.OR P0, PT, R42, 0x1, !P3 ;  /* 0x000000012a00780c */ /* 0x000fe20005f01670 */
[----:B------:R-:W-:Y:S01]  /*f900*/  UIADD3 UR17, UR12, 0x1, -UR17 ;  /* 0x000000010c117890 */ /* 0x000fe2000fffe811 */
[----:B------:R-:W-:Y:S01]  /*f910*/  LOP3.LUT P4, RZ, R0, 0x4, RZ, 0xc0, !PT ;  /* 0x0000000400ff7812 */ /* 0x000fe2000788c0ff */
[----:B------:R-:W2:Y:S01]  /*f920*/  LDSM.16.M88.4 R48, [R197+0x7100] ;  /* 0x00710000c530783b */ /* 0x000ea20000000200 */
[----:B------:R-:W-:Y:S01]  /*f930*/  ISETP.LT.OR P2, PT, R42, 0x21, P5 ;  /* 0x000000212a00780c */ /* 0x000fe20002f41670 */
[----:B------:R-:W-:Y:S01]  /*f940*/  IMAD.MOV.U32 R0, RZ, RZ, 0x40 ;  /* 0x00000040ff007424 */ /* 0x000fe200078e00ff */
[----:B------:R-:W-:Y:S01]  /*f950*/  LOP3.LUT R6, R6, 0xffffffe0, RZ, 0xc0, !PT ;  /* 0xffffffe006067812 */ /* 0x000fe200078ec0ff */
[----:B------:R-:W3:Y:S01]  /*f960*/  LDSM.16.M88.4 R8, [R197+0x7900] ;  /* 0x00790000c508783b */ /* 0x000ee20000000200 */
[----:B------:R-:W-:Y:S01]  /*f970*/  @UP0 UIADD3 UR5, UR9, -0x2, URZ ;  /* 0xfffffffe09050890 */ /* 0x000fe2000fffe03f */
[----:B------:R-:W-:-:S02]  /*f980*/  IADD3 R187, R196, 0x800, RZ ;  /* 0x00000800c4bb7810 */ /* 0x000fc40007ffe0ff */
[----:B------:R-:W-:Y:S01]  /*f990*/  LDSM.16.M88.4 R12, [R194+0xc100] ;  /* 0x00c10000c20c783b */ /* 0x000fe20000000200 */
[----:B------:R-:W-:Y:S01]  /*f9a0*/  SEL R0, R0, 0xffffffc0, !P4 ;  /* 0xffffffc000007807 */ /* 0x000fe20006000000 */
[----:B------:R-:W-:Y:S01]  /*f9b0*/  IMAD.IADD R6, R83, 0x1, -R6 ;  /* 0x0000000153067824 */ /* 0x000fe200078e0a06 */
[----:B------:R-:W-:Y:S01]  /*f9c0*/  @UP0 USHF.R.S32.HI UR4, URZ, 0x1f, UR5 ;  /* 0x0000001f3f040899 */ /* 0x000fe20008011405 */
[----:B------:R-:W4:Y:S01]  /*f9d0*/  LDSM.16.M88.4 R88, [R196] ;  /* 0x00000000c458783b */ /* 0x000f220000000200 */
[----:B------:R-:W-:Y:S01]  /*f9e0*/  ISETP.NE.AND P4, PT, R199, RZ, PT ;  /* 0x000000ffc700720c */ /* 0x000fe20003f85270 */
[----:B------:R-:W-:Y:S01]  /*f9f0*/  IMAD.IADD R192, R197, 0x1, R0 ;  /* 0x00000001c5c07824 */ /* 0x000fe200078e0200 */
[----:B------:R-:W-:Y:S01]  /*fa00*/  IADD3 R186, R196, 0x1000, RZ ;  /* 0x00001000c4ba7810 */ /* 0x000fe20007ffe0ff */
[----:B------:R-:W5:Y:S01]  /*fa10*/  LDSM.16.M88.4 R68, [R196+0x800] ;  /* 0x00080000c444783b */ /* 0x000f620000000200 */
[----:B------:R-:W-:Y:S01]  /*fa20*/  IMAD.IADD R184, R0, 0x1, R196 ;  /* 0x0000000100b87824 */ /* 0x000fe200078e02c4 */
[----:B------:R-:W-:-:S02]  /*fa30*/  LEA.HI R0, R80, R83, RZ, 0x2 ;  /* 0x0000005350007211 */ /* 0x000fc400078f10ff */
[----:B------:R-:W2:Y:S01]  /*fa40*/  LDSM.16.M88.4 R36, [R196+0x1000] ;  /* 0x00100000c424783b */ /* 0x000ea20000000200 */
[----:B------:R-:W-:Y:S02]  /*fa50*/  IADD3 R185, R196, 0x1800, RZ ;  /* 0x00001800c4b97810 */ /* 0x000fe40007ffe0ff */
[----:B------:R-:W-:Y:S01]  /*fa60*/  LOP3.LUT R0, R0, 0xfffffffc, RZ, 0xc0, !PT ;  /* 0xfffffffc00007812 */ /* 0x000fe200078ec0ff */
[----:B------:R-:W3:Y:S01]  /*fa70*/  LDSM.16.M88.4 R28, [R196+0x1800] ;  /* 0x00180000c41c783b */ /* 0x000ee20000000200 */
[C---:B------:R-:W-:Y:S02]  /*fa80*/  IADD3 R183, R196.reuse, 0x2000, RZ ;  /* 0x00002000c4b77810 */ /* 0x040fe40007ffe0ff */
[----:B------:R-:W-:Y:S01]  /*fa90*/  IADD3 R182, R196, 0x2800, RZ ;  /* 0x00002800c4b67810 */ /* 0x000fe20007ffe0ff */
[----:B------:R-:W-:Y:S01]  /*faa0*/  @!PT LDS RZ, [RZ] ;  /* 0x00000000fffff984 */ /* 0x000fe20000000800 */
[----:B------:R-:W-:Y:S01]  /*fab0*/  @!PT LDS RZ, [RZ] ;  /* 0x00000000fffff984 */ /* 0x000fe20000000800 */
[----:B------:R-:W-:Y:S01]  /*fac0*/  @!PT LDS RZ, [RZ] ;  /* 0x00000000fffff984 */ /* 0x000fe20000000800 */
[----:B------:R2:W-:Y:S01]  /*fad0*/  LDGSTS.E.BYPASS.LTC128B.128 [R202+0x100], [R26.64], !P1 ;  /* 0x001000001aca7fae */ /* 0x0005e2000c901d5c */
[----:B------:R-:W-:Y:S01]  /*fae0*/  ISETP.LT.OR P1, PT, R42, 0x1, !P6 ;  /* 0x000000012a00780c */ /* 0x000fe20007721670 */
[----:B------:R-:W-:Y:S01]  /*faf0*/  IMAD.IADD R83, R83, 0x1, -R0 ;  /* 0x0000000153537824 */ /* 0x000fe200078e0a00 */
[----:B------:R-:W-:Y:S01]  /*fb00*/  IADD3 R181, R196, 0x3000, RZ ;  /* 0x00003000c4b57810 */ /* 0x000fe20007ffe0ff */
[----:B------:R2:W-:Y:S01]  /*fb10*/  LDGSTS.E.BYPASS.LTC128B.128 [R202+0x2100], [R26.64+0x80], !P0 ;  /* 0x021000801aca7fae */ /* 0x0005e2000c101d5c */
[----:B------:R-:W-:-:S02]  /*fb20*/  IADD3 R24, P0, R26, UR20, RZ ;  /* 0x000000141a187c10 */ /* 0x000fc4000ff1e0ff */
[----:B------:R-:W-:Y:S01]  /*fb30*/  IADD3 R180, R196, 0x3800, RZ ;  /* 0x00003800c4b47810 */ /* 0x000fe20007ffe0ff */
[C---:B-1----:R-:W-:Y:S01]  /*fb40*/  HMMA.16816.F32.BF16 R60, R20.reuse, R56, RZ ;  /* 0x00000038143c723c */ /* 0x042fe200000418ff */
[----:B------:R-:W-:Y:S02]  /*fb50*/  IADD3.X R25, R27, UR11, RZ, P0, !PT ;  /* 0x0000000b1b197c10 */ /* 0x000fe400087fe4ff */
[----:B------:R-:W-:Y:S02]  /*fb60*/  ISETP.LT.OR P0, PT, R42, 0x21, !P6 ;  /* 0x000000212a00780c */ /* 0x000fe40007701670 */
[----:B------:R-:W-:Y:S01]  /*fb70*/  ISETP.NE.AND P6, PT, R16, RZ, PT ;  /* 0x000000ff1000720c */ /* 0x000fe20003fc5270 */
[----:B------:R1:W-:Y:S01]  /*fb80*/  LDGSTS.E.BYPASS.LTC128B.128 [R202+0x4100], [R26.64+0x100], !P1 ;  /* 0x041001001aca7fae */ /* 0x0003e2000c901d5c */
[----:B------:R-:W-:Y:S01]  /*fb90*/  ISETP.LT.OR P1, PT, R42, 0x21, !P3 ;  /* 0x000000212a00780c */ /* 0x000fe20005f21670 */
[----:B------:R-:W-:Y:S01]  /*fba0*/  HMMA.16816.F32.BF16 R16, R20, R64, RZ ;  /* 0x000000401410723c */ /* 0x000fe200000418ff */
[----:B------:R-:W-:Y:S01]  /*fbb0*/  PLOP3.LUT P3, PT, PT, PT, UP3, 0x80, 0x0 ;  /* 0x000000000000781c */ /* 0x000fe20003f6f038 */
[----:B------:R1:W-:Y:S01]  /*fbc0*/  LDGSTS.E.BYPASS.LTC128B.128 [R202+0x1100], [R24.64], !P2 ;  /* 0x0110000018ca7fae */ /* 0x0003e2000d101d5c */
[----:B------:R-:W-:-:S02]  /*fbd0*/  IADD3 R179, R196, 0x4000, RZ ;  /* 0x00004000c4b37810 */ /* 0x000fc40007ffe0ff */
[C---:B------:R-:W-:Y:S02]  /*fbe0*/  IADD3 R178, R196.reuse, 0x4800, RZ ;  /* 0x00004800c4b27810 */ /* 0x040fe40007ffe0ff */
[C---:B------:R-:W-:Y:S01]  /*fbf0*/  IADD3 R177, R196.reuse, 0x5000, RZ ;  /* 0x00005000c4b17810 */ /* 0x040fe20007ffe0ff */
[----:B------:R-:W-:Y:S01]  /*fc00*/  HMMA.16816.F32.BF16 R64, R20, R66, RZ ;  /* 0x000000421440723c */ /* 0x000fe200000418ff */
[----:B------:R-:W-:-:S03]  /*fc10*/  IADD3 R176, R196, 0x5800, RZ ;  /* 0x00005800c4b07810 */ /* 0x000fc60007ffe0ff */
[----:B------:R1:W-:Y:S04]  /*fc20*/  LDGSTS.E.BYPASS.LTC128B.128 [R202+0x3100], [R24.64+0x80], !P1 ;  /* 0x0310008018ca7fae */ /* 0x0003e8000c901d5c */
[----:B------:R1:W-:Y:S01]  /*fc30*/  LDGSTS.E.BYPASS.LTC128B.128 [R202+0x5100], [R24.64+0x100], !P0 ;  /* 0x0510010018ca7fae */ /* 0x0003e2000c101d5c */
[C---:B--2---:R-:W-:Y:S01]  /*fc40*/  HMMA.16816.F32.BF16 R52, R20.reuse, R48, RZ ;  /* 0x000000301434723c */ /* 0x044fe200000418ff */
[----:B------:R-:W-:Y:S02]  /*fc50*/  PLOP3.LUT P0, PT, PT, PT, UP0, 0x80, 0x0 ;  /* 0x000000000000781c */ /* 0x000fe40003f0f008 */
[----:B------:R-:W-:Y:S04]  /*fc60*/  LDSM.16.M88.4 R40, [R193+0xc100] ;  /* 0x00c10000c128783b */ /* 0x000fe80000000200 */
[----:B------:R-:W2:Y:S01]  /*fc70*/  LDSM.16.M88.4 R84, [R192+0x6100] ;  /* 0x00610000c054783b */ /* 0x000ea20000000200 */
[C---:B------:R-:W-:Y:S03]  /*fc80*/  HMMA.16816.F32.BF16 R56, R20.reuse, R58, RZ ;  /* 0x0000003a1438723c */ /* 0x040fe600000418ff */
[----:B------:R-:W2:Y:S04]  /*fc90*/  LDSM.16.M88.4 R76, [R192+0x6900] ;  /* 0x00690000c04c783b */ /* 0x000ea80000000200 */
[----:B------:R-:W2:Y:S01]  /*fca0*/  LDSM.16.M88.4 R32, [R192+0x7100] ;  /* 0x00710000c020783b */ /* 0x000ea20000000200 */
[C---:B------:R-:W-:Y:S03]  /*fcb0*/  HMMA.16816.F32.BF16 R48, R20.reuse, R50, RZ ;  /* 0x000000321430723c */ /* 0x040fe600000418ff */
[----:B------:R-:W-:Y:S04]  /*fcc0*/  LDSM.16.M88.4 R72, [R184] ;  /* 0x00000000b848783b */ /* 0x000fe80000000200 */
[----:B------:R-:W0:Y:S01]  /*fcd0*/  LDGDEPBAR ;  /* 0x00000000000079af */ /* 0x000e220000000000 */
[C---:B---3--:R-:W-:Y:S03]  /*fce0*/  HMMA.16816.F32.BF16 R44, R20.reuse, R8, RZ ;  /* 0x00000008142c723c */ /* 0x048fe600000418ff */
[----:B-1----:R-:W1:Y:S05]  /*fcf0*/  LDSM.16.M88.4 R24, [R192+0x7900] ;  /* 0x00790000c018783b */ /* 0x002e6a0000000200 */
[----:B------:R-:W-:Y:S01]  /*fd00*/  HMMA.16816.F32.BF16 R20, R20, R10, RZ ;  /* 0x0000000a1414723c */ /* 0x000fe200000418ff */
[----:B------:R-:W3:Y:S07]  /*fd10*/  LDSM.16.M88.4 R8, [R191+0xc100] ;  /* 0x00c10000bf08783b */ /* 0x000eee0000000200 */
[C---:B----4-:R-:W-:Y:S08]  /*fd20*/  HMMA.16816.F32.BF16 R16, R12.reuse, R88, R16 ;  /* 0x000000580c10723c */ /* 0x050ff00000041810 */
[C---:B------:R-:W-:Y:S01]  /*fd30*/  HMMA.16816.F32.BF16 R64, R12.reuse, R90, R64 ;  /* 0x0000005a0c40723c */ /* 0x040fe20000041840 */
[----:B------:R-:W-:Y:S07]  /*fd40*/  LDSM.16.M88.4 R88, [R197+0x8100] ;  /* 0x00810000c558783b */ /* 0x000fee0000000200 */
[C---:B-----5:R-:W-:Y:S08]  /*fd50*/  HMMA.16816.F32.BF16 R60, R12.reuse, R68, R60 ;  /* 0x000000440c3c723c */ /* 0x060ff0000004183c */
[C---:B------:R-:W-:Y:S01]  /*fd60*/  HMMA.16816.F32.BF16 R56, R12.reuse, R70, R56 ;  /* 0x000000460c38723c */ /* 0x040fe20000041838 */
[----:B------:R-:W-:Y:S07]  /*fd70*/  LDSM.16.M88.4 R68, [R184+0x800] ;  /* 0x00080000b844783b */ /* 0x000fee0000000200 */
[C---:B------:R-:W-:Y:S08]  /*fd80*/  HMMA.16816.F32.BF16 R52, R12.reuse, R36, R52 ;  /* 0x000000240c34723c */ /* 0x040ff00000041834 */
[C---:B------:R-:W-:Y:S01]  /*fd90*/  HMMA.16816.F32.BF16 R48, R12.reuse, R38, R48 ;  /* 0x000000260c30723c */ /* 0x040fe20000041830 */
[----:B------:R-:W-:Y:S07]  /*fda0*/  LDSM.16.M88.4 R36, [R184+0x1000] ;  /* 0x00100000b824783b */ /* 0x000fee0000000200 */
[C---:B------:R-:W-:Y:S08]  /*fdb0*/  HMMA.16816.F32.BF16 R44, R12.reuse, R28, R44 ;  /* 0x0000001c0c2c723c */ /* 0x040ff0000004182c */
[----:B------:R-:W-:Y:S01]  /*fdc0*/  HMMA.16816.F32.BF16 R20, R12, R30, R20 ;  /* 0x0000001e0c14723c */ /* 0x000fe20000041814 */
[----:B------:R-:W4:Y:S04]  /*fdd0*/  LDSM.16.M88.4 R28, [R184+0x1800] ;  /* 0x00180000b81c783b */ /* 0x000f280000000200 */
[----:B------:R-:W5:Y:S03]  /*fde0*/  LDSM.16.M88.4 R12, [R198+0x10100] ;  /* 0x01010000c60c783b */ /* 0x000f660000000200 */
[C---:B--2---:R-:W-:Y:S08]  /*fdf0*/  HMMA.16816.F32.BF16 R16, R40.reuse, R84, R16 ;  /* 0x000000542810723c */ /* 0x044ff00000041810 */
        /* <DEDUP_REMOVED lines=8> */
[C---:B-1----:R-:W-:Y:S08]  /*fe80*/  HMMA.16816.F32.BF16 R44, R40.reuse, R24, R44 ;  /* 0x00000018282c723c */ /* 0x042ff0000004182c */
[----:B------:R-:W-:Y:S01]  /*fe90*/  HMMA.16816.F32.BF16 R40, R40, R26, R20 ;  /* 0x0000001a2828723c */ /* 0x000fe20000041814 */
[----:B------:R-:W1:Y:S04]  /*fea0*/  LDSM.16.M88.4 R20, [R197+0x9900] ;  /* 0x00990000c514783b */ /* 0x000e680000000200 */
[----:B------:R-:W2:Y:S03]  /*feb0*/  LDSM.16.M88.4 R24, [R197+0x9100] ;  /* 0x00910000c518783b */ /* 0x000ea60000000200 */
[C---:B---3--:R-:W-:Y:S08]  /*fec0*/  HMMA.16816.F32.BF16 R16, R8.reuse, R72, R16 ;  /* 0x000000480810723c */ /* 0x048ff00000041810 */
[C---:B------:R-:W-:Y:S01]  /*fed0*/  HMMA.16816.F32.BF16 R64, R8.reuse, R74, R64 ;  /* 0x0000004a0840723c */ /* 0x040fe20000041840 */
[----:B------:R-:W-:Y:S07]  /*fee0*/  LDSM.16.M88.4 R72, [R196+0x2800] ;  /* 0x00280000c448783b */ /* 0x000fee0000000200 */
[C---:B----4-:R-:W-:Y:S08]  /*fef0*/  HMMA.16816.F32.BF16 R44, R8.reuse, R28, R44 ;  /* 0x0000001c082c723c */ /* 0x050ff0000004182c */
        /* <DEDUP_REMOVED lines=9> */
[C---:B-----5:R-:W-:Y:S08]  /*ff90*/  HMMA.16816.F32.BF16 R16, R12.reuse, R88, R16 ;  /* 0x000000580c10723c */ /* 0x060ff00000041810 */
[C---:B------:R-:W-:Y:S01]  /*ffa0*/  HMMA.16816.F32.BF16 R64, R12.reuse, R90, R64 ;  /* 0x0000005a0c40723c */ /* 0x040fe20000041840 */
[----:B------:R-:W-:Y:S07]  /*ffb0*/  LDSM.16.M88.4 R88, [R184+0x2000] ;  /* 0x00200000b858783b */ /* 0x000fee0000000200 */
[C---:B-1----:R-:W-:Y:S08]  /*ffc0*/  HMMA.16816.F32.BF16 R44, R12.reuse, R20, R44 ;  /* 0x000000140c2c723c */ /* 0x042ff0000004182c */
[C---:B------:R-:W-:Y:S01]  /*ffd0*/  HMMA.16816.F32.BF16 R40, R12.reuse, R22, R40 ;  /* 0x000000160c28723c */ /* 0x040fe20000041828 */
[----:B------:R-:W-:Y:S07]  /*ffe0*/  LDSM.16.M88.4 R20, [R192+0x9100] ;  /* 0x00910000c014783b */ /* 0x000fee0000000200 */
[C---:B------:R-:W-:Y:S08]  /*fff0*/  HMMA.16816.F32.BF16 R60, R12.reuse, R84, R60 ;  /* 0x000000540c3c723c */ /* 0x040ff0000004183c */
[C---:B------:R-:W-:Y:S01]  /*10000*/  HMMA.16816.F32.BF16 R56, R12.reuse, R86, R56 ;  /* 0x000000560c38723c */ /* 0x040fe20000041838 */
[----:B------:R-:W-:Y:S07]  /*10010*/  LDSM.16.M88.4 R84, [R191+0x10100] ;  /* 0x01010000bf54783b */ /* 0x000fee0000000200 */
[C---:B--2---:R-:W-:Y:S08]  /*10020*/  HMMA.16816.F32.BF16 R52, R12.reuse, R24, R52 ;  /* 0x000000180c34723c */ /* 0x044ff00000041834 */
[----:B------:R-:W-:Y:S01]  /*10030*/  HMMA.16816.F32.BF16 R48, R12, R26, R48 ;  /* 0x0000001a0c30723c */ /* 0x000fe20000041830 */
[----:B------:R-:W1:Y:S04]  /*10040*/  LDSM.16.M88.4 R12, [R192+0x9900] ;  /* 0x00990000c00c783b */ /* 0x000e680000000200 */
[----:B------:R-:W2:Y:S03]  /*10050*/  LDSM.16.M88.4 R24, [R192+0x8900] ;  /* 0x00890000c018783b */ /* 0x000ea60000000200 */
[C---:B------:R-:W-:Y:S08]  /*10060*/  HMMA.16816.F32.BF16 R16, R32.reuse, R76, R16 ;  /* 0x0000004c2010723c */ /* 0x040ff00000041810 */
[C---:B------:R-:W-:Y:S01]  /*10070*/  HMMA.16816.F32.BF16 R64, R32.reuse, R78, R64 ;  /* 0x0000004e2040723c */ /* 0x040fe20000041840 */
[----:B------:R-:W-:Y:S07]  /*10080*/  LDSM.16.M88.4 R76, [R184+0x2800] ;  /* 0x00280000b84c783b */ /* 0x000fee0000000200 */
[C---:B---3--:R-:W-:Y:S08]  /*10090*/  HMMA.16816.F32.BF16 R44, R32.reuse, R36, R44 ;  /* 0x00000024202c723c */ /* 0x048ff0000004182c */
[C---:B------:R-:W-:Y:S01]  /*100a0*/  HMMA.16816.F32.BF16 R40, R32.reuse, R38, R40 ;  /* 0x000000262028723c */ /* 0x040fe20000041828 */
[----:B------:R-:W-:Y:S07]  /*100b0*/  LDSM.16.M88.4 R36, [R198+0x14100] ;  /* 0x01410000c624783b */ /* 0x000fee0000000200 */
[C---:B------:R-:W-:Y:S08]  /*100c0*/  HMMA.16816.F32.BF16 R52, R32.reuse, R68, R52 ;  /* 0x000000442034723c */ /* 0x040ff00000041834 */
[C---:B------:R-:W-:Y:S01]  /*100d0*/  HMMA.16816.F32.BF16 R48, R32.reuse, R70, R48 ;  /* 0x000000462030723c */ /* 0x040fe20000041830 */
[----:B------:R-:W3:Y:S07]  /*100e0*/  LDSM.16.M88.4 R68, [R184+0x3800] ;  /* 0x00380000b844783b */ /* 0x000eee0000000200 */
[C---:B------:R-:W-:Y:S08]  /*100f0*/  HMMA.16816.F32.BF16 R56, R32.reuse, R74, R56 ;  /* 0x0000004a2038723c */ /* 0x040ff00000041838 */
[----:B------:R-:W-:Y:S01]  /*10100*/  HMMA.16816.F32.BF16 R60, R32, R72, R60 ;  /* 0x00000048203c723c */ /* 0x000fe2000004183c */
[----:B------:R-:W5:Y:S04]  /*10110*/  LDSM.16.M88.4 R72, [R184+0x3000] ;  /* 0x00300000b848783b */ /* 0x000f680000000200 */
[----:B------:R-:W2:Y:S03]  /*10120*/  LDSM.16.M88.4 R32, [R197+0xa100] ;  /* 0x00a10000c520783b */ /* 0x000ea60000000200 */
[C---:B----4-:R-:W-:Y:S08]  /*10130*/  HMMA.16816.F32.BF16 R16, R8.reuse, R28, R16 ;  /* 0x0000001c0810723c */ /* 0x050ff00000041810 */
[C---:B------:R-:W-:Y:S01]  /*10140*/  HMMA.16816.F32.BF16 R64, R8.reuse, R30, R64 ;  /* 0x0000001e0840723c */ /* 0x040fe20000041840 */
[----:B------:R-:W-:Y:S07]  /*10150*/  LDSM.16.M88.4 R28, [R197+0xa900] ;  /* 0x00a90000c51c783b */ /* 0x000fee0000000200 */
[C---:B-1----:R-:W-:Y:S08]  /*10160*/  HMMA.16816.F32.BF16 R44, R8.reuse, R12, R44 ;  /* 0x0000000c082c723c */ /* 0x042ff0000004182c */
[C---:B------:R-:W-:Y:S01]  /*10170*/  HMMA.16816.F32.BF16 R40, R8.reuse, R14, R40 ;  /* 0x0000000e0828723c */ /* 0x040fe20000041828 */
[----:B------:R-:W-:Y:S07]  /*10180*/  LDSM.16.M88.4 R12, [R194+0x14100] ;  /* 0x01410000c20c783b */ /* 0x000fee0000000200 */
[C---:B------:R-:W-:Y:S08]  /*10190*/  HMMA.16816.F32.BF16 R52, R8.reuse, R20, R52 ;  /* 0x000000140834723c */ /* 0x040ff00000041834 */
[C---:B------:R-:W-:Y:S01]  /*101a0*/  HMMA.16816.F32.BF16 R48, R8.reuse, R22, R48 ;  /* 0x000000160830723c */ /* 0x040fe20000041830 */
[----:B------:R-:W1:Y:S07]  /*101b0*/  LDSM.16.M88.4 R20, [R197+0xb900] ;  /* 0x00b90000c514783b */ /* 0x000e6e0000000200 */
[C---:B--2---:R-:W-:Y:S08]  /*101c0*/  HMMA.16816.F32.BF16 R56, R8.reuse, R26, R56 ;  /* 0x0000001a0838723c */ /* 0x044ff00000041838 */
[----:B------:R-:W-:Y:S01]  /*101d0*/  HMMA.16816.F32.BF16 R60, R8, R24, R60 ;  /* 0x00000018083c723c */ /* 0x000fe2000004183c */
[----:B------:R-:W2:Y:S04]  /*101e0*/  LDSM.16.M88.4 R24, [R197+0xb100] ;  /* 0x00b10000c518783b */ /* 0x000ea80000000200 */
[----:B------:R-:W4:Y:S03]  /*101f0*/  LDSM.16.M88.4 R8, [R196+0x4000] ;  /* 0x00400000c408783b */ /* 0x000f260000000200 */
[C---:B------:R-:W-:Y:S08]  /*10200*/  HMMA.16816.F32.BF16 R16, R84.reuse, R88, R16 ;  /* 0x000000585410723c */ /* 0x040ff00000041810 */
[C---:B------:R-:W-:Y:S08]  /*10210*/  HMMA.16816.F32.BF16 R64, R84.reuse, R90, R64 ;  /* 0x0000005a5440723c */ /* 0x040ff00000041840 */
[C---:B---3--:R-:W-:Y:S08]  /*10220*/  HMMA.16816.F32.BF16 R44, R84.reuse, R68, R44 ;  /* 0x00000044542c723c */ /* 0x048ff0000004182c */
[C---:B------:R-:W-:Y:S01]  /*10230*/  HMMA.16816.F32.BF16 R40, R84.reuse, R70, R40 ;  /* 0x000000465428723c */ /* 0x040fe20000041828 */
[----:B------:R-:W-:Y:S07]  /*10240*/  LDSM.16.M88.4 R68, [R196+0x5000] ;  /* 0x00500000c444783b */ /* 0x000fee0000000200 */
[C---:B------:R-:W-:Y:S08]  /*10250*/  HMMA.16816.F32.BF16 R56, R84.reuse, R78, R56 ;  /* 0x0000004e5438723c */ /* 0x040ff00000041838 */
[C---:B------:R-:W-:Y:S08]  /*10260*/  HMMA.16816.F32.BF16 R60, R84.reuse, R76, R60 ;  /* 0x0000004c543c723c */ /* 0x040ff0000004183c */
[C---:B-----5:R-:W-:Y:S08]  /*10270*/  HMMA.16816.F32.BF16 R52, R84.reuse, R72, R52 ;  /* 0x000000485434723c */ /* 0x060ff00000041834 */
[----:B------:R-:W-:Y:S01]  /*10280*/  HMMA.16816.F32.BF16 R48, R84, R74, R48 ;  /* 0x0000004a5430723c */ /* 0x000fe20000041830 */
[----:B------:R-:W3:Y:S07]  /*10290*/  LDSM.16.M88.4 R72, [R196+0x4800] ;  /* 0x00480000c448783b */ /* 0x000eee0000000200 */
[C---:B------:R-:W-:Y:S08]  /*102a0*/  HMMA.16816.F32.BF16 R16, R36.reuse, R32, R16 ;  /* 0x000000202410723c */ /* 0x040ff00000041810 */
[C---:B------:R-:W-:Y:S01]  /*102b0*/  HMMA.16816.F32.BF16 R64, R36.reuse, R34, R64 ;  /* 0x000000222440723c */ /* 0x040fe20000041840 */
[----:B------:R-:W-:Y:S07]  /*102c0*/  LDSM.16.M88.4 R32, [R192+0xa900] ;  /* 0x00a90000c020783b */ /* 0x000fee0000000200 */
[C---:B-1----:R-:W-:Y:S08]  /*102d0*/  HMMA.16816.F32.BF16 R44, R36.reuse, R20, R44 ;  /* 0x00000014242c723c */ /* 0x042ff0000004182c */
[C---:B------:R-:W-:Y:S01]  /*102e0*/  HMMA.16816.F32.BF16 R40, R36.reuse, R22, R40 ;  /* 0x000000162428723c */ /* 0x040fe20000041828 */
[----:B------:R-:W1:Y:S07]  /*102f0*/  LDSM.16.M88.4 R20, [R196+0x5800] ;  /* 0x00580000c414783b */ /* 0x000e6e0000000200 */
[C---:B------:R-:W-:Y:S08]  /*10300*/  HMMA.16816.F32.BF16 R56, R36.reuse, R30, R56 ;  /* 0x0000001e2438723c */ /* 0x040ff00000041838 */
[C---:B------:R-:W-:Y:S01]  /*10310*/  HMMA.16816.F32.BF16 R60, R36.reuse, R28, R60 ;  /* 0x0000001c243c723c */ /* 0x040fe2000004183c */
[----:B------:R-:W-:Y:S07]  /*10320*/  LDSM.16.M88.4 R28, [R192+0xb100] ;  /* 0x00b10000c01c783b */ /* 0x000fee0000000200 */
[C---:B--2---:R-:W-:Y:S08]  /*10330*/  HMMA.16816.F32.BF16 R52, R36.reuse, R24, R52 ;  /* 0x000000182434723c */ /* 0x044ff00000041834 */
[----:B------:R-:W-:Y:S01]  /*10340*/  HMMA.16816.F32.BF16 R48, R36, R26, R48 ;  /* 0x0000001a2430723c */ /* 0x000fe20000041830 */
[----:B------:R-:W-:Y:S04]  /*10350*/  LDSM.16.M88.4 R24, [R193+0x14100] ;  /* 0x01410000c118783b */ /* 0x000fe80000000200 */
[----:B------:R-:W-:Y:S03]  /*10360*/  LDSM.16.M88.4 R36, [R192+0xb900] ;  /* 0x00b90000c024783b */ /* 0x000fe60000000200 */
[C---:B----4-:R-:W-:Y:S08]  /*10370*/  HMMA.16816.F32.BF16 R16, R12.reuse, R8, R16 ;  /* 0x000000080c10723c */ /* 0x050ff00000041810 */
[C---:B------:R-:W-:Y:S01]  /*10380*/  HMMA.16816.F32.BF16 R64, R12.reuse, R10, R64 ;  /* 0x0000000a0c40723c */ /* 0x040fe20000041840 */
[----:B------:R-:W2:Y:S07]  /*10390*/  LDSM.16.M88.4 R8, [R192+0xa100] ;  /* 0x00a10000c008783b */ /* 0x000eae0000000200 */
[C---:B---3--:R-:W-:Y:S08]  /*103a0*/  HMMA.16816.F32.BF16 R56, R12.reuse, R74, R56 ;  /* 0x0000004a0c38723c */ /* 0x048ff00000041838 */
[C---:B------:R-:W-:Y:S08]  /*103b0*/  HMMA.16816.F32.BF16 R60, R12.reuse, R72, R60 ;  /* 0x000000480c3c723c */ /* 0x040ff0000004183c */
[C---:B------:R-:W-:Y:S08]  /*103c0*/  HMMA.16816.F32.BF16 R52, R12.reuse, R68, R52 ;  /* 0x000000440c34723c */ /* 0x040ff00000041834 */
[C---:B------:R-:W-:Y:S01]  /*103d0*/  HMMA.16816.F32.BF16 R72, R12.reuse, R70, R48 ;  /* 0x000000460c48723c */ /* 0x040fe20000041830 */
[----:B------:R-:W-:Y:S04]  /*103e0*/  LDSM.16.M88.4 R48, [R191+0x14100] ;  /* 0x01410000bf30783b */ /* 0x000fe80000000200 */
[----:B------:R-:W-:Y:S03]  /*103f0*/  LDSM.16.M88.4 R68, [R184+0x4000] ;  /* 0x00400000b844783b */ /* 0x000fe60000000200 */
[C---:B-1----:R-:W-:Y:S07]  /*10400*/  HMMA.16816.F32.BF16 R44, R12.reuse, R20, R44 ;  /* 0x000000140c2c723c */ /* 0x042fee000004182c */
[----:B------:R-:W-:Y:S01]  /*10410*/  SHF.R.S32.HI R20, RZ, 0x1f, R81 ;  /* 0x0000001fff147819 */ /* 0x000fe20000011451 */
[----:B------:R-:W-:Y:S01]  /*10420*/  HMMA.16816.F32.BF16 R40, R12, R22, R40 ;  /* 0x000000160c28723c */ /* 0x000fe20000041828 */
[----:B------:R-:W1:Y:S02]  /*10430*/  LDSM.16.M88.4 R12, [R184+0x4800] ;  /* 0x00480000b80c783b */ /* 0x000e640000000200 */
[----:B------:R-:W-:-:S04]  /*10440*/  LEA.HI R20, R20, R81, RZ, 0x3 ;  /* 0x0000005114147211 */ /* 0x000fc800078f18ff */
[----:B------:R-:W-:Y:S01]  /*10450*/  LOP3.LUT R0, R20, 0xffffff8, RZ, 0xc0, !PT ;  /* 0x0ffffff814007812 */ /* 0x000fe200078ec0ff */
[----:B--2---:R-:W-:Y:S01]  /*10460*/  HMMA.16816.F32.BF16 R16, R24, R8, R16 ;  /* 0x000000081810723c */ /* 0x004fe20000041810 */
[----:B------:R-:W-:Y:S03]  /*10470*/  LDSM.16.M88.4 R20, [R184+0x5800] ;  /* 0x00580000b814783b */ /* 0x000fe60000000200 */
[----:B------:R-:W-:-:S04]  /*10480*/  IMAD.IADD R81, R81, 0x1, -R0 ;  /* 0x0000000151517824 */ /* 0x000fc800078e0a00 */
[----:B------:R-:W-:Y:S01]  /*10490*/  HMMA.16816.F32.BF16 R64, R24, R10, R64 ;  /* 0x0000000a1840723c */ /* 0x000fe20000041840 */
[----:B------:R-:W2:Y:S01]  /*104a0*/  LDSM.16.M88.4 R8, [R184+0x5000] ;  /* 0x00500000b808783b */ /* 0x000ea20000000200 */
[----:B------:R-:W-:-:S06]  /*104b0*/  DEPBAR.LE SB0, 0x0 ;  /* 0x000080000000791a */ /* 0x000fcc0000000000 */
[C---:B------:R-:W-:Y:S08]  /*104c0*/  HMMA.16816.F32.BF16 R56, R24.reuse, R34, R56 ;  /* 0x000000221838723c */ /* 0x040ff00000041838 */
[C---:B------:R-:W-:Y:S08]  /*104d0*/  HMMA.16816.F32.BF16 R60, R24.reuse, R32, R60 ;  /* 0x00000020183c723c */ /* 0x040ff0000004183c */
[C---:B------:R-:W-:Y:S08]  /*104e0*/  HMMA.16816.F32.BF16 R52, R24.reuse, R28, R52 ;  /* 0x0000001c1834723c */ /* 0x040ff00000041834 */
[C---:B------:R-:W-:Y:S08]  /*104f0*/  HMMA.16816.F32.BF16 R72, R24.reuse, R30, R72 ;  /* 0x0000001e1848723c */ /* 0x040ff00000041848 */
[C---:B------:R-:W-:Y:S08]  /*10500*/  HMMA.16816.F32.BF16 R44, R24.reuse, R36, R44 ;  /* 0x00000024182c723c */ /* 0x040ff0000004182c */
[----:B------:R-:W-:Y:S07]  /*10510*/  HMMA.16816.F32.BF16 R40, R24, R38, R40 ;  /* 0x000000261828723c */ /* 0x000fee0000041828 */
[----:B------:R-:W-:Y:S01]  /*10520*/  @P0 IMAD.WIDE.U32 R24, R7, UR5, R210 ;  /* 0x0000000507180c25 */ /* 0x000fe2000f8e00d2 */
[----:B------:R-:W-:Y:S01]  /*10530*/  @UP0 UIMAD UR5, UR14, UR5, URZ ;  /* 0x000000050e0502a4 */ /* 0x000fe2000f8e023f */
[----:B------:R-:W-:Y:S01]  /*10540*/  SHF.R.S32.HI R7, RZ, 0x1f, R6 ;  /* 0x0000001fff077819 */ /* 0x000fe20000011406 */
[----:B-1----:R-:W-:Y:S02]  /*10550*/  HMMA.16816.F32.BF16 R56, R48, R14, R56 ;  /* 0x0000000e3038723c */ /* 0x002fe40000041838 */
[----:B------:R-:W-:Y:S01]  /*10560*/  @UP0 UIMAD UR4, UR4, UR13, UR5 ;  /* 0x0000000d040402a4 */ /* 0x000fe2000f8e0205 */
[----:B------:R-:W-:-:S04]  /*10570*/  LEA.HI R7, R7, R6, RZ, 0x2 ;  /* 0x0000000607077211 */ /* 0x000fc800078f10ff */
[----:B------:R-:W-:Y:S01]  /*10580*/  LEA.HI R14, R83, R83, RZ, 0x1 ;  /* 0x00000053530e7211 */ /* 0x000fe200078f08ff */
[----:B------:R-:W-:Y:S01]  /*10590*/  HMMA.16816.F32.BF16 R60, R48, R12, R60 ;  /* 0x0000000c303c723c */ /* 0x000fe2000004183c */
[----:B------:R-:W-:Y:S01]  /*105a0*/  LEA.HI.SX32 R0, R7, UR18, 0x1e ;  /* 0x0000001207007c11 */ /* 0x000fe2000f8ff2ff */
[----:B------:R-:W-:Y:S01]  /*105b0*/  IMAD.U32 R15, RZ, RZ, UR6 ;  /* 0x00000006ff0f7e24 */ /* 0x000fe2000f8e00ff */
[----:B------:R-:W-:-:S03]  /*105c0*/  LOP3.LUT R14, R14, 0x1ffffffe, RZ, 0xc0, !PT ;  /* 0x1ffffffe0e0e7812 */ /* 0x000fc600078ec0ff */
[----:B------:R-:W-:Y:S01]  /*105d0*/  IMAD R0, R81, 0x10, R0 ;  /* 0x0000001051007824 */ /* 0x000fe200078e0200 */
[C---:B------:R-:W-:Y:S01]  /*105e0*/  @P0 LEA R12, P1, R24.reuse, c[0x0][0x1c8], 0x1 ;  /* 0x00007200180c0a11 */ /* 0x040fe200078208ff */
[----:B------:R-:W-:Y:S01]  /*105f0*/  IMAD.IADD R203, R83, 0x1, -R14 ;  /* 0x0000000153cb7824 */ /* 0x000fe200078e0a0e */
[----:B------:R-:W-:Y:S01]  /*10600*/  @P0 IADD3 R13, R25, UR4, RZ ;  /* 0x00000004190d0c10 */ /* 0x000fe2000fffe0ff */
[C---:B--2---:R-:W-:Y:S01]  /*10610*/  HMMA.16816.F32.BF16 R52, R48.reuse, R8, R52 ;  /* 0x000000083034723c */ /* 0x044fe20000041834 */
[----:B------:R-:W-:Y:S01]  /*10620*/  IMAD.U32 R14, RZ, RZ, UR6 ;  /* 0x00000006ff0e7e24 */ /* 0x000fe2000f8e00ff */
[----:B------:R-:W-:Y:S01]  /*10630*/  ULDC UR4, c[0x0][0x324] ;  /* 0x0000c90000047ab9 */ /* 0x000fe20000000800 */
[----:B------:R-:W-:Y:S01]  /*10640*/  @P0 LEA.HI.X R13, R24, c[0x0][0x1cc], R13, 0x1, P1 ;  /* 0x00007300180d0a11 */ /* 0x000fe200008f0c0d */
[----:B------:R-:W-:Y:S01]  /*10650*/  BAR.SYNC.DEFER_BLOCKING 0x0 ;  /* 0x0000000000007b1d */ /* 0x000fe20000010000 */
[----:B------:R-:W-:Y:S01]  /*10660*/  PLOP3.LUT P1, PT, PT, PT, UP3, 0x80, 0x0 ;  /* 0x000000000000781c */ /* 0x000fe20003f2f038 */
[----:B------:R-:W-:Y:S01]  /*10670*/  IMAD R203, R203, 0x8, R0 ;  /* 0x00000008cbcb7824 */ /* 0x000fe200078e0200 */
[----:B------:R-:W-:Y:S01]  /*10680*/  @P0 LEA R8, P2, R15, R12, 0x1 ;  /* 0x0000000c0f080211 */ /* 0x000fe200078408ff */
[----:B------:R-:W-:Y:S01]  /*10690*/  IMAD.U32 R9, RZ, RZ, UR7 ;  /* 0x00000007ff097e24 */ /* 0x000fe2000f8e00ff */
[----:B------:R-:W-:Y:S01]  /*106a0*/  LOP3.LUT R15, R7, 0x7ffffffc, RZ, 0xc0, !PT ;  /* 0x7ffffffc070f7812 */ /* 0x000fe200078ec0ff */
[----:B------:R-:W-:Y:S01]  /*106b0*/  @P3 IMAD.HI.U32 R7, R203, c[0x0][0x2c8], RZ ;  /* 0x0000b200cb073a27 */ /* 0x000fe200078e00ff */
[----:B------:R-:W-:Y:S01]  /*106c0*/  HMMA.16816.F32.BF16 R72, R48, R10, R72 ;  /* 0x0000000a3048723c */ /* 0x000fe20000041848 */
[----:B------:R-:W-:Y:S01]  /*106d0*/  ULOP3.LUT UR4, URZ, UR4, URZ, 0x33, !UPT ;  /* 0x000000043f047292 */ /* 0x000fe2000f8e333f */
[----:B------:R-:W-:Y:S01]  /*106e0*/  @P0 LEA.HI.X R9, R14, R13, R9, 0x1, P2 ;  /* 0x0000000d0e090211 */ /* 0x000fe200010f0c09 */
[----:B------:R-:W-:-:S02]  /*106f0*/  IMAD.MOV.U32 R0, RZ, RZ, R203 ;  /* 0x000000ffff007224 */ /* 0x000fc400078e00cb */
[----:B------:R-:W-:Y:S02]  /*10700*/  IMAD.IADD R208, R6, 0x1, -R15 ;  /* 0x0000000106d07824 */ /* 0x000fe400078e0a0f */
[----:B------:R-:W-:Y:S01]  /*10710*/  @P1 SHF.R.U32.HI R0, RZ, c[0x0][0x2cc], R7 ;  /* 0x0000b300ff001a19 */ /* 0x000fe20000011607 */
[----:B------:R-:W-:Y:S01]  /*10720*/  IMAD.U32 R11, RZ, RZ, UR17 ;  /* 0x00000011ff0b7e24 */ /* 0x000fe2000f8e00ff */
[C---:B------:R-:W-:Y:S01]  /*10730*/  HMMA.16816.F32.BF16 R16, R48.reuse, R68, R16 ;  /* 0x000000443010723c */ /* 0x040fe20000041810 */
[----:B------:R-:W-:Y:S02]  /*10740*/  IMAD.SHL.U32 R208, R208, 0x2, RZ ;  /* 0x00000002d0d07824 */ /* 0x000fe400078e00ff */
[----:B------:R-:W1:Y:S03]  /*10750*/  SHFL.IDX PT, R7, R0, RZ, 0x1c1f ;  /* 0x001c1fff00077589 */ /* 0x000e6600000e0000 */
[----:B------:R-:W-:Y:S01]  /*10760*/  IADD3 R11, R11, -UR23, -R208 ;  /* 0x800000170b0b7c10 */ /* 0x000fe2000fffe8d0 */
[----:B------:R-:W-:Y:S01]  /*10770*/  @!PT LDS RZ, [RZ] ;  /* 0x00000000fffff984 */ /* 0x000fe20000000800 */
[----:B------:R-:W-:Y:S01]  /*10780*/  @!PT LDS RZ, [RZ] ;  /* 0x00000000fffff984 */ /* 0x000fe20000000800 */
[----:B------:R2:W-:Y:S01]  /*10790*/  @P0 LDGSTS.E.BYPASS.LTC128B.128 [R202+0x6100], [R12.64], !P5 ;  /* 0x061000000cca0fae */ /* 0x0005e2000e901d5c */
[----:B------:R-:W-:Y:S01]  /*107a0*/  IADD3 R6, -R208, UR12, -R5 ;  /* 0x0000000cd0067c10 */ /* 0x000fe2000fffe905 */
[C---:B------:R-:W-:Y:S01]  /*107b0*/  HMMA.16816.F32.BF16 R64, R48.reuse, R70, R64 ;  /* 0x000000463040723c */ /* 0x040fe20000041840 */
[----:B------:R-:W-:Y:S01]  /*107c0*/  IADD3 R10, R11, c[0x0][0x328], RZ ;  /* 0x0000ca000b0a7a10 */ /* 0x000fe20007ffe0ff */
[----:B------:R2:W-:Y:S04]  /*107d0*/  @P0 LDGSTS.E.BYPASS.LTC128B.128 [R202+0x8100], [R12.64+0x80], !P6 ;  /* 0x081000800cca0fae */ /* 0x0005e8000f101d5c */
[----:B------:R2:W-:Y:S02]  /*107e0*/  @P0 LDGSTS.E.BYPASS.LTC128B.128 [R202+0xa100], [R12.64+0x100], !P4 ;  /* 0x0a1001000cca0fae */ /* 0x0005e4000e101d5c */
[C---:B------:R-:W-:Y:S02]  /*107f0*/  HMMA.16816.F32.BF16 R44, R48.reuse, R20, R44 ;  /* 0x00000014302c723c */ /* 0x040fe4000004182c */
[----:B------:R3:W-:Y:S04]  /*10800*/  @P0 LDGSTS.E.BYPASS.LTC128B.128 [R202+0x7100], [R8.64], !P5 ;  /* 0x0710000008ca0fae */ /* 0x0007e8000e901d5c */
[----:B------:R3:W-:Y:S02]  /*10810*/  @P0 LDGSTS.E.BYPASS.LTC128B.128 [R202+0x9100], [R8.64+0x80], !P6 ;  /* 0x0910008008ca0fae */ /* 0x0007e4000f101d5c */
[----:B------:R-:W-:Y:S01]  /*10820*/  HMMA.16816.F32.BF16 R40, R48, R22, R40 ;  /* 0x000000163028723c */ /* 0x000fe20000041828 */
[----:B-1----:R-:W-:Y:S01]  /*10830*/  IMAD.IADD R15, R10, 0x1, R7 ;  /* 0x000000010a0f7824 */ /* 0x002fe200078e0207 */
[----:B------:R3:W-:Y:S01]  /*10840*/  @P0 LDGSTS.E.BYPASS.LTC128B.128 [R202+0xb100], [R8.64+0x100], !P4 ;  /* 0x0b10010008ca0fae */ /* 0x0007e2000e101d5c */
[----:B------:R-:W-:-:S03]  /*10850*/  PLOP3.LUT P0, PT, PT, PT, UP2, 0x40, 0x0 ;  /* 0x000000000000781c */ /* 0x000fc60003f0e828 */
[----:B------:R-:W0:Y:S01]  /*10860*/  LDGDEPBAR ;  /* 0x00000000000079af */ /* 0x000e220000000000 */
[----:B------:R-:W-:Y:S02]  /*10870*/  IMNMX R15, R15, R6, PT ;  /* 0x000000060f0f7217 */ /* 0x000fe40003800200 */
[----:B---3--:R-:W-:-:S05]  /*10880*/  IADD3 R8, R11, UR4, RZ ;  /* 0x000000040b087c10 */ /* 0x008fca000fffe0ff */
[----:B------:R-:W-:Y:S02]  /*10890*/  IMAD.IADD R14, R8, 0x1, R7 ;  /* 0x00000001080e7824 */ /* 0x000fe400078e0207 */
[----:B------:R-:W-:Y:S05]  /*108a0*/  @P0 BRA `(.L_x_385) ;  /* 0x0000016000000947 */ /* 0x000fea0003800000 */
[----:B--2---:R-:W-:Y:S01]  /*108b0*/  IMAD.U32 R12, RZ, RZ, UR23 ;  /* 0x00000017ff0c7e24 */ /* 0x004fe2000f8e00ff */
        /* <DEDUP_REMOVED lines=11> */
.L_x_387:
[----:B------:R-:W-:-:S04]  /*10970*/  MOV R7, c[0x0][0x32c] ;  /* 0x0000cb0000077a02 */ /* 0x000fc80000000f00 */
[----:B------:R-:W-:-:S13]  /*10980*/  ISETP.NE.AND P0, PT, R7, 0x1, PT ;  /* 0x000000010700780c */ /* 0x000fda0003f05270 */
[----:B------:R-:W-:-:S05]  /*10990*/  @P0 IMAD.HI.U32 R7, R12, c[0x0][0x330], RZ ;  /* 0x0000cc000c070a27 */ /* 0x000fca00078e00ff */
[----:B------:R-:W-:Y:S02]  /*109a0*/  @P0 SHF.R.U32.HI R12, RZ, c[0x0][0x334], R7 ;  /* 0x0000cd00ff0c0a19 */ /* 0x000fe40000011607 */
.L_x_388:
[----:B------:R-:W-:Y:S05]  /*109b0*/  BSYNC B0 ;  /* 0x0000000000007941 */ /* 0x000fea0003800000 */
.L_x_386:
[----:B------:R-:W-:-:S04]  /*109c0*/  IMAD R7, R12, c[0x0][0x32c], -R5 ;  /* 0x0000cb000c077a24 */ /* 0x000fc800078e0a05 */
[----:B------:R-:W-:-:S05]  /*109d0*/  IMAD.IADD R7, R7, 0x1, -R208 ;  /* 0x0000000107077824 */ /* 0x000fca00078e0ad0 */
[----:B------:R-:W-:Y:S02]  /*109e0*/  IADD3 R12, R7, c[0x0][0x32c], RZ ;  /* 0x0000cb00070c7a10 */ /* 0x000fe40007ffe0ff */
[----:B------:R-:W-:Y:S02]  /*109f0*/  IMNMX R14, R14, R7, !PT ;  /* 0x000000070e0e7217 */ /* 0x000fe40007800200 */
[----:B------:R-:W-:Y:S02]  /*10a00*/  IMNMX R15, R15, R12, PT ;  /* 0x0000000c0f0f7217 */ /* 0x000fe40003800200 */
.L_x_385:
[----:B--2---:R-:W-:Y:S01]  /*10a10*/  ISETP.LT.AND P0, PT, RZ, UR9, PT ;  /* 0x00000009ff007c0c */ /* 0x004fe2000bf01270 */
[----:B------:R-:W1:Y:S03]  /*10a20*/  SHFL.IDX PT, R21, R0, 0x1, 0x1c1f ;  /* 0x003c1f0000157f89 */ /* 0x000e6600000e0000 */
[C---:B------:R-:W-:Y:S02]  /*10a30*/  ISETP.GT.AND P1, PT, R14.reuse, RZ, P0 ;  /* 0x000000ff0e00720c */ /* 0x040fe40000724270 */
[----:B------:R-:W-:-:S02]  /*10a40*/  ISETP.GT.AND P2, PT, R14, 0x8, P0 ;  /* 0x000000080e00780c */ /* 0x000fc40000744270 */
[C---:B------:R-:W-:Y:S02]  /*10a50*/  ISETP.LT.OR P1, PT, R15.reuse, 0x1, P1 ;  /* 0x000000010f00780c */ /* 0x040fe40000f21670 */
[----:B------:R-:W-:Y:S02]  /*10a60*/  ISETP.GT.AND P3, PT, R14, 0x1, P0 ;  /* 0x000000010e00780c */ /* 0x000fe40000764270 */
[----:B------:R-:W-:Y:S02]  /*10a70*/  FSEL R12, R16, -INF , !P1 ;  /* 0xff800000100c7808 */ /* 0x000fe40004800000 */
[----:B------:R-:W-:Y:S02]  /*10a80*/  ISETP.GT.AND P1, PT, R14, 0x9, P0 ;  /* 0x000000090e00780c */ /* 0x000fe40000724270 */
[C---:B------:R-:W-:Y:S02]  /*10a90*/  ISETP.LT.OR P2, PT, R15.reuse, 0x9, P2 ;  /* 0x000000090f00780c */ /* 0x040fe40001741670 */
[----:B------:R-:W-:-:S02]  /*10aa0*/  ISETP.LT.OR P1, PT, R15, 0xa, P1 ;  /* 0x0000000a0f00780c */ /* 0x000fc40000f21670 */
[----:B------:R-:W-:Y:S02]  /*10ab0*/  ISETP.LT.OR P3, PT, R15, 0x2, P3 ;  /* 0x000000020f00780c */ /* 0x000fe40001f61670 */
[----:B------:R-:W-:Y:S02]  /*10ac0*/  FSEL R13, R64, -INF , !P2 ;  /* 0xff800000400d7808 */ /* 0x000fe40005000000 */
[C---:B------:R-:W-:Y:S02]  /*10ad0*/  ISETP.GT.AND P2, PT, R14.reuse, 0x11, P0 ;  /* 0x000000110e00780c */ /* 0x040fe40000744270 */
[----:B------:R-:W-:Y:S02]  /*10ae0*/  FSEL R65, R65, -INF , !P1 ;  /* 0xff80000041417808 */ /* 0x000fe40004800000 */
[----:B------:R-:W-:Y:S02]  /*10af0*/  ISETP.GT.AND P1, PT, R14, 0x18, P0 ;  /* 0x000000180e00780c */ /* 0x000fe40000724270 */
[----:B------:R-:W-:-:S02]  /*10b00*/  FSEL R17, R17, -INF , !P3 ;  /* 0xff80000011117808 */ /* 0x000fc40005800000 */
[C---:B------:R-:W-:Y:S02]  /*10b10*/  ISETP.GT.AND P3, PT, R14.reuse, 0x10, P0 ;  /* 0x000000100e00780c */ /* 0x040fe40000764270 */
[C---:B------:R-:W-:Y:S02]  /*10b20*/  ISETP.LT.OR P2, PT, R15.reuse, 0x12, P2 ;  /* 0x000000120f00780c */ /* 0x040fe40001741670 */
[C---:B------:R-:W-:Y:S02]  /*10b30*/  ISETP.LT.OR P1, PT, R15.reuse, 0x19, P1 ;  /* 0x000000190f00780c */ /* 0x040fe40000f21670 */
[----:B------:R-:W-:Y:S02]  /*10b40*/  ISETP.LT.OR P3, PT, R15, 0x11, P3 ;  /* 0x000000110f00780c */ /* 0x000fe40001f61670 */
[----:B------:R-:W-:Y:S02]  /*10b50*/  FSEL R61, R61, -INF , !P2 ;  /* 0xff8000003d3d7808 */ /* 0x000fe40005000000 */
[----:B------:R-:W-:-:S02]  /*10b60*/  ISETP.GT.AND P2, PT, R14, 0x20, P0 ;  /* 0x000000200e00780c */ /* 0x000fc40000744270 */
[----:B------:R-:W-:Y:S02]  /*10b70*/  FSEL R9, R56, -INF , !P1 ;  /* 0xff80000038097808 */ /* 0x000fe40004800000 */
        /* <DEDUP_REMOVED lines=20> */
[C---:B------:R-:W-:Y:S02]  /*10cc0*/  ISETP.LT.OR P3, PT, R15.reuse, 0x39, P2 ;  /* 0x000000390f00780c */ /* 0x040fe40001761670 */
[----:B------:R-:W-:Y:S02]  /*10cd0*/  ISETP.LT.OR P2, PT, R15, 0x3a, P1 ;  /* 0x0000003a0f00780c */ /* 0x000fe40000f41670 */
[----:B------:R-:W-:-:S02]  /*10ce0*/  PLOP3.LUT P1, PT, PT, PT, UP2, 0x40, 0x0 ;  /* 0x000000000000781c */ /* 0x000fc40003f2e828 */
[----:B------:R-:W-:Y:S02]  /*10cf0*/  ISETP.GT.AND P4, PT, R14, 0x31, P0 ;  /* 0x000000310e00780c */ /* 0x000fe40000784270 */
[----:B------:R-:W-:Y:S02]  /*10d00*/  FSEL R143, R40, -INF , !P3 ;  /* 0xff800000288f7808 */ /* 0x000fe40005800000 */
[----:B------:R-:W-:Y:S01]  /*10d10*/  ISETP.LT.OR P4, PT, R15, 0x32, P4 ;  /* 0x000000320f00780c */ /* 0x000fe20002781670 */
[--C-:B-1----:R-:W-:Y:S01]  /*10d20*/  IMAD.IADD R15, R10, 0x1, R21.reuse ;  /* 0x000000010a0f7824 */ /* 0x102fe200078e0215 */
[----:B------:R-:W-:Y:S02]  /*10d30*/  FSEL R141, R41, -INF , !P2 ;  /* 0xff800000298d7808 */ /* 0x000fe40005000000 */
[----:B------:R-:W-:Y:S02]  /*10d40*/  FSEL R165, R45, -INF , !P4 ;  /* 0xff8000002da57808 */ /* 0x000fe40006000000 */
[----:B------:R-:W-:Y:S01]  /*10d50*/  IMNMX R0, R15, R6, PT ;  /* 0x000000060f007217 */ /* 0x000fe20003800200 */
[----:B------:R-:W-:Y:S01]  /*10d60*/  IMAD.IADD R15, R8, 0x1, R21 ;  /* 0x00000001080f7824 */ /* 0x000fe200078e0215 */
        /* <DEDUP_REMOVED lines=13> */
.L_x_391:
[----:B------:R-:W-:-:S04]  /*10e40*/  MOV R6, c[0x0][0x32c] ;  /* 0x0000cb0000067a02 */ /* 0x000fc80000000f00 */
[----:B------:R-:W-:-:S13]  /*10e50*/  ISETP.NE.AND P1, PT, R6, 0x1, PT ;  /* 0x000000010600780c */ /* 0x000fda0003f25270 */
[----:B------:R-:W-:-:S05]  /*10e60*/  @P1 IMAD.HI.U32 R6, R8, c[0x0][0x330], RZ ;  /* 0x0000cc0008061a27 */ /* 0x000fca00078e00ff */
[----:B------:R-:W-:Y:S02]  /*10e70*/  @P1 SHF.R.U32.HI R8, RZ, c[0x0][0x334], R6 ;  /* 0x0000cd00ff081a19 */ /* 0x000fe40000011606 */
.L_x_392:
[----:B------:R-:W-:Y:S05]  /*10e80*/  BSYNC B0 ;  /* 0x0000000000007941 */ /* 0x000fea0003800000 */
.L_x_390:
[----:B------:R-:W-:-:S04]  /*10e90*/  IMAD R5, R8, c[0x0][0x32c], -R5 ;  /* 0x0000cb0008057a24 */ /* 0x000fc800078e0a05 */
[----:B------:R-:W-:-:S05]  /*10ea0*/  IMAD.IADD R6, R5, 0x1, -R208 ;  /* 0x0000000105067824 */ /* 0x000fca00078e0ad0 */
[----:B------:R-:W-:Y:S02]  /*10eb0*/  IADD3 R5, R6, c[0x0][0x32c], RZ ;  /* 0x0000cb0006057a10 */ /* 0x000fe40007ffe0ff */
[----:B------:R-:W-:Y:S02]  /*10ec0*/  IMNMX R15, R15, R6, !PT ;  /* 0x000000060f0f7217 */ /* 0x000fe40007800200 */
[----:B------:R-:W-:Y:S02]  /*10ed0*/  IMNMX R0, R0, R5, PT ;  /* 0x0000000500007217 */ /* 0x000fe40003800200 */
.L_x_389:
[----:B------:R-:W-:Y:S01]  /*10ee0*/  FMNMX.FTZ R8, R12, R17, !PT ;  /* 0x000000110c087209 */ /* 0x000fe20007810000 */
[----:B------:R-:W-:Y:S01]  /*10ef0*/  IMAD.SHL.U32 R195, R4, 0x2, RZ ;  /* 0x0000000204c37824 */ /* 0x000fe200078e00ff */
[C---:B------:R-:W-:Y:S01]  /*10f00*/  ISETP.GT.AND P2, PT, R15.reuse, 0x8, P0 ;  /* 0x000000080f00780c */ /* 0x040fe20000744270 */
[----:B------:R-:W-:Y:S01]  /*10f10*/  @UP3 USHF.L.U32 UR16, UR16, 0x7, URZ ;  /* 0x0000000710103899 */ /* 0x000fe2000800063f */
[----:B------:R-:W-:Y:S01]  /*10f20*/  ISETP.GT.AND P1, PT, R15, 0x9, P0 ;  /* 0x000000090f00780c */ /* 0x000fe20000724270 */
[--C-:B------:R-:W-:Y:S01]  /*10f30*/  IMAD R189, R3, 0x2, R195.reuse ;  /* 0x0000000203bd7824 */ /* 0x100fe200078e02c3 */
[----:B------:R-:W-:Y:S01]  /*10f40*/  FMNMX.FTZ R8, R13, R8, !PT ;  /* 0x000000080d087209 */ /* 0x000fe20007810000 */
[----:B------:R-:W-:Y:S01]  /*10f50*/  IMAD R190, R2, 0x2, R195 ;  /* 0x0000000202be7824 */ /* 0x000fe200078e02c3 */
[C---:B------:R-:W-:Y:S01]  /*10f60*/  ISETP.LT.OR P3, PT, R0.reuse, 0x9, P2 ;  /* 0x000000090000780c */ /* 0x040fe20001761670 */
[----:B------:R-:W-:Y:S01]  /*10f70*/  LDSM.16.MT88.4 R124, [R195+0x100] ;  /* 0x00010000c37c783b */ /* 0x000fe20000004200 */
[----:B------:R-:W-:Y:S01]  /*10f80*/  ISETP.LT.OR P2, PT, R0, 0xa, P1 ;  /* 0x0000000a0000780c */ /* 0x000fe20000f41670 */
[----:B------:R-:W-:Y:S01]  /*10f90*/  IMAD R188, R3, 0x2, R190 ;  /* 0x0000000203bc7824 */ /* 0x000fe200078e02be */
[----:B------:R-:W-:Y:S01]  /*10fa0*/  ISETP.GT.AND P1, PT, R15, 0x10, P0 ;  /* 0x000000100f00780c */ /* 0x000fe20000724270 */
[----:B------:R-:W-:Y:S01]  /*10fb0*/  LDSM.16.MT88.4 R104, [R190+0x100] ;  /* 0x00010000be68783b */ /* 0x000fe20000004200 */
[----:B------:R-:W-:Y:S01]  /*10fc0*/  FMNMX.FTZ R8, R65, R8, !PT ;  /* 0x0000000841087209 */ /* 0x000fe20007810000 */
[----:B------:R-:W-:Y:S01]  /*10fd0*/  ULDC.64 UR4, c[0x0][0x2c8] ;  /* 0x0000b20000047ab9 */ /* 0x000fe20000000a00 */
[----:B------:R-:W-:Y:S01]  /*10fe0*/  FSEL R6, R67, -INF , !P2 ;  /* 0xff80000043067808 */ /* 0x000fe20005000000 */
[----:B------:R-:W-:Y:S01]  /*10ff0*/  LDSM.16.MT88.4 R112, [R189+0x100] ;  /* 0x00010000bd70783b */ /* 0x000fe20000004200 */
[----:B------:R-:W-:Y:S01]  /*11000*/  FSEL R66, R66, -INF , !P3 ;  /* 0xff80000042427808 */ /* 0x000fe20005800000 */
[----:B------:R-:W-:Y:S01]  /*11010*/  UIMAD.WIDE.U32 UR16, UR16, UR4, URZ ;  /* 0x00000004101072a5 */ /* 0x000fe2000f8e003f */
[----:B------:R-:W-:Y:S01]  /*11020*/  ISETP.LT.OR P2, PT, R0, 0x11, P1 ;  /* 0x000000110000780c */ /* 0x000fe20000f41670 */
[----:B------:R-:W-:Y:S01]  /*11030*/  LDSM.16.MT88.4 R120, [R188+0x100] ;  /* 0x00010000bc78783b */ /* 0x000fe20000004200 */
[----:B------:R-:W-:Y:S01]  /*11040*/  ISETP.GT.AND P3, PT, R15, 0x1, P0 ;  /* 0x000000010f00780c */ /* 0x000fe20000764270 */
[----:B------:R-:W-:Y:S01]  /*11050*/  UIADD3 UR9, UR9, -0x2, URZ ;  /* 0xfffffffe09097890 */ /* 0x000fe2000fffe03f */
[----:B------:R-:W-:Y:S01]  /*11060*/  FMNMX.FTZ R8, R11, R8, !PT ;  /* 0x000000080b087209 */ /* 0x000fe20007810000 */
[----:B------:R-:W-:Y:S01]  /*11070*/  LDSM.16.MT88.4 R48, [R190+0x2100] ;  /* 0x00210000be30783b */ /* 0x000fe20000004200 */
[----:B------:R-:W-:Y:S01]  /*11080*/  ISETP.GT.AND P4, PT, R15, RZ, P0 ;  /* 0x000000ff0f00720c */ /* 0x000fe20000784270 */
[----:B------:R-:W-:Y:S01]  /*11090*/  @UP3 UMOV UR13, UR17 ;  /* 0x00000011000d3c82 */ /* 0x000fe20008000000 */
[----:B------:R-:W-:Y:S01]  /*110a0*/  FSEL R16, R62, -INF , !P2 ;  /* 0xff8000003e107808 */ /* 0x000fe20005000000 */
[----:B------:R-:W-:Y:S01]  /*110b0*/  LDSM.16.MT88.4 R80, [R190+0x4100] ;  /* 0x00410000be50783b */ /* 0x000fe20000004200 */
[C---:B------:R-:W-:Y:S01]  /*110c0*/  ISETP.LT.OR P2, PT, R0.reuse, 0x2, P3 ;  /* 0x000000020000780c */ /* 0x040fe20001f41670 */
[----:B------:R-:W-:Y:S01]  /*110d0*/  @UP3 USHF.R.U32.HI UR18, URZ, UR5, UR13 ;  /* 0x000000053f123299 */ /* 0x000fe2000801160d */
[----:B------:R-:W-:Y:S01]  /*110e0*/  FMNMX.FTZ R8, R61, R8, !PT ;  /* 0x000000083d087209 */ /* 0x000fe20007810000 */
[----:B------:R-:W-:Y:S01]  /*110f0*/  LDSM.16.MT88.4 R88, [R189+0x4100] ;  /* 0x00410000bd58783b */ /* 0x000fe20000004200 */
[----:B------:R-:W-:Y:S01]  /*11100*/  ISETP.LT.OR P3, PT, R0, 0x1, P4 ;  /* 0x000000010000780c */ /* 0x000fe20002761670 */
[----:B------:R-:W-:Y:S01]  /*11110*/  UIADD3 UR18, UR10, UR18, URZ ;  /* 0x000000120a127290 */ /* 0x000fe2000fffe03f */
[----:B------:R-:W-:Y:S01]  /*11120*/  FMNMX.FTZ R8, R9, R8, !PT ;  /* 0x0000000809087209 */ /* 0x000fe20007810000 */
[----:B------:R-:W-:Y:S01]  /*11130*/  LDSM.16.MT88.4 R24, [R195+0x900] ;  /* 0x00090000c318783b */ /* 0x000fe20000004200 */
[----:B------:R-:W-:Y:S01]  /*11140*/  FSEL R20, R19, -INF , !P2 ;  /* 0xff80000013147808 */ /* 0x000fe20005000000 */
[----:B------:R-:W-:Y:S01]  /*11150*/  ULDC UR10, c[0x0][0x328] ;  /* 0x0000ca00000a7ab9 */ /* 0x000fe20000000800 */
[----:B------:R-:W-:Y:S01]  /*11160*/  FSEL R18, R18, -INF , !P3 ;  /* 0xff80000012127808 */ /* 0x000fe20005800000 */
[----:B------:R-:W-:Y:S01]  /*11170*/  LDSM.16.MT88.4 R136, [R190+0x900] ;  /* 0x00090000be88783b */ /* 0x000fe20000004200 */
[----:B------:R-:W-:Y:S01]  /*11180*/  ISETP.GT.AND P1, PT, R15, 0x11, P0 ;  /* 0x000000110f00780c */ /* 0x000fe20000724270 */
[----:B------:R-:W-:Y:S01]  /*11190*/  UIADD3 UR10, UR18, UR10, URZ ;  /* 0x0000000a120a7290 */ /* 0x000fe2000fffe03f */
[----:B------:R-:W-:Y:S01]  /*111a0*/  FMNMX.FTZ R22, R7, R8, !PT ;  /* 0x0000000807167209 */ /* 0x000fe20007810000 */
[----:B------:R-:W-:Y:S01]  /*111b0*/  LDSM.16.MT88.4 R132, [R189+0x900] ;  /* 0x00090000bd84783b */ /* 0x000fe20000004200 */
[----:B------:R-:W-:Y:S01]  /*111c0*/  FMNMX.FTZ R5, R18, R20, !PT ;  /* 0x0000001412057209 */ /* 0x000fe20007810000 */
[----:B------:R-:W-:Y:S01]  /*111d0*/  IMAD.U32 R173, RZ, RZ, UR9 ;  /* 0x00000009ffad7e24 */ /* 0x000fe2000f8e00ff */
[----:B------:R-:W-:Y:S01]  /*111e0*/  ISETP.LT.OR P1, PT, R0, 0x12, P1 ;  /* 0x000000120000780c */ /* 0x000fe20000f21670 */
[----:B------:R-:W-:Y:S01]  /*111f0*/  LDSM.16.MT88.4 R32, [R188+0x900] ;  /* 0x00090000bc20783b */ /* 0x000fe20000004200 */
[----:B------:R-:W-:-:S02]  /*11200*/  FMNMX.FTZ R22, R155, R22, !PT ;  /* 0x000000169b167209 */ /* 0x000fc40007810000 */
[----:B------:R-:W-:Y:S01]  /*11210*/  FMNMX.FTZ R5, R66, R5, !PT ;  /* 0x0000000542057209 */ /* 0x000fe20007810000 */
[----:B------:R-:W-:Y:S01]  /*11220*/  LDSM.16.MT88.4 R28, [R190+0x2900] ;  /* 0x00290000be1c783b */ /* 0x000fe20000004200 */
[----:B------:R-:W-:Y:S02]  /*11230*/  ISETP.GT.AND P2, PT, R15, 0x18, P0 ;  /* 0x000000180f00780c */ /* 0x000fe40000744270 */
[----:B------:R-:W-:Y:S02]  /*11240*/  FSEL R14, R63, -INF , !P1 ;  /* 0xff8000003f0e7808 */ /* 0x000fe40004800000 */
[----:B------:R-:W-:Y:S02]  /*11250*/  FMNMX.FTZ R22, R163, R22, !PT ;  /* 0x00000016a3167209 */ /* 0x000fe40007810000 */
[----:B------:R-:W-:Y:S02]  /*11260*/  ISETP.GT.AND P1, PT, R15, 0x19, P0 ;  /* 0x000000190f00780c */ /* 0x000fe40000724270 */
[----:B------:R-:W-:-:S02]  /*11270*/  FMNMX.FTZ R5, R6, R5, !PT ;  /* 0x0000000506057209 */ /* 0x000fc40007810000 */
[C---:B------:R-:W-:Y:S02]  /*11280*/  ISETP.LT.OR P2, PT, R0.reuse, 0x19, P2 ;  /* 0x000000190000780c */ /* 0x040fe40001741670 */
[----:B------:R-:W-:Y:S02]  /*11290*/  FMNMX.FTZ R22, R161, R22, !PT ;  /* 0x00000016a1167209 */ /* 0x000fe40007810000 */
[----:B------:R-:W-:Y:S02]  /*112a0*/  ISETP.LT.OR P1, PT, R0, 0x1a, P1 ;  /* 0x0000001a0000780c */ /* 0x000fe40000f21670 */
[----:B------:R-:W-:Y:S02]  /*112b0*/  FMNMX.FTZ R5, R16, R5, !PT ;  /* 0x0000000510057209 */ /* 0x000fe40007810000 */
[----:B------:R-:W-:Y:S02]  /*112c0*/  FSEL R10, R58, -INF , !P2 ;  /* 0xff8000003a0a7808 */ /* 0x000fe40005000000 */
[----:B------:R-:W-:-:S02]  /*112d0*/  ISETP.GT.AND P2, PT, R15, 0x20, P0 ;  /* 0x000000200f00780c */ /* 0x000fc40000744270 */
[----:B------:R-:W-:Y:S02]  /*112e0*/  FMNMX.FTZ R22, R157, R22, !PT ;  /* 0x000000169d167209 */ /* 0x000fe40007810000 */
[----:B------:R-:W-:Y:S02]  /*112f0*/  FSEL R8, R59, -INF , !P1 ;  /* 0xff8000003b087808 */ /* 0x000fe40004800000 */
[----:B------:R-:W-:Y:S01]  /*11300*/  FMNMX.FTZ R5, R14, R5, !PT ;  /* 0x000000050e057209 */ /* 0x000fe20007810000 */
[----:B------:R-:W-:Y:S01]  /*11310*/  LDSM.16.MT88.4 R56, [R189+0x2100] ;  /* 0x00210000bd38783b */ /* 0x000fe20000004200 */
[----:B------:R-:W-:Y:S02]  /*11320*/  ISETP.GT.AND P1, PT, R15, 0x21, P0 ;  /* 0x000000210f00780c */ /* 0x000fe40000724270 */
[----:B------:R-:W-:Y:S02]  /*11330*/  ISETP.LT.OR P2, PT, R0, 0x21, P2 ;  /* 0x000000210000780c */ /* 0x000fe40001741670 */
[----:B------:R-:W-:-:S02]  /*11340*/  FMNMX.FTZ R22, R167, R22, !PT ;  /* 0x00000016a7167209 */ /* 0x000fc40007810000 */
[----:B------:R-:W-:Y:S02]  /*11350*/  FMNMX.FTZ R5, R10, R5, !PT ;  /* 0x000000050a057209 */ /* 0x000fe40007810000 */
[----:B------:R-:W-:Y:S02]  /*11360*/  ISETP.LT.OR P1, PT, R0, 0x22, P1 ;  /* 0x000000220000780c */ /* 0x000fe40000f21670 */
[----:B------:R-:W-:Y:S02]  /*11370*/  FSEL R172, R54, -INF , !P2 ;  /* 0xff80000036ac7808 */ /* 0x000fe40005000000 */
[----:B------:R-:W-:Y:S02]  /*11380*/  FMNMX.FTZ R22, R165, R22, !PT ;  /* 0x00000016a5167209 */ /* 0x000fe40007810000 */
[----:B------:R-:W-:Y:S02]  /*11390*/  ISETP.GT.AND P2, PT, R15, 0x28, P0 ;  /* 0x000000280f00780c */ /* 0x000fe40000744270 */
[----:B------:R-:W-:-:S02]  /*113a0*/  FMNMX.FTZ R19, R8, R5, !PT ;  /* 0x0000000508137209 */ /* 0x000fc40007810000 */
[----:B------:R-:W-:Y:S02]  /*113b0*/  FSEL R162, R55, -INF , !P1 ;  /* 0xff80000037a27808 */ /* 0x000fe40004800000 */
[----:B------:R-:W-:Y:S02]  /*113c0*/  ISETP.GT.AND P1, PT, R15, 0x29, P0 ;  /* 0x000000290f00780c */ /* 0x000fe40000724270 */
[----:B------:R-:W-:Y:S02]  /*113d0*/  FMNMX.FTZ R22, R143, R22, !PT ;  /* 0x000000168f167209 */ /* 0x000fe40007810000 */
[----:B------:R-:W-:Y:S02]  /*113e0*/  ISETP.LT.OR P2, PT, R0, 0x29, P2 ;  /* 0x000000290000780c */ /* 0x000fe40001741670 */
[----:B------:R-:W-:Y:S02]  /*113f0*/  FMNMX.FTZ R19, R172, R19, !PT ;  /* 0x00000013ac137209 */ /* 0x000fe40007810000 */
[----:B------:R-:W-:-:S02]  /*11400*/  ISETP.LT.OR P1, PT, R0, 0x2a, P1 ;  /* 0x0000002a0000780c */ /* 0x000fc40000f21670 */
[----:B------:R-:W-:Y:S02]  /*11410*/  FMNMX.FTZ R5, R141, R22, !PT ;  /* 0x000000168d057209 */ /* 0x000fe40007810000 */
[----:B------:R-:W-:Y:S02]  /*11420*/  ISETP.GT.AND P3, PT, R15, 0x30, P0 ;  /* 0x000000300f00780c */ /* 0x000fe40000764270 */
[----:B------:R-:W-:Y:S01]  /*11430*/  FSEL R170, R74, -INF , !P2 ;  /* 0xff8000004aaa7808 */ /* 0x000fe20005000000 */
[----:B------:R-:W1:Y:S01]  /*11440*/  SHFL.BFLY PT, R22, R5, 0x2, 0x1f ;  /* 0x0c401f0005167f89 */ /* 0x000e6200000e0000 */
[----:B------:R-:W-:Y:S02]  /*11450*/  FMNMX.FTZ R19, R162, R19, !PT ;  /* 0x00000013a2137209 */ /* 0x000fe40007810000 */
[----:B------:R-:W-:Y:S02]  /*11460*/  FSEL R166, R75, -INF , !P1 ;  /* 0xff8000004ba67808 */ /* 0x000fe40004800000 */
[----:B------:R-:W-:Y:S01]  /*11470*/  ISETP.GT.AND P1, PT, R15, 0x31, P0 ;  /* 0x000000310f00780c */ /* 0x000fe20000724270 */
[----:B------:R-:W-:Y:S01]  /*11480*/  LDSM.16.MT88.4 R72, [R195+0x4100] ;  /* 0x00410000c348783b */ /* 0x000fe20000004200 */
[----:B------:R-:W-:-:S02]  /*11490*/  ISETP.LT.OR P2, PT, R0, 0x31, P3 ;  /* 0x000000310000780c */ /* 0x000fc40001f41670 */
[----:B------:R-:W-:Y:S02]  /*114a0*/  FMNMX.FTZ R19, R170, R19, !PT ;  /* 0x00000013aa137209 */ /* 0x000fe40007810000 */
[----:B------:R-:W-:Y:S02]  /*114b0*/  ISETP.LT.OR P1, PT, R0, 0x32, P1 ;  /* 0x000000320000780c */ /* 0x000fe40000f21670 */
[----:B------:R-:W-:Y:S02]  /*114c0*/  ISETP.GT.AND P3, PT, R15, 0x38, P0 ;  /* 0x000000380f00780c */ /* 0x000fe40000764270 */
[----:B------:R-:W-:Y:S02]  /*114d0*/  FSEL R164, R46, -INF , !P2 ;  /* 0xff8000002ea47808 */ /* 0x000fe40005000000 */
[----:B------:R-:W-:Y:S02]  /*114e0*/  FMNMX.FTZ R19, R166, R19, !PT ;  /* 0x00000013a6137209 */ /* 0x000fe40007810000 */
[----:B------:R-:W-:-:S02]  /*114f0*/  FSEL R142, R47, -INF , !P1 ;  /* 0xff8000002f8e7808 */ /* 0x000fc40004800000 */
[----:B------:R-:W-:Y:S02]  /*11500*/  ISETP.GT.AND P0, PT, R15, 0x39, P0 ;  /* 0x000000390f00780c */ /* 0x000fe40000704270 */
[----:B------:R-:W-:Y:S02]  /*11510*/  ISETP.LT.OR P1, PT, R0, 0x39, P3 ;  /* 0x000000390000780c */ /* 0x000fe40001f21670 */
[----:B------:R-:W-:Y:S02]  /*11520*/  FMNMX.FTZ R19, R164, R19, !PT ;  /* 0x00000013a4137209 */ /* 0x000fe40007810000 */
[----:B------:R-:W-:Y:S02]  /*11530*/  ISETP.LT.OR P0, PT, R0, 0x3a, P0 ;  /* 0x0000003a0000780c */ /* 0x000fe40000701670 */
[----:B------:R-:W-:Y:S02]  /*11540*/  FSEL R140, R42, -INF , !P1 ;  /* 0xff8000002a8c7808 */ /* 0x000fe40004800000 */
[----:B------:R-:W-:-:S02]  /*11550*/  FMNMX.FTZ R19, R142, R19, !PT ;  /* 0x000000138e137209 */ /* 0x000fc40007810000 */
[----:B------:R-:W-:Y:S02]  /*11560*/  FSEL R160, R43, -INF , !P0 ;  /* 0xff8000002ba07808 */ /* 0x000fe40004000000 */
[----:B------:R-:W-:Y:S01]  /*11570*/  FMNMX.FTZ R15, R140, R19, !PT ;  /* 0x000000138c0f7209 */ /* 0x000fe20007810000 */
[----:B------:R-:W-:Y:S01]  /*11580*/  LDSM.16.MT88.4 R40, [R195+0x2100] ;  /* 0x00210000c328783b */ /* 0x000fe20000004200 */
        /* <DEDUP_REMOVED lines=28> */
[--C-:B------:R-:W-:Y:S01]  /*11750*/  FFMA.FTZ R167, R167, c[0x0][0x2d0], -R168.reuse ;  /* 0x0000b400a7a77a23 */ /* 0x100fe200000108a8 */
[----:B------:R-:W-:Y:S01]  /*11760*/  FSEL R159, R159, RZ, P0 ;  /* 0x000000ff9f9f7208 */ /* 0x000fe20000000000 */
[----:B------:R-:W-:Y:S01]  /*11770*/  FFMA.FTZ R212, R141, c[0x0][0x2d0], -R168 ;  /* 0x0000b4008dd47a23 */ /* 0x000fe200000108a8 */
[----:B------:R-:W-:Y:S02]  /*11780*/  PLOP3.LUT P0, PT, PT, PT, UP2, 0x40, 0x0 ;  /* 0x000000000000781c */ /* 0x000fe40003f0e828 */
[----:B------:R-:W1:Y:S01]  /*11790*/  MUFU.EX2 R146, R146 ;  /* 0x0000009200927308 */ /* 0x000e620000000800 */
[--C-:B------:R-:W-:Y:S01]  /*117a0*/  FFMA.FTZ R148, R66, c[0x0][0x2d0], -R159.reuse ;  /* 0x0000b40042947a23 */ /* 0x100fe2000001089f */
[----:B--2---:R-:W-:Y:S01]  /*117b0*/  F2FP.BF16.PACK_AB R96, R151, R152 ;  /* 0x000000989760723e */ /* 0x004fe200000010ff */
[----:B------:R-:W2:Y:S01]  /*117c0*/  LDSM.16.MT88.4 R64, [R188+0x2100] ;  /* 0x00210000bc40783b */ /* 0x000ea20000004200 */
[--C-:B------:R-:W-:Y:S02]  /*117d0*/  FFMA.FTZ R153, R18, c[0x0][0x2d0], -R159.reuse ;  /* 0x0000b40012997a23 */ /* 0x100fe4000001089f */
[----:B------:R-:W-:-:S02]  /*117e0*/  FFMA.FTZ R154, R20, c[0x0][0x2d0], -R159 ;  /* 0x0000b400149a7a23 */ /* 0x000fc4000001089f */
[--C-:B------:R-:W-:Y:S01]  /*117f0*/  FFMA.FTZ R147, R6, c[0x0][0x2d0], -R159.reuse ;  /* 0x0000b40006937a23 */ /* 0x100fe2000001089f */
[----:B------:R-:W-:Y:S01]  /*11800*/  MUFU.EX2 R148, R148 ;  /* 0x0000009400947308 */ /* 0x000fe20000000800 */
[----:B------:R-:W3:Y:S01]  /*11810*/  LDSM.16.MT88.4 R4, [R188+0x4100] ;  /* 0x00410000bc04783b */ /* 0x000ee20000004200 */
[--C-:B------:R-:W-:Y:S02]  /*11820*/  FFMA.FTZ R3, R10, c[0x0][0x2d0], -R159.reuse ;  /* 0x0000b4000a037a23 */ /* 0x100fe4000001089f */
[--C-:B------:R-:W-:Y:S01]  /*11830*/  FFMA.FTZ R2, R8, c[0x0][0x2d0], -R159.reuse ;  /* 0x0000b40008027a23 */ /* 0x100fe2000001089f */
[----:B------:R-:W-:Y:S01]  /*11840*/  LDSM.16.MT88.4 R20, [R189+0x2900] ;  /* 0x00290000bd14783b */ /* 0x000fe20000004200 */
[--C-:B------:R-:W-:Y:S01]  /*11850*/  FFMA.FTZ R15, R16, c[0x0][0x2d0], -R159.reuse ;  /* 0x0000b400100f7a23 */ /* 0x100fe2000001089f */
[----:B-1----:R-:W-:Y:S01]  /*11860*/  F2FP.BF16.PACK_AB R98, R146, R149 ;  /* 0x000000959262723e */ /* 0x002fe200000010ff */
[----:B------:R-:W-:Y:S01]  /*11870*/  MUFU.EX2 R153, R153 ;  /* 0x0000009900997308 */ /* 0x000fe20000000800 */
[----:B------:R-:W1:Y:S01]  /*11880*/  LDSM.16.MT88.4 R8, [R195+0x2900] ;  /* 0x00290000c308783b */ /* 0x000e620000004200 */
[----:B------:R-:W-:-:S02]  /*11890*/  FFMA.FTZ R14, R14, c[0x0][0x2d0], -R159 ;  /* 0x0000b4000e0e7a23 */ /* 0x000fc4000001089f */
[--C-:B------:R-:W-:Y:S01]  /*118a0*/  FFMA.FTZ R161, R172, c[0x0][0x2d0], -R159.reuse ;  /* 0x0000b400aca17a23 */ /* 0x100fe2000001089f */
[----:B------:R-:W4:Y:S01]  /*118b0*/  LDSM.16.MT88.4 R16, [R188+0x2900] ;  /* 0x00290000bc10783b */ /* 0x000f220000004200 */
[--C-:B------:R-:W-:Y:S02]  /*118c0*/  FFMA.FTZ R162, R162, c[0x0][0x2d0], -R159.reuse ;  /* 0x0000b400a2a27a23 */ /* 0x100fe4000001089f */
[----:B------:R-:W5:Y:S01]  /*118d0*/  MUFU.EX2 R154, R154 ;  /* 0x0000009a009a7308 */ /* 0x000f620000000800 */
[--C-:B------:R-:W-:Y:S02]  /*118e0*/  FFMA.FTZ R163, R170, c[0x0][0x2d0], -R159.reuse ;  /* 0x0000b400aaa37a23 */ /* 0x100fe4000001089f */
[--C-:B------:R-:W-:Y:S02]  /*118f0*/  FFMA.FTZ R166, R166, c[0x0][0x2d0], -R159.reuse ;  /* 0x0000b400a6a67a23 */ /* 0x100fe4000001089f */
[--C-:B------:R-:W-:Y:S02]  /*11900*/  FFMA.FTZ R170, R165, c[0x0][0x2d0], -R168.reuse ;  /* 0x0000b400a5aa7a23 */ /* 0x100fe400000108a8 */
[----:B------:R-:W-:Y:S01]  /*11910*/  FFMA.FTZ R165, R143, c[0x0][0x2d0], -R168 ;  /* 0x0000b4008fa57a23 */ /* 0x000fe200000108a8 */
[----:B------:R-:W2:Y:S01]  /*11920*/  MUFU.EX2 R147, R147 ;  /* 0x0000009300937308 */ /* 0x000ea20000000800 */
[----:B------:R-:W-:-:S02]  /*11930*/  FFMA.FTZ R164, R164, c[0x0][0x2d0], -R159 ;  /* 0x0000b400a4a47a23 */ /* 0x000fc4000001089f */
[--C-:B------:R-:W-:Y:S02]  /*11940*/  FFMA.FTZ R169, R142, c[0x0][0x2d0], -R159.reuse ;  /* 0x0000b4008ea97a23 */ /* 0x100fe4000001089f */
[--C-:B------:R-:W-:Y:S02]  /*11950*/  FFMA.FTZ R168, R140, c[0x0][0x2d0], -R159.reuse ;  /* 0x0000b4008ca87a23 */ /* 0x100fe4000001089f */
[----:B------:R-:W-:Y:S01]  /*11960*/  FFMA.FTZ R209, R160, c[0x0][0x2d0], -R159 ;  /* 0x0000b400a0d17a23 */ /* 0x000fe2000001089f */
[----:B-----5:R-:W-:Y:S01]  /*11970*/  F2FP.BF16.PACK_AB R97, R154, R153 ;  /* 0x000000999a61723e */ /* 0x020fe200000010ff */
[----:B------:R-:W-:Y:S01]  /*11980*/  MUFU.EX2 R150, R150 ;  /* 0x0000009600967308 */ /* 0x000fe20000000800 */
[----:B------:R-:W-:Y:S01]  /*11990*/  FADD.FTZ R152, R152, R151 ;  /* 0x0000009798987221 */ /* 0x000fe20000010000 */
[----:B------:R-:W-:Y:S01]  /*119a0*/  LDSM.16.MT88.4 R140, [R190+0x1900] ;  /* 0x00190000be8c783b */ /* 0x000fe20000004200 */
[----:B------:R-:W-:Y:S02]  /*119b0*/  FADD.FTZ R153, R153, R154 ;  /* 0x0000009a99997221 */ /* 0x000fe40000010000 */
[----:B------:R-:W-:Y:S01]  /*119c0*/  FADD.FTZ R149, R149, R152 ;  /* 0x0000009895957221 */ /* 0x000fe20000010000 */
[----:B--2---:R-:W-:-:S02]  /*119d0*/  F2FP.BF16.PACK_AB R99, R147, R148 ;  /* 0x000000949363723e */ /* 0x004fc400000010ff */
[----:B------:R-:W2:Y:S01]  /*119e0*/  MUFU.EX2 R145, R145 ;  /* 0x0000009100917308 */ /* 0x000ea20000000800 */
[----:B------:R-:W-:-:S04]  /*119f0*/  FADD.FTZ R149, R146, R149 ;  /* 0x0000009592957221 */ /* 0x000fc80000010000 */
[C---:B------:R-:W-:Y:S03]  /*11a00*/  HMMA.16816.F32.BF16 R36, R96.reuse, R40, RZ ;  /* 0x000000286024723c */ /* 0x040fe600000418ff */
[----:B------:R-:W-:Y:S05]  /*11a10*/  MUFU.EX2 R144, R144 ;  /* 0x0000009000907308 */ /* 0x000fea0000000800 */
[C---:B------:R-:W-:Y:S03]  /*11a20*/  HMMA.16816.F32.BF16 R52, R96.reuse, R56, RZ ;  /* 0x000000386034723c */ /* 0x040fe600000418ff */
[----:B------:R-:W-:Y:S05]  /*11a30*/  MUFU.EX2 R13, R13 ;  /* 0x0000000d000d7308 */ /* 0x000fea0000000800 */
[C---:B------:R-:W-:Y:S03]  /*11a40*/  HMMA.16816.F32.BF16 R40, R96.reuse, R42, RZ ;  /* 0x0000002a6028723c */ /* 0x040fe600000418ff */
[----:B------:R-:W-:Y:S05]  /*11a50*/  MUFU.EX2 R15, R15 ;  /* 0x0000000f000f7308 */ /* 0x000fea0000000800 */
[C---:B------:R-:W-:Y:S03]  /*11a60*/  HMMA.16816.F32.BF16 R56, R96.reuse, R58, RZ ;  /* 0x0000003a6038723c */ /* 0x040fe600000418ff */
[----:B------:R-:W5:Y:S05]  /*11a70*/  MUFU.EX2 R14, R14 ;  /* 0x0000000e000e7308 */ /* 0x000f6a0000000800 */
[C---:B------:R-:W-:Y:S03]  /*11a80*/  HMMA.16816.F32.BF16 R60, R96.reuse, R64, RZ ;  /* 0x00000040603c723c */ /* 0x040fe600000418ff */
[----:B------:R-:W-:Y:S05]  /*11a90*/  MUFU.EX2 R3, R3 ;  /* 0x0000000300037308 */ /* 0x000fea0000000800 */
[C---:B------:R-:W-:Y:S03]  /*11aa0*/  HMMA.16816.F32.BF16 R64, R96.reuse, R66, RZ ;  /* 0x000000426040723c */ /* 0x040fe600000418ff */
[----:B------:R-:W1:Y:S05]  /*11ab0*/  MUFU.EX2 R2, R2 ;  /* 0x0000000200027308 */ /* 0x000e6a0000000800 */
        /* <DEDUP_REMOVED lines=32> */
[C---:B---3--:R-:W-:Y:S07]  /*11cc0*/  HMMA.16816.F32.BF16 R92, R96.reuse, R4, RZ ;  /* 0x00000004605c723c */ /* 0x048fee00000418ff */
[----:B--2---:R-:W-:Y:S01]  /*11cd0*/  F2FP.BF16.PACK_AB R4, R145, R150 ;  /* 0x000000969104723e */ /* 0x004fe200000010ff */
[----:B------:R-:W-:Y:S01]  /*11ce0*/  HMMA.16816.F32.BF16 R96, R96, R6, RZ ;  /* 0x000000066060723c */ /* 0x000fe200000418ff */
[----:B-----5:R-:W-:Y:S01]  /*11cf0*/  F2FP.BF16.PACK_AB R5, R14, R15 ;  /* 0x0000000f0e05723e */ /* 0x020fe200000010ff */
[----:B------:R-:W-:-:S04]  /*11d00*/  FADD.FTZ R150, R150, R149 ;  /* 0x0000009596967221 */ /* 0x000fc80000010000 */
[----:B------:R-:W-:Y:S01]  /*11d10*/  FADD.FTZ R145, R145, R150 ;  /* 0x0000009691917221 */ /* 0x000fe20000010000 */
[----:B------:R-:W-:Y:S02]  /*11d20*/  F2FP.BF16.PACK_AB R6, R13, R144 ;  /* 0x000000900d06723e */ /* 0x000fe400000010ff */
[----:B-1----:R-:W-:Y:S01]  /*11d30*/  F2FP.BF16.PACK_AB R7, R2, R3 ;  /* 0x000000030207723e */ /* 0x002fe200000010ff */
[----:B------:R-:W-:-:S04]  /*11d40*/  FADD.FTZ R144, R144, R145 ;  /* 0x0000009190907221 */ /* 0x000fc80000010000 */
[----:B------:R-:W-:Y:S02]  /*11d50*/  FADD.FTZ R144, R13, R144 ;  /* 0x000000900d907221 */ /* 0x000fe40000010000 */
[C---:B------:R-:W-:Y:S08]  /*11d60*/  HMMA.16816.F32.BF16 R36, R4.reuse, R8, R36 ;  /* 0x000000080424723c */ /* 0x040ff00000041824 */
[C---:B------:R-:W-:Y:S01]  /*11d70*/  HMMA.16816.F32.BF16 R40, R4.reuse, R10, R40 ;  /* 0x0000000a0428723c */ /* 0x040fe20000041828 */
[----:B------:R-:W1:Y:S07]  /*11d80*/  LDSM.16.MT88.4 R8, [R190+0x4900] ;  /* 0x00490000be08783b */ /* 0x000e6e0000004200 */
[C---:B------:R-:W-:Y:S08]  /*11d90*/  HMMA.16816.F32.BF16 R52, R4.reuse, R20, R52 ;  /* 0x000000140434723c */ /* 0x040ff00000041834 */
[C---:B------:R-:W-:Y:S01]  /*11da0*/  HMMA.16816.F32.BF16 R56, R4.reuse, R22, R56 ;  /* 0x000000160438723c */ /* 0x040fe20000041838 */
[----:B------:R-:W2:Y:S07]  /*11db0*/  LDSM.16.MT88.4 R20, [R189+0x4900] ;  /* 0x00490000bd14783b */ /* 0x000eae0000004200 */
[C---:B----4-:R-:W-:Y:S08]  /*11dc0*/  HMMA.16816.F32.BF16 R60, R4.reuse, R16, R60 ;  /* 0x00000010043c723c */ /* 0x050ff0000004183c */
[C---:B------:R-:W-:Y:S01]  /*11dd0*/  HMMA.16816.F32.BF16 R64, R4.reuse, R18, R64 ;  /* 0x000000120440723c */ /* 0x040fe20000041840 */
[----:B------:R-:W3:Y:S07]  /*11de0*/  LDSM.16.MT88.4 R16, [R188+0x4900] ;  /* 0x00490000bc10783b */ /* 0x000eee0000004200 */
[C---:B------:R-:W-:Y:S08]  /*11df0*/  HMMA.16816.F32.BF16 R128, R4.reuse, R24, R128 ;  /* 0x000000180480723c */ /* 0x040ff00000041880 */
        /* <DEDUP_REMOVED lines=12> */
[C---:B------:R-:W-:Y:S01]  /*11ec0*/  HMMA.16816.F32.BF16 R104, R4.reuse, R138, R104 ;  /* 0x0000008a0468723c */ /* 0x040fe20000041868 */
[----:B------:R-:W-:Y:S07]  /*11ed0*/  LDSM.16.MT88.4 R136, [R189+0x1900] ;  /* 0x00190000bd88783b */ /* 0x000fee0000004200 */
[C---:B------:R-:W-:Y:S08]  /*11ee0*/  HMMA.16816.F32.BF16 R108, R4.reuse, R132, R108 ;  /* 0x00000084046c723c */ /* 0x040ff0000004186c */
[C---:B------:R-:W-:Y:S01]  /*11ef0*/  HMMA.16816.F32.BF16 R112, R4.reuse, R134, R112 ;  /* 0x000000860470723c */ /* 0x040fe20000041870 */
[----:B------:R-:W5:Y:S07]  /*11f00*/  LDSM.16.MT88.4 R132, [R189+0x1100] ;  /* 0x00110000bd84783b */ /* 0x000f6e0000004200 */
[C---:B------:R-:W-:Y:S08]  /*11f10*/  HMMA.16816.F32.BF16 R116, R4.reuse, R32, R116 ;  /* 0x000000200474723c */ /* 0x040ff00000041874 */
[C---:B------:R-:W-:Y:S01]  /*11f20*/  HMMA.16816.F32.BF16 R120, R4.reuse, R34, R120 ;  /* 0x000000220478723c */ /* 0x040fe20000041878 */
[----:B------:R-:W-:Y:S07]  /*11f30*/  LDSM.16.MT88.4 R32, [R188+0x1100] ;  /* 0x00110000bc20783b */ /* 0x000fee0000004200 */
[C---:B------:R-:W-:Y:S08]  /*11f40*/  HMMA.16816.F32.BF16 R44, R4.reuse, R28, R44 ;  /* 0x0000001c042c723c */ /* 0x040ff0000004182c */
[C---:B------:R-:W-:Y:S01]  /*11f50*/  HMMA.16816.F32.BF16 R48, R4.reuse, R30, R48 ;  /* 0x0000001e0430723c */ /* 0x040fe20000041830 */
[----:B------:R-:W-:Y:S07]  /*11f60*/  LDSM.16.MT88.4 R28, [R190+0x3100] ;  /* 0x00310000be1c783b */ /* 0x000fee0000004200 */
[C---:B----4-:R-:W-:Y:S08]  /*11f70*/  HMMA.16816.F32.BF16 R68, R4.reuse, R24, R68 ;  /* 0x000000180444723c */ /* 0x050ff00000041844 */
[----:B------:R-:W-:Y:S01]  /*11f80*/  HMMA.16816.F32.BF16 R72, R4, R26, R72 ;  /* 0x0000001a0448723c */ /* 0x000fe20000041848 */
[----:B------:R-:W-:Y:S06]  /*11f90*/  LDSM.16.MT88.4 R24, [R195+0x5100] ;  /* 0x00510000c318783b */ /* 0x000fec0000004200 */
[----:B------:R-:W-:Y:S01]  /*11fa0*/  F2FP.BF16.PACK_AB R4, R158, R155 ;  /* 0x0000009b9e04723e */ /* 0x000fe200000010ff */
[----:B------:R-:W-:Y:S01]  /*11fb0*/  FADD.FTZ R155, R155, R144 ;  /* 0x000000909b9b7221 */ /* 0x000fe20000010000 */
[----:B------:R-:W-:-:S02]  /*11fc0*/  F2FP.BF16.PACK_AB R6, R157, R156 ;  /* 0x0000009c9d06723e */ /* 0x000fc400000010ff */
[----:B------:R-:W-:Y:S01]  /*11fd0*/  F2FP.BF16.PACK_AB R5, R162, R161 ;  /* 0x000000a1a205723e */ /* 0x000fe200000010ff */
[----:B------:R-:W-:Y:S01]  /*11fe0*/  FADD.FTZ R155, R158, R155 ;  /* 0x0000009b9e9b7221 */ /* 0x000fe20000010000 */
[----:B------:R-:W-:-:S03]  /*11ff0*/  F2FP.BF16.PACK_AB R7, R166, R163 ;  /* 0x000000a3a607723e */ /* 0x000fc600000010ff */
[----:B------:R-:W-:-:S04]  /*12000*/  FADD.FTZ R156, R156, R155 ;  /* 0x0000009b9c9c7221 */ /* 0x000fc80000010000 */
[----:B-1----:R-:W-:Y:S01]  /*12010*/  HMMA.16816.F32.BF16 R128, R4, R8, R128 ;  /* 0x000000080480723c */ /* 0x002fe20000041880 */
[----:B------:R-:W-:-:S07]  /*12020*/  FADD.FTZ R156, R157, R156 ;  /* 0x0000009c9d9c7221 */ /* 0x000fce0000010000 */
        /* <DEDUP_REMOVED lines=8> */
[C---:B-----5:R-:W-:Y:S08]  /*120b0*/  HMMA.16816.F32.BF16 R108, R4.reuse, R132, R108 ;  /* 0x00000084046c723c */ /* 0x060ff0000004186c */
        /* <DEDUP_REMOVED lines=24> */
[----:B------:R-:W-:Y:S01]  /*12240*/  HMMA.16816.F32.BF16 R96, R4, R22, R96 ;  /* 0x000000160460723c */ /* 0x000fe20000041860 */
[----:B------:R-:W2:Y:S06]  /*12250*/  LDSM.16.MT88.4 R20, [R195+0x5900] ;  /* 0x00590000c314783b */ /* 0x000eac0000004200 */
[----:B------:R-:W-:Y:S01]  /*12260*/  F2FP.BF16.PACK_AB R4, R170, R167 ;  /* 0x000000a7aa04723e */ /* 0x000fe200000010ff */
[----:B------:R-:W-:Y:S01]  /*12270*/  FADD.FTZ R167, R167, R156 ;  /* 0x0000009ca7a77221 */ /* 0x000fe20000010000 */
[----:B------:R-:W-:-:S02]  /*12280*/  F2FP.BF16.PACK_AB R6, R212, R165 ;  /* 0x000000a5d406723e */ /* 0x000fc400000010ff */
[----:B------:R-:W-:Y:S01]  /*12290*/  F2FP.BF16.PACK_AB R5, R169, R164 ;  /* 0x000000a4a905723e */ /* 0x000fe200000010ff */
[----:B------:R-:W-:Y:S01]  /*122a0*/  FADD.FTZ R170, R170, R167 ;  /* 0x000000a7aaaa7221 */ /* 0x000fe20000010000 */
[----:B------:R-:W-:-:S03]  /*122b0*/  F2FP.BF16.PACK_AB R7, R209, R168 ;  /* 0x000000a8d107723e */ /* 0x000fc600000010ff */
[----:B------:R-:W-:-:S04]  /*122c0*/  FADD.FTZ R165, R165, R170 ;  /* 0x000000aaa5a57221 */ /* 0x000fc80000010000 */
[----:B---3--:R-:W-:Y:S01]  /*122d0*/  HMMA.16816.F32.BF16 R128, R4, R16, R128 ;  /* 0x000000100480723c */ /* 0x008fe20000041880 */
[----:B------:R-:W-:-:S07]  /*122e0*/  FADD.FTZ R212, R212, R165 ;  /* 0x000000a5d4d47221 */ /* 0x000fce0000010000 */
        /* <DEDUP_REMOVED lines=9> */
[C---:B---3--:R-:W-:Y:S07]  /*12380*/  HMMA.16816.F32.BF16 R76, R4.reuse, R16, R76 ;  /* 0x00000010044c723c */ /* 0x048fee000004184c */
[----:B------:R-:W-:Y:S01]  /*12390*/  FADD.FTZ R16, R148, R153 ;  /* 0x0000009994107221 */ /* 0x000fe20000010000 */
[----:B------:R-:W-:Y:S03]  /*123a0*/  HMMA.16816.F32.BF16 R104, R4, R142, R104 ;  /* 0x0000008e0468723c */ /* 0x000fe60000041868 */
[----:B------:R-:W-:-:S04]  /*123b0*/  FADD.FTZ R16, R147, R16 ;  /* 0x0000001093107221 */ /* 0x000fc80000010000 */
        /* <DEDUP_REMOVED lines=17> */
[----:B------:R-:W-:-:S05]  /*124d0*/  FADD.FTZ R209, R209, R168 ;  /* 0x000000a8d1d17221 */ /* 0x000fca0000010000 */
[C---:B------:R-:W-:Y:S08]  /*124e0*/  HMMA.16816.F32.BF16 R52, R4.reuse, R28, R52 ;  /* 0x0000001c0434723c */ /* 0x040ff00000041834 */
[C---:B------:R-:W-:Y:S08]  /*124f0*/  HMMA.16816.F32.BF16 R56, R4.reuse, R30, R56 ;  /* 0x0000001e0438723c */ /* 0x040ff00000041838 */
[C---:B------:R-:W-:Y:S08]  /*12500*/  HMMA.16816.F32.BF16 R60, R4.reuse, R24, R60 ;  /* 0x00000018043c723c */ /* 0x040ff0000004183c */
[C---:B------:R-:W-:Y:S08]  /*12510*/  HMMA.16816.F32.BF16 R64, R4.reuse, R26, R64 ;  /* 0x0000001a0440723c */ /* 0x040ff00000041840 */
        /* <DEDUP_REMOVED lines=17> */
.L_x_394:
[----:B------:R-:W-:Y:S02]  /*12630*/  UISETP.NE.AND UP0, UPT, UR9, 0x1, UPT ;  /* 0x000000010900788c */ /* 0x000fe4000bf05270 */
[----:B------:R-:W-:Y:S02]  /*12640*/  ULDC.64 UR4, c[0x0][0x330] ;  /* 0x0000cc0000047ab9 */ /* 0x000fe40000000a00 */
[----:B------:R-:W-:-:S07]  /*12650*/  UIMAD.WIDE.U32 UR16, UR13, UR4, URZ ;  /* 0x000000040d1072a5 */ /* 0x000fce000f8e003f */
[----:B------:R-:W-:Y:S02]  /*12660*/  @UP0 USHF.R.U32.HI UR13, URZ, UR5, UR17 ;  /* 0x000000053f0d0299 */ /* 0x000fe40008011611 */
.L_x_395:
[----:B------:R-:W-:Y:S02]  /*12670*/  ULDC UR4, c[0x0][0x32c] ;  /* 0x0000cb0000047ab9 */ /* 0x000fe40000000800 */
[----:B------:R-:W-:-:S04]  /*12680*/  UIMAD UR4, UR13, UR9, UR4 ;  /* 0x000000090d0472a4 */ /* 0x000fc8000f8e0204 */
[----:B------:R-:W-:-:S04]  /*12690*/  UISETP.LT.AND UP0, UPT, UR10, UR4, UPT ;  /* 0x000000040a00728c */ /* 0x000fc8000bf01270 */
[----:B------:R-:W-:-:S04]  /*126a0*/  USEL UR10, UR10, UR4, UP0 ;  /* 0x000000040a0a7287 */ /* 0x000fc80008000000 */
.L_x_393:
[----:B------:R-:W-:-:S04]  /*126b0*/  USHF.R.S32.HI UR4, URZ, 0x1f, UR10 ;  /* 0x0000001f3f047899 */ /* 0x000fc8000801140a */
[----:B------:R-:W-:-:S04]  /*126c0*/  ULEA.HI UR4, UR4, UR10, URZ, 0x6 ;  /* 0x0000000a04047291 */ /* 0x000fc8000f8f303f */
[----:B------:R-:W-:-:S04]  /*126d0*/  USHF.R.S32.HI UR5, URZ, 0x6, UR4 ;  /* 0x000000063f057899 */ /* 0x000fc80008011404 */
[----:B------:R-:W-:-:S04]  /*126e0*/  UISETP.LT.AND UP0, UPT, UR8, UR5, UPT ;  /* 0x000000050800728c */ /* 0x000fc8000bf01270 */
[----:B------:R-:W-:-:S06]  /*126f0*/  USEL UR5, UR8, UR5, !UP0 ;  /* 0x0000000508057287 */ /* 0x000fcc000c000000 */
[----:B------:R-:W-:-:S13]  /*12700*/  ISETP.GE.AND P0, PT, R173, UR5, PT ;  /* 0x00000005ad007c0c */ /* 0x000fda000bf06270 */
[----:B------:R-:W-:Y:S05]  /*12710*/  @!P0 BRA `(.L_x_396) ;  /* 0x0000355000008947 */ /* 0x000fea0003800000 */
[----:B------:R-:W-:Y:S01]  /*12720*/  PLOP3.LUT P0, PT, PT, PT, UP3, 0x80, 0x0 ;  /* 0x000000000000781c */ /* 0x000fe20003f0f038 */
[----:B------:R-:W-:Y:S01]  /*12730*/  IMAD.MOV.U32 R2, RZ, RZ, R12 ;  /* 0x000000ffff027224 */ /* 0x000fe200078e000c */
[----:B------:R-:W-:Y:S01]  /*12740*/  PLOP3.LUT P3, PT, PT, PT, UP3, 0x80, 0x0 ;  /* 0x000000000000781c */ /* 0x000fe20003f6f038 */
[----:B------:R-:W-:Y:S01]  /*12750*/  IMAD.MOV.U32 R3, RZ, RZ, R0 ;  /* 0x000000ffff037224 */ /* 0x000fe200078e0000 */
[C---:B------:R-:W-:Y:S01]  /*12760*/  IADD3 RZ, P2, R200.reuse, 0x40, RZ ;  /* 0x00000040c8ff7810 */ /* 0x040fe20007f5e0ff */
[----:B------:R-:W-:Y:S01]  /*12770*/  IMAD.MOV.U32 R224, RZ, RZ, R173 ;  /* 0x000000ffffe07224 */ /* 0x000fe200078e00ad */
[----:B------:R-:W-:Y:S01]  /*12780*/  IADD3 RZ, P4, R200, 0x80, RZ ;  /* 0x00000080c8ff7810 */ /* 0x000fe20007f9e0ff */
[----:B------:R-:W-:Y:S01]  /*12790*/  IMAD.MOV.U32 R218, RZ, RZ, c[0x0][0x208] ;  /* 0x00008200ffda7624 */ /* 0x000fe200078e00ff */
[----:B------:R-:W-:Y:S01]  /*127a0*/  IADD3 RZ, P1, R204, 0x40, RZ ;  /* 0x00000040ccff7810 */ /* 0x000fe20007f3e0ff */
[--C-:B------:R-:W-:Y:S01]  /*127b0*/  IMAD.X R222, RZ, RZ, R207.reuse, P2 ;  /* 0x000000ffffde7224 */ /* 0x100fe200010e06cf */
[C---:B------:R-:W-:Y:S01]  /*127c0*/  IADD3 R216, R200.reuse, 0x40, RZ ;  /* 0x00000040c8d87810 */ /* 0x040fe20007ffe0ff */
[----:B------:R-:W-:Y:S01]  /*127d0*/  IMAD.X R221, RZ, RZ, R207, P4 ;  /* 0x000000ffffdd7224 */ /* 0x000fe200020e06cf */
[----:B------:R-:W-:Y:S01]  /*127e0*/  IADD3 R215, R200, 0x80, RZ ;  /* 0x00000080c8d77810 */ /* 0x000fe20007ffe0ff */
[----:B------:R-:W-:Y:S01]  /*127f0*/  @P0 IMAD.HI.U32 R217, R203, c[0x0][0x2c8], RZ ;  /* 0x0000b200cbd90a27 */ /* 0x000fe200078e00ff */
[C---:B------:R-:W-:Y:S01]  /*12800*/  IADD3 RZ, P0, R204.reuse, 0x80, RZ ;  /* 0x00000080ccff7810 */ /* 0x040fe20007f1e0ff */
[----:B------:R-:W-:Y:S01]  /*12810*/  ULDC UR4, c[0x0][0x324] ;  /* 0x0000c90000047ab9 */ /* 0x000fe20000000800 */
[C---:B------:R-:W-:Y:S01]  /*12820*/  IADD3 R214, R204.reuse, 0x40, RZ ;  /* 0x00000040ccd67810 */ /* 0x040fe20007ffe0ff */
[----:B------:R-:W-:Y:S01]  /*12830*/  IMAD.X R220, RZ, RZ, R211, P1 ;  /* 0x000000ffffdc7224 */ /* 0x000fe200008e06d3 */
[----:B------:R-:W-:Y:S01]  /*12840*/  @P3 SHF.R.U32.HI R217, RZ, c[0x0][0x2cc], R217 ;  /* 0x0000b300ffd93a19 */ /* 0x000fe200000116d9 */
[----:B------:R-:W-:Y:S01]  /*12850*/  IMAD.X R219, RZ, RZ, R211, P0 ;  /* 0x000000ffffdb7224 */ /* 0x000fe200000e06d3 */
[----:B------:R-:W-:Y:S01]  /*12860*/  IADD3 R213, R204, 0x80, RZ ;  /* 0x00000080ccd57810 */ /* 0x000fe20007ffe0ff */
[----:B------:R-:W-:Y:S01]  /*12870*/  IMAD.MOV.U32 R223, RZ, RZ, c[0x0][0x20c] ;  /* 0x00008300ffdf7624 */ /* 0x000fe200078e00ff */
[----:B------:R-:W-:-:S02]  /*12880*/  ULOP3.LUT UR4, URZ, UR4, URZ, 0x33, !UPT ;  /* 0x000000043f047292 */ /* 0x000fc4000f8e333f */
.L_x_405:
[----:B------:R-:W-:Y:S04]  /*12890*/  DEPBAR.LE SB0, 0x0 ;  /* 0x000080000000791a */ /* 0x000fe80000000000 */
[----:B------:R-:W-:Y:S01]  /*128a0*/  BAR.SYNC.DEFER_BLOCKING 0x0 ;  /* 0x0000000000007b1d */ /* 0x000fe20000010000 */
[C---:B------:R-:W-:Y:S11]  /*128b0*/  ISETP.LT.AND P0, PT, R224.reuse, UR8, PT ;  /* 0x00000008e0007c0c */ /* 0x040ff6000bf01270 */
[----:B------:R-:W-:Y:S02]  /*128c0*/  @!UPT UIADD3 URZ, URZ, URZ, URZ ;  /* 0x0000003f3f3ff290 */ /* 0x000fe4000fffe03f */
[----:B------:R-:W-:Y:S01]  /*128d0*/  @!P0 SHF.R.S32.HI R0, RZ, 0x1f, R224 ;  /* 0x0000001fff008819 */ /* 0x000fe200000114e0 */
[----:B------:R-:W-:Y:S04]  /*128e0*/  @!P0 IMAD.WIDE.U32 R152, R224, c[0x0][0x208], RZ ;  /* 0x00008200e0988a25 */ /* 0x000fe800078e00ff */
[----:B------:R-:W-:Y:S04]  /*128f0*/  @!P0 IMAD R0, R0, c[0x0][0x208], RZ ;  /* 0x0000820000008a24 */ /* 0x000fe800078e02ff */
[----:B------:R-:W-:Y:S01]  /*12900*/  @!P0 IMAD R0, R224, c[0x0][0x20c], R0 ;  /* 0x00008300e0008a24 */ /* 0x000fe200078e0200 */
[----:B------:R-:W-:Y:S03]  /*12910*/  LDSM.16.M88.4 R132, [R198+0xc100] ;  /* 0x00c10000c684783b */ /* 0x000fe60000000200 */
[----:B------:R-:W-:Y:S02]  /*12920*/  @!P0 IMAD.IADD R0, R153, 0x1, R0 ;  /* 0x0000000199008824 */ /* 0x000fe400078e0200 */
[----:B------:R-:W1:Y:S01]  /*12930*/  LDSM.16.M88.4 R136, [R197+0x6100] ;  /* 0x00610000c588783b */ /* 0x000e620000000200 */
[C---:B------:R-:W-:Y:S02]  /*12940*/  @!P0 IMAD.SHL.U32 R153, R152.reuse, 0x40, RZ ;  /* 0x0000004098998824 */ /* 0x040fe400078e00ff */
[----:B------:R-:W-:Y:S02]  /*12950*/  @!P0 SHF.L.U64.HI R155, R152, 0x6, R0 ;  /* 0x00000006989b8819 */ /* 0x000fe40000010200 */
[----:B------:R-:W2:Y:S01]  /*12960*/  LDSM.16.M88.4 R140, [R197+0x6900] ;  /* 0x00690000c58c783b */ /* 0x000ea20000000200 */
[C---:B------:R-:W-:Y:S02]  /*12970*/  @!P0 IADD3 R159, P3, R153.reuse, R200, RZ ;  /* 0x000000c8999f8210 */ /* 0x040fe40007f7e0ff */
[----:B------:R-:W-:Y:S02]  /*12980*/  @!P0 IADD3 R157, P2, R153, R216, RZ ;  /* 0x000000d8999d8210 */ /* 0x000fe40007f5e0ff */
[----:B------:R-:W3:Y:S01]  /*12990*/  LDSM.16.M88.4 R144, [R197+0x7100] ;  /* 0x00710000c590783b */ /* 0x000ee20000000200 */
[----:B------:R-:W-:Y:S01]  /*129a0*/  @!P0 IMAD.X R154, R155, 0x1, R207, P3 ;  /* 0x000000019b9a8824 */ /* 0x000fe200018e06cf */
[----:B------:R-:W-:Y:S01]  /*129b0*/  @!P0 LEA R160, P3, R159, c[0x0][0x1f8], 0x1 ;  /* 0x00007e009fa08a11 */ /* 0x000fe200078608ff */
[----:B------:R-:W-:Y:S01]  /*129c0*/  @!P0 IMAD.X R0, R155, 0x1, R222, P2 ;  /* 0x000000019b008824 */ /* 0x000fe200010e06de */
[----:B------:R-:W-:Y:S01]  /*129d0*/  @!P0 LEA R166, P2, R157, c[0x0][0x1f8], 0x1 ;  /* 0x00007e009da68a11 */ /* 0x000fe200078408ff */
[----:B------:R-:W4:Y:S01]  /*129e0*/  LDSM.16.M88.4 R148, [R197+0x7900] ;  /* 0x00790000c594783b */ /* 0x000f220000000200 */
[----:B------:R-:W-:Y:S02]  /*129f0*/  @!P0 LEA.HI.X R161, R159, c[0x0][0x1fc], R154, 0x1, P3 ;  /* 0x00007f009fa18a11 */ /* 0x000fe400018f0c9a */
[----:B------:R-:W-:Y:S02]  /*12a00*/  @!P0 LEA.HI.X R167, R157, c[0x0][0x1fc], R0, 0x1, P2 ;  /* 0x00007f009da78a11 */ /* 0x000fe400010f0c00 */
[----:B------:R-:W-:Y:S02]  /*12a10*/  @!P0 IADD3 R152, P1, R153, R215, RZ ;  /* 0x000000d799988210 */ /* 0x000fe40007f3e0ff */
[----:B------:R-:W-:Y:S03]  /*12a20*/  @!P0 LEA R153, P3, R218, R153, 0x5 ;  /* 0x00000099da998211 */ /* 0x000fe600078628ff */
[----:B------:R-:W-:Y:S01]  /*12a30*/  @!P0 IMAD.X R163, R155, 0x1, R221, P1 ;  /* 0x000000019ba38824 */ /* 0x000fe200008e06dd */
[----:B------:R-:W-:Y:S02]  /*12a40*/  @!P0 IADD3 R159, P2, R153, R200, RZ ;  /* 0x000000c8999f8210 */ /* 0x000fe40007f5e0ff */
[----:B------:R-:W-:Y:S02]  /*12a50*/  @!P0 LEA R164, P1, R152, c[0x0][0x1f8], 0x1 ;  /* 0x00007e0098a48a11 */ /* 0x000fe400078208ff */
[----:B------:R-:W-:Y:S02]  /*12a60*/  @!P0 LEA.HI.X R155, R218, R155, R223, 0x5, P3 ;  /* 0x0000009bda9b8211 */ /* 0x000fe400018f2cdf */
[----:B------:R-:W-:Y:S02]  /*12a70*/  @!P0 LEA R172, P4, R159, c[0x0][0x1f8], 0x1 ;  /* 0x00007e009fac8a11 */ /* 0x000fe400078808ff */
[----:B------:R-:W-:Y:S01]  /*12a80*/  @!P0 LEA.HI.X R165, R152, c[0x0][0x1fc], R163, 0x1, P1 ;  /* 0x00007f0098a58a11 */ /* 0x000fe200008f0ca3 */
[----:B------:R-:W-:Y:S01]  /*12a90*/  @!P0 IMAD.X R0, R155, 0x1, R207, P2 ;  /* 0x000000019b008824 */ /* 0x000fe200010e06cf */
[C---:B------:R-:W-:Y:S02]  /*12aa0*/  @!P0 IADD3 R152, P1, R153.reuse, R216, RZ ;  /* 0x000000d899988210 */ /* 0x040fe40007f3e0ff */
[----:B------:R-:W-:Y:S01]  /*12ab0*/  @!P0 IADD3 R153, P3, R153, R215, RZ ;  /* 0x000000d799998210 */ /* 0x000fe20007f7e0ff */
[C---:B-1----:R-:W-:Y:S03]  /*12ac0*/  HMMA.16816.F32.BF16 R4, R132.reuse, R136, RZ ;  /* 0x000000888404723c */ /* 0x042fe600000418ff */
[----:B------:R-:W-:Y:S01]  /*12ad0*/  @!P0 LEA.HI.X R173, R159, c[0x0][0x1fc], R0, 0x1, P4 ;  /* 0x00007f009fad8a11 */ /* 0x000fe200020f0c00 */
[C---:B------:R-:W-:Y:S01]  /*12ae0*/  @!P0 IMAD.X R157, R155.reuse, 0x1, R222, P1 ;  /* 0x000000019b9d8824 */ /* 0x040fe200008e06de */
[C---:B------:R-:W-:Y:S01]  /*12af0*/  @!P0 LEA R170, P2, R152.reuse, c[0x0][0x1f8], 0x1 ;  /* 0x00007e0098aa8a11 */ /* 0x040fe200078408ff */
[----:B------:R-:W-:Y:S01]  /*12b00*/  @!P0 IMAD.X R0, R155, 0x1, R221, P3 ;  /* 0x000000019b008824 */ /* 0x000fe200018e06dd */
[----:B------:R-:W-:Y:S01]  /*12b10*/  @!P0 LEA R168, P1, R153, c[0x0][0x1f8], 0x1 ;  /* 0x00007e0099a88a11 */ /* 0x000fe200078208ff */
[C---:B------:R-:W-:Y:S01]  /*12b20*/  HMMA.16816.F32.BF16 R8, R132.reuse, R138, RZ ;  /* 0x0000008a8408723c */ /* 0x040fe200000418ff */
[----:B------:R-:W-:Y:S01]  /*12b30*/  LDSM.16.M88.4 R136, [R194+0xc100] ;  /* 0x00c10000c288783b */ /* 0x000fe20000000200 */
[----:B------:R-:W-:Y:S02]  /*12b40*/  ISETP.NE.AND P4, PT, R199, RZ, PT ;  /* 0x000000ffc700720c */ /* 0x000fe40003f85270 */
[----:B------:R-:W-:Y:S02]  /*12b50*/  @!P0 LEA.HI.X R171, R152, c[0x0][0x1fc], R157, 0x1, P2 ;  /* 0x00007f0098ab8a11 */ /* 0x000fe400010f0c9d */
[----:B------:R-:W-:Y:S02]  /*12b60*/  @!P0 LEA.HI.X R169, R153, c[0x0][0x1fc], R0, 0x1, P1 ;  /* 0x00007f0099a98a11 */ /* 0x000fe400008f0c00 */
[C---:B--2---:R-:W-:Y:S08]  /*12b70*/  HMMA.16816.F32.BF16 R12, R132.reuse, R140, RZ ;  /* 0x0000008c840c723c */ /* 0x044ff000000418ff */
[C---:B------:R-:W-:Y:S01]  /*12b80*/  HMMA.16816.F32.BF16 R16, R132.reuse, R142, RZ ;  /* 0x0000008e8410723c */ /* 0x040fe200000418ff */
[----:B------:R-:W1:Y:S07]  /*12b90*/  LDSM.16.M88.4 R140, [R196] ;  /* 0x00000000c48c783b */ /* 0x000e6e0000000200 */
[C---:B---3--:R-:W-:Y:S08]  /*12ba0*/  HMMA.16816.F32.BF16 R20, R132.reuse, R144, RZ ;  /* 0x000000908414723c */ /* 0x048ff000000418ff */
[C---:B------:R-:W-:Y:S01]  /*12bb0*/  HMMA.16816.F32.BF16 R24, R132.reuse, R146, RZ ;  /* 0x000000928418723c */ /* 0x040fe200000418ff */
[----:B------:R-:W2:Y:S07]  /*12bc0*/  LDSM.16.M88.4 R144, [R187] ;  /* 0x00000000bb90783b */ /* 0x000eae0000000200 */
[C---:B----4-:R-:W-:Y:S08]  /*12bd0*/  HMMA.16816.F32.BF16 R28, R132.reuse, R148, RZ ;  /* 0x00000094841c723c */ /* 0x050ff000000418ff */
[----:B------:R-:W-:Y:S01]  /*12be0*/  HMMA.16816.F32.BF16 R32, R132, R150, RZ ;  /* 0x000000968420723c */ /* 0x000fe200000418ff */
[----:B------:R-:W3:Y:S05]  /*12bf0*/  LDSM.16.M88.4 R132, [R186] ;  /* 0x00000000ba84783b */ /* 0x000eea0000000200 */
[----:B------:R-:W4:Y:S02]  /*12c00*/  LDSM.16.M88.4 R148, [R185] ;  /* 0x00000000b994783b */ /* 0x000f240000000200 */
[C---:B-1----:R-:W-:Y:S03]  /*12c10*/  HMMA.16816.F32.BF16 R4, R136.reuse, R140, R4 ;  /* 0x0000008c8804723c */ /* 0x042fe60000041804 */
[----:B------:R-:W-:Y:S01]  /*12c20*/  @!PT LDS RZ, [RZ] ;  /* 0x00000000fffff984 */ /* 0x000fe20000000800 */
[----:B------:R-:W-:Y:S01]  /*12c30*/  @!PT LDS RZ, [RZ] ;  /* 0x00000000fffff984 */ /* 0x000fe20000000800 */
[----:B------:R-:W-:Y:S01]  /*12c40*/  @!PT LDS RZ, [RZ] ;  /* 0x00000000fffff984 */ /* 0x000fe20000000800 */
[----:B------:R1:W-:Y:S05]  /*12c50*/  @!P0 LDGSTS.E.BYPASS.LTC128B.128 [R202+0x100], [R160.64], !P5 ;  /* 0x00100000a0ca8fae */ /* 0x0003ea000e901d5c */
[----:B------:R5:W-:Y:S01]  /*12c60*/  @!P0 LDGSTS.E.BYPASS.LTC128B.128 [R202+0x2100], [R166.64], !P6 ;  /* 0x02100000a6ca8fae */ /* 0x000be2000f101d5c */
[C---:B------:R-:W-:Y:S04]  /*12c70*/  HMMA.16816.F32.BF16 R8, R136.reuse, R142, R8 ;  /* 0x0000008e8808723c */ /* 0x040fe80000041808 */
[----:B------:R5:W-:Y:S04]  /*12c80*/  @!P0 LDGSTS.E.BYPASS.LTC128B.128 [R202+0x4100], [R164.64], !P4 ;  /* 0x04100000a4ca8fae */ /* 0x000be8000e101d5c */
[C---:B--2---:R-:W-:Y:S01]  /*12c90*/  HMMA.16816.F32.BF16 R12, R136.reuse, R144, R12 ;  /* 0x00000090880c723c */ /* 0x044fe2000004180c */
[----:B------:R2:W-:Y:S05]  /*12ca0*/  @!P0 LDGSTS.E.BYPASS.LTC128B.128 [R202+0x1100], [R172.64], !P5 ;  /* 0x01100000acca8fae */ /* 0x0005ea000e901d5c */
[----:B------:R1:W-:Y:S02]  /*12cb0*/  @!P0 LDGSTS.E.BYPASS.LTC128B.128 [R202+0x3100], [R170.64], !P6 ;  /* 0x03100000aaca8fae */ /* 0x0003e4000f101d5c */
[C---:B------:R-:W-:Y:S03]  /*12cc0*/  HMMA.16816.F32.BF16 R16, R136.reuse, R146, R16 ;  /* 0x000000928810723c */ /* 0x040fe60000041810 */
[----:B------:R1:W-:Y:S01]  /*12cd0*/  @!P0 LDGSTS.E.BYPASS.LTC128B.128 [R202+0x5100], [R168.64], !P4 ;  /* 0x05100000a8ca8fae */ /* 0x0003e2000e101d5c */
[C---:B------:R-:W-:Y:S04]  /*12ce0*/  ISETP.GT.AND P0, PT, R224.reuse, UR8, PT ;  /* 0x00000008e0007c0c */ /* 0x040fe8000bf04270 */
[C---:B---3--:R-:W-:Y:S01]  /*12cf0*/  HMMA.16816.F32.BF16 R20, R136.reuse, R132, R20 ;  /* 0x000000848814723c */ /* 0x048fe20000041814 */
[----:B------:R-:W-:Y:S05]  /*12d00*/  LDSM.16.M88.4 R140, [R193+0xc100] ;  /* 0x00c10000c18c783b */ /* 0x000fea0000000200 */
[----:B------:R-:W3:Y:S02]  /*12d10*/  LDSM.16.M88.4 R152, [R192+0x6100] ;  /* 0x00610000c098783b */ /* 0x000ee40000000200 */
[C---:B------:R-:W-:Y:S03]  /*12d20*/  HMMA.16816.F32.BF16 R24, R136.reuse, R134, R24 ;  /* 0x000000868818723c */ /* 0x040fe60000041818 */
[----:B------:R-:W2:Y:S01]  /*12d30*/  LDSM.16.M88.4 R156, [R192+0x6900] ;  /* 0x00690000c09c783b */ /* 0x000ea20000000200 */
[----:B------:R-:W-:Y:S04]  /*12d40*/  @P0 IADD3 R0, R224, -0x1, RZ ;  /* 0xffffffffe0000810 */ /* 0x000fe80007ffe0ff */
[C---:B----4-:R-:W-:Y:S01]  /*12d50*/  HMMA.16816.F32.BF16 R28, R136.reuse, R148, R28 ;  /* 0x00000094881c723c */ /* 0x050fe2000004181c */
[----:B------:R-:W0:Y:S05]  /*12d60*/  LDGDEPBAR ;  /* 0x00000000000079af */ /* 0x000e2a0000000000 */
[----:B-1----:R-:W1:Y:S02]  /*12d70*/  LDSM.16.M88.4 R160, [R192+0x7100] ;  /* 0x00710000c0a0783b */ /* 0x002e640000000200 */
[----:B------:R-:W-:Y:S03]  /*12d80*/  HMMA.16816.F32.BF16 R32, R136, R150, R32 ;  /* 0x000000968820723c */ /* 0x000fe60000041820 */
[----:B------:R-:W4:Y:S05]  /*12d90*/  LDSM.16.M88.4 R144, [R192+0x7900] ;  /* 0x00790000c090783b */ /* 0x000f2a0000000200 */
[----:B------:R-:W-:Y:S05]  /*12da0*/  LDSM.16.M88.4 R132, [R191+0xc100] ;  /* 0x00c10000bf84783b */ /* 0x000fea0000000200 */
[----:B-----5:R-:W5:Y:S05]  /*12db0*/  LDSM.16.M88.4 R164, [R184] ;  /* 0x00000000b8a4783b */ /* 0x020f6a0000000200 */
[----:B------:R-:W4:Y:S01]  /*12dc0*/  LDSM.16.M88.4 R168, [R184+0x800] ;  /* 0x00080000b8a8783b */ /* 0x000f220000000200 */
[C---:B---3--:R-:W-:Y:S04]  /*12dd0*/  HMMA.16816.F32.BF16 R4, R140.reuse, R152, R4 ;  /* 0x000000988c04723c */ /* 0x048fe80000041804 */
[----:B------:R-:W3:Y:S05]  /*12de0*/  LDSM.16.M88.4 R136, [R184+0x1000] ;  /* 0x00100000b888783b */ /* 0x000eea0000000200 */
[----:B------:R-:W3:Y:S01]  /*12df0*/  LDSM.16.M88.4 R148, [R184+0x1800] ;  /* 0x00180000b894783b */ /* 0x000ee20000000200 */
[C---:B------:R-:W-:Y:S04]  /*12e00*/  HMMA.16816.F32.BF16 R8, R140.reuse, R154, R8 ;  /* 0x0000009a8c08723c */ /* 0x040fe80000041808 */
[----:B------:R-:W-:Y:S04]  /*12e10*/  LDSM.16.M88.4 R152, [R197+0x8900] ;  /* 0x00890000c598783b */ /* 0x000fe80000000200 */
[C---:B--2---:R-:W-:Y:S01]  /*12e20*/  HMMA.16816.F32.BF16 R12, R140.reuse, R156, R12 ;  /* 0x0000009c8c0c723c */ /* 0x044fe2000004180c */
[----:B------:R-:W-:Y:S07]  /*12e30*/  LDSM.16.M88.4 R172, [R184+0x2000] ;  /* 0x00200000b8ac783b */ /* 0x000fee0000000200 */
[C---:B------:R-:W-:Y:S01]  /*12e40*/  HMMA.16816.F32.BF16 R16, R140.reuse, R158, R16 ;  /* 0x0000009e8c10723c */ /* 0x040fe20000041810 */
[----:B------:R-:W-:Y:S07]  /*12e50*/  LDSM.16.M88.4 R156, [R197+0x9100] ;  /* 0x00910000c59c783b */ /* 0x000fee0000000200 */
[C---:B-1----:R-:W-:Y:S08]  /*12e60*/  HMMA.16816.F32.BF16 R20, R140.reuse, R160, R20 ;  /* 0x000000a08c14723c */ /* 0x042ff00000041814 */
[C---:B------:R-:W-:Y:S01]  /*12e70*/  HMMA.16816.F32.BF16 R24, R140.reuse, R162, R24 ;  /* 0x000000a28c18723c */ /* 0x040fe20000041818 */
[----:B------:R-:W-:Y:S07]  /*12e80*/  LDSM.16.M88.4 R160, [R194+0x10100] ;  /* 0x01010000c2a0783b */ /* 0x000fee0000000200 */
[C---:B----4-:R-:W-:Y:S08]  /*12e90*/  HMMA.16816.F32.BF16 R28, R140.reuse, R144, R28 ;  /* 0x000000908c1c723c */ /* 0x050ff0000004181c */
[----:B------:R-:W-:Y:S01]  /*12ea0*/  HMMA.16816.F32.BF16 R32, R140, R146, R32 ;  /* 0x000000928c20723c */ /* 0x000fe20000041820 */
[----:B------:R-:W-:Y:S05]  /*12eb0*/  LDSM.16.M88.4 R140, [R198+0x10100] ;  /* 0x01010000c68c783b */ /* 0x000fea0000000200 */
[----:B------:R-:W1:Y:S02]  /*12ec0*/  LDSM.16.M88.4 R144, [R197+0x8100] ;  /* 0x00810000c590783b */ /* 0x000e640000000200 */
[C---:B-----5:R-:W-:Y:S08]  /*12ed0*/  HMMA.16816.F32.BF16 R4, R132.reuse, R164, R4 ;  /* 0x000000a48404723c */ /* 0x060ff00000041804 */
[C---:B------:R-:W-:Y:S01]  /*12ee0*/  HMMA.16816.F32.BF16 R8, R132.reuse, R166, R8 ;  /* 0x000000a68408723c */ /* 0x040fe20000041808 */
[----:B------:R-:W-:Y:S07]  /*12ef0*/  LDSM.16.M88.4 R164, [R183] ;  /* 0x00000000b7a4783b */ /* 0x000fee0000000200 */
[C---:B------:R-:W-:Y:S08]  /*12f00*/  HMMA.16816.F32.BF16 R12, R132.reuse, R168, R12 ;  /* 0x000000a8840c723c */ /* 0x040ff0000004180c */
[C---:B------:R-:W-:Y:S01]  /*12f10*/  HMMA.16816.F32.BF16 R16, R132.reuse, R170, R16 ;  /* 0x000000aa8410723c */ /* 0x040fe20000041810 */
[----:B------:R-:W-:Y:S07]  /*12f20*/  LDSM.16.M88.4 R168, [R192+0x8100] ;  /* 0x00810000c0a8783b */ /* 0x000fee0000000200 */
[C---:B---3--:R-:W-:Y:S08]  /*12f30*/  HMMA.16816.F32.BF16 R20, R132.reuse, R136, R20 ;  /* 0x000000888414723c */ /* 0x048ff00000041814 */
[C---:B------:R-:W-:Y:S01]  /*12f40*/  HMMA.16816.F32.BF16 R24, R132.reuse, R138, R24 ;  /* 0x0000008a8418723c */ /* 0x040fe20000041818 */
[----:B------:R-:W2:Y:S07]  /*12f50*/  LDSM.16.M88.4 R136, [R197+0x9900] ;  /* 0x00990000c588783b */ /* 0x000eae0000000200 */
[C---:B------:R-:W-:Y:S08]  /*12f60*/  HMMA.16816.F32.BF16 R28, R132.reuse, R148, R28 ;  /* 0x00000094841c723c */ /* 0x040ff0000004181c */
[----:B------:R-:W-:Y:S01]  /*12f70*/  HMMA.16816.F32.BF16 R32, R132, R150, R32 ;  /* 0x000000968420723c */ /* 0x000fe20000041820 */
[----:B------:R-:W3:Y:S05]  /*12f80*/  LDSM.16.M88.4 R132, [R182] ;  /* 0x00000000b684783b */ /* 0x000eea0000000200 */
[----:B------:R-:W-:Y:S02]  /*12f90*/  LDSM.16.M88.4 R148, [R180] ;  /* 0x00000000b494783b */ /* 0x000fe40000000200 */
[C---:B-1----:R-:W-:Y:S08]  /*12fa0*/  HMMA.16816.F32.BF16 R4, R140.reuse, R144, R4 ;  /* 0x000000908c04723c */ /* 0x042ff00000041804 */
[C---:B------:R-:W-:Y:S01]  /*12fb0*/  HMMA.16816.F32.BF16 R8, R140.reuse, R146, R8 ;  /* 0x000000928c08723c */ /* 0x040fe20000041808 */
[----:B------:R-:W1:Y:S07]  /*12fc0*/  LDSM.16.M88.4 R144, [R181] ;  /* 0x00000000b590783b */ /* 0x000e6e0000000200 */
[C---:B------:R-:W-:Y:S08]  /*12fd0*/  HMMA.16816.F32.BF16 R12, R140.reuse, R152, R12 ;  /* 0x000000988c0c723c */ /* 0x040ff0000004180c */
[C---:B------:R-:W-:Y:S01]  /*12fe0*/  HMMA.16816.F32.BF16 R16, R140.reuse, R154, R16 ;  /* 0x0000009a8c10723c */ /* 0x040fe20000041810 */
[----:B------:R-:W4:Y:S07]  /*12ff0*/  LDSM.16.M88.4 R152, [R193+0x10100] ;  /* 0x01010000c198783b */ /* 0x000f2e0000000200 */
[C---:B------:R-:W-:Y:S08]  /*13000*/  HMMA.16816.F32.BF16 R20, R140.reuse, R156, R20 ;  /* 0x0000009c8c14723c */ /* 0x040ff00000041814 */
[C---:B------:R-:W-:Y:S01]  /*13010*/  HMMA.16816.F32.BF16 R24, R140.reuse, R158, R24 ;  /* 0x0000009e8c18723c */ /* 0x040fe20000041818 */
[----:B------:R-:W-:Y:S07]  /*13020*/  LDSM.16.M88.4 R156, [R192+0x9900] ;  /* 0x00990000c09c783b */ /* 0x000fee0000000200 */
[C---:B--2---:R-:W-:Y:S08]  /*13030*/  HMMA.16816.F32.BF16 R28, R140.reuse, R136, R28 ;  /* 0x000000888c1c723c */ /* 0x044ff0000004181c */
[----:B------:R-:W-:Y:S01]  /*13040*/  HMMA.16816.F32.BF16 R32, R140, R138, R32 ;  /* 0x0000008a8c20723c */ /* 0x000fe20000041820 */
[----:B------:R-:W2:Y:S05]  /*13050*/  LDSM.16.M88.4 R136, [R192+0x8900] ;  /* 0x00890000c088783b */ /* 0x000eaa0000000200 */
[----:B------:R-:W5:Y:S02]  /*13060*/  LDSM.16.M88.4 R140, [R192+0x9100] ;  /* 0x00910000c08c783b */ /* 0x000f640000000200 */
[C---:B------:R-:W-:Y:S08]  /*13070*/  HMMA.16816.F32.BF16 R4, R160.reuse, R164, R4 ;  /* 0x000000a4a004723c */ /* 0x040ff00000041804 */
[C---:B------:R-:W-:Y:S01]  /*13080*/  HMMA.16816.F32.BF16 R8, R160.reuse, R166, R8 ;  /* 0x000000a6a008723c */ /* 0x040fe20000041808 */
[----:B------:R-:W2:Y:S07]  /*13090*/  LDSM.16.M88.4 R164, [R191+0x10100] ;  /* 0x01010000bfa4783b */ /* 0x000eae0000000200 */
[C---:B---3--:R-:W-:Y:S08]  /*130a0*/  HMMA.16816.F32.BF16 R12, R160.reuse, R132, R12 ;  /* 0x00000084a00c723c */ /* 0x048ff0000004180c */
[C---:B------:R-:W-:Y:S01]  /*130b0*/  HMMA.16816.F32.BF16 R16, R160.reuse, R134, R16 ;  /* 0x00000086a010723c */ /* 0x040fe20000041810 */
[----:B------:R-:W3:Y:S07]  /*130c0*/  LDSM.16.M88.4 R132, [R184+0x2800] ;  /* 0x00280000b884783b */ /* 0x000eee0000000200 */
[C---:B-1----:R-:W-:Y:S08]  /*130d0*/  HMMA.16816.F32.BF16 R20, R160.reuse, R144, R20 ;  /* 0x00000090a014723c */ /* 0x042ff00000041814 */
[C---:B------:R-:W-:Y:S01]  /*130e0*/  HMMA.16816.F32.BF16 R24, R160.reuse, R146, R24 ;  /* 0x00000092a018723c */ /* 0x040fe20000041818 */
[----:B------:R-:W1:Y:S07]  /*130f0*/  LDSM.16.M88.4 R144, [R184+0x3000] ;  /* 0x00300000b890783b */ /* 0x000e6e0000000200 */
[C---:B------:R-:W-:Y:S08]  /*13100*/  HMMA.16816.F32.BF16 R28, R160.reuse, R148, R28 ;  /* 0x00000094a01c723c */ /* 0x040ff0000004181c */
[----:B------:R-:W-:Y:S01]  /*13110*/  HMMA.16816.F32.BF16 R32, R160, R150, R32 ;  /* 0x00000096a020723c */ /* 0x000fe20000041820 */
[----:B------:R-:W1:Y:S05]  /*13120*/  LDSM.16.M88.4 R148, [R184+0x3800] ;  /* 0x00380000b894783b */ /* 0x000e6a0000000200 */
[----:B------:R-:W-:Y:S02]  /*13130*/  LDSM.16.M88.4 R160, [R179] ;  /* 0x00000000b3a0783b */ /* 0x000fe40000000200 */
[C---:B----4-:R-:W-:Y:S08]  /*13140*/  HMMA.16816.F32.BF16 R4, R152.reuse, R168, R4 ;  /* 0x000000a89804723c */ /* 0x050ff00000041804 */
[C---:B------:R-:W-:Y:S08]  /*13150*/  HMMA.16816.F32.BF16 R8, R152.reuse, R170, R8 ;  /* 0x000000aa9808723c */ /* 0x040ff00000041808 */
[C---:B--2---:R-:W-:Y:S08]  /*13160*/  HMMA.16816.F32.BF16 R12, R152.reuse, R136, R12 ;  /* 0x00000088980c723c */ /* 0x044ff0000004180c */
[C---:B------:R-:W-:Y:S01]  /*13170*/  HMMA.16816.F32.BF16 R16, R152.reuse, R138, R16 ;  /* 0x0000008a9810723c */ /* 0x040fe20000041810 */
[----:B------:R-:W-:Y:S07]  /*13180*/  LDSM.16.M88.4 R136, [R198+0x14100] ;  /* 0x01410000c688783b */ /* 0x000fee0000000200 */
[C---:B-----5:R-:W-:Y:S08]  /*13190*/  HMMA.16816.F32.BF16 R20, R152.reuse, R140, R20 ;  /* 0x0000008c9814723c */ /* 0x060ff00000041814 */
[C---:B------:R-:W-:Y:S01]  /*131a0*/  HMMA.16816.F32.BF16 R24, R152.reuse, R142, R24 ;  /* 0x0000008e9818723c */ /* 0x040fe20000041818 */
[----:B------:R-:W2:Y:S07]  /*131b0*/  LDSM.16.M88.4 R140, [R197+0xa100] ;  /* 0x00a10000c58c783b */ /* 0x000eae0000000200 */
[C---:B------:R-:W-:Y:S08]  /*131c0*/  HMMA.16816.F32.BF16 R28, R152.reuse, R156, R28 ;  /* 0x0000009c981c723c */ /* 0x040ff0000004181c */
[----:B------:R-:W-:Y:S01]  /*131d0*/  HMMA.16816.F32.BF16 R32, R152, R158, R32 ;  /* 0x0000009e9820723c */ /* 0x000fe20000041820 */
[----:B------:R-:W4:Y:S05]  /*131e0*/  LDSM.16.M88.4 R152, [R197+0xa900] ;  /* 0x00a90000c598783b */ /* 0x000f2a0000000200 */
[----:B------:R-:W5:Y:S02]  /*131f0*/  LDSM.16.M88.4 R156, [R197+0xb100] ;  /* 0x00b10000c59c783b */ /* 0x000f640000000200 */
[C---:B------:R-:W-:Y:S08]  /*13200*/  HMMA.16816.F32.BF16 R4, R164.reuse, R172, R4 ;  /* 0x000000aca404723c */ /* 0x040ff00000041804 */
[C---:B------:R-:W-:Y:S08]  /*13210*/  HMMA.16816.F32.BF16 R8, R164.reuse, R174, R8 ;  /* 0x000000aea408723c */ /* 0x040ff00000041808 */
        /* <DEDUP_REMOVED lines=8> */
[----:B------:R-:W1:Y:S05]  /*132a0*/  LDSM.16.M88.4 R148, [R178] ;  /* 0x00000000b294783b */ /* 0x000e6a0000000200 */
[----:B------:R-:W-:Y:S02]  /*132b0*/  LDSM.16.M88.4 R164, [R184+0x4000] ;  /* 0x00400000b8a4783b */ /* 0x000fe40000000200 */
[C---:B--2---:R-:W-:Y:S08]  /*132c0*/  HMMA.16816.F32.BF16 R4, R136.reuse, R140, R4 ;  /* 0x0000008c8804723c */ /* 0x044ff00000041804 */
[C---:B------:R-:W-:Y:S01]  /*132d0*/  HMMA.16816.F32.BF16 R8, R136.reuse, R142, R8 ;  /* 0x0000008e8808723c */ /* 0x040fe20000041808 */
[----:B------:R-:W2:Y:S07]  /*132e0*/  LDSM.16.M88.4 R140, [R177] ;  /* 0x00000000b18c783b */ /* 0x000eae0000000200 */
[C---:B----4-:R-:W-:Y:S08]  /*132f0*/  HMMA.16816.F32.BF16 R12, R136.reuse, R152, R12 ;  /* 0x00000098880c723c */ /* 0x050ff0000004180c */
[C---:B------:R-:W-:Y:S01]  /*13300*/  HMMA.16816.F32.BF16 R16, R136.reuse, R154, R16 ;  /* 0x0000009a8810723c */ /* 0x040fe20000041810 */
[----:B------:R-:W4:Y:S07]  /*13310*/  LDSM.16.M88.4 R152, [R176] ;  /* 0x00000000b098783b */ /* 0x000f2e0000000200 */
[C---:B-----5:R-:W-:Y:S08]  /*13320*/  HMMA.16816.F32.BF16 R20, R136.reuse, R156, R20 ;  /* 0x0000009c8814723c */ /* 0x060ff00000041814 */
[C---:B------:R-:W-:Y:S01]  /*13330*/  HMMA.16816.F32.BF16 R24, R136.reuse, R158, R24 ;  /* 0x0000009e8818723c */ /* 0x040fe20000041818 */
[----:B------:R-:W-:Y:S07]  /*13340*/  LDSM.16.M88.4 R156, [R192+0xa900] ;  /* 0x00a90000c09c783b */ /* 0x000fee0000000200 */
[C---:B---3--:R-:W-:Y:S08]  /*13350*/  HMMA.16816.F32.BF16 R28, R136.reuse, R132, R28 ;  /* 0x00000084881c723c */ /* 0x048ff0000004181c */
[----:B------:R-:W-:Y:S01]  /*13360*/  HMMA.16816.F32.BF16 R32, R136, R134, R32 ;  /* 0x000000868820723c */ /* 0x000fe20000041820 */
[----:B------:R-:W-:Y:S05]  /*13370*/  LDSM.16.M88.4 R132, [R193+0x14100] ;  /* 0x01410000c184783b */ /* 0x000fea0000000200 */
[----:B------:R-:W3:Y:S02]  /*13380*/  LDSM.16.M88.4 R136, [R192+0xa100] ;  /* 0x00a10000c088783b */ /* 0x000ee40000000200 */
[C---:B-1----:R-:W-:Y:S08]  /*13390*/  HMMA.16816.F32.BF16 R4, R144.reuse, R160, R4 ;  /* 0x000000a09004723c */ /* 0x042ff00000041804 */
[C---:B------:R-:W-:Y:S01]  /*133a0*/  HMMA.16816.F32.BF16 R8, R144.reuse, R162, R8 ;  /* 0x000000a29008723c */ /* 0x040fe20000041808 */
[----:B------:R-:W-:Y:S07]  /*133b0*/  LDSM.16.M88.4 R160, [R191+0x14100] ;  /* 0x01410000bfa0783b */ /* 0x000fee0000000200 */
[C---:B------:R-:W-:Y:S08]  /*133c0*/  HMMA.16816.F32.BF16 R12, R144.reuse, R148, R12 ;  /* 0x00000094900c723c */ /* 0x040ff0000004180c */
[C---:B------:R-:W-:Y:S01]  /*133d0*/  HMMA.16816.F32.BF16 R16, R144.reuse, R150, R16 ;  /* 0x000000969010723c */ /* 0x040fe20000041810 */
[----:B------:R-:W1:Y:S07]  /*133e0*/  LDSM.16.M88.4 R148, [R192+0xb100] ;  /* 0x00b10000c094783b */ /* 0x000e6e0000000200 */
[C---:B--2---:R-:W-:Y:S08]  /*133f0*/  HMMA.16816.F32.BF16 R20, R144.reuse, R140, R20 ;  /* 0x0000008c9014723c */ /* 0x044ff00000041814 */
[C---:B------:R-:W-:Y:S01]  /*13400*/  HMMA.16816.F32.BF16 R24, R144.reuse, R142, R24 ;  /* 0x0000008e9018723c */ /* 0x040fe20000041818 */
[----:B------:R-:W2:Y:S07]  /*13410*/  LDSM.16.M88.4 R140, [R192+0xb900] ;  /* 0x00b90000c08c783b */ /* 0x000eae0000000200 */
[C---:B----4-:R-:W-:Y:S07]  /*13420*/  HMMA.16816.F32.BF16 R28, R144.reuse, R152, R28 ;  /* 0x00000098901c723c */ /* 0x050fee000004181c */
[C---:B------:R-:W-:Y:S01]  /*13430*/  @P0 IMAD.WIDE.U32 R152, R0.reuse, c[0x0][0x1e0], RZ ;  /* 0x0000780000980a25 */ /* 0x040fe200078e00ff */
[----:B------:R-:W-:Y:S07]  /*13440*/  HMMA.16816.F32.BF16 R32, R144, R154, R32 ;  /* 0x0000009a9020723c */ /* 0x000fee0000041820 */
[----:B------:R-:W-:Y:S01]  /*13450*/  @P0 SHF.R.S32.HI R155, RZ, 0x1f, R0 ;  /* 0x0000001fff9b0819 */ /* 0x000fe20000011400 */
[C---:B---3--:R-:W-:Y:S05]  /*13460*/  HMMA.16816.F32.BF16 R4, R132.reuse, R136, R4 ;  /* 0x000000888404723c */ /* 0x048fea0000041804 */
[----:B------:R-:W-:Y:S03]  /*13470*/  @P0 IMAD R155, R155, c[0x0][0x1e0], RZ ;  /* 0x000078009b9b0a24 */ /* 0x000fe600078e02ff */
[C---:B------:R-:W-:Y:S01]  /*13480*/  HMMA.16816.F32.BF16 R8, R132.reuse, R138, R8 ;  /* 0x0000008a8408723c */ /* 0x040fe20000041808 */
[----:B------:R-:W3:Y:S03]  /*13490*/  LDSM.16.M88.4 R136, [R184+0x4800] ;  /* 0x00480000b888783b */ /* 0x000ee60000000200 */
[----:B------:R-:W-:Y:S02]  /*134a0*/  @P0 IMAD R0, R0, c[0x0][0x1e4], R155 ;  /* 0x0000790000000a24 */ /* 0x000fe400078e029b */
[----:B------:R-:W-:Y:S02]  /*134b0*/  @P0 IMAD.SHL.U32 R155, R152, 0x40, RZ ;  /* 0x00000040989b0824 */ /* 0x000fe400078e00ff */
[C---:B------:R-:W-:Y:S04]  /*134c0*/  HMMA.16816.F32.BF16 R12, R132.reuse, R156, R12 ;  /* 0x0000009c840c723c */ /* 0x040fe8000004180c */
[----:B------:R-:W-:Y:S01]  /*134d0*/  @P0 IMAD.IADD R153, R153, 0x1, R0 ;  /* 0x0000000199990824 */ /* 0x000fe200078e0200 */
[----:B------:R-:W-:Y:S03]  /*134e0*/  @P0 IADD3 R0, P2, R155, R204, RZ ;  /* 0x000000cc9b000210 */ /* 0x000fe60007f5e0ff */
[C---:B------:R-:W-:Y:S04]  /*134f0*/  HMMA.16816.F32.BF16 R16, R132.reuse, R158, R16 ;  /* 0x0000009e8410723c */ /* 0x040fe80000041810 */
[----:B------:R-:W-:Y:S02]  /*13500*/  @P0 LEA R156, P1, R0, c[0x0][0x1c8], 0x1 ;  /* 0x00007200009c0a11 */ /* 0x000fe400078208ff */
[----:B------:R-:W-:Y:S02]  /*13510*/  @P0 SHF.L.U64.HI R153, R152, 0x6, R153 ;  /* 0x0000000698990819 */ /* 0x000fe40000010299 */
[C---:B-1----:R-:W-:Y:S04]  /*13520*/  HMMA.16816.F32.BF16 R20, R132.reuse, R148, R20 ;  /* 0x000000948414723c */ /* 0x042fe80000041814 */
[----:B------:R-:W-:Y:S04]  /*13530*/  @P0 IMAD.X R157, R153, 0x1, R211, P2 ;  /* 0x00000001999d0824 */ /* 0x000fe800010e06d3 */
[C---:B------:R-:W-:Y:S04]  /*13540*/  HMMA.16816.F32.BF16 R24, R132.reuse, R150, R24 ;  /* 0x000000968418723c */ /* 0x040fe80000041818 */
[----:B------:R-:W-:Y:S02]  /*13550*/  @P0 LEA.HI.X R157, R0, c[0x0][0x1cc], R157, 0x1, P1 ;  /* 0x00007300009d0a11 */ /* 0x000fe400008f0c9d */
[----:B------:R-:W-:Y:S02]  /*13560*/  @P0 IADD3 R0, P3, R155, R214, RZ ;  /* 0x000000d69b000210 */ /* 0x000fe40007f7e0ff */
[C---:B--2---:R-:W-:Y:S04]  /*13570*/  HMMA.16816.F32.BF16 R28, R132.reuse, R140, R28 ;  /* 0x0000008c841c723c */ /* 0x044fe8000004181c */
[--C-:B------:R-:W-:Y:S01]  /*13580*/  @P0 IMAD.X R159, R153, 0x1, R220.reuse, P3 ;  /* 0x00000001999f0824 */ /* 0x100fe200018e06dc */
[C---:B------:R-:W-:Y:S03]  /*13590*/  @P0 LEA R158, P3, R0.reuse, c[0x0][0x1c8], 0x1 ;  /* 0x00007200009e0a11 */ /* 0x040fe600078608ff */
[----:B------:R-:W-:Y:S01]  /*135a0*/  HMMA.16816.F32.BF16 R32, R132, R142, R32 ;  /* 0x0000008e8420723c */ /* 0x000fe20000041820 */
[----:B------:R-:W1:Y:S03]  /*135b0*/  LDSM.16.M88.4 R132, [R184+0x5000] ;  /* 0x00500000b884783b */ /* 0x000e660000000200 */
[----:B------:R-:W-:Y:S04]  /*135c0*/  @P0 LEA.HI.X R159, R0, c[0x0][0x1cc], R159, 0x1, P3 ;  /* 0x00007300009f0a11 */ /* 0x000fe800018f0c9f */
[C---:B------:R-:W-:Y:S07]  /*135d0*/  HMMA.16816.F32.BF16 R4, R160.reuse, R164, R4 ;  /* 0x000000a4a004723c */ /* 0x040fee0000041804 */
[CC--:B------:R-:W-:Y:S01]  /*135e0*/  @P0 IADD3 R164, P2, R155.reuse, R213.reuse, RZ ;  /* 0x000000d59ba40210 */ /* 0x0c0fe20007f5e0ff */
[C---:B------:R-:W-:Y:S04]  /*135f0*/  HMMA.16816.F32.BF16 R8, R160.reuse, R166, R8 ;  /* 0x000000a6a008723c */ /* 0x040fe80000041808 */
[----:B------:R-:W-:Y:S03]  /*13600*/  @P0 IADD3 R165, P1, R155, UR6, RZ ;  /* 0x000000069ba50c10 */ /* 0x000fe6000ff3e0ff */
[C---:B------:R-:W-:Y:S01]  /*13610*/  @P0 IMAD.X R167, R153.reuse, 0x1, R219, P2 ;  /* 0x0000000199a70824 */ /* 0x040fe200010e06db */
[C---:B---3--:R-:W-:Y:S04]  /*13620*/  HMMA.16816.F32.BF16 R12, R160.reuse, R136, R12 ;  /* 0x00000088a00c723c */ /* 0x048fe8000004180c */
[----:B------:R-:W-:Y:S02]  /*13630*/  @P0 IADD3.X R155, R153, UR7, RZ, P1, !PT ;  /* 0x00000007999b0c10 */ /* 0x000fe40008ffe4ff */
[----:B------:R-:W-:Y:S02]  /*13640*/  @P0 IADD3 R154, P1, R165, R204, RZ ;  /* 0x000000cca59a0210 */ /* 0x000fe40007f3e0ff */
[C---:B------:R-:W-:Y:S01]  /*13650*/  HMMA.16816.F32.BF16 R16, R160.reuse, R138, R16 ;  /* 0x0000008aa010723c */ /* 0x040fe20000041810 */
[----:B------:R-:W2:Y:S01]  /*13660*/  LDSM.16.M88.4 R136, [R184+0x5800] ;  /* 0x00580000b888783b */ /* 0x000ea20000000200 */
[----:B------:R-:W-:Y:S04]  /*13670*/  DEPBAR.LE SB0, 0x0 ;  /* 0x000080000000791a */ /* 0x000fe80000000000 */
[----:B------:R-:W-:Y:S01]  /*13680*/  BAR.SYNC.DEFER_BLOCKING 0x0 ;  /* 0x0000000000007b1d */ /* 0x000fe20000010000 */
[----:B------:R-:W-:Y:S01]  /*13690*/  @P0 LEA R166, P2, R164, c[0x0][0x1c8], 0x1 ;  /* 0x00007200a4a60a11 */ /* 0x000fe200078408ff */
[----:B------:R-:W-:Y:S01]  /*136a0*/  @P0 IMAD.X R153, R155, 0x1, R211, P1 ;  /* 0x000000019b990824 */ /* 0x000fe200008e06d3 */
[----:B------:R-:W-:Y:S01]  /*136b0*/  @P0 LEA R152, P1, R154, c[0x0][0x1c8], 0x1 ;  /* 0x000072009a980a11 */ /* 0x000fe200078208ff */
[C---:B-1----:R-:W-:Y:S05]  /*136c0*/  HMMA.16816.F32.BF16 R20, R160.reuse, R132, R20 ;  /* 0x00000084a014723c */ /* 0x042fea0000041814 */
[----:B------:R-:W-:Y:S02]  /*136d0*/  @P0 LEA.HI.X R167, R164, c[0x0][0x1cc], R167, 0x1, P2 ;  /* 0x00007300a4a70a11 */ /* 0x000fe400010f0ca7 */
[----:B------:R-:W-:Y:S01]  /*136e0*/  @P0 LEA.HI.X R153, R154, c[0x0][0x1cc], R153, 0x1, P1 ;  /* 0x000073009a990a11 */ /* 0x000fe200008f0c99 */
[C---:B------:R-:W-:Y:S04]  /*136f0*/  HMMA.16816.F32.BF16 R24, R160.reuse, R134, R24 ;  /* 0x00000086a018723c */ /* 0x040fe80000041818 */
[C---:B------:R-:W-:Y:S02]  /*13700*/  @P0 IADD3 R0, P2, R165.reuse, R214, RZ ;  /* 0x000000d6a5000210 */ /* 0x040fe40007f5e0ff */
[----:B------:R-:W-:Y:S02]  /*13710*/  @P0 IADD3 R165, P1, R165, R213, RZ ;  /* 0x000000d5a5a50210 */ /* 0x000fe40007f3e0ff */
[C---:B------:R-:W-:Y:S01]  /*13720*/  @P0 LEA R168, P3, R0.reuse, c[0x0][0x1c8], 0x1 ;  /* 0x0000720000a80a11 */ /* 0x040fe200078608ff */
[----:B------:R-:W-:Y:S01]  /*13730*/  @P0 IMAD.X R169, R155, 0x1, R220, P2 ;  /* 0x000000019ba90824 */ /* 0x000fe200010e06dc */
[----:B------:R-:W-:Y:S01]  /*13740*/  @!PT LDS RZ, [RZ] ;  /* 0x00000000fffff984 */ /* 0x000fe20000000800 */
[----:B------:R-:W-:Y:S01]  /*13750*/  @!PT LDS RZ, [RZ] ;  /* 0x00000000fffff984 */ /* 0x000fe20000000800 */
[----:B------:R-:W-:Y:S01]  /*13760*/  @!PT LDS RZ, [RZ] ;  /* 0x00000000fffff984 */ /* 0x000fe20000000800 */
[----:B------:R1:W-:Y:S02]  /*13770*/  @P0 LDGSTS.E.BYPASS.LTC128B.128 [R202+0x6100], [R156.64], !P5 ;  /* 0x061000009cca0fae */ /* 0x0003e4000e901d5c */
[----:B------:R-:W-:Y:S01]  /*13780*/  @P0 LEA R154, P2, R165, c[0x0][0x1c8], 0x1 ;  /* 0x00007200a59a0a11 */ /* 0x000fe200078408ff */
[----:B------:R-:W-:Y:S01]  /*13790*/  @P0 IMAD.X R164, R155, 0x1, R219, P1 ;  /* 0x000000019ba40824 */ /* 0x000fe200008e06db */
[----:B------:R-:W-:Y:S01]  /*137a0*/  @P0 LEA.HI.X R169, R0, c[0x0][0x1cc], R169, 0x1, P3 ;  /* 0x0000730000a90a11 */ /* 0x000fe200018f0ca9 */
[----:B------:R-:W-:Y:S01]  /*137b0*/  IMAD.MOV.U32 R0, RZ, RZ, R203 ;  /* 0x000000ffff007224 */ /* 0x000fe200078e00cb */
[----:B------:R3:W-:Y:S01]  /*137c0*/  @P0 LDGSTS.E.BYPASS.LTC128B.128 [R202+0x8100], [R158.64], !P6 ;  /* 0x081000009eca0fae */ /* 0x0007e2000f101d5c */
[----:B------:R-:W-:Y:S02]  /*137d0*/  PLOP3.LUT P1, PT, PT, PT, UP3, 0x80, 0x0 ;  /* 0x000000000000781c */ /* 0x000fe40003f2f038 */
[----:B------:R-:W-:Y:S02]  /*137e0*/  @P0 LEA.HI.X R155, R165, c[0x0][0x1cc], R164, 0x1, P2 ;  /* 0x00007300a59b0a11 */ /* 0x000fe400010f0ca4 */
[----:B------:R4:W-:Y:S01]  /*137f0*/  @P0 LDGSTS.E.BYPASS.LTC128B.128 [R202+0xa100], [R166.64], !P4 ;  /* 0x0a100000a6ca0fae */ /* 0x0009e2000e101d5c */
[C---:B--2---:R-:W-:Y:S04]  /*13800*/  HMMA.16816.F32.BF16 R28, R160.reuse, R136, R28 ;  /* 0x00000088a01c723c */ /* 0x044fe8000004181c */
[----:B------:R2:W-:Y:S04]  /*13810*/  @P0 LDGSTS.E.BYPASS.LTC128B.128 [R202+0x7100], [R152.64], !P5 ;  /* 0x0710000098ca0fae */ /* 0x0005e8000e901d5c */
[----:B------:R-:W-:Y:S01]  /*13820*/  @P1 IMAD.MOV.U32 R0, RZ, RZ, R217 ;  /* 0x000000ffff001224 */ /* 0x000fe200078e00d9 */
[----:B------:R4:W-:Y:S01]  /*13830*/  @P0 LDGSTS.E.BYPASS.LTC128B.128 [R202+0x9100], [R168.64], !P6 ;  /* 0x09100000a8ca0fae */ /* 0x0009e2000f101d5c */
[----:B------:R-:W-:Y:S04]  /*13840*/  HMMA.16816.F32.BF16 R32, R160, R138, R32 ;  /* 0x0000008aa020723c */ /* 0x000fe80000041820 */
[----:B------:R5:W-:Y:S01]  /*13850*/  @P0 LDGSTS.E.BYPASS.LTC128B.128 [R202+0xb100], [R154.64], !P4 ;  /* 0x0b1000009aca0fae */ /* 0x000be2000e101d5c */
[----:B------:R-:W-:Y:S01]  /*13860*/  PLOP3.LUT P0, PT, PT, PT, UP2, 0x40, 0x0 ;  /* 0x000000000000781c */ /* 0x000fe20003f0e828 */
[----:B-1----:R-:W-:Y:S02]  /*13870*/  IMAD.U32 R156, RZ, RZ, UR23 ;  /* 0x00000017ff9c7e24 */ /* 0x002fe4000f8e00ff */
[----:B------:R-:W-:Y:S01]  /*13880*/  IMAD.SHL.U32 R161, R224, 0x40, RZ ;  /* 0x00000040e0a17824 */ /* 0x000fe200078e00ff */
[----:B------:R-:W3:Y:S04]  /*13890*/  SHFL.IDX PT, R164, R0, RZ, 0x1c1f ;  /* 0x001c1fff00a47589 */ /* 0x000ee800000e0000 */
[----:B------:R-:W-:Y:S01]  /*138a0*/  IADD3 R157, -R208, 0x1, -R161 ;  /* 0x00000001d09d7810 */ /* 0x000fe20007ffe9a1 */
[----:B------:R-:W0:Y:S03]  /*138b0*/  LDGDEPBAR ;  /* 0x00000000000079af */ /* 0x000e260000000000 */
[----:B------:R-:W-:Y:S04]  /*138c0*/  IADD3 R156, -R156, UR12, R157 ;  /* 0x0000000c9c9c7c10 */ /* 0x000fe8000fffe19d */
[C---:B------:R-:W-:Y:S02]  /*138d0*/  IADD3 R157, R156.reuse, c[0x0][0x328], RZ ;  /* 0x0000ca009c9d7a10 */ /* 0x040fe40007ffe0ff */
[----:B--2---:R-:W-:Y:S03]  /*138e0*/  IADD3 R153, R156, UR4, RZ ;  /* 0x000000049c997c10 */ /* 0x004fe6000fffe0ff */
[--C-:B---3--:R-:W-:Y:S02]  /*138f0*/  IMAD.IADD R159, R157, 0x1, R164.reuse ;  /* 0x000000019d9f7824 */ /* 0x108fe400078e02a4 */
[----:B-----5:R-:W-:Y:S01]  /*13900*/  IMAD.IADD R155, R153, 0x1, R164 ;  /* 0x00000001999b7824 */ /* 0x020fe200078e02a4 */
[----:B------:R-:W-:-:S05]  /*13910*/  @P0 BRA `(.L_x_397) ;  /* 0x0000019000000947 */ /* 0x000fca0003800000 */
[----:B----4-:R-:W-:Y:S01]  /*13920*/  IMAD.U32 R133, RZ, RZ, UR23 ;  /* 0x00000017ff857e24 */ /* 0x010fe2000f8e00ff */
        /* <DEDUP_REMOVED lines=13> */
.L_x_399:
[----:B------:R-:W-:Y:S04]  /*13a00*/  MOV R132, c[0x0][0x32c] ;  /* 0x0000cb0000847a02 */ /* 0x000fe80000000f00 */
[----:B------:R-:W-:Y:S11]  /*13a10*/  ISETP.NE.AND P0, PT, R132, 0x1, PT ;  /* 0x000000018400780c */ /* 0x000ff60003f05270 */
[----:B------:R-:W-:Y:S02]  /*13a20*/  @!UPT UIADD3 URZ, URZ, URZ, URZ ;  /* 0x0000003f3f3ff290 */ /* 0x000fe4000fffe03f */
[----:B------:R-:W-:Y:S05]  /*13a30*/  @P0 IMAD.HI.U32 R132, R164, c[0x0][0x330], RZ ;  /* 0x0000cc00a4840a27 */ /* 0x000fea00078e00ff */
[----:B------:R-:W-:Y:S02]  /*13a40*/  @P0 SHF.R.U32.HI R164, RZ, c[0x0][0x334], R132 ;  /* 0x0000cd00ffa40a19 */ /* 0x000fe40000011684 */
.L_x_400:
[----:B------:R-:W-:Y:S05]  /*13a50*/  BSYNC B0 ;  /* 0x0000000000007941 */ /* 0x000fea0003800000 */
.L_x_398:
[----:B------:R-:W-:Y:S04]  /*13a60*/  IMAD R133, R164, c[0x0][0x32c], -R161 ;  /* 0x0000cb00a4857a24 */ /* 0x000fe800078e0aa1 */
[----:B------:R-:W-:Y:S05]  /*13a70*/  IMAD.IADD R134, R133, 0x1, -R208 ;  /* 0x0000000185867824 */ /* 0x000fea00078e0ad0 */
[----:B------:R-:W-:Y:S02]  /*13a80*/  IADD3 R132, R134, c[0x0][0x32c], RZ ;  /* 0x0000cb0086847a10 */ /* 0x000fe40007ffe0ff */
[----:B------:R-:W-:Y:S02]  /*13a90*/  IMNMX R155, R155, R134, !PT ;  /* 0x000000869b9b7217 */ /* 0x000fe40007800200 */
[----:B------:R-:W-:Y:S02]  /*13aa0*/  IMNMX R159, R159, R132, PT ;  /* 0x000000849f9f7217 */ /* 0x000fe40003800200 */
.L_x_397:
[----:B----4-:R-:W-:Y:S04]  /*13ab0*/  ISETP.GT.AND P1, PT, R224, -0x1, PT ;  /* 0xffffffffe000780c */ /* 0x010fe80003f24270 */
[C---:B------:R-:W-:Y:S02]  /*13ac0*/  ISETP.GT.AND P0, PT, R155.reuse, RZ, P1 ;  /* 0x000000ff9b00720c */ /* 0x040fe40000f04270 */
[----:B------:R-:W-:Y:S02]  /*13ad0*/  ISETP.GT.AND P2, PT, R155, 0x8, P1 ;  /* 0x000000089b00780c */ /* 0x000fe40000f44270 */
[----:B------:R-:W-:Y:S02]  /*13ae0*/  ISETP.LT.OR P0, PT, R159, 0x1, P0 ;  /* 0x000000019f00780c */ /* 0x000fe40000701670 */
        /* <DEDUP_REMOVED lines=41> */
[C---:B------:R-:W-:Y:S02]  /*13d80*/  ISETP.LT.OR P3, PT, R159.reuse, 0x39, P2 ;  /* 0x000000399f00780c */ /* 0x040fe40001761670 */
[----:B------:R-:W-:Y:S02]  /*13d90*/  ISETP.LT.OR P2, PT, R159, 0x3a, P0 ;  /* 0x0000003a9f00780c */ /* 0x000fe40000741670 */
[----:B------:R-:W-:Y:S02]  /*13da0*/  PLOP3.LUT P0, PT, PT, PT, UP2, 0x40, 0x0 ;  /* 0x000000000000781c */ /* 0x000fe40003f0e828 */
[----:B------:R-:W-:Y:S02]  /*13db0*/  ISETP.GT.AND P4, PT, R155, 0x31, P1 ;  /* 0x000000319b00780c */ /* 0x000fe40000f84270 */
[----:B------:R-:W-:Y:S02]  /*13dc0*/  FSEL R148, R32, -INF , !P3 ;  /* 0xff80000020947808 */ /* 0x000fe40005800000 */
[----:B------:R-:W-:Y:S02]  /*13dd0*/  ISETP.LT.OR P4, PT, R159, 0x32, P4 ;  /* 0x000000329f00780c */ /* 0x000fe40002781670 */
[----:B------:R-:W-:Y:S02]  /*13de0*/  FSEL R146, R33, -INF , !P2 ;  /* 0xff80000021927808 */ /* 0x000fe40005000000 */
[----:B------:R-:W-:Y:S03]  /*13df0*/  FSEL R150, R29, -INF , !P4 ;  /* 0xff8000001d967808 */ /* 0x000fe60006000000 */
        /* <DEDUP_REMOVED lines=15> */
.L_x_403:
[----:B------:R-:W-:Y:S04]  /*13ef0*/  MOV R4, c[0x0][0x32c] ;  /* 0x0000cb0000047a02 */ /* 0x000fe80000000f00 */
[----:B------:R-:W-:Y:S11]  /*13f00*/  ISETP.NE.AND P0, PT, R4, 0x1, PT ;  /* 0x000000010400780c */ /* 0x000ff60003f05270 */
[----:B------:R-:W-:Y:S02]  /*13f10*/  @!UPT UIADD3 URZ, URZ, URZ, URZ ;  /* 0x0000003f3f3ff290 */ /* 0x000fe4000fffe03f */
[----:B------:R-:W-:Y:S05]  /*13f20*/  @P0 IMAD.HI.U32 R4, R12, c[0x0][0x330], RZ ;  /* 0x0000cc000c040a27 */ /* 0x000fea00078e00ff */
[----:B------:R-:W-:Y:S02]  /*13f30*/  @P0 SHF.R.U32.HI R12, RZ, c[0x0][0x334], R4 ;  /* 0x0000cd00ff0c0a19 */ /* 0x000fe40000011604 */
.L_x_404:
[----:B------:R-:W-:Y:S05]  /*13f40*/  BSYNC B0 ;  /* 0x0000000000007941 */ /* 0x000fea0003800000 */
.L_x_402:
[----:B------:R-:W-:Y:S04]  /*13f50*/  IMAD R161, R12, c[0x0][0x32c], -R161 ;  /* 0x0000cb000ca17a24 */ /* 0x000fe800078e0aa1 */
[----:B------:R-:W-:Y:S05]  /*13f60*/  IMAD.IADD R4, R161, 0x1, -R208 ;  /* 0x00000001a1047824 */ /* 0x000fea00078e0ad0 */
[----:B------:R-:W-:Y:S02]  /*13f70*/  IADD3 R5, R4, c[0x0][0x32c], RZ ;  /* 0x0000cb0004057a10 */ /* 0x000fe40007ffe0ff */
[----:B------:R-:W-:Y:S02]  /*13f80*/  IMNMX R153, R153, R4, !PT ;  /* 0x0000000499997217 */ /* 0x000fe40007800200 */
[----:B------:R-:W-:Y:S02]  /*13f90*/  IMNMX R0, R0, R5, PT ;  /* 0x0000000500007217 */ /* 0x000fe40003800200 */
.L_x_401:
[----:B------:R-:W-:Y:S02]  /*13fa0*/  FMNMX.FTZ R5, R138, R3, !PT ;  /* 0x000000038a057209 */ /* 0x000fe40007810000 */
[C---:B------:R-:W-:Y:S02]  /*13fb0*/  ISETP.GT.AND P2, PT, R153.reuse, RZ, P1 ;  /* 0x000000ff9900720c */ /* 0x040fe40000f44270 */
[----:B------:R-:W-:Y:S02]  /*13fc0*/  FMNMX.FTZ R5, R136, R5, !PT ;  /* 0x0000000588057209 */ /* 0x000fe40007810000 */
[----:B------:R-:W-:Y:S02]  /*13fd0*/  ISETP.LT.OR P2, PT, R0, 0x1, P2 ;  /* 0x000000010000780c */ /* 0x000fe40001741670 */
[----:B------:R-:W-:Y:S02]  /*13fe0*/  FMNMX.FTZ R5, R134, R5, !PT ;  /* 0x0000000586057209 */ /* 0x000fe40007810000 */
[C---:B------:R-:W-:Y:S02]  /*13ff0*/  ISETP.GT.AND P0, PT, R153.reuse, 0x1, P1 ;  /* 0x000000019900780c */ /* 0x040fe40000f04270 */
[----:B------:R-:W-:Y:S02]  /*14000*/  FMNMX.FTZ R5, R8, R5, !PT ;  /* 0x0000000508057209 */ /* 0x000fe40007810000 */
[----:B------:R-:W-:Y:S02]  /*14010*/  ISETP.LT.OR P0, PT, R0, 0x2, P0 ;  /* 0x000000020000780c */ /* 0x000fe40000701670 */
[----:B------:R-:W-:Y:S02]  /*14020*/  FMNMX.FTZ R5, R166, R5, !PT ;  /* 0x00000005a6057209 */ /* 0x000fe40007810000 */
[----:B------:R-:W-:Y:S02]  /*14030*/  FSEL R17, R6, -INF , !P2 ;  /* 0xff80000006117808 */ /* 0x000fe40005000000 */
[----:B------:R-:W-:Y:S02]  /*14040*/  FMNMX.FTZ R5, R168, R5, !PT ;  /* 0x00000005a8057209 */ /* 0x000fe40007810000 */
[----:B------:R-:W-:Y:S02]  /*14050*/  ISETP.GT.AND P3, PT, R153, 0x8, P1 ;  /* 0x000000089900780c */ /* 0x000fe40000f64270 */
[----:B------:R-:W-:Y:S02]  /*14060*/  FMNMX.FTZ R5, R142, R5, !PT ;  /* 0x000000058e057209 */ /* 0x000fe40007810000 */
[----:B------:R-:W-:Y:S02]  /*14070*/  FSEL R13, R7, -INF , !P0 ;  /* 0xff800000070d7808 */ /* 0x000fe40004000000 */
[----:B------:R-:W-:Y:S02]  /*14080*/  ISETP.LT.OR P3, PT, R0, 0x9, P3 ;  /* 0x000000090000780c */ /* 0x000fe40001f61670 */
[----:B------:R-:W-:Y:S02]  /*14090*/  FMNMX.FTZ R4, R17, R2, !PT ;  /* 0x0000000211047209 */ /* 0x000fe40007810000 */
[----:B------:R-:W-:Y:S02]  /*140a0*/  ISETP.GT.AND P0, PT, R153, 0x9, P1 ;  /* 0x000000099900780c */ /* 0x000fe40000f04270 */
[----:B------:R-:W-:Y:S02]  /*140b0*/  FMNMX.FTZ R5, R140, R5, !PT ;  /* 0x000000058c057209 */ /* 0x000fe40007810000 */
[----:B------:R-:W-:Y:S02]  /*140c0*/  FMNMX.FTZ R4, R13, R4, !PT ;  /* 0x000000040d047209 */ /* 0x000fe40007810000 */
[----:B------:R-:W-:Y:S02]  /*140d0*/  ISETP.LT.OR P2, PT, R0, 0xa, P0 ;  /* 0x0000000a0000780c */ /* 0x000fe40000741670 */
[----:B------:R-:W-:Y:S02]  /*140e0*/  FSEL R9, R10, -INF , !P3 ;  /* 0xff8000000a097808 */ /* 0x000fe40005800000 */
[----:B------:R-:W-:Y:S02]  /*140f0*/  ISETP.GT.AND P4, PT, R153, 0x10, P1 ;  /* 0x000000109900780c */ /* 0x000fe40000f84270 */
[----:B------:R-:W-:Y:S02]  /*14100*/  FMNMX.FTZ R5, R158, R5, !PT ;  /* 0x000000059e057209 */ /* 0x000fe40007810000 */
[----:B------:R-:W-:Y:S02]  /*14110*/  FSEL R11, R11, -INF , !P2 ;  /* 0xff8000000b0b7808 */ /* 0x000fe40005000000 */
[----:B------:R-:W-:Y:S02]  /*14120*/  ISETP.LT.OR P2, PT, R0, 0x11, P4 ;  /* 0x000000110000780c */ /* 0x000fe40002741670 */
        /* <DEDUP_REMOVED lines=14> */
[C---:B------:R-:W-:Y:S02]  /*14210*/  ISETP.LT.OR P0, PT, R0.reuse, 0x1a, P0 ;  /* 0x0000001a0000780c */ /* 0x040fe40000701670 */
[----:B------:R-:W-:Y:S02]  /*14220*/  FMNMX.FTZ R10, R171, R4, !PT ;  /* 0x00000004ab0a7209 */ /* 0x000fe40007810000 */
[----:B------:R-:W-:Y:S02]  /*14230*/  ISETP.GT.AND P2, PT, R153, 0x20, P1 ;  /* 0x000000209900780c */ /* 0x000fe40000f44270 */
[----:B------:R-:W-:Y:S02]  /*14240*/  FMNMX.FTZ R5, R151, R6, !PT ;  /* 0x0000000697057209 */ /* 0x000fe40007810000 */
[----:B------:R-:W-:Y:S02]  /*14250*/  FSEL R141, R19, -INF , !P0 ;  /* 0xff800000138d7808 */ /* 0x000fe40004000000 */
[----:B------:R-:W-:Y:S02]  /*14260*/  FMNMX.FTZ R10, R143, R10, !PT ;  /* 0x0000000a8f0a7209 */ /* 0x000fe40007810000 */
[----:B------:R-:W-:Y:S02]  /*14270*/  ISETP.LT.OR P3, PT, R0, 0x21, P2 ;  /* 0x000000210000780c */ /* 0x000fe40001761670 */
        /* <DEDUP_REMOVED lines=8> */
[----:B------:R-:W-:Y:S01]  /*14300*/  ISETP.LT.OR P2, PT, R0, 0x29, P4 ;  /* 0x000000290000780c */ /* 0x000fe20002741670 */
[----:B------:R-:W-:Y:S01]  /*14310*/  LDSM.16.MT88.4 R20, [R190+0x100] ;  /* 0x00010000be14783b */ /* 0x000fe20000004200 */
[----:B------:R-:W-:Y:S02]  /*14320*/  FMNMX.FTZ R10, R175, R10, !PT ;  /* 0x0000000aaf0a7209 */ /* 0x000fe40007810000 */
[----:B------:R-:W-:Y:S02]  /*14330*/  ISETP.GT.AND P0, PT, R153, 0x29, P1 ;  /* 0x000000299900780c */ /* 0x000fe40000f04270 */
[----:B------:R-:W-:Y:S02]  /*14340*/  FMNMX.FTZ R5, R146, R7, !PT ;  /* 0x0000000792057209 */ /* 0x000fe40007810000 */
[----:B------:R-:W-:Y:S02]  /*14350*/  FSEL R157, R26, -INF , !P2 ;  /* 0xff8000001a9d7808 */ /* 0x000fe40005000000 */
[----:B------:R-:W-:Y:S01]  /*14360*/  FMNMX.FTZ R10, R159, R10, !PT ;  /* 0x0000000a9f0a7209 */ /* 0x000fe20007810000 */
[----:B------:R-:W1:Y:S01]  /*14370*/  SHFL.BFLY PT, R4, R5, 0x2, 0x1f ;  /* 0x0c401f0005047f89 */ /* 0x000e6200000e0000 */
[C---:B------:R-:W-:Y:S02]  /*14380*/  ISETP.LT.OR P0, PT, R0.reuse, 0x2a, P0 ;  /* 0x0000002a0000780c */ /* 0x040fe40000701670 */
[----:B------:R-:W-:Y:S02]  /*14390*/  ISETP.GT.AND P3, PT, R153, 0x30, P1 ;  /* 0x000000309900780c */ /* 0x000fe40000f64270 */
[----:B------:R-:W-:Y:S02]  /*143a0*/  FSEL R155, R27, -INF , !P0 ;  /* 0xff8000001b9b7808 */ /* 0x000fe40004000000 */
[----:B------:R-:W-:Y:S02]  /*143b0*/  FMNMX.FTZ R10, R157, R10, !PT ;  /* 0x0000000a9d0a7209 */ /* 0x000fe40007810000 */
[----:B------:R-:W-:Y:S02]  /*143c0*/  ISETP.LT.OR P3, PT, R0, 0x31, P3 ;  /* 0x000000310000780c */ /* 0x000fe40001f61670 */
[----:B------:R-:W-:Y:S02]  /*143d0*/  ISETP.GT.AND P0, PT, R153, 0x31, P1 ;  /* 0x000000319900780c */ /* 0x000fe40000f04270 */
[----:B------:R-:W-:Y:S02]  /*143e0*/  FSEL R149, R30, -INF , !P3 ;  /* 0xff8000001e957808 */ /* 0x000fe40005800000 */
[----:B------:R-:W-:Y:S02]  /*143f0*/  FMNMX.FTZ R10, R155, R10, !PT ;  /* 0x0000000a9b0a7209 */ /* 0x000fe40007810000 */
[C---:B------:R-:W-:Y:S02]  /*14400*/  ISETP.LT.OR P2, PT, R0.reuse, 0x32, P0 ;  /* 0x000000320000780c */ /* 0x040fe40000741670 */
[----:B------:R-:W-:Y:S02]  /*14410*/  ISETP.GT.AND P4, PT, R153, 0x38, P1 ;  /* 0x000000389900780c */ /* 0x000fe40000f84270 */
[----:B------:R-:W-:Y:S02]  /*14420*/  FSEL R147, R31, -INF , !P2 ;  /* 0xff8000001f937808 */ /* 0x000fe40005000000 */
[----:B------:R-:W-:Y:S01]  /*14430*/  FMNMX.FTZ R10, R149, R10, !PT ;  /* 0x0000000a950a7209 */ /* 0x000fe20007810000 */
[----:B------:R-:W-:Y:S01]  /*14440*/  LDSM.16.MT88.4 R28, [R189+0x100] ;  /* 0x00010000bd1c783b */ /* 0x000fe20000004200 */
[----:B------:R-:W-:Y:S02]  /*14450*/  ISETP.GT.AND P0, PT, R153, 0x39, P1 ;  /* 0x000000399900780c */ /* 0x000fe40000f04270 */
[C---:B------:R-:W-:Y:S02]  /*14460*/  ISETP.LT.OR P1, PT, R0.reuse, 0x39, P4 ;  /* 0x000000390000780c */ /* 0x040fe40002721670 */
[----:B------:R-:W-:Y:S02]  /*14470*/  ISETP.LT.OR P0, PT, R0, 0x3a, P0 ;  /* 0x0000003a0000780c */ /* 0x000fe40000701670 */
[----:B------:R-:W-:Y:S02]  /*14480*/  FSEL R145, R34, -INF , !P1 ;  /* 0xff80000022917808 */ /* 0x000fe40004800000 */
[----:B------:R-:W-:Y:S02]  /*14490*/  FMNMX.FTZ R0, R147, R10, !PT ;  /* 0x0000000a93007209 */ /* 0x000fe40007810000 */
[----:B------:R-:W-:Y:S02]  /*144a0*/  FSEL R133, R35, -INF , !P0 ;  /* 0xff80000023857808 */ /* 0x000fe40004000000 */
[----:B------:R-:W-:Y:S04]  /*144b0*/  FMNMX.FTZ R0, R145, R0, !PT ;  /* 0x0000000091007209 */ /* 0x000fe80007810000 */
[----:B------:R-:W-:Y:S02]  /*144c0*/  FMNMX.FTZ R7, R133, R0, !PT ;  /* 0x0000000085077209 */ /* 0x000fe40007810000 */
[----:B-1----:R-:W-:Y:S03]  /*144d0*/  FMNMX.FTZ R6, R5, R4, !PT ;  /* 0x0000000405067209 */ /* 0x002fe60007810000 */
[----:B------:R-:W1:Y:S08]  /*144e0*/  SHFL.BFLY PT, R4, R7, 0x2, 0x1f ;  /* 0x0c401f0007047f89 */ /* 0x000e7000000e0000 */
[----:B------:R-:W2:Y:S01]  /*144f0*/  SHFL.BFLY PT, R15, R6, 0x1, 0x1f ;  /* 0x0c201f00060f7f89 */ /* 0x000ea200000e0000 */
[----:B-1----:R-:W-:Y:S07]  /*14500*/  FMNMX.FTZ R5, R7, R4, !PT ;  /* 0x0000000407057209 */ /* 0x002fee0007810000 */
[----:B------:R-:W1:Y:S01]  /*14510*/  SHFL.BFLY PT, R132, R5, 0x1, 0x1f ;  /* 0x0c201f0005847f89 */ /* 0x000e6200000e0000 */
[----:B--2---:R-:W-:Y:S04]  /*14520*/  FMNMX.FTZ R0, R6, R15, !PT ;  /* 0x0000000f06007209 */ /* 0x004fe80007810000 */
[C---:B------:R-:W-:Y:S01]  /*14530*/  FSETP.NEU.FTZ.AND P0, PT, R0.reuse, -INF , PT ;  /* 0xff8000000000780b */ /* 0x040fe20003f1d000 */
[C---:B------:R-:W-:Y:S03]  /*14540*/  FMUL.FTZ R153, R0.reuse, c[0x0][0x2d0] ;  /* 0x0000b40000997a20 */ /* 0x040fe60000410000 */
[----:B------:R-:W-:Y:S02]  /*14550*/  FSEL R4, R0, RZ, P0 ;  /* 0x000000ff00047208 */ /* 0x000fe40000000000 */
[----:B------:R-:W-:Y:S03]  /*14560*/  FSEL R153, R153, RZ, P0 ;  /* 0x000000ff99997208 */ /* 0x000fe60000000000 */
[----:B------:R-:W-:Y:S02]  /*14570*/  FADD.FTZ R3, -R4, R3 ;  /* 0x0000000304037221 */ /* 0x000fe40000010100 */
[--C-:B------:R-:W-:Y:S02]  /*14580*/  FFMA.FTZ R160, R138, c[0x0][0x2d0], -R153.reuse ;  /* 0x0000b4008aa07a23 */ /* 0x100fe40000010899 */
[--C-:B------:R-:W-:Y:S02]  /*14590*/  FFMA.FTZ R135, R136, c[0x0][0x2d0], -R153.reuse ;  /* 0x0000b40088877a23 */ /* 0x100fe40000010899 */
[--C-:B------:R-:W-:Y:S01]  /*145a0*/  FFMA.FTZ R134, R134, c[0x0][0x2d0], -R153.reuse ;  /* 0x0000b40086867a23 */ /* 0x100fe20000010899 */
[----:B-1----:R-:W-:Y:S01]  /*145b0*/  FMNMX.FTZ R132, R5, R132, !PT ;  /* 0x0000008405847209 */ /* 0x002fe20007810000 */
[--C-:B------:R-:W-:Y:S01]  /*145c0*/  FFMA.FTZ R161, R8, c[0x0][0x2d0], -R153.reuse ;  /* 0x0000b40008a17a23 */ /* 0x100fe20000010899 */
[----:B------:R-:W-:Y:S01]  /*145d0*/  MUFU.EX2 R160, R160 ;  /* 0x000000a000a07308 */ /* 0x000fe20000000800 */
[----:B------:R-:W-:Y:S01]  /*145e0*/  FMUL.FTZ R6, R3, c[0x0][0x2d0] ;  /* 0x0000b40003067a20 */ /* 0x000fe20000410000 */
[C---:B------:R-:W-:Y:S01]  /*145f0*/  FSETP.NEU.FTZ.AND P0, PT, R132.reuse, -INF , PT ;  /* 0xff8000008400780b */ /* 0x040fe20003f1d000 */
[----:B------:R-:W-:Y:S02]  /*14600*/  FMUL.FTZ R144, R132, c[0x0][0x2d0] ;  /* 0x0000b40084907a20 */ /* 0x000fe40000410000 */
[--C-:B------:R-:W-:Y:S01]  /*14610*/  FFMA.FTZ R169, R140, c[0x0][0x2d0], -R153.reuse ;  /* 0x0000b4008ca97a23 */ /* 0x100fe20000010899 */
[----:B------:R-:W-:Y:S01]  /*14620*/  FSEL R5, R132, RZ, P0 ;  /* 0x000000ff84057208 */ /* 0x000fe20000000000 */
[--C-:B------:R-:W-:Y:S01]  /*14630*/  FFMA.FTZ R174, R158, c[0x0][0x2d0], -R153.reuse ;  /* 0x0000b4009eae7a23 */ /* 0x100fe20000010899 */
[----:B------:R-:W-:Y:S01]  /*14640*/  FSEL R144, R144, RZ, P0 ;  /* 0x000000ff90907208 */ /* 0x000fe20000000000 */
[--C-:B------:R-:W-:Y:S01]  /*14650*/  FFMA.FTZ R225, R156, c[0x0][0x2d0], -R153.reuse ;  /* 0x0000b4009ce17a23 */ /* 0x100fe20000010899 */
[----:B------:R-:W1:Y:S01]  /*14660*/  MUFU.EX2 R135, R135 ;  /* 0x0000008700877308 */ /* 0x000e620000000800 */
[----:B------:R-:W-:Y:S01]  /*14670*/  FADD.FTZ R5, -R5, R2 ;  /* 0x0000000205057221 */ /* 0x000fe20000010100 */
[----:B------:R-:W-:Y:S01]  /*14680*/  ISETP.GT.AND P0, PT, R224, UR5, PT ;  /* 0x00000005e0007c0c */ /* 0x000fe2000bf04270 */
[--C-:B------:R-:W-:Y:S02]  /*14690*/  FFMA.FTZ R164, R13, c[0x0][0x2d0], -R144.reuse ;  /* 0x0000b4000da47a23 */ /* 0x100fe40000010890 */
[----:B------:R-:W2:Y:S01]  /*146a0*/  LDSM.16.MT88.4 R12, [R195+0x100] ;  /* 0x00010000c30c783b */ /* 0x000ea20000004200 */
[--C-:B------:R-:W-:Y:S02]  /*146b0*/  FFMA.FTZ R165, R17, c[0x0][0x2d0], -R144.reuse ;  /* 0x0000b40011a57a23 */ /* 0x100fe40000010890 */
[--C-:B------:R-:W-:Y:S02]  /*146c0*/  FFMA.FTZ R163, R9, c[0x0][0x2d0], -R144.reuse ;  /* 0x0000b40009a37a23 */ /* 0x100fe40000010890 */
[--C-:B------:R-:W-:Y:S01]  /*146d0*/  FFMA.FTZ R162, R11, c[0x0][0x2d0], -R144.reuse ;  /* 0x0000b4000ba27a23 */ /* 0x100fe20000010890 */
[----:B------:R-:W-:Y:S01]  /*146e0*/  MUFU.EX2 R134, R134 ;  /* 0x0000008600867308 */ /* 0x000fe20000000800 */
[----:B------:R-:W-:Y:S02]  /*146f0*/  FMUL.FTZ R2, R5, c[0x0][0x2d0] ;  /* 0x0000b40005027a20 */ /* 0x000fe40000410000 */
[--C-:B------:R-:W-:Y:S02]  /*14700*/  FFMA.FTZ R172, R143, c[0x0][0x2d0], -R144.reuse ;  /* 0x0000b4008fac7a23 */ /* 0x100fe40000010890 */
[--C-:B------:R-:W-:Y:S02]  /*14710*/  FFMA.FTZ R226, R154, c[0x0][0x2d0], -R153.reuse ;  /* 0x0000b4009ae27a23 */ /* 0x100fe40000010899 */
[--C-:B------:R-:W-:Y:S02]  /*14720*/  FFMA.FTZ R227, R152, c[0x0][0x2d0], -R153.reuse ;  /* 0x0000b40098e37a23 */ /* 0x100fe40000010899 */
[--C-:B------:R-:W-:Y:S01]  /*14730*/  FFMA.FTZ R228, R159, c[0x0][0x2d0], -R144.reuse ;  /* 0x0000b4009fe47a23 */ /* 0x100fe20000010890 */
[----:B------:R-:W3:Y:S01]  /*14740*/  MUFU.EX2 R161, R161 ;  /* 0x000000a100a17308 */ /* 0x000ee20000000800 */
[--C-:B------:R-:W-:Y:S01]  /*14750*/  FFMA.FTZ R229, R157, c[0x0][0x2d0], -R144.reuse ;  /* 0x0000b4009de57a23 */ /* 0x100fe20000010890 */
[----:B-1----:R-:W-:Y:S01]  /*14760*/  F2FP.BF16.PACK_AB R136, R135, R160 ;  /* 0x000000a08788723e */ /* 0x002fe200000010ff */
[----:B------:R-:W-:Y:S01]  /*14770*/  LDSM.16.MT88.4 R156, [R195+0x5900] ;  /* 0x00590000c39c783b */ /* 0x000fe20000004200 */
[--C-:B------:R-:W-:Y:S02]  /*14780*/  FFMA.FTZ R230, R155, c[0x0][0x2d0], -R144.reuse ;  /* 0x0000b4009be67a23 */ /* 0x100fe40000010890 */
[--C-:B------:R-:W-:Y:S02]  /*14790*/  FFMA.FTZ R231, R151, c[0x0][0x2d0], -R153.reuse ;  /* 0x0000b40097e77a23 */ /* 0x100fe40000010899 */
[--C-:B------:R-:W-:Y:S02]  /*147a0*/  FFMA.FTZ R232, R150, c[0x0][0x2d0], -R153.reuse ;  /* 0x0000b40096e87a23 */ /* 0x100fe40000010899 */
[----:B------:R-:W1:Y:S01]  /*147b0*/  MUFU.EX2 R3, R6 ;  /* 0x0000000600037308 */ /* 0x000e620000000800 */
[--C-:B------:R-:W-:Y:S02]  /*147c0*/  FFMA.FTZ R233, R148, c[0x0][0x2d0], -R153.reuse ;  /* 0x0000b40094e97a23 */ /* 0x100fe40000010899 */
[--C-:B------:R-:W-:Y:S02]  /*147d0*/  FFMA.FTZ R235, R149, c[0x0][0x2d0], -R144.reuse ;  /* 0x0000b40095eb7a23 */ /* 0x100fe40000010890 */
[----:B------:R-:W-:Y:S01]  /*147e0*/  LDSM.16.MT88.4 R148, [R189+0x3900] ;  /* 0x00390000bd94783b */ /* 0x000fe20000004200 */
[--C-:B------:R-:W-:Y:S02]  /*147f0*/  FFMA.FTZ R236, R147, c[0x0][0x2d0], -R144.reuse ;  /* 0x0000b40093ec7a23 */ /* 0x100fe40000010890 */
[--C-:B------:R-:W-:Y:S02]  /*14800*/  FFMA.FTZ R237, R145, c[0x0][0x2d0], -R144.reuse ;  /* 0x0000b40091ed7a23 */ /* 0x100fe40000010890 */
[----:B------:R-:W-:Y:S01]  /*14810*/  MUFU.EX2 R165, R165 ;  /* 0x000000a500a57308 */ /* 0x000fe20000000800 */
[--C-:B------:R-:W-:Y:S02]  /*14820*/  FFMA.FTZ R166, R166, c[0x0][0x2d0], -R153.reuse ;  /* 0x0000b400a6a67a23 */ /* 0x100fe40000010899 */
[--C-:B------:R-:W-:Y:S01]  /*14830*/  FFMA.FTZ R167, R168, c[0x0][0x2d0], -R153.reuse ;  /* 0x0000b400a8a77a23 */ /* 0x100fe20000010899 */
[----:B---3--:R-:W-:Y:S01]  /*14840*/  F2FP.BF16.PACK_AB R138, R161, R134 ;  /* 0x00000086a18a723e */ /* 0x008fe200000010ff */
[--C-:B------:R-:W-:Y:S02]  /*14850*/  FFMA.FTZ R168, R142, c[0x0][0x2d0], -R153.reuse ;  /* 0x0000b4008ea87a23 */ /* 0x100fe40000010899 */
[----:B------:R-:W-:Y:S02]  /*14860*/  FFMA.FTZ R153, R146, c[0x0][0x2d0], -R153 ;  /* 0x0000b40092997a23 */ /* 0x000fe40000010899 */
[--C-:B------:R-:W-:Y:S01]  /*14870*/  FFMA.FTZ R170, R173, c[0x0][0x2d0], -R144.reuse ;  /* 0x0000b400adaa7a23 */ /* 0x100fe20000010890 */
[----:B------:R-:W3:Y:S01]  /*14880*/  MUFU.EX2 R164, R164 ;  /* 0x000000a400a47308 */ /* 0x000ee20000000800 */
[--C-:B------:R-:W-:Y:S02]  /*14890*/  FFMA.FTZ R173, R141, c[0x0][0x2d0], -R144.reuse ;  /* 0x0000b4008dad7a23 */ /* 0x100fe40000010890 */
[----:B------:R-:W-:Y:S01]  /*148a0*/  LDSM.16.MT88.4 R140, [R189+0x2900] ;  /* 0x00290000bd8c783b */ /* 0x000fe20000004200 */
[C---:B-1----:R-:W-:Y:S02]  /*148b0*/  FMUL.FTZ R4, R3.reuse, R128 ;  /* 0x0000008003047220 */ /* 0x042fe40000410000 */
[C---:B------:R-:W-:Y:S02]  /*148c0*/  FMUL.FTZ R5, R3.reuse, R129 ;  /* 0x0000008103057220 */ /* 0x040fe40000410000 */
[C---:B------:R-:W-:Y:S02]  /*148d0*/  FMUL.FTZ R8, R3.reuse, R124 ;  /* 0x0000007c03087220 */ /* 0x040fe40000410000 */
[----:B------:R-:W-:Y:S01]  /*148e0*/  MUFU.EX2 R163, R163 ;  /* 0x000000a300a37308 */ /* 0x000fe20000000800 */
[C---:B------:R-:W-:Y:S02]  /*148f0*/  FMUL.FTZ R9, R3.reuse, R125 ;  /* 0x0000007d03097220 */ /* 0x040fe40000410000 */
[C---:B------:R-:W-:Y:S02]  /*14900*/  FMUL.FTZ R16, R3.reuse, R104 ;  /* 0x0000006803107220 */ /* 0x040fe40000410000 */
[C---:B------:R-:W-:Y:S02]  /*14910*/  FMUL.FTZ R17, R3.reuse, R105 ;  /* 0x0000006903117220 */ /* 0x040fe40000410000 */
[C---:B------:R-:W-:Y:S02]  /*14920*/  FMUL.FTZ R24, R3.reuse, R112 ;  /* 0x0000007003187220 */ /* 0x040fe40000410000 */
[C---:B------:R-:W-:Y:S01]  /*14930*/  FMUL.FTZ R25, R3.reuse, R113 ;  /* 0x0000007103197220 */ /* 0x040fe20000410000 */
[----:B------:R-:W1:Y:S01]  /*14940*/  MUFU.EX2 R162, R162 ;  /* 0x000000a200a27308 */ /* 0x000e620000000800 */
[C---:B------:R-:W-:Y:S02]  /*14950*/  FMUL.FTZ R32, R3.reuse, R120 ;  /* 0x0000007803207220 */ /* 0x040fe40000410000 */
[C---:B------:R-:W-:Y:S01]  /*14960*/  FMUL.FTZ R33, R3.reuse, R121 ;  /* 0x0000007903217220 */ /* 0x040fe20000410000 */
[----:B---3--:R-:W-:Y:S01]  /*14970*/  F2FP.BF16.PACK_AB R137, R164, R165 ;  /* 0x000000a5a489723e */ /* 0x008fe200000010ff */
[C---:B------:R-:W-:Y:S02]  /*14980*/  FMUL.FTZ R36, R3.reuse, R36 ;  /* 0x0000002403247220 */ /* 0x040fe40000410000 */
[C---:B------:R-:W-:Y:S02]  /*14990*/  FMUL.FTZ R37, R3.reuse, R37 ;  /* 0x0000002503257220 */ /* 0x040fe40000410000 */
[C---:B------:R-:W-:Y:S01]  /*149a0*/  FMUL.FTZ R40, R3.reuse, R40 ;  /* 0x0000002803287220 */ /* 0x040fe20000410000 */
[----:B------:R-:W3:Y:S01]  /*149b0*/  MUFU.EX2 R2, R2 ;  /* 0x0000000200027308 */ /* 0x000ee20000000800 */
        /* <DEDUP_REMOVED lines=8> */
[----:B-1----:R-:W-:Y:S01]  /*14a40*/  F2FP.BF16.PACK_AB R139, R162, R163 ;  /* 0x000000a3a28b723e */ /* 0x002fe200000010ff */
[C---:B------:R-:W-:Y:S02]  /*14a50*/  FMUL.FTZ R56, R3.reuse, R56 ;  /* 0x0000003803387220 */ /* 0x040fe40000410000 */
[C---:B------:R-:W-:Y:S02]  /*14a60*/  FMUL.FTZ R57, R3.reuse, R57 ;  /* 0x0000003903397220 */ /* 0x040fe40000410000 */
[C---:B------:R-:W-:Y:S01]  /*14a70*/  FMUL.FTZ R60, R3.reuse, R60 ;  /* 0x0000003c033c7220 */ /* 0x040fe20000410000 */
[----:B------:R-:W-:Y:S01]  /*14a80*/  MUFU.EX2 R166, R166 ;  /* 0x000000a600a67308 */ /* 0x000fe20000000800 */
[C---:B------:R-:W-:Y:S02]  /*14a90*/  FMUL.FTZ R61, R3.reuse, R61 ;  /* 0x0000003d033d7220 */ /* 0x040fe40000410000 */
[C---:B------:R-:W-:Y:S02]  /*14aa0*/  FMUL.FTZ R64, R3.reuse, R64 ;  /* 0x0000004003407220 */ /* 0x040fe40000410000 */
[C---:B---3--:R-:W-:Y:S02]  /*14ab0*/  FMUL.FTZ R6, R2.reuse, R130 ;  /* 0x0000008202067220 */ /* 0x048fe40000410000 */
[C---:B------:R-:W-:Y:S02]  /*14ac0*/  FMUL.FTZ R7, R2.reuse, R131 ;  /* 0x0000008302077220 */ /* 0x040fe40000410000 */
[----:B------:R-:W-:Y:S01]  /*14ad0*/  LDSM.16.MT88.4 R128, [R190+0x2900] ;  /* 0x00290000be80783b */ /* 0x000fe20000004200 */
[C---:B------:R-:W-:Y:S01]  /*14ae0*/  FMUL.FTZ R10, R2.reuse, R126 ;  /* 0x0000007e020a7220 */ /* 0x040fe20000410000 */
[----:B------:R-:W1:Y:S01]  /*14af0*/  MUFU.EX2 R167, R167 ;  /* 0x000000a700a77308 */ /* 0x000e620000000800 */
[C---:B------:R-:W-:Y:S02]  /*14b00*/  FMUL.FTZ R11, R2.reuse, R127 ;  /* 0x0000007f020b7220 */ /* 0x040fe40000410000 */
[C---:B--2---:R-:W-:Y:S03]  /*14b10*/  HMMA.16816.F32.BF16 R4, R136.reuse, R12, R4 ;  /* 0x0000000c8804723c */ /* 0x044fe60000041804 */
        /* <DEDUP_REMOVED lines=96> */
[----:B------:R-:W-:Y:S02]  /*15120*/  FMUL.FTZ R85, R3, R85 ;  /* 0x0000005503557220 */ /* 0x000fe40000410000 */
[C---:B------:R-:W-:Y:S01]  /*15130*/  HMMA.16816.F32.BF16 R72, R136.reuse, R110, R72 ;  /* 0x0000006e8848723c */ /* 0x040fe20000041848 */
[----:B------:R-:W4:Y:S01]  /*15140*/  LDSM.16.MT88.4 R108, [R188+0x4100] ;  /* 0x00410000bc6c783b */ /* 0x000f220000004200 */
[----:B------:R-:W-:Y:S02]  /*15150*/  MUFU.EX2 R235, R235 ;  /* 0x000000eb00eb7308 */ /* 0x000fe40000000800 */
[C---:B------:R-:W-:Y:S02]  /*15160*/  FMUL.FTZ R86, R2.reuse, R86 ;  /* 0x0000005602567220 */ /* 0x040fe40000410000 */
[C---:B------:R-:W-:Y:S02]  /*15170*/  FMUL.FTZ R87, R2.reuse, R87 ;  /* 0x0000005702577220 */ /* 0x040fe40000410000 */
[--C-:B------:R-:W-:Y:S01]  /*15180*/  FFMA.FTZ R171, R171, c[0x0][0x2d0], -R144.reuse ;  /* 0x0000b400abab7a23 */ /* 0x100fe20000010890 */
[C---:B---3--:R-:W-:Y:S03]  /*15190*/  HMMA.16816.F32.BF16 R76, R136.reuse, R100, R76 ;  /* 0x00000064884c723c */ /* 0x048fe6000004184c */
[C---:B------:R-:W-:Y:S01]  /*151a0*/  FMUL.FTZ R88, R3.reuse, R88 ;  /* 0x0000005803587220 */ /* 0x040fe20000410000 */
[----:B------:R-:W-:Y:S01]  /*151b0*/  MUFU.EX2 R236, R236 ;  /* 0x000000ec00ec7308 */ /* 0x000fe20000000800 */
[----:B------:R-:W-:Y:S02]  /*151c0*/  FMUL.FTZ R89, R3, R89 ;  /* 0x0000005903597220 */ /* 0x000fe40000410000 */
[C---:B------:R-:W-:Y:S01]  /*151d0*/  FMUL.FTZ R90, R2.reuse, R90 ;  /* 0x0000005a025a7220 */ /* 0x040fe20000410000 */
[C---:B------:R-:W-:Y:S04]  /*151e0*/  HMMA.16816.F32.BF16 R80, R136.reuse, R102, R80 ;  /* 0x000000668850723c */ /* 0x040fe80000041850 */
[C---:B------:R-:W-:Y:S01]  /*151f0*/  FMUL.FTZ R91, R2.reuse, R91 ;  /* 0x0000005b025b7220 */ /* 0x040fe20000410000 */
[----:B------:R-:W-:Y:S01]  /*15200*/  F2FP.BF16.PACK_AB R100, R167, R166 ;  /* 0x000000a6a764723e */ /* 0x000fe200000010ff */
[----:B------:R-:W-:Y:S01]  /*15210*/  FMUL.FTZ R92, R3, R92 ;  /* 0x0000005c035c7220 */ /* 0x000fe20000410000 */
[----:B--2---:R-:W-:Y:S01]  /*15220*/  F2FP.BF16.PACK_AB R102, R169, R168 ;  /* 0x000000a8a966723e */ /* 0x004fe200000010ff */
[C---:B-1----:R-:W-:Y:S01]  /*15230*/  HMMA.16816.F32.BF16 R84, R136.reuse, R104, R84 ;  /* 0x000000688854723c */ /* 0x042fe20000041854 */
[----:B------:R-:W1:Y:S03]  /*15240*/  MUFU.EX2 R171, R171 ;  /* 0x000000ab00ab7308 */ /* 0x000e660000000800 */
[----:B------:R-:W-:Y:S01]  /*15250*/  FMUL.FTZ R93, R3, R93 ;  /* 0x0000005d035d7220 */ /* 0x000fe20000410000 */
[----:B-----5:R-:W-:Y:S01]  /*15260*/  F2FP.BF16.PACK_AB R103, R173, R172 ;  /* 0x000000acad67723e */ /* 0x020fe200000010ff */
[C---:B------:R-:W-:Y:S02]  /*15270*/  FMUL.FTZ R94, R2.reuse, R94 ;  /* 0x0000005e025e7220 */ /* 0x040fe40000410000 */
[C---:B------:R-:W-:Y:S01]  /*15280*/  HMMA.16816.F32.BF16 R88, R136.reuse, R106, R88 ;  /* 0x0000006a8858723c */ /* 0x040fe20000041858 */
[----:B------:R-:W2:Y:S02]  /*15290*/  LDSM.16.MT88.4 R104, [R189+0x900] ;  /* 0x00090000bd68783b */ /* 0x000ea40000004200 */
[----:B------:R-:W-:Y:S01]  /*152a0*/  MUFU.EX2 R237, R237 ;  /* 0x000000ed00ed7308 */ /* 0x000fe20000000800 */
[C---:B------:R-:W-:Y:S02]  /*152b0*/  FMUL.FTZ R95, R2.reuse, R95 ;  /* 0x0000005f025f7220 */ /* 0x040fe40000410000 */
[C---:B------:R-:W-:Y:S02]  /*152c0*/  FMUL.FTZ R96, R3.reuse, R96 ;  /* 0x0000006003607220 */ /* 0x040fe40000410000 */
[----:B------:R-:W-:Y:S03]  /*152d0*/  FMUL.FTZ R97, R3, R97 ;  /* 0x0000006103617220 */ /* 0x000fe60000410000 */
[C---:B----4-:R-:W-:Y:S03]  /*152e0*/  HMMA.16816.F32.BF16 R92, R136.reuse, R108, R92 ;  /* 0x0000006c885c723c */ /* 0x050fe6000004185c */
[C---:B------:R-:W-:Y:S02]  /*152f0*/  FMUL.FTZ R98, R2.reuse, R98 ;  /* 0x0000006202627220 */ /* 0x040fe40000410000 */
[C---:B------:R-:W-:Y:S01]  /*15300*/  FMUL.FTZ R99, R2.reuse, R99 ;  /* 0x0000006302637220 */ /* 0x040fe20000410000 */
[----:B-1----:R-:W-:Y:S01]  /*15310*/  F2FP.BF16.PACK_AB R101, R171, R170 ;  /* 0x000000aaab65723e */ /* 0x002fe200000010ff */
        /* <DEDUP_REMOVED lines=134> */
[----:B------:R-:W-:Y:S01]  /*15b80*/  FADD.FTZ R2, R173, R2 ;  /* 0x00000002ad027221 */ /* 0x000fe20000010000 */
[----:B------:R-:W-:Y:S03]  /*15b90*/  IADD3 R173, R224, -0x1, RZ ;  /* 0xffffffffe0ad7810 */ /* 0x000fe60007ffe0ff */
[----:B------:R-:W-:Y:S01]  /*15ba0*/  FADD.FTZ R175, R175, R2 ;  /* 0x00000002afaf7221 */ /* 0x000fe20000010000 */
[----:B------:R-:W-:Y:S04]  /*15bb0*/  HMMA.16816.F32.BF16 R96, R136, R14, R96 ;  /* 0x0000000e8860723c */ /* 0x000fe80000041860 */
[----:B------:R-:W-:Y:S01]  /*15bc0*/  FADD.FTZ R228, R228, R175 ;  /* 0x000000afe4e47221 */ /* 0x000fe20000010000 */
[----:B------:R-:W-:Y:S02]  /*15bd0*/  MOV R224, R173 ;  /* 0x000000ad00e07202 */ /* 0x000fe40000000f00 */
[-C--:B------:R-:W-:Y:S01]  /*15be0*/  MOV R12, R132.reuse ;  /* 0x00000084000c7202 */ /* 0x080fe20000000f00 */
[----:B------:R-:W-:Y:S01]  /*15bf0*/  FADD.FTZ R229, R229, R228 ;  /* 0x000000e4e5e57221 */ /* 0x000fe20000010000 */
[----:B------:R-:W-:Y:S03]  /*15c00*/  MOV R2, R132 ;  /* 0x0000008400027202 */ /* 0x000fe60000000f00 */
[----:B------:R-:W-:Y:S04]  /*15c10*/  FADD.FTZ R230, R230, R229 ;  /* 0x000000e5e6e67221 */ /* 0x000fe80000010000 */
[----:B------:R-:W-:Y:S04]  /*15c20*/  FADD.FTZ R235, R235, R230 ;  /* 0x000000e6ebeb7221 */ /* 0x000fe80000010000 */
[----:B------:R-:W-:Y:S04]  /*15c30*/  FADD.FTZ R236, R236, R235 ;  /* 0x000000ebecec7221 */ /* 0x000fe80000010000 */
[----:B------:R-:W-:Y:S04]  /*15c40*/  FADD.FTZ R209, R237, R236 ;  /* 0x000000ecedd17221 */ /* 0x000fe80000010000 */
[----:B------:R-:W-:Y:S01]  /*15c50*/  FADD.FTZ R209, R238, R209 ;  /* 0x000000d1eed17221 */ /* 0x000fe20000010000 */
[----:B------:R-:W-:-:S05]  /*15c60*/  @P0 BRA `(.L_x_405) ;  /* 0xffffcc2000000947 */ /* 0x000fca000383ffff */
.L_x_396:
        /* <DEDUP_REMOVED lines=23> */
.L_x_407:
[----:B------:R-:W-:Y:S02]  /*15de0*/  ULDC UR4, c[0x0][0x32c] ;  /* 0x0000cb0000047ab9 */ /* 0x000fe40000000800 */
[----:B------:R-:W-:-:S03]  /*15df0*/  UISETP.NE.AND UP0, UPT, UR4, 0x1, UPT ;  /* 0x000000010400788c */ /* 0x000fc6000bf05270 */
[----:B------:R-:W-:Y:S02]  /*15e00*/  ULDC.64 UR4, c[0x0][0x330] ;  /* 0x0000cc0000047ab9 */ /* 0x000fe40000000a00 */
[----:B------:R-:W-:-:S07]  /*15e10*/  UIMAD.WIDE.U32 UR16, UR10, UR4, URZ ;  /* 0x000000040a1072a5 */ /* 0x000fce000f8e003f */
[----:B------:R-:W-:Y:S02]  /*15e20*/  @UP0 UMOV UR13, UR17 ;  /* 0x00000011000d0c82 */ /* 0x000fe40008000000 */
[----:B------:R-:W-:Y:S02]  /*15e30*/  @UP0 USHF.R.U32.HI UR10, URZ, UR5, UR13 ;  /* 0x000000053f0a0299 */ /* 0x000fe4000801160d */
.L_x_408:
[----:B------:R-:W-:Y:S02]  /*15e40*/  ULDC UR4, c[0x0][0x32c] ;  /* 0x0000cb0000047ab9 */ /* 0x000fe40000000800 */
[----:B------:R-:W-:-:S04]  /*15e50*/  UIMAD UR4, UR10, UR4, URZ ;  /* 0x000000040a0472a4 */ /* 0x000fc8000f8e023f */
[----:B------:R-:W-:-:S04]  /*15e60*/  UISETP.LT.AND UP0, UPT, UR9, UR4, UPT ;  /* 0x000000040900728c */ /* 0x000fc8000bf01270 */
[----:B------:R-:W-:-:S04]  /*15e70*/  USEL UR9, UR9, UR4, !UP0 ;  /* 0x0000000409097287 */ /* 0x000fc8000c000000 */
.L_x_406:
[----:B------:R-:W-:-:S04]  /*15e80*/  UIADD3 UR9, UR9, 0x3f, URZ ;  /* 0x0000003f09097890 */ /* 0x000fc8000fffe03f */
[----:B------:R-:W-:-:S04]  /*15e90*/  USHF.R.S32.HI UR4, URZ, 0x1f, UR9 ;  /* 0x0000001f3f047899 */ /* 0x000fc80008011409 */
[----:B------:R-:W-:-:S04]  /*15ea0*/  ULEA.HI UR4, UR4, UR9, URZ, 0x6 ;  /* 0x0000000904047291 */ /* 0x000fc8000f8f303f */
[----:B------:R-:W-:-:S04]  /*15eb0*/  USHF.R.S32.HI UR4, URZ, 0x6, UR4 ;  /* 0x000000063f047899 */ /* 0x000fc80008011404 */
[----:B------:R-:W-:-:S04]  /*15ec0*/  UISETP.LT.AND UP0, UPT, UR8, UR4, UPT ;  /* 0x000000040800728c */ /* 0x000fc8000bf01270 */
[----:B------:R-:W-:-:S06]  /*15ed0*/  USEL UR4, UR8, UR4, !UP0 ;  /* 0x0000000408047287 */ /* 0x000fcc000c000000 */
[----:B------:R-:W-:-:S13]  /*15ee0*/  ISETP.GE.AND P0, PT, R173, UR4, PT ;  /* 0x00000004ad007c0c */ /* 0x000fda000bf06270 */
[----:B------:R-:W-:Y:S05]  /*15ef0*/  @!P0 BRA `(.L_x_409) ;  /* 0x00002a0000008947 */ /* 0x000fea0003800000 */
[----:B------:R-:W-:Y:S01]  /*15f00*/  IADD3 RZ, P3, R200, 0x40, RZ ;  /* 0x00000040c8ff7810 */ /* 0x000fe20007f7e0ff */
[----:B------:R-:W-:Y:S01]  /*15f10*/  IMAD.MOV.U32 R133, RZ, RZ, R12 ;  /* 0x000000ffff857224 */ /* 0x000fe200078e000c */
[C---:B------:R-:W-:Y:S01]  /*15f20*/  IADD3 RZ, P1, R204.reuse, 0x40, RZ ;  /* 0x00000040ccff7810 */ /* 0x040fe20007f3e0ff */
[----:B------:R-:W-:Y:S01]  /*15f30*/  IMAD.MOV.U32 R3, RZ, RZ, R0 ;  /* 0x000000ffff037224 */ /* 0x000fe200078e0000 */
[----:B------:R-:W-:Y:S01]  /*15f40*/  IADD3 RZ, P0, R204, 0x80, RZ ;  /* 0x00000080ccff7810 */ /* 0x000fe20007f1e0ff */
[----:B------:R-:W-:Y:S01]  /*15f50*/  IMAD.MOV.U32 R222, RZ, RZ, R173 ;  /* 0x000000ffffde7224 */ /* 0x000fe200078e00ad */
[C---:B------:R-:W-:Y:S01]  /*15f60*/  IADD3 RZ, P2, R200.reuse, 0x80, RZ ;  /* 0x00000080c8ff7810 */ /* 0x040fe20007f5e0ff */
[----:B------:R-:W-:Y:S01]  /*15f70*/  IMAD.X R221, RZ, RZ, R207, P3 ;  /* 0x000000ffffdd7224 */ /* 0x000fe200018e06cf */
[C---:B------:R-:W-:Y:S01]  /*15f80*/  IADD3 R215, R200.reuse, 0x40, RZ ;  /* 0x00000040c8d77810 */ /* 0x040fe20007ffe0ff */
[--C-:B------:R-:W-:Y:S01]  /*15f90*/  IMAD.X R219, RZ, RZ, R211.reuse, P1 ;  /* 0x000000ffffdb7224 */ /* 0x100fe200008e06d3 */
[----:B------:R-:W-:Y:S01]  /*15fa0*/  IADD3.X R220, RZ, R207, RZ, P2, !PT ;  /* 0x000000cfffdc7210 */ /* 0x000fe200017fe4ff */
[----:B------:R-:W-:Y:S01]  /*15fb0*/  IMAD.X R218, RZ, RZ, R211, P0 ;  /* 0x000000ffffda7224 */ /* 0x000fe200000e06d3 */
[----:B------:R-:W-:Y:S01]  /*15fc0*/  IADD3 R214, R200, 0x80, RZ ;  /* 0x00000080c8d67810 */ /* 0x000fe20007ffe0ff */
[----:B------:R-:W-:Y:S01]  /*15fd0*/  IMAD.MOV.U32 R216, RZ, RZ, c[0x0][0x20c] ;  /* 0x00008300ffd87624 */ /* 0x000fe200078e00ff */
[----:B------:R-:W-:-:S02]  /*15fe0*/  IADD3 R213, R204, 0x40, RZ ;  /* 0x00000040ccd57810 */ /* 0x000fc40007ffe0ff */
[----:B------:R-:W-:Y:S02]  /*15ff0*/  IADD3 R134, R204, 0x80, RZ ;  /* 0x00000080cc867810 */ /* 0x000fe40007ffe0ff */
[----:B------:R-:W-:Y:S02]  /*16000*/  MOV R217, c[0x0][0x208] ;  /* 0x0000820000d97a02 */ /* 0x000fe40000000f00 */
.L_x_410:
[----:B------:R-:W-:Y:S04]  /*16010*/  DEPBAR.LE SB0, 0x0 ;  /* 0x000080000000791a */ /* 0x000fe80000000000 */
[----:B------:R-:W-:Y:S01]  /*16020*/  BAR.SYNC.DEFER_BLOCKING 0x0 ;  /* 0x0000000000007b1d */ /* 0x000fe20000010000 */
[C---:B------:R-:W-:Y:S02]  /*16030*/  ISETP.LT.AND P0, PT, R222.reuse, UR8, PT ;  /* 0x00000008de007c0c */ /* 0x040fe4000bf01270 */
[----:B------:R-:W-:Y:S11]  /*16040*/  ISETP.NE.AND P4, PT, R199, RZ, PT ;  /* 0x000000ffc700720c */ /* 0x000ff60003f85270 */
[----:B------:R-:W-:Y:S01]  /*16050*/  @!P0 SHF.R.S32.HI R159, RZ, 0x1f, R222 ;  /* 0x0000001fff9f8819 */ /* 0x000fe200000114de */
[----:B------:R-:W-:Y:S04]  /*16060*/  @!P0 IMAD.WIDE.U32 R20, R222, c[0x0][0x208], RZ ;  /* 0x00008200de148a25 */ /* 0x000fe800078e00ff */
[----:B------:R-:W-:Y:S01]  /*16070*/  @!P0 IMAD R159, R159, c[0x0][0x208], RZ ;  /* 0x000082009f9f8a24 */ /* 0x000fe200078e02ff */
[----:B------:R-:W-:Y:S03]  /*16080*/  @!P0 SHF.L.U32 R29, R20, 0x6, RZ ;  /* 0x00000006141d8819 */ /* 0x000fe600000006ff */
[----:B------:R-:W-:Y:S01]  /*16090*/  @!P0 IMAD R159, R222, c[0x0][0x20c], R159 ;  /* 0x00008300de9f8a24 */ /* 0x000fe200078e029f */
[----:B------:R-:W-:Y:S01]  /*160a0*/  LDSM.16.M88.4 R32, [R198+0xc100] ;  /* 0x00c10000c620783b */ /* 0x000fe20000000200 */
[C---:B------:R-:W-:Y:S02]  /*160b0*/  @!P0 IADD3 R2, P1, R29.reuse, R215, RZ ;  /* 0x000000d71d028210 */ /* 0x040fe40007f3e0ff */
[----:B------:R-:W-:Y:S02]  /*160c0*/  @!P0 IADD3 R31, P2, R29, R200, RZ ;  /* 0x000000c81d1f8210 */ /* 0x000fe40007f5e0ff */
[----:B------:R-:W-:Y:S02]  /*160d0*/  @!P0 IADD3 R159, R21, R159, RZ ;  /* 0x0000009f159f8210 */ /* 0x000fe40007ffe0ff */
[----:B------:R-:W-:Y:S01]  /*160e0*/  @!P0 IADD3 R0, P3, R29, R214, RZ ;  /* 0x000000d61d008210 */ /* 0x000fe20007f7e0ff */
[----:B------:R-:W1:Y:S01]  /*160f0*/  LDSM.16.M88.4 R8, [R197+0x6100] ;  /* 0x00610000c508783b */ /* 0x000e620000000200 */
[----:B------:R-:W-:Y:S04]  /*16100*/  @!P0 SHF.L.U64.HI R159, R20, 0x6, R159 ;  /* 0x00000006149f8819 */ /* 0x000fe8000001029f */
[----:B------:R-:W-:Y:S02]  /*16110*/  @!P0 IADD3.X R28, R159, R207, RZ, P2, !PT ;  /* 0x000000cf9f1c8210 */ /* 0x000fe400017fe4ff */
[C---:B------:R-:W-:Y:S01]  /*16120*/  @!P0 LEA R164, P2, R31.reuse, c[0x0][0x1f8], 0x1 ;  /* 0x00007e001fa48a11 */ /* 0x040fe200078408ff */
[----:B------:R-:W2:Y:S03]  /*16130*/  LDSM.16.M88.4 R16, [R197+0x6900] ;  /* 0x00690000c510783b */ /* 0x000ea60000000200 */
[----:B------:R-:W-:Y:S02]  /*16140*/  @!P0 LEA.HI.X R165, R31, c[0x0][0x1fc], R28, 0x1, P2 ;  /* 0x00007f001fa58a11 */ /* 0x000fe400010f0c1c */
[C---:B------:R-:W-:Y:S02]  /*16150*/  @!P0 LEA R168, P2, R0.reuse, c[0x0][0x1f8], 0x1 ;  /* 0x00007e0000a88a11 */ /* 0x040fe400078408ff */
[C---:B------:R-:W-:Y:S01]  /*16160*/  @!P0 IADD3.X R31, R159.reuse, R220, RZ, P3, !PT ;  /* 0x000000dc9f1f8210 */ /* 0x040fe20001ffe4ff */
[----:B------:R-:W3:Y:S03]  /*16170*/  LDSM.16.M88.4 R24, [R197+0x7100] ;  /* 0x00710000c518783b */ /* 0x000ee60000000200 */
[----:B------:R-:W-:Y:S05]  /*16180*/  @!P0 LEA.HI.X R169, R0, c[0x0][0x1fc], R31, 0x1, P2 ;  /* 0x00007f0000a98a11 */ /* 0x000fea00010f0c1f */
        /* <DEDUP_REMOVED lines=10> */
[----:B------:R-:W-:Y:S02]  /*16230*/  @!P0 IADD3.X R25, R159, R221, RZ, P1, !PT ;  /* 0x000000dd9f198210 */ /* 0x000fe40000ffe4ff */
[C---:B------:R-:W-:Y:S04]  /*16240*/  @!P0 LEA R166, P1, R2.reuse, c[0x0][0x1f8], 0x1 ;  /* 0x00007e0002a68a11 */ /* 0x040fe800078208ff */
[----:B------:R-:W-:Y:S02]  /*16250*/  @!P0 LEA.HI.X R167, R2, c[0x0][0x1fc], R25, 0x1, P1 ;  /* 0x00007f0002a78a11 */ /* 0x000fe400008f0c19 */
[C---:B------:R-:W-:Y:S01]  /*16260*/  HMMA.16816.F32.BF16 R24, R32.reuse, R26, RZ ;  /* 0x0000001a2018723c */ /* 0x040fe200000418ff */
[C---:B------:R-:W-:Y:S04]  /*16270*/  @!P0 LEA R29, P1, R217.reuse, R29, 0x5 ;  /* 0x0000001dd91d8211 */ /* 0x040fe800078228ff */
[----:B------:R-:W-:Y:S02]  /*16280*/  @!P0 LEA.HI.X R159, R217, R159, R216, 0x5, P1 ;  /* 0x0000009fd99f8211 */ /* 0x000fe400008f2cd8 */
[C---:B------:R-:W-:Y:S02]  /*16290*/  @!P0 IADD3 R132, P3, R29.reuse, R200, RZ ;  /* 0x000000c81d848210 */ /* 0x040fe40007f7e0ff */
[C---:B------:R-:W-:Y:S03]  /*162a0*/  @!P0 IADD3 R0, P2, R29.reuse, R215, RZ ;  /* 0x000000d71d008210 */ /* 0x040fe60007f5e0ff */
[----:B------:R-:W-:Y:S02]  /*162b0*/  @!P0 IADD3 R2, P1, R29, R214, RZ ;  /* 0x000000d61d028210 */ /* 0x000fe40007f3e0ff */
[C---:B----4-:R-:W-:Y:S01]  /*162c0*/  HMMA.16816.F32.BF16 R28, R32.reuse, R136, RZ ;  /* 0x00000088201c723c */ /* 0x050fe200000418ff */
[C---:B------:R-:W-:Y:S02]  /*162d0*/  @!P0 IADD3.X R157, R159.reuse, R207, RZ, P3, !PT ;  /* 0x000000cf9f9d8210 */ /* 0x040fe40001ffe4ff */
[----:B------:R-:W-:Y:S02]  /*162e0*/  @!P0 LEA R174, P3, R132, c[0x0][0x1f8], 0x1 ;  /* 0x00007e0084ae8a11 */ /* 0x000fe400078608ff */
[C---:B------:R-:W-:Y:S02]  /*162f0*/  @!P0 IADD3.X R135, R159.reuse, R221, RZ, P2, !PT ;  /* 0x000000dd9f878210 */ /* 0x040fe400017fe4ff */
[----:B------:R-:W-:Y:S01]  /*16300*/  @!P0 IADD3.X R137, R159, R220, RZ, P1, !PT ;  /* 0x000000dc9f898210 */ /* 0x000fe20000ffe4ff */
[----:B------:R-:W-:Y:S01]  /*16310*/  HMMA.16816.F32.BF16 R32, R32, R138, RZ ;  /* 0x0000008a2020723c */ /* 0x000fe200000418ff */
[----:B------:R-:W-:Y:S03]  /*16320*/  @!P0 LEA R170, P1, R2, c[0x0][0x1f8], 0x1 ;  /* 0x00007e0002aa8a11 */ /* 0x000fe600078208ff */
[----:B------:R-:W-:Y:S02]  /*16330*/  @!P0 LEA.HI.X R175, R132, c[0x0][0x1fc], R157, 0x1, P3 ;  /* 0x00007f0084af8a11 */ /* 0x000fe400018f0c9d */
[----:B------:R-:W-:Y:S02]  /*16340*/  @!P0 LEA.HI.X R171, R2, c[0x0][0x1fc], R137, 0x1, P1 ;  /* 0x00007f0002ab8a11 */ /* 0x000fe400008f0c89 */
[C---:B-1----:R-:W-:Y:S01]  /*16350*/  HMMA.16816.F32.BF16 R4, R140.reuse, R144, R4 ;  /* 0x000000908c04723c */ /* 0x042fe20000041804 */
[----:B------:R-:W1:Y:S04]  /*16360*/  LDSM.16.M88.4 R136, [R185] ;  /* 0x00000000b988783b */ /* 0x000e680000000200 */
[C---:B------:R-:W-:Y:S03]  /*16370*/  @!P0 LEA R172, P2, R0.reuse, c[0x0][0x1f8], 0x1 ;  /* 0x00007e0000ac8a11 */ /* 0x040fe600078408ff */
[C---:B------:R-:W-:Y:S01]  /*16380*/  HMMA.16816.F32.BF16 R8, R140.reuse, R146, R8 ;  /* 0x000000928c08723c */ /* 0x040fe20000041808 */
[----:B------:R-:W-:Y:S01]  /*16390*/  @!PT LDS RZ, [RZ] ;  /* 0x00000000fffff984 */ /* 0x000fe20000000800 */
[----:B------:R-:W-:Y:S01]  /*163a0*/  @!PT LDS RZ, [RZ] ;  /* 0x00000000fffff984 */ /* 0x000fe20000000800 */
[----:B------:R-:W-:Y:S01]  /*163b0*/  @!PT LDS RZ, [RZ] ;  /* 0x00000000fffff984 */ /* 0x000fe20000000800 */
[----:B------:R3:W-:Y:S03]  /*163c0*/  @!P0 LDGSTS.E.BYPASS.LTC128B.128 [R202+0x100], [R164.64], !P5 ;  /* 0x00100000a4ca8fae */ /* 0x0007e6000e901d5c */
[----:B------:R-:W-:Y:S04]  /*163d0*/  @!P0 LEA.HI.X R173, R0, c[0x0][0x1fc], R135, 0x1, P2 ;  /* 0x00007f0000ad8a11 */ /* 0x000fe800010f0c87 */
[C---:B-----5:R-:W-:Y:S01]  /*163e0*/  HMMA.16816.F32.BF16 R12, R140.reuse, R148, R12 ;  /* 0x000000948c0c723c */ /* 0x060fe2000004180c */
[----:B------:R3:W-:Y:S07]  /*163f0*/  @!P0 LDGSTS.E.BYPASS.LTC128B.128 [R202+0x2100], [R166.64], !P6 ;  /* 0x02100000a6ca8fae */ /* 0x0007ee000f101d5c */
[C---:B------:R-:W-:Y:S01]  /*16400*/  HMMA.16816.F32.BF16 R16, R140.reuse, R150, R16 ;  /* 0x000000968c10723c */ /* 0x040fe20000041810 */
[----:B------:R4:W-:Y:S07]  /*16410*/  @!P0 LDGSTS.E.BYPASS.LTC128B.128 [R202+0x4100], [R168.64], !P4 ;  /* 0x04100000a8ca8fae */ /* 0x0009ee000e101d5c */
[C---:B--2---:R-:W-:Y:S01]  /*16420*/  HMMA.16816.F32.BF16 R20, R140.reuse, R152, R20 ;  /* 0x000000988c14723c */ /* 0x044fe20000041814 */
[----:B------:R2:W-:Y:S07]  /*16430*/  @!P0 LDGSTS.E.BYPASS.LTC128B.128 [R202+0x1100], [R174.64], !P5 ;  /* 0x01100000aeca8fae */ /* 0x0005ee000e901d5c */
[C---:B------:R-:W-:Y:S01]  /*16440*/  HMMA.16816.F32.BF16 R24, R140.reuse, R154, R24 ;  /* 0x0000009a8c18723c */ /* 0x040fe20000041818 */
[----:B------:R2:W-:Y:S07]  /*16450*/  @!P0 LDGSTS.E.BYPASS.LTC128B.128 [R202+0x3100], [R172.64], !P6 ;  /* 0x03100000acca8fae */ /* 0x0005ee000f101d5c */
[C---:B-1----:R-:W-:Y:S01]  /*16460*/  HMMA.16816.F32.BF16 R28, R140.reuse, R136, R28 ;  /* 0x000000888c1c723c */ /* 0x042fe2000004181c */
[----:B------:R4:W-:Y:S02]  /*16470*/  @!P0 LDGSTS.E.BYPASS.LTC128B.128 [R202+0x5100], [R170.64], !P4 ;  /* 0x05100000aaca8fae */ /* 0x0009e4000e101d5c */
[C---:B------:R-:W-:Y:S05]  /*16480*/  ISETP.GT.AND P0, PT, R222.reuse, UR8, PT ;  /* 0x00000008de007c0c */ /* 0x040fea000bf04270 */
[----:B------:R-:W-:Y:S01]  /*16490*/  HMMA.16816.F32.BF16 R32, R140, R138, R32 ;  /* 0x0000008a8c20723c */ /* 0x000fe20000041820 */
        /* <DEDUP_REMOVED lines=125> */
[----:B------:R-:W-:Y:S06]  /*16c70*/  BAR.SYNC.DEFER_BLOCKING 0x0 ;  /* 0x0000000000007b1d */ /* 0x000fec0000010000 */
[----:B------:R-:W-:Y:S01]  /*16c80*/  IADD3 R173, R222, -0x1, RZ ;  /* 0xffffffffdead7810 */ /* 0x000fe20007ffe0ff */
        /* <DEDUP_REMOVED lines=47> */
[----:B------:R-:W-:Y:S01]  /*16f80*/  @P0 IMAD R137, R173, c[0x0][0x1e4], R137 ;  /* 0x00007900ad890a24 */ /* 0x000fe200078e0289 */
[----:B-1----:R-:W-:Y:S01]  /*16f90*/  FMNMX.FTZ R0, R141, R2, !PT ;  /* 0x000000028d007209 */ /* 0x002fe20007810000 */
[----:B------:R-:W-:Y:S04]  /*16fa0*/  @P0 IMAD.WIDE.U32 R140, R173, c[0x0][0x1e0], RZ ;  /* 0x00007800ad8c0a25 */ /* 0x000fe800078e00ff */
[----:B------:R-:W-:Y:S01]  /*16fb0*/  FADD.FTZ R2, -R0, R3 ;  /* 0x0000000300027221 */ /* 0x000fe20000010100 */
[----:B------:R-:W-:Y:S01]  /*16fc0*/  @P0 SHF.L.U32 R139, R140, 0x6, RZ ;  /* 0x000000068c8b0819 */ /* 0x000fe200000006ff */
[----:B------:R-:W-:Y:S01]  /*16fd0*/  FMUL.FTZ R167, R0, c[0x0][0x2d0] ;  /* 0x0000b40000a77a20 */ /* 0x000fe20000410000 */
[----:B--2---:R-:W-:Y:S01]  /*16fe0*/  FMNMX.FTZ R132, R135, R132, !PT ;  /* 0x0000008487847209 */ /* 0x004fe20007810000 */
[----:B------:R-:W-:Y:S01]  /*16ff0*/  FMUL.FTZ R3, R2, c[0x0][0x2d0] ;  /* 0x0000b40002037a20 */ /* 0x000fe20000410000 */
[----:B------:R-:W-:Y:S01]  /*17000*/  @P0 IADD3 R137, R141, R137, RZ ;  /* 0x000000898d890210 */ /* 0x000fe20007ffe0ff */
[----:B------:R-:W-:Y:S01]  /*17010*/  FFMA.FTZ R162, R4, c[0x0][0x2d0], -R167 ;  /* 0x0000b40004a27a23 */ /* 0x000fe200000108a7 */
[----:B------:R-:W-:Y:S01]  /*17020*/  @P0 IADD3 R4, P1, R139, R204, RZ ;  /* 0x000000cc8b040210 */ /* 0x000fe20007f3e0ff */
[----:B------:R-:W-:Y:S01]  /*17030*/  FADD.FTZ R2, -R132, R133 ;  /* 0x0000008584027221 */ /* 0x000fe20000010100 */
[----:B------:R-:W-:Y:S01]  /*17040*/  @P0 SHF.L.U64.HI R137, R140, 0x6, R137 ;  /* 0x000000068c890819 */ /* 0x000fe20000010289 */
[--C-:B------:R-:W-:Y:S01]  /*17050*/  FFMA.FTZ R160, R9, c[0x0][0x2d0], -R167.reuse ;  /* 0x0000b40009a07a23 */ /* 0x100fe200000108a7 */
[----:B------:R-:W-:Y:S01]  /*17060*/  @P0 LEA R140, P2, R4, c[0x0][0x1c8], 0x1 ;  /* 0x00007200048c0a11 */ /* 0x000fe200078408ff */
[----:B------:R-:W-:Y:S01]  /*17070*/  FMUL.FTZ R133, R2, c[0x0][0x2d0] ;  /* 0x0000b40002857a20 */ /* 0x000fe20000410000 */
[----:B------:R-:W-:Y:S01]  /*17080*/  @P0 IADD3.X R135, R137, R211, RZ, P1, !PT ;  /* 0x000000d389870210 */ /* 0x000fe20000ffe4ff */
[----:B------:R-:W-:Y:S01]  /*17090*/  FFMA.FTZ R138, R8, c[0x0][0x2d0], -R167 ;  /* 0x0000b400088a7a23 */ /* 0x000fe200000108a7 */
[----:B------:R-:W-:Y:S01]  /*170a0*/  @P0 IADD3 R136, P1, R139, R213, RZ ;  /* 0x000000d58b880210 */ /* 0x000fe20007f3e0ff */
[----:B------:R1:W2:Y:S01]  /*170b0*/  MUFU.EX2 R2, R133 ;  /* 0x0000008500027308 */ /* 0x0002a20000000800 */
[----:B------:R-:W-:Y:S01]  /*170c0*/  @P0 LEA.HI.X R141, R4, c[0x0][0x1cc], R135, 0x1, P2 ;  /* 0x00007300048d0a11 */ /* 0x000fe200010f0c87 */
[----:B------:R-:W-:Y:S01]  /*170d0*/  FMUL.FTZ R165, R132, c[0x0][0x2d0] ;  /* 0x0000b40084a57a20 */ /* 0x000fe20000410000 */
[----:B------:R-:W-:Y:S01]  /*170e0*/  @P0 LEA R142, P3, R136, c[0x0][0x1c8], 0x1 ;  /* 0x00007200888e0a11 */ /* 0x000fe200078608ff */
[----:B------:R-:W-:Y:S01]  /*170f0*/  FFMA.FTZ R170, R16, c[0x0][0x2d0], -R167 ;  /* 0x0000b40010aa7a23 */ /* 0x000fe200000108a7 */
[----:B------:R-:W-:Y:S01]  /*17100*/  @P0 IADD3.X R135, R137, R219, RZ, P1, !PT ;  /* 0x000000db89870210 */ /* 0x000fe20000ffe4ff */
[----:B------:R3:W-:Y:S01]  /*17110*/  @P0 LDGSTS.E.BYPASS.LTC128B.128 [R202+0x6100], [R140.64], !P5 ;  /* 0x061000008cca0fae */ /* 0x0007e2000e901d5c */
[----:B------:R-:W-:Y:S02]  /*17120*/  FFMA.FTZ R164, R6, c[0x0][0x2d0], -R165 ;  /* 0x0000b40006a47a23 */ /* 0x000fe400000108a5 */
[----:B------:R-:W-:Y:S01]  /*17130*/  @P0 LEA.HI.X R143, R136, c[0x0][0x1cc], R135, 0x1, P3 ;  /* 0x00007300888f0a11 */ /* 0x000fe200018f0c87 */
[--C-:B------:R-:W-:Y:S01]  /*17140*/  FFMA.FTZ R161, R7, c[0x0][0x2d0], -R165.reuse ;  /* 0x0000b40007a17a23 */ /* 0x100fe200000108a5 */
[----:B------:R-:W-:Y:S01]  /*17150*/  MUFU.EX2 R135, R138 ;  /* 0x0000008a00877308 */ /* 0x000fe20000000800 */
[--C-:B------:R-:W-:Y:S02]  /*17160*/  FFMA.FTZ R163, R10, c[0x0][0x2d0], -R165.reuse ;  /* 0x0000b4000aa37a23 */ /* 0x100fe400000108a5 */
[----:B------:R3:W-:Y:S01]  /*17170*/  @P0 LDGSTS.E.BYPASS.LTC128B.128 [R202+0x8100], [R142.64], !P6 ;  /* 0x081000008eca0fae */ /* 0x0007e2000f101d5c */
[----:B------:R-:W-:Y:S02]  /*17180*/  FFMA.FTZ R166, R11, c[0x0][0x2d0], -R165 ;  /* 0x0000b4000ba67a23 */ /* 0x000fe400000108a5 */
[----:B------:R-:W-:Y:S02]  /*17190*/  FFMA.FTZ R171, R17, c[0x0][0x2d0], -R167 ;  /* 0x0000b40011ab7a23 */ /* 0x000fe400000108a7 */
[--C-:B------:R-:W-:Y:S02]  /*171a0*/  FFMA.FTZ R174, R18, c[0x0][0x2d0], -R165.reuse ;  /* 0x0000b40012ae7a23 */ /* 0x100fe400000108a5 */
[----:B------:R-:W4:Y:S01]  /*171b0*/  MUFU.EX2 R3, R3 ;  /* 0x0000000300037308 */ /* 0x000f220000000800 */
[----:B------:R-:W-:Y:S02]  /*171c0*/  FFMA.FTZ R223, R19, c[0x0][0x2d0], -R165 ;  /* 0x0000b40013df7a23 */ /* 0x000fe400000108a5 */
[----:B-1----:R-:W-:Y:S01]  /*171d0*/  FFMA.FTZ R133, R5, c[0x0][0x2d0], -R167 ;  /* 0x0000b40005857a23 */ /* 0x002fe200000108a7 */
[C---:B------:R-:W-:Y:S01]  /*171e0*/  @P0 IADD3 R5, P4, R139.reuse, R134, RZ ;  /* 0x000000868b050210 */ /* 0x040fe20007f9e0ff */
[C---:B--2---:R-:W-:Y:S01]  /*171f0*/  FMUL.FTZ R6, R2.reuse, R130 ;  /* 0x0000008202067220 */ /* 0x044fe20000410000 */
[----:B------:R-:W-:Y:S01]  /*17200*/  @P0 IADD3 R139, P1, R139, UR6, RZ ;  /* 0x000000068b8b0c10 */ /* 0x000fe2000ff3e0ff */
[C---:B------:R-:W-:Y:S01]  /*17210*/  FMUL.FTZ R7, R2.reuse, R131 ;  /* 0x0000008302077220 */ /* 0x040fe20000410000 */
[----:B------:R-:W-:Y:S01]  /*17220*/  @P0 IADD3.X R4, R137, R218, RZ, P4, !PT ;  /* 0x000000da89040210 */ /* 0x000fe200027fe4ff */
[C---:B------:R-:W-:Y:S01]  /*17230*/  FMUL.FTZ R10, R2.reuse, R126 ;  /* 0x0000007e020a7220 */ /* 0x040fe20000410000 */
[----:B------:R-:W-:Y:S01]  /*17240*/  ISETP.NE.AND P4, PT, R199, RZ, PT ;  /* 0x000000ffc700720c */ /* 0x000fe20003f85270 */
[----:B------:R-:W-:Y:S01]  /*17250*/  MUFU.EX2 R162, R162 ;  /* 0x000000a200a27308 */ /* 0x000fe20000000800 */
[C---:B------:R-:W-:Y:S01]  /*17260*/  @P0 LEA R144, P2, R5.reuse, c[0x0][0x1c8], 0x1 ;  /* 0x0000720005900a11 */ /* 0x040fe200078408ff */
[C---:B------:R-:W-:Y:S02]  /*17270*/  FMUL.FTZ R11, R2.reuse, R127 ;  /* 0x0000007f020b7220 */ /* 0x040fe40000410000 */
[C---:B------:R-:W-:Y:S01]  /*17280*/  FMUL.FTZ R102, R2.reuse, R102 ;  /* 0x0000006602667220 */ /* 0x040fe20000410000 */
[----:B------:R-:W-:Y:S01]  /*17290*/  @P0 LEA.HI.X R145, R5, c[0x0][0x1cc], R4, 0x1, P2 ;  /* 0x0000730005910a11 */ /* 0x000fe200010f0c04 */
[C---:B------:R-:W-:Y:S01]  /*172a0*/  FMUL.FTZ R103, R2.reuse, R103 ;  /* 0x0000006702677220 */ /* 0x040fe20000410000 */
[----:B------:R-:W-:Y:S01]  /*172b0*/  @P0 IADD3 R4, P3, R139, R204, RZ ;  /* 0x000000cc8b040210 */ /* 0x000fe20007f7e0ff */
[----:B------:R-:W-:Y:S01]  /*172c0*/  FMUL.FTZ R106, R2, R106 ;  /* 0x0000006a026a7220 */ /* 0x000fe20000410000 */
[----:B------:R-:W-:Y:S01]  /*172d0*/  @P0 IADD3.X R5, R137, UR7, RZ, P1, !PT ;  /* 0x0000000789050c10 */ /* 0x000fe20008ffe4ff */
[----:B------:R-:W1:Y:S01]  /*172e0*/  MUFU.EX2 R133, R133 ;  /* 0x0000008500857308 */ /* 0x000e620000000800 */
[----:B------:R-:W-:Y:S01]  /*172f0*/  @P0 IADD3 R8, P2, R139, R213, RZ ;  /* 0x000000d58b080210 */ /* 0x000fe20007f5e0ff */
[----:B------:R2:W-:Y:S01]  /*17300*/  @P0 LDGSTS.E.BYPASS.LTC128B.128 [R202+0xa100], [R144.64], !P4 ;  /* 0x0a10000090ca0fae */ /* 0x0005e2000e101d5c */
[----:B------:R-:W-:Y:S01]  /*17310*/  @P0 IADD3.X R9, R5, R211, RZ, P3, !PT ;  /* 0x000000d305090210 */ /* 0x000fe20001ffe4ff */
[C---:B----4-:R-:W-:Y:S01]  /*17320*/  FMUL.FTZ R100, R3.reuse, R100 ;  /* 0x0000006403647220 */ /* 0x050fe20000410000 */
[C---:B------:R-:W-:Y:S01]  /*17330*/  @P0 LEA R146, P3, R4.reuse, c[0x0][0x1c8], 0x1 ;  /* 0x0000720004920a11 */ /* 0x040fe200078608ff */
[----:B------:R-:W-:Y:S01]  /*17340*/  FMUL.FTZ R101, R3, R101 ;  /* 0x0000006503657220 */ /* 0x000fe20000410000 */
[----:B------:R-:W-:Y:S01]  /*17350*/  @P0 IADD3.X R137, R5, R219, RZ, P2, !PT ;  /* 0x000000db05890210 */ /* 0x000fe200017fe4ff */
[C---:B------:R-:W-:Y:S01]  /*17360*/  FMUL.FTZ R104, R3.reuse, R104 ;  /* 0x0000006803687220 */ /* 0x040fe20000410000 */
[----:B------:R-:W-:Y:S01]  /*17370*/  @P0 LEA.HI.X R147, R4, c[0x0][0x1cc], R9, 0x1, P3 ;  /* 0x0000730004930a11 */ /* 0x000fe200018f0c09 */
[----:B------:R-:W4:Y:S01]  /*17380*/  MUFU.EX2 R160, R160 ;  /* 0x000000a000a07308 */ /* 0x000f220000000800 */
[C---:B------:R-:W-:Y:S01]  /*17390*/  @P0 LEA R148, P2, R8.reuse, c[0x0][0x1c8], 0x1 ;  /* 0x0000720008940a11 */ /* 0x040fe200078408ff */
[----:B------:R-:W-:Y:S01]  /*173a0*/  FMUL.FTZ R4, R3, R128 ;  /* 0x0000008003047220 */ /* 0x000fe20000410000 */
[----:B------:R-:W-:Y:S01]  /*173b0*/  @P0 IADD3 R136, P1, R139, R134, RZ ;  /* 0x000000868b880210 */ /* 0x000fe20007f3e0ff */
[----:B------:R2:W-:Y:S01]  /*173c0*/  @P0 LDGSTS.E.BYPASS.LTC128B.128 [R202+0x7100], [R146.64], !P5 ;  /* 0x0710000092ca0fae */ /* 0x0005e2000e901d5c */
[----:B------:R-:W-:Y:S01]  /*173d0*/  @P0 LEA.HI.X R149, R8, c[0x0][0x1cc], R137, 0x1, P2 ;  /* 0x0000730008950a11 */ /* 0x000fe200010f0c89 */
[----:B------:R-:W-:Y:S01]  /*173e0*/  FMUL.FTZ R8, R3, R124 ;  /* 0x0000007c03087220 */ /* 0x000fe20000410000 */
[----:B------:R-:W-:Y:S01]  /*173f0*/  @P0 IADD3.X R5, R5, R218, RZ, P1, !PT ;  /* 0x000000da05050210 */ /* 0x000fe20000ffe4ff */
[C---:B------:R-:W-:Y:S01]  /*17400*/  FMUL.FTZ R9, R3.reuse, R125 ;  /* 0x0000007d03097220 */ /* 0x040fe20000410000 */
[C---:B------:R-:W-:Y:S01]  /*17410*/  @P0 LEA R150, P1, R136.reuse, c[0x0][0x1c8], 0x1 ;  /* 0x0000720088960a11 */ /* 0x040fe200078208ff */
[----:B------:R-:W-:Y:S01]  /*17420*/  MUFU.EX2 R164, R164 ;  /* 0x000000a400a47308 */ /* 0x000fe20000000800 */
[C---:B------:R-:W-:Y:S01]  /*17430*/  FMUL.FTZ R105, R3.reuse, R105 ;  /* 0x0000006903697220 */ /* 0x040fe20000410000 */
[----:B------:R5:W-:Y:S01]  /*17440*/  @P0 LDGSTS.E.BYPASS.LTC128B.128 [R202+0x9100], [R148.64], !P6 ;  /* 0x0910000094ca0fae */ /* 0x000be2000f101d5c */
[----:B------:R-:W-:Y:S01]  /*17450*/  @P0 LEA.HI.X R151, R136, c[0x0][0x1cc], R5, 0x1, P1 ;  /* 0x0000730088970a11 */ /* 0x000fe200008f0c05 */
[----:B------:R-:W-:Y:S01]  /*17460*/  FMUL.FTZ R5, R3, R129 ;  /* 0x0000008103057220 */ /* 0x000fe20000410000 */
[----:B-1----:R-:W-:Y:S01]  /*17470*/  F2FP.BF16.PACK_AB R128, R133, R162 ;  /* 0x000000a28580723e */ /* 0x002fe200000010ff */
[----:B------:R-:W-:Y:S02]  /*17480*/  FMUL.FTZ R107, R2, R107 ;  /* 0x0000006b026b7220 */ /* 0x000fe40000410000 */
[C---:B------:R-:W-:Y:S02]  /*17490*/  FMUL.FTZ R108, R3.reuse, R108 ;  /* 0x0000006c036c7220 */ /* 0x040fe40000410000 */
[----:B------:R5:W-:Y:S01]  /*174a0*/  @P0 LDGSTS.E.BYPASS.LTC128B.128 [R202+0xb100], [R150.64], !P4 ;  /* 0x0b10000096ca0fae */ /* 0x000be2000e101d5c */
[----:B------:R-:W1:Y:S01]  /*174b0*/  MUFU.EX2 R161, R161 ;  /* 0x000000a100a17308 */ /* 0x000e620000000800 */
[----:B------:R-:W-:Y:S01]  /*174c0*/  FMUL.FTZ R109, R3, R109 ;  /* 0x0000006d036d7220 */ /* 0x000fe20000410000 */
[----:B------:R-:W-:Y:S01]  /*174d0*/  ISETP.GT.AND P0, PT, R222, UR4, PT ;  /* 0x00000004de007c0c */ /* 0x000fe2000bf04270 */
[----:B------:R-:W-:Y:S01]  /*174e0*/  FMUL.FTZ R110, R2, R110 ;  /* 0x0000006e026e7220 */ /* 0x000fe20000410000 */
[----:B----4-:R-:W-:Y:S01]  /*174f0*/  F2FP.BF16.PACK_AB R130, R160, R135 ;  /* 0x00000087a082723e */ /* 0x010fe200000010ff */
[----:B------:R-:W-:Y:S02]  /*17500*/  FMUL.FTZ R111, R2, R111 ;  /* 0x0000006f026f7220 */ /* 0x000fe40000410000 */
[----:B------:R-:W4:Y:S01]  /*17510*/  LDSM.16.MT88.4 R136, [R195+0x100] ;  /* 0x00010000c388783b */ /* 0x000f220000004200 */
[--C-:B------:R-:W-:Y:S02]  /*17520*/  FFMA.FTZ R224, R28, c[0x0][0x2d0], -R167.reuse ;  /* 0x0000b4001ce07a23 */ /* 0x100fe400000108a7 */
[----:B------:R-:W-:Y:S01]  /*17530*/  MUFU.EX2 R163, R163 ;  /* 0x000000a300a37308 */ /* 0x000fe20000000800 */
[--C-:B------:R-:W-:Y:S02]  /*17540*/  FFMA.FTZ R225, R29, c[0x0][0x2d0], -R167.reuse ;  /* 0x0000b4001de17a23 */ /* 0x100fe400000108a7 */
[----:B------:R-:W-:Y:S02]  /*17550*/  FFMA.FTZ R226, R32, c[0x0][0x2d0], -R167 ;  /* 0x0000b40020e27a23 */ /* 0x000fe400000108a7 */
[----:B---3--:R-:W3:Y:S01]  /*17560*/  LDSM.16.MT88.4 R140, [R190+0x100] ;  /* 0x00010000be8c783b */ /* 0x008ee20000004200 */
[--C-:B------:R-:W-:Y:S02]  /*17570*/  FFMA.FTZ R227, R30, c[0x0][0x2d0], -R165.reuse ;  /* 0x0000b4001ee37a23 */ /* 0x100fe400000108a5 */
[--C-:B------:R-:W-:Y:S02]  /*17580*/  FFMA.FTZ R228, R31, c[0x0][0x2d0], -R165.reuse ;  /* 0x0000b4001fe47a23 */ /* 0x100fe400000108a5 */
[----:B------:R-:W5:Y:S01]  /*17590*/  MUFU.EX2 R166, R166 ;  /* 0x000000a600a67308 */ /* 0x000f620000000800 */
[----:B------:R-:W-:Y:S02]  /*175a0*/  FFMA.FTZ R229, R34, c[0x0][0x2d0], -R165 ;  /* 0x0000b40022e57a23 */ /* 0x000fe400000108a5 */
[----:B--2---:R-:W2:Y:S01]  /*175b0*/  LDSM.16.MT88.4 R144, [R189+0x100] ;  /* 0x00010000bd90783b */ /* 0x004ea20000004200 */
[----:B-1----:R-:W-:Y:S01]  /*175c0*/  F2FP.BF16.PACK_AB R129, R161, R164 ;  /* 0x000000a4a181723e */ /* 0x002fe200000010ff */
[C---:B------:R-:W-:Y:S02]  /*175d0*/  FMUL.FTZ R112, R3.reuse, R112 ;  /* 0x0000007003707220 */ /* 0x040fe40000410000 */
[C---:B------:R-:W-:Y:S02]  /*175e0*/  FMUL.FTZ R113, R3.reuse, R113 ;  /* 0x0000007103717220 */ /* 0x040fe40000410000 */
[C---:B------:R-:W-:Y:S01]  /*175f0*/  FMUL.FTZ R114, R2.reuse, R114 ;  /* 0x0000007202727220 */ /* 0x040fe20000410000 */
[----:B------:R-:W-:Y:S01]  /*17600*/  MUFU.EX2 R170, R170 ;  /* 0x000000aa00aa7308 */ /* 0x000fe20000000800 */
[----:B------:R-:W1:Y:S01]  /*17610*/  LDSM.16.MT88.4 R124, [R188+0x100] ;  /* 0x00010000bc7c783b */ /* 0x000e620000004200 */
[C---:B------:R-:W-:Y:S02]  /*17620*/  FMUL.FTZ R115, R2.reuse, R115 ;  /* 0x0000007302737220 */ /* 0x040fe40000410000 */
[C---:B------:R-:W-:Y:S02]  /*17630*/  FMUL.FTZ R116, R3.reuse, R116 ;  /* 0x0000007403747220 */ /* 0x040fe40000410000 */
[C---:B------:R-:W-:Y:S02]  /*17640*/  FMUL.FTZ R117, R3.reuse, R117 ;  /* 0x0000007503757220 */ /* 0x040fe40000410000 */
[C---:B------:R-:W-:Y:S01]  /*17650*/  FMUL.FTZ R118, R2.reuse, R118 ;  /* 0x0000007602767220 */ /* 0x040fe20000410000 */
[----:B------:R-:W-:Y:S01]  /*17660*/  LDSM.16.MT88.4 R16, [R190+0x900] ;  /* 0x00090000be10783b */ /* 0x000fe20000004200 */
[----:B------:R-:W-:Y:S01]  /*17670*/  FMUL.FTZ R119, R2, R119 ;  /* 0x0000007702777220 */ /* 0x000fe20000410000 */
[----:B------:R-:W1:Y:S01]  /*17680*/  MUFU.EX2 R171, R171 ;  /* 0x000000ab00ab7308 */ /* 0x000e620000000800 */
[C---:B------:R-:W-:Y:S01]  /*17690*/  FMUL.FTZ R120, R3.reuse, R120 ;  /* 0x0000007803787220 */ /* 0x040fe20000410000 */
[----:B-----5:R-:W-:Y:S01]  /*176a0*/  F2FP.BF16.PACK_AB R131, R166, R163 ;  /* 0x000000a3a683723e */ /* 0x020fe200000010ff */
[C---:B------:R-:W-:Y:S03]  /*176b0*/  FMUL.FTZ R121, R3.reuse, R121 ;  /* 0x0000007903797220 */ /* 0x040fe60000410000 */
[----:B------:R-:W-:Y:S01]  /*176c0*/  LDSM.16.MT88.4 R148, [R195+0x2900] ;  /* 0x00290000c394783b */ /* 0x000fe20000004200 */
[C---:B------:R-:W-:Y:S02]  /*176d0*/  FMUL.FTZ R122, R2.reuse, R122 ;  /* 0x0000007a027a7220 */ /* 0x040fe40000410000 */
[C---:B------:R-:W-:Y:S01]  /*176e0*/  FMUL.FTZ R123, R2.reuse, R123 ;  /* 0x0000007b027b7220 */ /* 0x040fe20000410000 */
[C---:B----4-:R-:W-:Y:S01]  /*176f0*/  HMMA.16816.F32.BF16 R4, R128.reuse, R136, R4 ;  /* 0x000000888004723c */ /* 0x050fe20000041804 */
[----:B------:R-:W-:Y:S03]  /*17700*/  MUFU.EX2 R174, R174 ;  /* 0x000000ae00ae7308 */ /* 0x000fe60000000800 */
[----:B------:R-:W-:Y:S01]  /*17710*/  LDSM.16.MT88.4 R152, [R190+0x2900] ;  /* 0x00290000be98783b */ /* 0x000fe20000004200 */
[C---:B------:R-:W-:Y:S02]  /*17720*/  FMUL.FTZ R36, R3.reuse, R36 ;  /* 0x0000002403247220 */ /* 0x040fe40000410000 */
[C---:B------:R-:W-:Y:S01]  /*17730*/  FMUL.FTZ R37, R3.reuse, R37 ;  /* 0x0000002503257220 */ /* 0x040fe20000410000 */
[C---:B------:R-:W-:Y:S03]  /*17740*/  HMMA.16816.F32.BF16 R8, R128.reuse, R138, R8 ;  /* 0x0000008a8008723c */ /* 0x040fe60000041808 */
[----:B------:R-:W4:Y:S01]  /*17750*/  MUFU.EX2 R223, R223 ;  /* 0x000000df00df7308 */ /* 0x000f220000000800 */
[----:B------:R-:W5:Y:S01]  /*17760*/  LDSM.16.MT88.4 R136, [R195+0x2100] ;  /* 0x00210000c388783b */ /* 0x000f620000004200 */
[C---:B------:R-:W-:Y:S02]  /*17770*/  FMUL.FTZ R38, R2.reuse, R38 ;  /* 0x0000002602267220 */ /* 0x040fe40000410000 */
[C---:B------:R-:W-:Y:S01]  /*17780*/  FMUL.FTZ R39, R2.reuse, R39 ;  /* 0x0000002702277220 */ /* 0x040fe20000410000 */
[C---:B---3--:R-:W-:Y:S04]  /*17790*/  HMMA.16816.F32.BF16 R100, R128.reuse, R140, R100 ;  /* 0x0000008c8064723c */ /* 0x048fe80000041864 */
[----:B------:R-:W-:Y:S01]  /*177a0*/  LDSM.16.MT88.4 R156, [R189+0x2900] ;  /* 0x00290000bd9c783b */ /* 0x000fe20000004200 */
[C---:B------:R-:W-:Y:S01]  /*177b0*/  FMUL.FTZ R40, R3.reuse, R40 ;  /* 0x0000002803287220 */ /* 0x040fe20000410000 */
[----:B------:R-:W-:Y:S01]  /*177c0*/  MUFU.EX2 R224, R224 ;  /* 0x000000e000e07308 */ /* 0x000fe20000000800 */
[C---:B------:R-:W-:Y:S01]  /*177d0*/  FMUL.FTZ R41, R3.reuse, R41 ;  /* 0x0000002903297220 */ /* 0x040fe20000410000 */
[C---:B------:R-:W-:Y:S04]  /*177e0*/  HMMA.16816.F32.BF16 R104, R128.reuse, R142, R104 ;  /* 0x0000008e8068723c */ /* 0x040fe80000041868 */
[----:B------:R-:W3:Y:S01]  /*177f0*/  LDSM.16.MT88.4 R140, [R190+0x2100] ;  /* 0x00210000be8c783b */ /* 0x000ee20000004200 */
[C---:B------:R-:W-:Y:S02]  /*17800*/  FMUL.FTZ R42, R2.reuse, R42 ;  /* 0x0000002a022a7220 */ /* 0x040fe40000410000 */
[C---:B------:R-:W-:Y:S01]  /*17810*/  FMUL.FTZ R43, R2.reuse, R43 ;  /* 0x0000002b022b7220 */ /* 0x040fe20000410000 */
[C---:B--2---:R-:W-:Y:S01]  /*17820*/  HMMA.16816.F32.BF16 R108, R128.reuse, R144, R108 ;  /* 0x00000090806c723c */ /* 0x044fe2000004186c */
[----:B------:R-:W-:Y:S03]  /*17830*/  MUFU.EX2 R225, R225 ;  /* 0x000000e100e17308 */ /* 0x000fe60000000800 */
[----:B------:R-:W-:Y:S01]  /*17840*/  LDSM.16.MT88.4 R28, [R189+0x1900] ;  /* 0x00190000bd1c783b */ /* 0x000fe20000004200 */
[C---:B------:R-:W-:Y:S02]  /*17850*/  FMUL.FTZ R44, R3.reuse, R44 ;  /* 0x0000002c032c7220 */ /* 0x040fe40000410000 */
[C---:B------:R-:W-:Y:S01]  /*17860*/  FMUL.FTZ R45, R3.reuse, R45 ;  /* 0x0000002d032d7220 */ /* 0x040fe20000410000 */
[C---:B------:R-:W-:Y:S03]  /*17870*/  HMMA.16816.F32.BF16 R112, R128.reuse, R146, R112 ;  /* 0x000000928070723c */ /* 0x040fe60000041870 */
[----:B------:R-:W-:Y:S01]  /*17880*/  MUFU.EX2 R226, R226 ;  /* 0x000000e200e27308 */ /* 0x000fe20000000800 */
[----:B------:R-:W-:Y:S01]  /*17890*/  LDSM.16.MT88.4 R144, [R188+0x900] ;  /* 0x00090000bc90783b */ /* 0x000fe20000004200 */
[C---:B------:R-:W-:Y:S02]  /*178a0*/  FMUL.FTZ R46, R2.reuse, R46 ;  /* 0x0000002e022e7220 */ /* 0x040fe40000410000 */
[C---:B------:R-:W-:Y:S01]  /*178b0*/  FMUL.FTZ R47, R2.reuse, R47 ;  /* 0x0000002f022f7220 */ /* 0x040fe20000410000 */
[C---:B-1----:R-:W-:Y:S04]  /*178c0*/  HMMA.16816.F32.BF16 R116, R128.reuse, R124, R116 ;  /* 0x0000007c8074723c */ /* 0x042fe80000041874 */
[----:B------:R-:W0:Y:S01]  /*178d0*/  LDGDEPBAR ;  /* 0x00000000000079af */ /* 0x000e220000000000 */
[C---:B------:R-:W-:Y:S01]  /*178e0*/  FMUL.FTZ R48, R3.reuse, R48 ;  /* 0x0000003003307220 */ /* 0x040fe20000410000 */
[----:B------:R-:W-:Y:S01]  /*178f0*/  MUFU.EX2 R227, R227 ;  /* 0x000000e300e37308 */ /* 0x000fe20000000800 */
[C---:B------:R-:W-:Y:S01]  /*17900*/  FMUL.FTZ R49, R3.reuse, R49 ;  /* 0x0000003103317220 */ /* 0x040fe20000410000 */
[C---:B------:R-:W-:Y:S04]  /*17910*/  HMMA.16816.F32.BF16 R120, R128.reuse, R126, R120 ;  /* 0x0000007e8078723c */ /* 0x040fe80000041878 */
[----:B------:R-:W1:Y:S01]  /*17920*/  LDSM.16.MT88.4 R124, [R189+0x2100] ;  /* 0x00210000bd7c783b */ /* 0x000e620000004200 */
[C---:B------:R-:W-:Y:S02]  /*17930*/  FMUL.FTZ R50, R2.reuse, R50 ;  /* 0x0000003202327220 */ /* 0x040fe40000410000 */
[C---:B------:R-:W-:Y:S01]  /*17940*/  FMUL.FTZ R51, R2.reuse, R51 ;  /* 0x0000003302337220 */ /* 0x040fe20000410000 */
[C---:B-----5:R-:W-:Y:S01]  /*17950*/  HMMA.16816.F32.BF16 R36, R128.reuse, R136, R36 ;  /* 0x000000888024723c */ /* 0x060fe20000041824 */
[----:B------:R-:W-:Y:S03]  /*17960*/  MUFU.EX2 R228, R228 ;  /* 0x000000e400e47308 */ /* 0x000fe60000000800 */
[C---:B------:R-:W-:Y:S02]  /*17970*/  FMUL.FTZ R52, R3.reuse, R52 ;  /* 0x0000003403347220 */ /* 0x040fe40000410000 */
[C---:B------:R-:W-:Y:S02]  /*17980*/  FMUL.FTZ R53, R3.reuse, R53 ;  /* 0x0000003503357220 */ /* 0x040fe40000410000 */
[C---:B------:R-:W-:Y:S01]  /*17990*/  HMMA.16816.F32.BF16 R40, R128.reuse, R138, R40 ;  /* 0x0000008a8028723c */ /* 0x040fe20000041828 */
[----:B------:R-:W2:Y:S02]  /*179a0*/  LDSM.16.MT88.4 R136, [R188+0x2100] ;  /* 0x00210000bc88783b */ /* 0x000ea40000004200 */
[----:B------:R-:W-:Y:S01]  /*179b0*/  MUFU.EX2 R229, R229 ;  /* 0x000000e500e57308 */ /* 0x000fe20000000800 */
        /* <DEDUP_REMOVED lines=18> */
[C---:B--2---:R-:W-:Y:S04]  /*17ae0*/  HMMA.16816.F32.BF16 R60, R128.reuse, R136, R60 ;  /* 0x00000088803c723c */ /* 0x044fe8000004183c */
[C---:B------:R-:W-:Y:S02]  /*17af0*/  FMUL.FTZ R66, R2.reuse, R66 ;  /* 0x0000004202427220 */ /* 0x040fe40000410000 */
[C---:B------:R-:W-:Y:S02]  /*17b00*/  FMUL.FTZ R67, R2.reuse, R67 ;  /* 0x0000004302437220 */ /* 0x040fe40000410000 */
[C---:B------:R-:W-:Y:S04]  /*17b10*/  FMUL.FTZ R68, R3.reuse, R68 ;  /* 0x0000004403447220 */ /* 0x040fe80000410000 */
[C---:B------:R-:W-:Y:S01]  /*17b20*/  FMUL.FTZ R69, R3.reuse, R69 ;  /* 0x0000004503457220 */ /* 0x040fe20000410000 */
[C---:B------:R-:W-:Y:S01]  /*17b30*/  HMMA.16816.F32.BF16 R64, R128.reuse, R138, R64 ;  /* 0x0000008a8040723c */ /* 0x040fe20000041840 */
[----:B------:R-:W2:Y:S02]  /*17b40*/  LDSM.16.MT88.4 R136, [R189+0x4100] ;  /* 0x00410000bd88783b */ /* 0x000ea40000004200 */
[C---:B------:R-:W-:Y:S02]  /*17b50*/  FMUL.FTZ R70, R2.reuse, R70 ;  /* 0x0000004602467220 */ /* 0x040fe40000410000 */
[C---:B------:R-:W-:Y:S02]  /*17b60*/  FMUL.FTZ R71, R2.reuse, R71 ;  /* 0x0000004702477220 */ /* 0x040fe40000410000 */
[C---:B------:R-:W-:Y:S02]  /*17b70*/  FMUL.FTZ R72, R3.reuse, R72 ;  /* 0x0000004803487220 */ /* 0x040fe40000410000 */
[C---:B------:R-:W-:Y:S03]  /*17b80*/  FMUL.FTZ R73, R3.reuse, R73 ;  /* 0x0000004903497220 */ /* 0x040fe60000410000 */
[C---:B---3--:R-:W-:Y:S03]  /*17b90*/  HMMA.16816.F32.BF16 R68, R128.reuse, R140, R68 ;  /* 0x0000008c8044723c */ /* 0x048fe60000041844 */
[C---:B------:R-:W-:Y:S02]  /*17ba0*/  FMUL.FTZ R74, R2.reuse, R74 ;  /* 0x0000004a024a7220 */ /* 0x040fe40000410000 */
[C---:B------:R-:W-:Y:S02]  /*17bb0*/  FMUL.FTZ R75, R2.reuse, R75 ;  /* 0x0000004b024b7220 */ /* 0x040fe40000410000 */
[C---:B------:R-:W-:Y:S02]  /*17bc0*/  FMUL.FTZ R76, R3.reuse, R76 ;  /* 0x0000004c034c7220 */ /* 0x040fe40000410000 */
[C---:B------:R-:W-:Y:S03]  /*17bd0*/  FMUL.FTZ R77, R3.reuse, R77 ;  /* 0x0000004d034d7220 */ /* 0x040fe60000410000 */
[C---:B------:R-:W-:Y:S01]  /*17be0*/  HMMA.16816.F32.BF16 R72, R128.reuse, R142, R72 ;  /* 0x0000008e8048723c */ /* 0x040fe20000041848 */
[----:B------:R-:W3:Y:S02]  /*17bf0*/  LDSM.16.MT88.4 R140, [R188+0x4100] ;  /* 0x00410000bc8c783b */ /* 0x000ee40000004200 */
        /* <DEDUP_REMOVED lines=15> */
[C---:B--2---:R-:W-:Y:S01]  /*17cf0*/  HMMA.16816.F32.BF16 R84, R128.reuse, R136, R84 ;  /* 0x000000888054723c */ /* 0x044fe20000041854 */
[----:B------:R-:W-:Y:S02]  /*17d00*/  MUFU.EX2 R168, R168 ;  /* 0x000000a800a87308 */ /* 0x000fe40000000800 */
[--C-:B------:R-:W-:Y:S01]  /*17d10*/  FFMA.FTZ R172, R14, c[0x0][0x2d0], -R165.reuse ;  /* 0x0000b4000eac7a23 */ /* 0x100fe200000108a5 */
[----:B------:R-:W-:Y:S01]  /*17d20*/  F2FP.BF16.PACK_AB R14, R171, R170 ;  /* 0x000000aaab0e723e */ /* 0x000fe200000010ff */
[----:B------:R-:W-:Y:S01]  /*17d30*/  FFMA.FTZ R175, R15, c[0x0][0x2d0], -R165 ;  /* 0x0000b4000faf7a23 */ /* 0x000fe200000108a5 */
[----:B----4-:R-:W-:Y:S01]  /*17d40*/  F2FP.BF16.PACK_AB R15, R223, R174 ;  /* 0x000000aedf0f723e */ /* 0x010fe200000010ff */
[C---:B------:R-:W-:Y:S02]  /*17d50*/  FMUL.FTZ R88, R3.reuse, R88 ;  /* 0x0000005803587220 */ /* 0x040fe40000410000 */
[C---:B------:R-:W-:Y:S02]  /*17d60*/  FMUL.FTZ R89, R3.reuse, R89 ;  /* 0x0000005903597220 */ /* 0x040fe40000410000 */
[----:B------:R-:W2:Y:S01]  /*17d70*/  MUFU.EX2 R169, R169 ;  /* 0x000000a900a97308 */ /* 0x000ea20000000800 */
        /* <DEDUP_REMOVED lines=12> */
[C---:B---3--:R-:W-:Y:S01]  /*17e40*/  HMMA.16816.F32.BF16 R92, R128.reuse, R140, R92 ;  /* 0x0000008c805c723c */ /* 0x048fe2000004185c */
[----:B------:R-:W3:Y:S02]  /*17e50*/  MUFU.EX2 R175, R175 ;  /* 0x000000af00af7308 */ /* 0x000ee40000000800 */
[C---:B------:R-:W-:Y:S01]  /*17e60*/  FMUL.FTZ R99, R2.reuse, R99 ;  /* 0x0000006302637220 */ /* 0x040fe20000410000 */
[----:B--2---:R-:W-:Y:S01]  /*17e70*/  F2FP.BF16.PACK_AB R12, R169, R168 ;  /* 0x000000a8a90c723e */ /* 0x004fe200000010ff */
[----:B------:R-:W-:Y:S02]  /*17e80*/  FFMA.FTZ R162, R3, R212, R162 ;  /* 0x000000d403a27223 */ /* 0x000fe400000100a2 */
[----:B------:R-:W-:Y:S02]  /*17e90*/  FFMA.FTZ R164, R2, R209, R164 ;  /* 0x000000d102a47223 */ /* 0x000fe400000100a4 */
[----:B------:R-:W-:Y:S01]  /*17ea0*/  FADD.FTZ R162, R133, R162 ;  /* 0x000000a285a27221 */ /* 0x000fe20000010000 */
[----:B------:R-:W-:Y:S01]  /*17eb0*/  HMMA.16816.F32.BF16 R96, R128, R142, R96 ;  /* 0x0000008e8060723c */ /* 0x000fe20000041860 */
[----:B------:R-:W-:Y:S02]  /*17ec0*/  LDSM.16.MT88.4 R128, [R190+0x4900] ;  /* 0x00490000be80783b */ /* 0x000fe40000004200 */
[----:B------:R-:W-:Y:S01]  /*17ed0*/  MOV R133, R132 ;  /* 0x0000008400857202 */ /* 0x000fe20000000f00 */
[----:B------:R-:W-:Y:S02]  /*17ee0*/  FADD.FTZ R164, R161, R164 ;  /* 0x000000a4a1a47221 */ /* 0x000fe40000010000 */
[----:B------:R-:W-:Y:S02]  /*17ef0*/  FADD.FTZ R135, R135, R162 ;  /* 0x000000a287877221 */ /* 0x000fe40000010000 */
[----:B------:R-:W-:Y:S01]  /*17f00*/  FADD.FTZ R3, R163, R164 ;  /* 0x000000a4a3037221 */ /* 0x000fe20000010000 */
[----:B------:R-:W-:Y:S03]  /*17f10*/  LDSM.16.MT88.4 R140, [R190+0x3100] ;  /* 0x00310000be8c783b */ /* 0x000fe60000004200 */
[----:B------:R-:W-:Y:S02]  /*17f20*/  FADD.FTZ R135, R160, R135 ;  /* 0x00000087a0877221 */ /* 0x000fe40000010000 */
[----:B------:R-:W-:Y:S01]  /*17f30*/  FADD.FTZ R3, R166, R3 ;  /* 0x00000003a6037221 */ /* 0x000fe20000010000 */
[----:B---3--:R-:W-:Y:S01]  /*17f40*/  F2FP.BF16.PACK_AB R13, R175, R172 ;  /* 0x000000acaf0d723e */ /* 0x008fe200000010ff */
[----:B------:R-:W-:Y:S02]  /*17f50*/  FADD.FTZ R168, R168, R135 ;  /* 0x00000087a8a87221 */ /* 0x000fe40000010000 */
[----:B------:R-:W-:Y:S01]  /*17f60*/  FADD.FTZ R172, R172, R3 ;  /* 0x00000003acac7221 */ /* 0x000fe20000010000 */
[----:B------:R-:W-:Y:S01]  /*17f70*/  MOV R3, R0 ;  /* 0x0000000000037202 */ /* 0x000fe20000000f00 */
        /* <DEDUP_REMOVED lines=115> */
[----:B------:R-:W-:Y:S01]  /*186b0*/  FADD.FTZ R225, R225, R224 ;  /* 0x000000e0e1e17221 */ /* 0x000fe20000010000 */
[----:B------:R-:W-:Y:S01]  /*186c0*/  IADD3 R2, R222, -0x1, RZ ;  /* 0xffffffffde027810 */ /* 0x000fe20007ffe0ff */
[----:B------:R-:W-:Y:S02]  /*186d0*/  FADD.FTZ R228, R228, R227 ;  /* 0x000000e3e4e47221 */ /* 0x000fe40000010000 */
[----:B------:R-:W-:Y:S01]  /*186e0*/  FADD.FTZ R212, R226, R225 ;  /* 0x000000e1e2d47221 */ /* 0x000fe20000010000 */
[----:B------:R-:W-:Y:S01]  /*186f0*/  MOV R222, R2 ;  /* 0x0000000200de7202 */ /* 0x000fe20000000f00 */
        /* <DEDUP_REMOVED lines=32> */
.L_x_409:
[----:B------:R-:W-:-:S13]  /*18900*/  ISETP.GE.AND P0, PT, R173, UR8, PT ;  /* 0x00000008ad007c0c */ /* 0x000fda000bf06270 */
[----:B------:R-:W-:Y:S05]  /*18910*/  @!P0 BRA `(.L_x_411) ;  /* 0x0000352000008947 */ /* 0x000fea0003800000 */
[C---:B------:R-:W-:Y:S01]  /*18920*/  IADD3 RZ, P3, R200.reuse, 0x40, RZ ;  /* 0x00000040c8ff7810 */ /* 0x040fe20007f7e0ff */
[----:B------:R-:W-:Y:S01]  /*18930*/  ULDC.64 UR4, c[0x0][0x208] ;  /* 0x0000820000047ab9 */ /* 0x000fe20000000a00 */
[----:B------:R-:W-:Y:S01]  /*18940*/  IADD3 RZ, P2, R200, 0x80, RZ ;  /* 0x00000080c8ff7810 */ /* 0x000fe20007f5e0ff */
[----:B------:R-:W-:Y:S01]  /*18950*/  USHF.L.U64.HI UR5, UR4, 0x5, UR5 ;  /* 0x0000000504057899 */ /* 0x000fe20008010205 */
[C---:B------:R-:W-:Y:S01]  /*18960*/  IADD3 RZ, P1, R204.reuse, 0x40, RZ ;  /* 0x00000040ccff7810 */ /* 0x040fe20007f3e0ff */
[----:B------:R-:W-:Y:S01]  /*18970*/  USHF.L.U32 UR10, UR4, 0x5, URZ ;  /* 0x00000005040a7899 */ /* 0x000fe2000800063f */
[----:B------:R-:W-:Y:S01]  /*18980*/  IADD3 RZ, P0, R204, 0x80, RZ ;  /* 0x00000080ccff7810 */ /* 0x000fe20007f1e0ff */
[----:B------:R-:W-:Y:S01]  /*18990*/  IMAD.MOV.U32 R2, RZ, RZ, R12 ;  /* 0x000000ffff027224 */ /* 0x000fe200078e000c */
[----:B------:R-:W-:Y:S01]  /*189a0*/  IADD3 R214, R200, 0x80, RZ ;  /* 0x00000080c8d67810 */ /* 0x000fe20007ffe0ff */
[----:B------:R-:W-:Y:S01]  /*189b0*/  IMAD.MOV.U32 R3, RZ, RZ, R0 ;  /* 0x000000ffff037224 */ /* 0x000fe200078e0000 */
[C---:B------:R-:W-:Y:S01]  /*189c0*/  IADD3 R174, R204.reuse, 0x40, RZ ;  /* 0x00000040ccae7810 */ /* 0x040fe20007ffe0ff */
[--C-:B------:R-:W-:Y:S01]  /*189d0*/  IMAD.X R217, RZ, RZ, R207.reuse, P3 ;  /* 0x000000ffffd97224 */ /* 0x100fe200018e06cf */
[----:B------:R-:W-:Y:S01]  /*189e0*/  IADD3 R172, R204, 0x80, RZ ;  /* 0x00000080ccac7810 */ /* 0x000fe20007ffe0ff */
[----:B------:R-:W-:Y:S01]  /*189f0*/  IMAD.X R215, RZ, RZ, R207, P2 ;  /* 0x000000ffffd77224 */ /* 0x000fe200010e06cf */
[----:B------:R-:W-:Y:S01]  /*18a00*/  IADD3 R216, R200, 0x40, RZ ;  /* 0x00000040c8d87810 */ /* 0x000fe20007ffe0ff */
[--C-:B------:R-:W-:Y:S01]  /*18a10*/  IMAD.X R213, RZ, RZ, R211.reuse, P1 ;  /* 0x000000ffffd57224 */ /* 0x100fe200008e06d3 */
[----:B------:R-:W-:Y:S01]  /*18a20*/  ULDC UR9, c[0x0][0x208] ;  /* 0x0000820000097ab9 */ /* 0x000fe20000000800 */
[----:B------:R-:W-:Y:S01]  /*18a30*/  IMAD.X R175, RZ, RZ, R211, P0 ;  /* 0x000000ffffaf7224 */ /* 0x000fe200000e06d3 */
[----:B------:R-:W-:Y:S01]  /*18a40*/  ULDC UR4, c[0x0][0x324] ;  /* 0x0000c90000047ab9 */ /* 0x000fe20000000800 */
[----:B------:R-:W-:Y:S01]  /*18a50*/  IMAD.MOV.U32 R206, RZ, RZ, R200 ;  /* 0x000000ffffce7224 */ /* 0x000fe200078e00c8 */
[----:B------:R-:W-:-:S02]  /*18a60*/  USHF.L.U32 UR9, UR9, 0x6, URZ ;  /* 0x0000000609097899 */ /* 0x000fc4000800063f */
[----:B------:R-:W-:Y:S02]  /*18a70*/  ULOP3.LUT UR4, URZ, UR4, URZ, 0x33, !UPT ;  /* 0x000000043f047292 */ /* 0x000fe4000f8e333f */
.L_x_420:
[----:B------:R-:W-:Y:S04]  /*18a80*/  DEPBAR.LE SB0, 0x0 ;  /* 0x000080000000791a */ /* 0x000fe80000000000 */
[----:B------:R-:W-:Y:S01]  /*18a90*/  BAR.SYNC.DEFER_BLOCKING 0x0 ;  /* 0x0000000000007b1d */ /* 0x000fe20000010000 */
[----:B------:R-:W-:Y:S01]  /*18aa0*/  SHF.R.S32.HI R0, RZ, 0x1f, R173 ;  /* 0x0000001fff007819 */ /* 0x000fe200000114ad */
[----:B------:R-:W-:Y:S01]  /*18ab0*/  IMAD R13, R173, UR11, RZ ;  /* 0x0000000bad0d7c24 */ /* 0x000fe2000f8e02ff */
[----:B------:R-:W-:Y:S01]  /*18ac0*/  ISETP.NE.AND P3, PT, R199, RZ, PT ;  /* 0x000000ffc700720c */ /* 0x000fe20003f65270 */
[C---:B------:R-:W-:Y:S04]  /*18ad0*/  IMAD.WIDE.U32 R20, R173.reuse, UR9, R216 ;  /* 0x00000009ad147c25 */ /* 0x040fe8000f8e00d8 */
[C---:B------:R-:W-:Y:S01]  /*18ae0*/  IMAD.WIDE.U32 R6, R173.reuse, UR9, R214 ;  /* 0x00000009ad067c25 */ /* 0x040fe2000f8e00d6 */
[----:B------:R-:W-:Y:S03]  /*18af0*/  LEA R166, P1, R20, c[0x0][0x1f8], 0x1 ;  /* 0x00007e0014a67a11 */ /* 0x000fe600078208ff */
[----:B------:R-:W-:Y:S01]  /*18b00*/  IMAD R13, R0, UR9, R13 ;  /* 0x00000009000d7c24 */ /* 0x000fe2000f8e020d */
[----:B------:R-:W-:Y:S01]  /*18b10*/  LEA R164, P0, R6, c[0x0][0x1f8], 0x1 ;  /* 0x00007e0006a47a11 */ /* 0x000fe200078008ff */
[----:B------:R-:W-:Y:S04]  /*18b20*/  IMAD.WIDE.U32 R22, R173, UR9, R206 ;  /* 0x00000009ad167c25 */ /* 0x000fe8000f8e00ce */
[C---:B------:R-:W-:Y:S01]  /*18b30*/  IMAD.IADD R4, R13.reuse, 0x1, R21 ;  /* 0x000000010d047824 */ /* 0x040fe200078e0215 */
[----:B------:R-:W-:Y:S01]  /*18b40*/  LEA R30, P2, R22, c[0x0][0x1f8], 0x1 ;  /* 0x00007e00161e7a11 */ /* 0x000fe200078408ff */
[----:B------:R-:W-:Y:S02]  /*18b50*/  IMAD.IADD R5, R13, 0x1, R7 ;  /* 0x000000010d057824 */ /* 0x000fe400078e0207 */
[----:B------:R-:W-:Y:S01]  /*18b60*/  IMAD.U32 R14, RZ, RZ, UR10 ;  /* 0x0000000aff0e7e24 */ /* 0x000fe2000f8e00ff */
[----:B------:R-:W-:Y:S01]  /*18b70*/  LEA.HI.X R167, R20, c[0x0][0x1fc], R4, 0x1, P1 ;  /* 0x00007f0014a77a11 */ /* 0x000fe200008f0c04 */
[----:B------:R-:W-:Y:S01]  /*18b80*/  LDSM.16.M88.4 R32, [R198+0xc100] ;  /* 0x00c10000c620783b */ /* 0x000fe20000000200 */
[----:B------:R-:W-:Y:S01]  /*18b90*/  LEA.HI.X R165, R6, c[0x0][0x1fc], R5, 0x1, P0 ;  /* 0x00007f0006a57a11 */ /* 0x000fe200000f0c05 */
[----:B------:R-:W-:Y:S02]  /*18ba0*/  IMAD.U32 R15, RZ, RZ, UR5 ;  /* 0x00000005ff0f7e24 */ /* 0x000fe4000f8e00ff */
[----:B------:R-:W-:Y:S01]  /*18bb0*/  IMAD.IADD R0, R23, 0x1, R13 ;  /* 0x0000000117007824 */ /* 0x000fe200078e020d */
[----:B------:R-:W1:Y:S01]  /*18bc0*/  LDSM.16.M88.4 R8, [R197+0x6100] ;  /* 0x00610000c508783b */ /* 0x000e620000000200 */
[----:B------:R-:W-:Y:S03]  /*18bd0*/  IMAD.WIDE.U32 R14, R173, UR9, R14 ;  /* 0x00000009ad0e7c25 */ /* 0x000fe6000f8e000e */
[----:B------:R-:W-:Y:S01]  /*18be0*/  LEA.HI.X R31, R22, c[0x0][0x1fc], R0, 0x1, P2 ;  /* 0x00007f00161f7a11 */ /* 0x000fe200010f0c00 */
[----:B------:R-:W2:Y:S01]  /*18bf0*/  LDSM.16.M88.4 R16, [R197+0x6900] ;  /* 0x00690000c510783b */ /* 0x000ea20000000200 */
[-C--:B------:R-:W-:Y:S01]  /*18c00*/  IADD3 R0, P2, R200, R14.reuse, RZ ;  /* 0x0000000ec8007210 */ /* 0x080fe20007f5e0ff */
[----:B------:R-:W-:Y:S01]  /*18c10*/  IMAD.IADD R13, R13, 0x1, R15 ;  /* 0x000000010d0d7824 */ /* 0x000fe200078e020f */
[-C--:B------:R-:W-:Y:S02]  /*18c20*/  IADD3 R20, P1, R216, R14.reuse, RZ ;  /* 0x0000000ed8147210 */ /* 0x080fe40007f3e0ff */
[----:B------:R-:W3:Y:S01]  /*18c30*/  LDSM.16.M88.4 R24, [R197+0x7100] ;  /* 0x00710000c518783b */ /* 0x000ee20000000200 */
[----:B------:R-:W-:Y:S01]  /*18c40*/  IADD3 R21, P0, R214, R14, RZ ;  /* 0x0000000ed6157210 */ /* 0x000fe20007f1e0ff */
[C---:B------:R-:W-:Y:S01]  /*18c50*/  IMAD.X R23, R13.reuse, 0x1, R207, P2 ;  /* 0x000000010d177824 */ /* 0x040fe200010e06cf */
[----:B------:R-:W-:Y:S01]  /*18c60*/  LEA R218, P2, R0, c[0x0][0x1f8], 0x1 ;  /* 0x00007e0000da7a11 */ /* 0x000fe200078408ff */
[C---:B------:R-:W-:Y:S01]  /*18c70*/  IMAD.X R29, R13.reuse, 0x1, R217, P1 ;  /* 0x000000010d1d7824 */ /* 0x040fe200008e06d9 */
[----:B------:R-:W4:Y:S01]  /*18c80*/  LDSM.16.M88.4 R132, [R197+0x7900] ;  /* 0x00790000c584783b */ /* 0x000f220000000200 */
[----:B------:R-:W-:Y:S01]  /*18c90*/  LEA R170, P1, R20, c[0x0][0x1f8], 0x1 ;  /* 0x00007e0014aa7a11 */ /* 0x000fe200078208ff */
[----:B------:R-:W-:Y:S01]  /*18ca0*/  IMAD.X R22, R13, 0x1, R215, P0 ;  /* 0x000000010d167824 */ /* 0x000fe200000e06d7 */
[C---:B------:R-:W-:Y:S02]  /*18cb0*/  LEA R168, P0, R21.reuse, c[0x0][0x1f8], 0x1 ;  /* 0x00007e0015a87a11 */ /* 0x040fe400078008ff */
[----:B------:R-:W-:Y:S01]  /*18cc0*/  LDSM.16.M88.4 R136, [R194+0xc100] ;  /* 0x00c10000c288783b */ /* 0x000fe20000000200 */
[----:B------:R-:W-:Y:S02]  /*18cd0*/  LEA.HI.X R219, R0, c[0x0][0x1fc], R23, 0x1, P2 ;  /* 0x00007f0000db7a11 */ /* 0x000fe400010f0c17 */
[----:B------:R-:W-:Y:S02]  /*18ce0*/  LEA.HI.X R171, R20, c[0x0][0x1fc], R29, 0x1, P1 ;  /* 0x00007f0014ab7a11 */ /* 0x000fe400008f0c1d */
[----:B------:R-:W5:Y:S01]  /*18cf0*/  LDSM.16.M88.4 R140, [R196] ;  /* 0x00000000c48c783b */ /* 0x000f620000000200 */
[----:B------:R-:W-:Y:S02]  /*18d00*/  LEA.HI.X R169, R21, c[0x0][0x1fc], R22, 0x1, P0 ;  /* 0x00007f0015a97a11 */ /* 0x000fe400000f0c16 */
[C---:B------:R-:W-:Y:S02]  /*18d10*/  ISETP.GT.AND P0, PT, R173.reuse, UR8, PT ;  /* 0x00000008ad007c0c */ /* 0x040fe4000bf04270 */
[----:B------:R-:W3:Y:S01]  /*18d20*/  LDSM.16.M88.4 R144, [R187] ;  /* 0x00000000bb90783b */ /* 0x000ee20000000200 */
[----:B------:R-:W-:Y:S02]  /*18d30*/  PLOP3.LUT P1, PT, PT, PT, UP3, 0x80, 0x0 ;  /* 0x000000000000781c */ /* 0x000fe40003f2f038 */
[----:B------:R-:W-:Y:S02]  /*18d40*/  PLOP3.LUT P2, PT, PT, PT, UP3, 0x80, 0x0 ;  /* 0x000000000000781c */ /* 0x000fe40003f4f038 */
[----:B------:R-:W4:Y:S01]  /*18d50*/  LDSM.16.M88.4 R148, [R186] ;  /* 0x00000000ba94783b */ /* 0x000f220000000200 */
[C---:B-1----:R-:W-:Y:S04]  /*18d60*/  HMMA.16816.F32.BF16 R4, R32.reuse, R8, RZ ;  /* 0x000000082004723c */ /* 0x042fe800000418ff */
[----:B------:R-:W1:Y:S01]  /*18d70*/  LDSM.16.M88.4 R152, [R185] ;  /* 0x00000000b998783b */ /* 0x000e620000000200 */
[----:B------:R-:W-:Y:S04]  /*18d80*/  @P0 IADD3 R0, R173, -0x1, RZ ;  /* 0xffffffffad000810 */ /* 0x000fe80007ffe0ff */
[----:B------:R-:W-:Y:S01]  /*18d90*/  @!PT LDS RZ, [RZ] ;  /* 0x00000000fffff984 */ /* 0x000fe20000000800 */
[----:B------:R-:W-:Y:S01]  /*18da0*/  @!PT LDS RZ, [RZ] ;  /* 0x00000000fffff984 */ /* 0x000fe20000000800 */
[----:B------:R-:W-:Y:S01]  /*18db0*/  @!PT LDS RZ, [RZ] ;  /* 0x00000000fffff984 */ /* 0x000fe20000000800 */
[----:B------:R4:W-:Y:S01]  /*18dc0*/  LDGSTS.E.BYPASS.LTC128B.128 [R202+0x100], [R30.64], !P5 ;  /* 0x001000001eca7fae */ /* 0x0009e2000e901d5c */
[C---:B------:R-:W-:Y:S04]  /*18dd0*/  HMMA.16816.F32.BF16 R8, R32.reuse, R10, RZ ;  /* 0x0000000a2008723c */ /* 0x040fe800000418ff */
[----:B------:R1:W-:Y:S04]  /*18de0*/  LDGSTS.E.BYPASS.LTC128B.128 [R202+0x2100], [R166.64], !P6 ;  /* 0x02100000a6ca7fae */ /* 0x0003e8000f101d5c */
[C---:B--2---:R-:W-:Y:S01]  /*18df0*/  HMMA.16816.F32.BF16 R12, R32.reuse, R16, RZ ;  /* 0x00000010200c723c */ /* 0x044fe200000418ff */
[----:B------:R1:W-:Y:S05]  /*18e00*/  LDGSTS.E.BYPASS.LTC128B.128 [R202+0x4100], [R164.64], !P3 ;  /* 0x04100000a4ca7fae */ /* 0x0003ea000d901d5c */
[----:B------:R2:W-:Y:S02]  /*18e10*/  LDGSTS.E.BYPASS.LTC128B.128 [R202+0x1100], [R218.64], !P5 ;  /* 0x01100000daca7fae */ /* 0x0005e4000e901d5c */
[C---:B------:R-:W-:Y:S03]  /*18e20*/  HMMA.16816.F32.BF16 R16, R32.reuse, R18, RZ ;  /* 0x000000122010723c */ /* 0x040fe600000418ff */
[----:B------:R1:W-:Y:S05]  /*18e30*/  LDGSTS.E.BYPASS.LTC128B.128 [R202+0x3100], [R170.64], !P6 ;  /* 0x03100000aaca7fae */ /* 0x0003ea000f101d5c */
[C---:B---3--:R-:W-:Y:S01]  /*18e40*/  HMMA.16816.F32.BF16 R20, R32.reuse, R24, RZ ;  /* 0x000000182014723c */ /* 0x048fe200000418ff */
[----:B------:R3:W-:Y:S05]  /*18e50*/  LDGSTS.E.BYPASS.LTC128B.128 [R202+0x5100], [R168.64], !P3 ;  /* 0x05100000a8ca7fae */ /* 0x0007ea000d901d5c */
[----:B------:R-:W-:Y:S02]  /*18e60*/  LDSM.16.M88.4 R156, [R193+0xc100] ;  /* 0x00c10000c19c783b */ /* 0x000fe40000000200 */
[C---:B------:R-:W-:Y:S03]  /*18e70*/  HMMA.16816.F32.BF16 R24, R32.reuse, R26, RZ ;  /* 0x0000001a2018723c */ /* 0x040fe600000418ff */
[----:B------:R-:W0:Y:S05]  /*18e80*/  LDGDEPBAR ;  /* 0x00000000000079af */ /* 0x000e2a0000000000 */
[C---:B----4-:R-:W-:Y:S01]  /*18e90*/  HMMA.16816.F32.BF16 R28, R32.reuse, R132, RZ ;  /* 0x00000084201c723c */ /* 0x050fe200000418ff */
[----:B------:R-:W4:Y:S05]  /*18ea0*/  LDSM.16.M88.4 R160, [R192+0x6100] ;  /* 0x00610000c0a0783b */ /* 0x000f2a0000000200 */
[----:B-1----:R-:W-:Y:S02]  /*18eb0*/  LDSM.16.M88.4 R164, [R197+0x8100] ;  /* 0x00810000c5a4783b */ /* 0x002fe40000000200 */
[----:B------:R-:W-:Y:S03]  /*18ec0*/  HMMA.16816.F32.BF16 R32, R32, R134, RZ ;  /* 0x000000862020723c */ /* 0x000fe600000418ff */
[----:B------:R-:W1:Y:S05]  /*18ed0*/  LDSM.16.M88.4 R132, [R192+0x6900] ;  /* 0x00690000c084783b */ /* 0x000e6a0000000200 */
[C---:B-----5:R-:W-:Y:S01]  /*18ee0*/  HMMA.16816.F32.BF16 R4, R136.reuse, R140, R4 ;  /* 0x0000008c8804723c */ /* 0x060fe20000041804 */
[----:B---3--:R-:W-:Y:S07]  /*18ef0*/  LDSM.16.M88.4 R168, [R192+0x8900] ;  /* 0x00890000c0a8783b */ /* 0x008fee0000000200 */
[C---:B------:R-:W-:Y:S01]  /*18f00*/  HMMA.16816.F32.BF16 R8, R136.reuse, R142, R8 ;  /* 0x0000008e8808723c */ /* 0x040fe20000041808 */
[----:B------:R-:W3:Y:S07]  /*18f10*/  LDSM.16.M88.4 R140, [R192+0x7100] ;  /* 0x00710000c08c783b */ /* 0x000eee0000000200 */
[C---:B------:R-:W-:Y:S08]  /*18f20*/  HMMA.16816.F32.BF16 R12, R136.reuse, R144, R12 ;  /* 0x00000090880c723c */ /* 0x040ff0000004180c */
[C---:B------:R-:W-:Y:S01]  /*18f30*/  HMMA.16816.F32.BF16 R16, R136.reuse, R146, R16 ;  /* 0x000000928810723c */ /* 0x040fe20000041810 */
[----:B------:R-:W5:Y:S07]  /*18f40*/  LDSM.16.M88.4 R144, [R192+0x7900] ;  /* 0x00790000c090783b */ /* 0x000f6e0000000200 */
[C---:B------:R-:W-:Y:S08]  /*18f50*/  HMMA.16816.F32.BF16 R20, R136.reuse, R148, R20 ;  /* 0x000000948814723c */ /* 0x040ff00000041814 */
[C---:B------:R-:W-:Y:S01]  /*18f60*/  HMMA.16816.F32.BF16 R24, R136.reuse, R150, R24 ;  /* 0x000000968818723c */ /* 0x040fe20000041818 */
[----:B------:R-:W-:Y:S07]  /*18f70*/  LDSM.16.M88.4 R148, [R184] ;  /* 0x00000000b894783b */ /* 0x000fee0000000200 */
[C---:B------:R-:W-:Y:S08]  /*18f80*/  HMMA.16816.F32.BF16 R28, R136.reuse, R152, R28 ;  /* 0x00000098881c723c */ /* 0x040ff0000004181c */
[----:B------:R-:W-:Y:S01]  /*18f90*/  HMMA.16816.F32.BF16 R32, R136, R154, R32 ;  /* 0x0000009a8820723c */ /* 0x000fe20000041820 */
[----:B------:R-:W2:Y:S05]  /*18fa0*/  LDSM.16.M88.4 R136, [R191+0xc100] ;  /* 0x00c10000bf88783b */ /* 0x000eaa0000000200 */
[----:B------:R-:W2:Y:S02]  /*18fb0*/  LDSM.16.M88.4 R152, [R184+0x800] ;  /* 0x00080000b898783b */ /* 0x000ea40000000200 */
[C---:B----4-:R-:W-:Y:S08]  /*18fc0*/  HMMA.16816.F32.BF16 R4, R156.reuse, R160, R4 ;  /* 0x000000a09c04723c */ /* 0x050ff00000041804 */
        /* <DEDUP_REMOVED lines=8> */
[C---:B-----5:R-:W-:Y:S08]  /*19050*/  HMMA.16816.F32.BF16 R28, R156.reuse, R144, R28 ;  /* 0x000000909c1c723c */ /* 0x060ff0000004181c */
[----:B------:R-:W-:Y:S01]  /*19060*/  HMMA.16816.F32.BF16 R32, R156, R146, R32 ;  /* 0x000000929c20723c */ /* 0x000fe20000041820 */
[----:B------:R-:W4:Y:S05]  /*19070*/  LDSM.16.M88.4 R144, [R197+0x8900] ;  /* 0x00890000c590783b */ /* 0x000f2a0000000200 */
[----:B------:R-:W-:Y:S02]  /*19080*/  LDSM.16.M88.4 R156, [R181] ;  /* 0x00000000b59c783b */ /* 0x000fe40000000200 */
[C---:B--2---:R-:W-:Y:S08]  /*19090*/  HMMA.16816.F32.BF16 R4, R136.reuse, R148, R4 ;  /* 0x000000948804723c */ /* 0x044ff00000041804 */
[C---:B------:R-:W-:Y:S01]  /*190a0*/  HMMA.16816.F32.BF16 R8, R136.reuse, R150, R8 ;  /* 0x000000968808723c */ /* 0x040fe20000041808 */
[----:B------:R-:W2:Y:S07]  /*190b0*/  LDSM.16.M88.4 R148, [R197+0x9100] ;  /* 0x00910000c594783b */ /* 0x000eae0000000200 */
[C---:B------:R-:W-:Y:S08]  /*190c0*/  HMMA.16816.F32.BF16 R12, R136.reuse, R152, R12 ;  /* 0x00000098880c723c */ /* 0x040ff0000004180c */
[C---:B------:R-:W-:Y:S01]  /*190d0*/  HMMA.16816.F32.BF16 R16, R136.reuse, R154, R16 ;  /* 0x0000009a8810723c */ /* 0x040fe20000041810 */
[----:B------:R-:W-:Y:S07]  /*190e0*/  LDSM.16.M88.4 R152, [R182] ;  /* 0x00000000b698783b */ /* 0x000fee0000000200 */
[C---:B-1----:R-:W-:Y:S08]  /*190f0*/  HMMA.16816.F32.BF16 R20, R136.reuse, R132, R20 ;  /* 0x000000848814723c */ /* 0x042ff00000041814 */
[C---:B------:R-:W-:Y:S01]  /*19100*/  HMMA.16816.F32.BF16 R24, R136.reuse, R134, R24 ;  /* 0x000000868818723c */ /* 0x040fe20000041818 */
[----:B------:R-:W1:Y:S07]  /*19110*/  LDSM.16.M88.4 R132, [R197+0x9900] ;  /* 0x00990000c584783b */ /* 0x000e6e0000000200 */
[C---:B---3--:R-:W-:Y:S08]  /*19120*/  HMMA.16816.F32.BF16 R28, R136.reuse, R140, R28 ;  /* 0x0000008c881c723c */ /* 0x048ff0000004181c */
[----:B------:R-:W-:Y:S01]  /*19130*/  HMMA.16816.F32.BF16 R32, R136, R142, R32 ;  /* 0x0000008e8820723c */ /* 0x000fe20000041820 */
[----:B------:R-:W-:Y:S05]  /*19140*/  LDSM.16.M88.4 R136, [R194+0x10100] ;  /* 0x01010000c288783b */ /* 0x000fea0000000200 */
[----:B------:R-:W3:Y:S02]  /*19150*/  LDSM.16.M88.4 R140, [R183] ;  /* 0x00000000b78c783b */ /* 0x000ee40000000200 */
[C---:B------:R-:W-:Y:S08]  /*19160*/  HMMA.16816.F32.BF16 R4, R160.reuse, R164, R4 ;  /* 0x000000a4a004723c */ /* 0x040ff00000041804 */
[C---:B------:R-:W-:Y:S01]  /*19170*/  HMMA.16816.F32.BF16 R8, R160.reuse, R166, R8 ;  /* 0x000000a6a008723c */ /* 0x040fe20000041808 */
[----:B------:R-:W-:Y:S07]  /*19180*/  LDSM.16.M88.4 R164, [R192+0x8100] ;  /* 0x00810000c0a4783b */ /* 0x000fee0000000200 */
[C---:B----4-:R-:W-:Y:S08]  /*19190*/  HMMA.16816.F32.BF16 R12, R160.reuse, R144, R12 ;  /* 0x00000090a00c723c */ /* 0x050ff0000004180c */
[C---:B------:R-:W-:Y:S01]  /*191a0*/  HMMA.16816.F32.BF16 R16, R160.reuse, R146, R16 ;  /* 0x00000092a010723c */ /* 0x040fe20000041810 */
[----:B------:R-:W4:Y:S07]  /*191b0*/  LDSM.16.M88.4 R144, [R180] ;  /* 0x00000000b490783b */ /* 0x000f2e0000000200 */
[C---:B--2---:R-:W-:Y:S08]  /*191c0*/  HMMA.16816.F32.BF16 R20, R160.reuse, R148, R20 ;  /* 0x00000094a014723c */ /* 0x044ff00000041814 */
[C---:B------:R-:W-:Y:S01]  /*191d0*/  HMMA.16816.F32.BF16 R24, R160.reuse, R150, R24 ;  /* 0x00000096a018723c */ /* 0x040fe20000041818 */
[----:B------:R-:W2:Y:S07]  /*191e0*/  LDSM.16.M88.4 R148, [R193+0x10100] ;  /* 0x01010000c194783b */ /* 0x000eae0000000200 */
[C---:B-1----:R-:W-:Y:S08]  /*191f0*/  HMMA.16816.F32.BF16 R28, R160.reuse, R132, R28 ;  /* 0x00000084a01c723c */ /* 0x042ff0000004181c */
[----:B------:R-:W-:Y:S01]  /*19200*/  HMMA.16816.F32.BF16 R32, R160, R134, R32 ;  /* 0x00000086a020723c */ /* 0x000fe20000041820 */
[----:B------:R-:W1:Y:S05]  /*19210*/  LDSM.16.M88.4 R132, [R192+0x9100] ;  /* 0x00910000c084783b */ /* 0x000e6a0000000200 */
[----:B------:R-:W-:Y:S02]  /*19220*/  LDSM.16.M88.4 R160, [R184+0x2000] ;  /* 0x00200000b8a0783b */ /* 0x000fe40000000200 */
[C---:B---3--:R-:W-:Y:S08]  /*19230*/  HMMA.16816.F32.BF16 R4, R136.reuse, R140, R4 ;  /* 0x0000008c8804723c */ /* 0x048ff00000041804 */
[C---:B------:R-:W-:Y:S01]  /*19240*/  HMMA.16816.F32.BF16 R8, R136.reuse, R142, R8 ;  /* 0x0000008e8808723c */ /* 0x040fe20000041808 */
[----:B------:R-:W3:Y:S07]  /*19250*/  LDSM.16.M88.4 R140, [R192+0x9900] ;  /* 0x00990000c08c783b */ /* 0x000eee0000000200 */
[C---:B------:R-:W-:Y:S08]  /*19260*/  HMMA.16816.F32.BF16 R12, R136.reuse, R152, R12 ;  /* 0x00000098880c723c */ /* 0x040ff0000004180c */
[C---:B------:R-:W-:Y:S01]  /*19270*/  HMMA.16816.F32.BF16 R16, R136.reuse, R154, R16 ;  /* 0x0000009a8810723c */ /* 0x040fe20000041810 */
[----:B------:R-:W5:Y:S07]  /*19280*/  LDSM.16.M88.4 R152, [R191+0x10100] ;  /* 0x01010000bf98783b */ /* 0x000f6e0000000200 */
[C---:B------:R-:W-:Y:S08]  /*19290*/  HMMA.16816.F32.BF16 R20, R136.reuse, R156, R20 ;  /* 0x0000009c8814723c */ /* 0x040ff00000041814 */
[C---:B------:R-:W-:Y:S01]  /*192a0*/  HMMA.16816.F32.BF16 R24, R136.reuse, R158, R24 ;  /* 0x0000009e8818723c */ /* 0x040fe20000041818 */
[----:B------:R-:W-:Y:S07]  /*192b0*/  LDSM.16.M88.4 R156, [R197+0xa900] ;  /* 0x00a90000c59c783b */ /* 0x000fee0000000200 */
[C---:B----4-:R-:W-:Y:S08]  /*192c0*/  HMMA.16816.F32.BF16 R28, R136.reuse, R144, R28 ;  /* 0x00000090881c723c */ /* 0x050ff0000004181c */
[----:B------:R-:W-:Y:S01]  /*192d0*/  HMMA.16816.F32.BF16 R32, R136, R146, R32 ;  /* 0x000000928820723c */ /* 0x000fe20000041820 */
[----:B------:R-:W4:Y:S05]  /*192e0*/  LDSM.16.M88.4 R136, [R184+0x2800] ;  /* 0x00280000b888783b */ /* 0x000f2a0000000200 */
[----:B------:R-:W3:Y:S02]  /*192f0*/  LDSM.16.M88.4 R144, [R184+0x3000] ;  /* 0x00300000b890783b */ /* 0x000ee40000000200 */
[C---:B--2---:R-:W-:Y:S08]  /*19300*/  HMMA.16816.F32.BF16 R4, R148.reuse, R164, R4 ;  /* 0x000000a49404723c */ /* 0x044ff00000041804 */
[C---:B------:R-:W-:Y:S01]  /*19310*/  HMMA.16816.F32.BF16 R8, R148.reuse, R166, R8 ;  /* 0x000000a69408723c */ /* 0x040fe20000041808 */
[----:B------:R-:W-:Y:S07]  /*19320*/  LDSM.16.M88.4 R164, [R184+0x4000] ;  /* 0x00400000b8a4783b */ /* 0x000fee0000000200 */
[C---:B------:R-:W-:Y:S08]  /*19330*/  HMMA.16816.F32.BF16 R12, R148.reuse, R168, R12 ;  /* 0x000000a8940c723c */ /* 0x040ff0000004180c */
[C---:B------:R-:W-:Y:S08]  /*19340*/  HMMA.16816.F32.BF16 R16, R148.reuse, R170, R16 ;  /* 0x000000aa9410723c */ /* 0x040ff00000041810 */
[C---:B-1----:R-:W-:Y:S08]  /*19350*/  HMMA.16816.F32.BF16 R20, R148.reuse, R132, R20 ;  /* 0x000000849414723c */ /* 0x042ff00000041814 */
[C---:B------:R-:W-:Y:S01]  /*19360*/  HMMA.16816.F32.BF16 R24, R148.reuse, R134, R24 ;  /* 0x000000869418723c */ /* 0x040fe20000041818 */
[----:B------:R-:W1:Y:S07]  /*19370*/  LDSM.16.M88.4 R132, [R184+0x3800] ;  /* 0x00380000b884783b */ /* 0x000e6e0000000200 */
[C---:B---3--:R-:W-:Y:S08]  /*19380*/  HMMA.16816.F32.BF16 R28, R148.reuse, R140, R28 ;  /* 0x0000008c941c723c */ /* 0x048ff0000004181c */
[----:B------:R-:W-:Y:S01]  /*19390*/  HMMA.16816.F32.BF16 R32, R148, R142, R32 ;  /* 0x0000008e9420723c */ /* 0x000fe20000041820 */
[----:B------:R-:W-:Y:S05]  /*193a0*/  LDSM.16.M88.4 R140, [R198+0x14100] ;  /* 0x01410000c68c783b */ /* 0x000fea0000000200 */
[----:B------:R-:W2:Y:S02]  /*193b0*/  LDSM.16.M88.4 R148, [R197+0xa100] ;  /* 0x00a10000c594783b */ /* 0x000ea40000000200 */
[C---:B-----5:R-:W-:Y:S08]  /*193c0*/  HMMA.16816.F32.BF16 R4, R152.reuse, R160, R4 ;  /* 0x000000a09804723c */ /* 0x060ff00000041804 */
[C---:B------:R-:W-:Y:S01]  /*193d0*/  HMMA.16816.F32.BF16 R8, R152.reuse, R162, R8 ;  /* 0x000000a29808723c */ /* 0x040fe20000041808 */
[----:B------:R-:W-:Y:S07]  /*193e0*/  LDSM.16.M88.4 R160, [R197+0xb900] ;  /* 0x00b90000c5a0783b */ /* 0x000fee0000000200 */
[C---:B----4-:R-:W-:Y:S08]  /*193f0*/  HMMA.16816.F32.BF16 R12, R152.reuse, R136, R12 ;  /* 0x00000088980c723c */ /* 0x050ff0000004180c */
[C---:B------:R-:W-:Y:S01]  /*19400*/  HMMA.16816.F32.BF16 R16, R152.reuse, R138, R16 ;  /* 0x0000008a9810723c */ /* 0x040fe20000041810 */
[----:B------:R-:W3:Y:S07]  /*19410*/  LDSM.16.M88.4 R136, [R197+0xb100] ;  /* 0x00b10000c588783b */ /* 0x000eee0000000200 */
[C---:B------:R-:W-:Y:S08]  /*19420*/  HMMA.16816.F32.BF16 R20, R152.reuse, R144, R20 ;  /* 0x000000909814723c */ /* 0x040ff00000041814 */
[C---:B------:R-:W-:Y:S01]  /*19430*/  HMMA.16816.F32.BF16 R24, R152.reuse, R146, R24 ;  /* 0x000000929818723c */ /* 0x040fe20000041818 */
[----:B------:R-:W-:Y:S07]  /*19440*/  LDSM.16.M88.4 R144, [R179] ;  /* 0x00000000b390783b */ /* 0x000fee0000000200 */
[C---:B-1----:R-:W-:Y:S08]  /*19450*/  HMMA.16816.F32.BF16 R28, R152.reuse, R132, R28 ;  /* 0x00000084981c723c */ /* 0x042ff0000004181c */
[----:B------:R-:W-:Y:S01]  /*19460*/  HMMA.16816.F32.BF16 R32, R152, R134, R32 ;  /* 0x000000869820723c */ /* 0x000fe20000041820 */
[----:B------:R-:W1:Y:S05]  /*19470*/  LDSM.16.M88.4 R132, [R194+0x14100] ;  /* 0x01410000c284783b */ /* 0x000e6a0000000200 */
[----:B------:R-:W4:Y:S02]  /*19480*/  LDSM.16.M88.4 R152, [R178] ;  /* 0x00000000b298783b */ /* 0x000f240000000200 */
[C---:B--2---:R-:W-:Y:S08]  /*19490*/  HMMA.16816.F32.BF16 R4, R140.reuse, R148, R4 ;  /* 0x000000948c04723c */ /* 0x044ff00000041804 */
[C---:B------:R-:W-:Y:S01]  /*194a0*/  HMMA.16816.F32.BF16 R8, R140.reuse, R150, R8 ;  /* 0x000000968c08723c */ /* 0x040fe20000041808 */
[----:B------:R-:W-:Y:S07]  /*194b0*/  LDSM.16.M88.4 R148, [R176] ;  /* 0x00000000b094783b */ /* 0x000fee0000000200 */
[C---:B------:R-:W-:Y:S08]  /*194c0*/  HMMA.16816.F32.BF16 R12, R140.reuse, R156, R12 ;  /* 0x0000009c8c0c723c */ /* 0x040ff0000004180c */
[C---:B------:R-:W-:Y:S01]  /*194d0*/  HMMA.16816.F32.BF16 R16, R140.reuse, R158, R16 ;  /* 0x0000009e8c10723c */ /* 0x040fe20000041810 */
[----:B------:R-:W-:Y:S07]  /*194e0*/  LDSM.16.M88.4 R156, [R192+0xa100] ;  /* 0x00a10000c09c783b */ /* 0x000fee0000000200 */
[C---:B---3--:R-:W-:Y:S08]  /*194f0*/  HMMA.16816.F32.BF16 R20, R140.reuse, R136, R20 ;  /* 0x000000888c14723c */ /* 0x048ff00000041814 */
[C---:B------:R-:W-:Y:S01]  /*19500*/  HMMA.16816.F32.BF16 R24, R140.reuse, R138, R24 ;  /* 0x0000008a8c18723c */ /* 0x040fe20000041818 */
[----:B------:R-:W2:Y:S07]  /*19510*/  LDSM.16.M88.4 R136, [R177] ;  /* 0x00000000b188783b */ /* 0x000eae0000000200 */
[C---:B------:R-:W-:Y:S08]  /*19520*/  HMMA.16816.F32.BF16 R28, R140.reuse, R160, R28 ;  /* 0x000000a08c1c723c */ /* 0x040ff0000004181c */
[----:B------:R-:W-:Y:S01]  /*19530*/  HMMA.16816.F32.BF16 R32, R140, R162, R32 ;  /* 0x000000a28c20723c */ /* 0x000fe20000041820 */
[----:B------:R-:W3:Y:S05]  /*19540*/  LDSM.16.M88.4 R140, [R193+0x14100] ;  /* 0x01410000c18c783b */ /* 0x000eea0000000200 */
[----:B------:R-:W-:Y:S02]  /*19550*/  LDSM.16.M88.4 R160, [R192+0xb100] ;  /* 0x00b10000c0a0783b */ /* 0x000fe40000000200 */
[C---:B-1----:R-:W-:Y:S08]  /*19560*/  HMMA.16816.F32.BF16 R4, R132.reuse, R144, R4 ;  /* 0x000000908404723c */ /* 0x042ff00000041804 */
[C---:B------:R-:W-:Y:S01]  /*19570*/  HMMA.16816.F32.BF16 R8, R132.reuse, R146, R8 ;  /* 0x000000928408723c */ /* 0x040fe20000041808 */
[----:B------:R-:W1:Y:S07]  /*19580*/  LDSM.16.M88.4 R144, [R192+0xa900] ;  /* 0x00a90000c090783b */ /* 0x000e6e0000000200 */
[C---:B----4-:R-:W-:Y:S08]  /*19590*/  HMMA.16816.F32.BF16 R12, R132.reuse, R152, R12 ;  /* 0x00000098840c723c */ /* 0x050ff0000004180c */
[C---:B------:R-:W-:Y:S01]  /*195a0*/  HMMA.16816.F32.BF16 R16, R132.reuse, R154, R16 ;  /* 0x0000009a8410723c */ /* 0x040fe20000041810 */
[----:B------:R-:W4:Y:S07]  /*195b0*/  LDSM.16.M88.4 R152, [R192+0xb900] ;  /* 0x00b90000c098783b */ /* 0x000f2e0000000200 */
[C---:B--2---:R-:W-:Y:S08]  /*195c0*/  HMMA.16816.F32.BF16 R20, R132.reuse, R136, R20 ;  /* 0x000000888414723c */ /* 0x044ff00000041814 */
[C---:B------:R-:W-:Y:S01]  /*195d0*/  HMMA.16816.F32.BF16 R24, R132.reuse, R138, R24 ;  /* 0x0000008a8418723c */ /* 0x040fe20000041818 */
[----:B------:R-:W2:Y:S07]  /*195e0*/  LDSM.16.M88.4 R136, [R191+0x14100] ;  /* 0x01410000bf88783b */ /* 0x000eae0000000200 */
[C---:B------:R-:W-:Y:S07]  /*195f0*/  HMMA.16816.F32.BF16 R28, R132.reuse, R148, R28 ;  /* 0x00000094841c723c */ /* 0x040fee000004181c */
[C---:B------:R-:W-:Y:S01]  /*19600*/  @P0 IMAD.WIDE.U32 R148, R0.reuse, c[0x0][0x1e0], RZ ;  /* 0x0000780000940a25 */ /* 0x040fe200078e00ff */
[----:B------:R-:W-:Y:S01]  /*19610*/  HMMA.16816.F32.BF16 R32, R132, R150, R32 ;  /* 0x000000968420723c */ /* 0x000fe20000041820 */
[----:B------:R-:W5:Y:S07]  /*19620*/  LDSM.16.M88.4 R132, [R184+0x4800] ;  /* 0x00480000b884783b */ /* 0x000f6e0000000200 */
[C---:B---3--:R-:W-:Y:S08]  /*19630*/  HMMA.16816.F32.BF16 R4, R140.reuse, R156, R4 ;  /* 0x0000009c8c04723c */ /* 0x048ff00000041804 */
[C---:B------:R-:W-:Y:S08]  /*19640*/  HMMA.16816.F32.BF16 R8, R140.reuse, R158, R8 ;  /* 0x0000009e8c08723c */ /* 0x040ff00000041808 */
[C---:B-1----:R-:W-:Y:S07]  /*19650*/  HMMA.16816.F32.BF16 R12, R140.reuse, R144, R12 ;  /* 0x000000908c0c723c */ /* 0x042fee000004180c */
[----:B------:R-:W-:Y:S01]  /*19660*/  @P0 SHF.R.S32.HI R145, RZ, 0x1f, R0 ;  /* 0x0000001fff910819 */ /* 0x000fe20000011400 */
[C---:B------:R-:W-:Y:S04]  /*19670*/  HMMA.16816.F32.BF16 R16, R140.reuse, R146, R16 ;  /* 0x000000928c10723c */ /* 0x040fe80000041810 */
[----:B------:R-:W-:Y:S04]  /*19680*/  @P0 IMAD R145, R145, c[0x0][0x1e0], RZ ;  /* 0x0000780091910a24 */ /* 0x000fe800078e02ff */
[C---:B------:R-:W-:Y:S04]  /*19690*/  HMMA.16816.F32.BF16 R20, R140.reuse, R160, R20 ;  /* 0x000000a08c14723c */ /* 0x040fe80000041814 */
[----:B------:R-:W-:Y:S02]  /*196a0*/  @P0 IMAD R145, R0, c[0x0][0x1e4], R145 ;  /* 0x0000790000910a24 */ /* 0x000fe400078e0291 */
[----:B------:R-:W-:Y:S02]  /*196b0*/  IMAD.MOV.U32 R0, RZ, RZ, R203 ;  /* 0x000000ffff007224 */ /* 0x000fe400078e00cb */
[C---:B------:R-:W-:Y:S04]  /*196c0*/  HMMA.16816.F32.BF16 R24, R140.reuse, R162, R24 ;  /* 0x000000a28c18723c */ /* 0x040fe80000041818 */
[----:B------:R-:W-:Y:S02]  /*196d0*/  @P0 IMAD.IADD R145, R149, 0x1, R145 ;  /* 0x0000000195910824 */ /* 0x000fe400078e0291 */
[C---:B------:R-:W-:Y:S02]  /*196e0*/  @P0 IMAD.SHL.U32 R149, R148.reuse, 0x40, RZ ;  /* 0x0000004094950824 */ /* 0x040fe400078e00ff */
[C---:B----4-:R-:W-:Y:S04]  /*196f0*/  HMMA.16816.F32.BF16 R28, R140.reuse, R152, R28 ;  /* 0x000000988c1c723c */ /* 0x050fe8000004181c */
[----:B------:R-:W-:Y:S02]  /*19700*/  @P0 IADD3 R144, P3, R149, R204, RZ ;  /* 0x000000cc95900210 */ /* 0x000fe40007f7e0ff */
[----:B------:R-:W-:Y:S02]  /*19710*/  @P0 SHF.L.U64.HI R148, R148, 0x6, R145 ;  /* 0x0000000694940819 */ /* 0x000fe40000010291 */
[----:B------:R-:W-:Y:S01]  /*19720*/  HMMA.16816.F32.BF16 R32, R140, R154, R32 ;  /* 0x0000009a8c20723c */ /* 0x000fe20000041820 */
[----:B------:R-:W1:Y:S03]  /*19730*/  LDSM.16.M88.4 R140, [R184+0x5000] ;  /* 0x00500000b88c783b */ /* 0x000e660000000200 */
[----:B------:R-:W-:Y:S04]  /*19740*/  @P0 IMAD.X R145, R148, 0x1, R211, P3 ;  /* 0x0000000194910824 */ /* 0x000fe800018e06d3 */
[C---:B--2---:R-:W-:Y:S08]  /*19750*/  HMMA.16816.F32.BF16 R4, R136.reuse, R164, R4 ;  /* 0x000000a48804723c */ /* 0x044ff00000041804 */
[C---:B------:R-:W-:Y:S08]  /*19760*/  HMMA.16816.F32.BF16 R8, R136.reuse, R166, R8 ;  /* 0x000000a68808723c */ /* 0x040ff00000041808 */
[C---:B-----5:R-:W-:Y:S07]  /*19770*/  HMMA.16816.F32.BF16 R12, R136.reuse, R132, R12 ;  /* 0x00000084880c723c */ /* 0x060fee000004180c */
[----:B------:R-:W-:Y:S01]  /*19780*/  @P1 IMAD.HI.U32 R133, R203, c[0x0][0x2c8], RZ ;  /* 0x0000b200cb851a27 */ /* 0x000fe200078e00ff */
[C---:B------:R-:W-:Y:S01]  /*19790*/  @P0 LEA R132, P1, R144.reuse, c[0x0][0x1c8], 0x1 ;  /* 0x0000720090840a11 */ /* 0x040fe200078208ff */
[C---:B------:R-:W-:Y:S03]  /*197a0*/  HMMA.16816.F32.BF16 R16, R136.reuse, R134, R16 ;  /* 0x000000868810723c */ /* 0x040fe60000041810 */
[----:B------:R-:W-:Y:S02]  /*197b0*/  @P2 SHF.R.U32.HI R0, RZ, c[0x0][0x2cc], R133 ;  /* 0x0000b300ff002a19 */ /* 0x000fe40000011685 */
[----:B------:R-:W-:Y:S02]  /*197c0*/  @P0 LEA.HI.X R133, R144, c[0x0][0x1cc], R145, 0x1, P1 ;  /* 0x0000730090850a11 */ /* 0x000fe400008f0c91 */
[----:B------:R-:W2:Y:S01]  /*197d0*/  LDSM.16.M88.4 R144, [R184+0x5800] ;  /* 0x00580000b890783b */ /* 0x000ea20000000200 */
[C---:B------:R-:W-:Y:S01]  /*197e0*/  @P0 IADD3 R150, P2, R149.reuse, R174, RZ ;  /* 0x000000ae95960210 */ /* 0x040fe20007f5e0ff */
[----:B------:R-:W-:Y:S04]  /*197f0*/  DEPBAR.LE SB0, 0x0 ;  /* 0x000080000000791a */ /* 0x000fe80000000000 */
[----:B------:R-:W-:Y:S01]  /*19800*/  BAR.SYNC.DEFER_BLOCKING 0x0 ;  /* 0x0000000000007b1d */ /* 0x000fe20000010000 */
[C---:B------:R-:W-:Y:S01]  /*19810*/  @P0 IADD3 R134, P1, R149.reuse, R172, RZ ;  /* 0x000000ac95860210 */ /* 0x040fe20007f3e0ff */
[C---:B------:R-:W-:Y:S01]  /*19820*/  @P0 IMAD.X R135, R148.reuse, 0x1, R213, P2 ;  /* 0x0000000194870824 */ /* 0x040fe200010e06d5 */
[----:B------:R-:W-:Y:S01]  /*19830*/  @P0 IADD3 R149, P3, R149, UR6, RZ ;  /* 0x0000000695950c10 */ /* 0x000fe2000ff7e0ff */
[C---:B-1----:R-:W-:Y:S05]  /*19840*/  HMMA.16816.F32.BF16 R20, R136.reuse, R140, R20 ;  /* 0x0000008c8814723c */ /* 0x042fea0000041814 */
[----:B------:R-:W-:Y:S01]  /*19850*/  @P0 IMAD.X R151, R148, 0x1, R175, P1 ;  /* 0x0000000194970824 */ /* 0x000fe200008e06af */
[----:B------:R-:W-:Y:S02]  /*19860*/  @P0 LEA R154, P2, R150, c[0x0][0x1c8], 0x1 ;  /* 0x00007200969a0a11 */ /* 0x000fe400078408ff */
[----:B------:R-:W-:Y:S01]  /*19870*/  @P0 LEA R152, P1, R134, c[0x0][0x1c8], 0x1 ;  /* 0x0000720086980a11 */ /* 0x000fe200078208ff */
[C---:B------:R-:W-:Y:S03]  /*19880*/  HMMA.16816.F32.BF16 R24, R136.reuse, R142, R24 ;  /* 0x0000008e8818723c */ /* 0x040fe60000041818 */
[----:B------:R-:W-:Y:S02]  /*19890*/  @P0 LEA.HI.X R155, R150, c[0x0][0x1cc], R135, 0x1, P2 ;  /* 0x00007300969b0a11 */ /* 0x000fe400010f0c87 */
[----:B------:R-:W-:Y:S02]  /*198a0*/  @P0 LEA.HI.X R153, R134, c[0x0][0x1cc], R151, 0x1, P1 ;  /* 0x0000730086990a11 */ /* 0x000fe400008f0c97 */
[C---:B------:R-:W-:Y:S02]  /*198b0*/  @P0 IADD3 R134, P2, R149.reuse, R204, RZ ;  /* 0x000000cc95860210 */ /* 0x040fe40007f5e0ff */
[C---:B------:R-:W-:Y:S01]  /*198c0*/  @P0 IADD3 R135, P1, R149.reuse, R174, RZ ;  /* 0x000000ae95870210 */ /* 0x040fe20007f3e0ff */
[----:B------:R-:W-:Y:S01]  /*198d0*/  @!PT LDS RZ, [RZ] ;  /* 0x00000000fffff984 */ /* 0x000fe20000000800 */
[----:B------:R-:W-:Y:S01]  /*198e0*/  @!PT LDS RZ, [RZ] ;  /* 0x00000000fffff984 */ /* 0x000fe20000000800 */
[----:B------:R-:W-:Y:S01]  /*198f0*/  @!PT LDS RZ, [RZ] ;  /* 0x00000000fffff984 */ /* 0x000fe20000000800 */
[----:B------:R1:W-:Y:S02]  /*19900*/  @P0 LDGSTS.E.BYPASS.LTC128B.128 [R202+0x6100], [R132.64], !P5 ;  /* 0x0610000084ca0fae */ /* 0x0003e4000e901d5c */
[----:B------:R-:W-:Y:S02]  /*19910*/  @P0 IADD3.X R148, R148, UR7, RZ, P3, !PT ;  /* 0x0000000794940c10 */ /* 0x000fe40009ffe4ff */
[----:B------:R-:W-:Y:S01]  /*19920*/  @P0 IADD3 R149, P3, R149, R172, RZ ;  /* 0x000000ac95950210 */ /* 0x000fe20007f7e0ff */
[----:B------:R3:W-:Y:S02]  /*19930*/  @P0 LDGSTS.E.BYPASS.LTC128B.128 [R202+0x8100], [R154.64], !P6 ;  /* 0x081000009aca0fae */ /* 0x0007e4000f101d5c */
[----:B------:R-:W-:Y:S01]  /*19940*/  @P0 IMAD.X R141, R148, 0x1, R211, P2 ;  /* 0x00000001948d0824 */ /* 0x000fe200010e06d3 */
[----:B------:R-:W-:Y:S01]  /*19950*/  @P0 LEA R156, P4, R134, c[0x0][0x1c8], 0x1 ;  /* 0x00007200869c0a11 */ /* 0x000fe200078808ff */
[C---:B------:R-:W-:Y:S01]  /*19960*/  @P0 IMAD.X R140, R148.reuse, 0x1, R213, P1 ;  /* 0x00000001948c0824 */ /* 0x040fe200008e06d5 */
[----:B------:R-:W-:Y:S01]  /*19970*/  @P0 LEA R150, P2, R135, c[0x0][0x1c8], 0x1 ;  /* 0x0000720087960a11 */ /* 0x000fe200078408ff */
[----:B------:R-:W-:Y:S01]  /*19980*/  @P0 IMAD.X R148, R148, 0x1, R175, P3 ;  /* 0x0000000194940824 */ /* 0x000fe200018e06af */
[----:B------:R-:W-:Y:S01]  /*19990*/  ISETP.NE.AND P3, PT, R199, RZ, PT ;  /* 0x000000ffc700720c */ /* 0x000fe20003f65270 */
[C---:B--2---:R-:W-:Y:S03]  /*199a0*/  HMMA.16816.F32.BF16 R28, R136.reuse, R144, R28 ;  /* 0x00000090881c723c */ /* 0x044fe6000004181c */
[----:B------:R-:W-:Y:S02]  /*199b0*/  @P0 LEA.HI.X R157, R134, c[0x0][0x1cc], R141, 0x1, P4 ;  /* 0x00007300869d0a11 */ /* 0x000fe400020f0c8d */
[----:B------:R-:W2:Y:S01]  /*199c0*/  SHFL.IDX PT, R134, R0, RZ, 0x1c1f ;  /* 0x001c1fff00867589 */ /* 0x000ea200000e0000 */
[----:B------:R-:W-:Y:S01]  /*199d0*/  @P0 LEA.HI.X R151, R135, c[0x0][0x1cc], R140, 0x1, P2 ;  /* 0x0000730087970a11 */ /* 0x000fe200010f0c8c */
[----:B------:R-:W-:Y:S01]  /*199e0*/  IMAD.SHL.U32 R135, R173, 0x40, RZ ;  /* 0x00000040ad877824 */ /* 0x000fe200078e00ff */
[C---:B------:R-:W-:Y:S01]  /*199f0*/  @P0 LEA R158, P1, R149.reuse, c[0x0][0x1c8], 0x1 ;  /* 0x00007200959e0a11 */ /* 0x040fe200078208ff */
[----:B------:R-:W-:Y:S03]  /*19a00*/  HMMA.16816.F32.BF16 R32, R136, R146, R32 ;  /* 0x000000928820723c */ /* 0x000fe60000041820 */
[----:B------:R3:W-:Y:S01]  /*19a10*/  @P0 LDGSTS.E.BYPASS.LTC128B.128 [R202+0xa100], [R152.64], !P3 ;  /* 0x0a10000098ca0fae */ /* 0x0007e2000d901d5c */
[----:B------:R-:W-:Y:S01]  /*19a20*/  @P0 LEA.HI.X R159, R149, c[0x0][0x1cc], R148, 0x1, P1 ;  /* 0x00007300959f0a11 */ /* 0x000fe200008f0c94 */
[----:B-1----:R-:W-:Y:S01]  /*19a30*/  IMAD.U32 R133, RZ, RZ, UR23 ;  /* 0x00000017ff857e24 */ /* 0x002fe2000f8e00ff */
[----:B------:R-:W-:Y:S02]  /*19a40*/  IADD3 R132, -R208, 0x1, -R135 ;  /* 0x00000001d0847810 */ /* 0x000fe40007ffe987 */
[----:B------:R3:W-:Y:S04]  /*19a50*/  @P0 LDGSTS.E.BYPASS.LTC128B.128 [R202+0x7100], [R156.64], !P5 ;  /* 0x071000009cca0fae */ /* 0x0007e8000e901d5c */
[----:B------:R-:W-:Y:S01]  /*19a60*/  IADD3 R133, -R133, UR12, R132 ;  /* 0x0000000c85857c10 */ /* 0x000fe2000fffe184 */
[----:B------:R3:W-:Y:S03]  /*19a70*/  @P0 LDGSTS.E.BYPASS.LTC128B.128 [R202+0x9100], [R150.64], !P6 ;  /* 0x0910000096ca0fae */ /* 0x0007e6000f101d5c */
[C---:B------:R-:W-:Y:S02]  /*19a80*/  IADD3 R137, R133.reuse, c[0x0][0x328], RZ ;  /* 0x0000ca0085897a10 */ /* 0x040fe40007ffe0ff */
[----:B------:R3:W-:Y:S01]  /*19a90*/  @P0 LDGSTS.E.BYPASS.LTC128B.128 [R202+0xb100], [R158.64], !P3 ;  /* 0x0b1000009eca0fae */ /* 0x0007e2000d901d5c */
[----:B------:R-:W-:Y:S02]  /*19aa0*/  PLOP3.LUT P0, PT, PT, PT, UP2, 0x40, 0x0 ;  /* 0x000000000000781c */ /* 0x000fe40003f0e828 */
[----:B------:R-:W-:Y:S01]  /*19ab0*/  IADD3 R133, R133, UR4, RZ ;  /* 0x0000000485857c10 */ /* 0x000fe2000fffe0ff */
[--C-:B--2---:R-:W-:Y:S01]  /*19ac0*/  IMAD.IADD R141, R137, 0x1, R134.reuse ;  /* 0x00000001898d7824 */ /* 0x104fe200078e0286 */
[----:B------:R-:W0:Y:S03]  /*19ad0*/  LDGDEPBAR ;  /* 0x00000000000079af */ /* 0x000e260000000000 */
[----:B------:R-:W-:Y:S06]  /*19ae0*/  IMAD.IADD R139, R133, 0x1, R134 ;  /* 0x00000001858b7824 */ /* 0x000fec00078e0286 */
        /* <DEDUP_REMOVED lines=15> */
.L_x_414:
[----:B------:R-:W-:Y:S04]  /*19be0*/  MOV R132, c[0x0][0x32c] ;  /* 0x0000cb0000847a02 */ /* 0x000fe80000000f00 */
[----:B------:R-:W-:Y:S11]  /*19bf0*/  ISETP.NE.AND P0, PT, R132, 0x1, PT ;  /* 0x000000018400780c */ /* 0x000ff60003f05270 */
[----:B------:R-:W-:Y:S02]  /*19c00*/  @!UPT UIADD3 URZ, URZ, URZ, URZ ;  /* 0x0000003f3f3ff290 */ /* 0x000fe4000fffe03f */
[----:B------:R-:W-:Y:S05]  /*19c10*/  @P0 IMAD.HI.U32 R132, R134, c[0x0][0x330], RZ ;  /* 0x0000cc0086840a27 */ /* 0x000fea00078e00ff */
[----:B------:R-:W-:Y:S02]  /*19c20*/  @P0 SHF.R.U32.HI R134, RZ, c[0x0][0x334], R132 ;  /* 0x0000cd00ff860a19 */ /* 0x000fe40000011684 */
.L_x_415:
[----:B------:R-:W-:Y:S05]  /*19c30*/  BSYNC B0 ;  /* 0x0000000000007941 */ /* 0x000fea0003800000 */
.L_x_413:
[----:B------:R-:W-:Y:S04]  /*19c40*/  IMAD R143, R134, c[0x0][0x32c], -R135 ;  /* 0x0000cb00868f7a24 */ /* 0x000fe800078e0a87 */
[----:B------:R-:W-:Y:S05]  /*19c50*/  IMAD.IADD R134, R143, 0x1, -R208 ;  /* 0x000000018f867824 */ /* 0x000fea00078e0ad0 */
[----:B------:R-:W-:Y:S02]  /*19c60*/  IADD3 R132, R134, c[0x0][0x32c], RZ ;  /* 0x0000cb0086847a10 */ /* 0x000fe40007ffe0ff */
[----:B------:R-:W-:Y:S02]  /*19c70*/  IMNMX R139, R139, R134, !PT ;  /* 0x000000868b8b7217 */ /* 0x000fe40007800200 */
[----:B------:R-:W-:Y:S02]  /*19c80*/  IMNMX R141, R141, R132, PT ;  /* 0x000000848d8d7217 */ /* 0x000fe40003800200 */
.L_x_412:
[----:B------:R-:W-:Y:S04]  /*19c90*/  ISETP.GT.AND P1, PT, R173, -0x1, PT ;  /* 0xffffffffad00780c */ /* 0x000fe80003f24270 */
[C---:B------:R-:W-:Y:S02]  /*19ca0*/  ISETP.GT.AND P0, PT, R139.reuse, RZ, P1 ;  /* 0x000000ff8b00720c */ /* 0x040fe40000f04270 */
[----:B------:R-:W-:Y:S02]  /*19cb0*/  ISETP.GT.AND P2, PT, R139, 0x8, P1 ;  /* 0x000000088b00780c */ /* 0x000fe40000f44270 */
[----:B------:R-:W-:Y:S02]  /*19cc0*/  ISETP.LT.OR P0, PT, R141, 0x1, P0 ;  /* 0x000000018d00780c */ /* 0x000fe40000701670 */
        /* <DEDUP_REMOVED lines=10> */
[----:B---3--:R-:W-:Y:S02]  /*19d70*/  FSEL R150, R5, -INF , !P3 ;  /* 0xff80000005967808 */ /* 0x008fe40005800000 */
        /* <DEDUP_REMOVED lines=53> */
.L_x_418:
[----:B------:R-:W-:Y:S04]  /*1a0d0*/  MOV R5, c[0x0][0x32c] ;  /* 0x0000cb0000057a02 */ /* 0x000fe80000000f00 */
[----:B------:R-:W-:Y:S11]  /*1a0e0*/  ISETP.NE.AND P0, PT, R5, 0x1, PT ;  /* 0x000000010500780c */ /* 0x000ff60003f05270 */
[----:B------:R-:W-:Y:S02]  /*1a0f0*/  @!UPT UIADD3 URZ, URZ, URZ, URZ ;  /* 0x0000003f3f3ff290 */ /* 0x000fe4000fffe03f */
[----:B------:R-:W-:Y:S05]  /*1a100*/  @P0 IMAD.HI.U32 R5, R12, c[0x0][0x330], RZ ;  /* 0x0000cc000c050a27 */ /* 0x000fea00078e00ff */
[----:B------:R-:W-:Y:S02]  /*1a110*/  @P0 SHF.R.U32.HI R12, RZ, c[0x0][0x334], R5 ;  /* 0x0000cd00ff0c0a19 */ /* 0x000fe40000011605 */
.L_x_419:
[----:B------:R-:W-:Y:S05]  /*1a120*/  BSYNC B0 ;  /* 0x0000000000007941 */ /* 0x000fea0003800000 */
.L_x_417:
[----:B------:R-:W-:Y:S04]  /*1a130*/  IMAD R135, R12, c[0x0][0x32c], -R135 ;  /* 0x0000cb000c877a24 */ /* 0x000fe800078e0a87 */
[----:B------:R-:W-:Y:S05]  /*1a140*/  IMAD.IADD R135, R135, 0x1, -R208 ;  /* 0x0000000187877824 */ /* 0x000fea00078e0ad0 */
[----:B------:R-:W-:Y:S02]  /*1a150*/  IADD3 R5, R135, c[0x0][0x32c], RZ ;  /* 0x0000cb0087057a10 */ /* 0x000fe40007ffe0ff */
[----:B------:R-:W-:Y:S02]  /*1a160*/  IMNMX R4, R4, R135, !PT ;  /* 0x0000008704047217 */ /* 0x000fe40007800200 */
[----:B------:R-:W-:Y:S02]  /*1a170*/  IMNMX R0, R0, R5, PT ;  /* 0x0000000500007217 */ /* 0x000fe40003800200 */
.L_x_416:
[----:B------:R-:W-:Y:S02]  /*1a180*/  FMNMX.FTZ R5, R148, R3, !PT ;  /* 0x0000000394057209 */ /* 0x000fe40007810000 */
[----:B------:R-:W-:Y:S02]  /*1a190*/  ISETP.GT.AND P2, PT, R4, RZ, P1 ;  /* 0x000000ff0400720c */ /* 0x000fe40000f44270 */
        /* <DEDUP_REMOVED lines=13> */
[----:B------:R-:W-:Y:S02]  /*1a270*/  ISETP.LT.OR P3, PT, R0, 0x9, P3 ;  /* 0x000000090000780c */ /* 0x000fe40001f61670 */
[----:B------:R-:W-:Y:S02]  /*1a280*/  FSEL R17, R7, -INF , !P0 ;  /* 0xff80000007117808 */ /* 0x000fe40004000000 */
[----:B------:R-:W-:Y:S02]  /*1a290*/  ISETP.GT.AND P0, PT, R4, 0x9, P1 ;  /* 0x000000090400780c */ /* 0x000fe40000f04270 */
[----:B------:R-:W-:Y:S02]  /*1a2a0*/  FMNMX.FTZ R5, R168, R5, !PT ;  /* 0x00000005a8057209 */ /* 0x000fe40007810000 */
[----:B------:R-:W-:Y:S02]  /*1a2b0*/  ISETP.GT.AND P4, PT, R4, 0x10, P1 ;  /* 0x000000100400780c */ /* 0x000fe40000f84270 */
[----:B------:R-:W-:Y:S02]  /*1a2c0*/  ISETP.LT.OR P2, PT, R0, 0xa, P0 ;  /* 0x0000000a0000780c */ /* 0x000fe40000741670 */
[----:B------:R-:W-:Y:S02]  /*1a2d0*/  FSEL R9, R10, -INF , !P3 ;  /* 0xff8000000a097808 */ /* 0x000fe40005800000 */
[----:B------:R-:W-:Y:S02]  /*1a2e0*/  FMNMX.FTZ R5, R166, R5, !PT ;  /* 0x00000005a6057209 */ /* 0x000fe40007810000 */
[----:B------:R-:W-:Y:S02]  /*1a2f0*/  FMNMX.FTZ R6, R17, R6, !PT ;  /* 0x0000000611067209 */ /* 0x000fe40007810000 */
[----:B------:R-:W-:Y:S02]  /*1a300*/  ISETP.GT.AND P0, PT, R4, 0x11, P1 ;  /* 0x000000110400780c */ /* 0x000fe40000f04270 */
[----:B------:R-:W-:Y:S02]  /*1a310*/  FSEL R11, R11, -INF , !P2 ;  /* 0xff8000000b0b7808 */ /* 0x000fe40005000000 */
[----:B------:R-:W-:Y:S02]  /*1a320*/  ISETP.LT.OR P2, PT, R0, 0x11, P4 ;  /* 0x000000110000780c */ /* 0x000fe40002741670 */
[----:B------:R-:W-:Y:S02]  /*1a330*/  FMNMX.FTZ R5, R164, R5, !PT ;  /* 0x00000005a4057209 */ /* 0x000fe40007810000 */
[----:B------:R-:W-:Y:S02]  /*1a340*/  FMNMX.FTZ R6, R9, R6, !PT ;  /* 0x0000000609067209 */ /* 0x000fe40007810000 */
[----:B------:R-:W-:Y:S02]  /*1a350*/  FSEL R137, R14, -INF , !P2 ;  /* 0xff8000000e897808 */ /* 0x000fe40005000000 */
[----:B------:R-:W-:Y:S02]  /*1a360*/  ISETP.LT.OR P0, PT, R0, 0x12, P0 ;  /* 0x000000120000780c */ /* 0x000fe40000701670 */
[----:B------:R-:W-:Y:S02]  /*1a370*/  FMNMX.FTZ R10, R162, R5, !PT ;  /* 0x00000005a20a7209 */ /* 0x000fe40007810000 */
[C---:B------:R-:W-:Y:S02]  /*1a380*/  ISETP.GT.AND P2, PT, R4.reuse, 0x18, P1 ;  /* 0x000000180400780c */ /* 0x040fe40000f44270 */
[----:B------:R-:W-:Y:S02]  /*1a390*/  FMNMX.FTZ R6, R11, R6, !PT ;  /* 0x000000060b067209 */ /* 0x000fe40007810000 */
[----:B------:R-:W-:Y:S02]  /*1a3a0*/  FSEL R135, R15, -INF , !P0 ;  /* 0xff8000000f877808 */ /* 0x000fe40004000000 */
[----:B------:R-:W-:Y:S02]  /*1a3b0*/  FMNMX.FTZ R5, R147, R10, !PT ;  /* 0x0000000a93057209 */ /* 0x000fe40007810000 */
[----:B------:R-:W-:Y:S02]  /*1a3c0*/  FMNMX.FTZ R10, R137, R6, !PT ;  /* 0x00000006890a7209 */ /* 0x000fe40007810000 */
[----:B------:R-:W-:Y:S02]  /*1a3d0*/  ISETP.GT.AND P0, PT, R4, 0x19, P1 ;  /* 0x000000190400780c */ /* 0x000fe40000f04270 */
[----:B------:R-:W-:Y:S02]  /*1a3e0*/  ISETP.LT.OR P2, PT, R0, 0x19, P2 ;  /* 0x000000190000780c */ /* 0x000fe40001741670 */
[----:B------:R-:W-:Y:S02]  /*1a3f0*/  FMNMX.FTZ R10, R135, R10, !PT ;  /* 0x0000000a870a7209 */ /* 0x000fe40007810000 */
[----:B------:R-:W-:Y:S02]  /*1a400*/  FSEL R33, R18, -INF , !P2 ;  /* 0xff80000012217808 */ /* 0x000fe40005000000 */
        /* <DEDUP_REMOVED lines=65> */
[----:B------:R-:W-:Y:S01]  /*1a820*/  ISETP.GT.AND P0, PT, R173, UR8, PT ;  /* 0x00000008ad007c0c */ /* 0x000fe2000bf04270 */
        /* <DEDUP_REMOVED lines=206> */
[----:B------:R-:W-:Y:S01]  /*1b510*/  IADD3 R2, R173, -0x1, RZ ;  /* 0xffffffffad027810 */ /* 0x000fe20007ffe0ff */
[C---:B------:R-:W-:Y:S01]  /*1b520*/  HMMA.16816.F32.BF16 R100, R16.reuse, R32, R100 ;  /* 0x000000201064723c */ /* 0x040fe20000041864 */
[----:B------:R3:W-:Y:S03]  /*1b530*/  MUFU.EX2 R13, R140 ;  /* 0x0000008c000d7308 */ /* 0x0007e60000000800 */
[----:B------:R-:W-:Y:S01]  /*1b540*/  FADD.FTZ R15, R15, R148 ;  /* 0x000000940f0f7221 */ /* 0x000fe20000010000 */
[----:B------:R-:W-:Y:S01]  /*1b550*/  MOV R173, R2 ;  /* 0x0000000200ad7202 */ /* 0x000fe20000000f00 */
[----:B------:R-:W-:Y:S01]  /*1b560*/  FADD.FTZ R152, R152, R153 ;  /* 0x0000009998987221 */ /* 0x000fe20000010000 */
[----:B------:R-:W-:Y:S01]  /*1b570*/  MOV R2, R12 ;  /* 0x0000000c00027202 */ /* 0x000fe20000000f00 */
        /* <DEDUP_REMOVED lines=140> */
.L_x_411:
[----:B------:R-:W1:Y:S01]  /*1be40*/  SHFL.BFLY PT, R3, R212, 0x2, 0x1f ;  /* 0x0c401f00d4037f89 */ /* 0x000e6200000e0000 */
[----:B------:R-:W-:-:S02]  /*1be50*/  MOV R4, RZ ;  /* 0x000000ff00047202 */ /* 0x000fc40000000f00 */
[----:B------:R-:W-:Y:S01]  /*1be60*/  MOV R8, 0xff800000 ;  /* 0xff80000000087802 */ /* 0x000fe20000000f00 */
[----:B------:R-:W2:Y:S01]  /*1be70*/  SHFL.BFLY PT, R2, R209, 0x2, 0x1f ;  /* 0x0c401f00d1027f89 */ /* 0x000ea200000e0000 */
[----:B------:R-:W-:Y:S01]  /*1be80*/  PLOP3.LUT P2, PT, PT, PT, PT, 0x8, 0x0 ;  /* 0x000000000000781c */ /* 0x000fe20003f4e170 */
        /* <DEDUP_REMOVED lines=11> */
[----:B------:R-:W-:-:S03]  /*1bf40*/  @P0 MOV R9, 0x3f317218 ;  /* 0x3f31721800090802 */ /* 0x000fc60000000f00 */
        /* <DEDUP_REMOVED lines=106> */
.L_x_334:
[----:B------:R-:W-:Y:S01]  /*1c5f0*/  USHF.R.S32.HI UR8, URZ, 0x1f, UR15 ;  /* 0x0000001f3f087899 */ /* 0x000fe2000801140f */
[----:B------:R-:W-:Y:S05]  /*1c600*/  @P2 BRA `(.L_x_421) ;  /* 0x000017e000002947 */ /* 0x000fea0003800000 */
[----:B------:R-:W1:Y:S01]  /*1c610*/  S2R R0, SR_TID.X ;  /* 0x0000000000007919 */ /* 0x000e620000002100 */
[----:B------:R-:W-:Y:S01]  /*1c620*/  F2FP.BF16.PACK_AB R128, R129, R128 ;  /* 0x000000808180723e */ /* 0x000fe200000010ff */
[----:B------:R-:W-:Y:S01]  /*1c630*/  ULDC.64 UR4, c[0x0][0x500] ;  /* 0x0001400000047ab9 */ /* 0x000fe20000000a00 */
[----:B------:R-:W-:Y:S01]  /*1c640*/  F2FP.BF16.PACK_AB R130, R131, R130 ;  /* 0x000000828382723e */ /* 0x000fe200000010ff */
[----:B------:R-:W-:Y:S01]  /*1c650*/  UISETP.NE.U32.AND UP1, UPT, URZ, UR4, UPT ;  /* 0x000000043f00728c */ /* 0x000fe2000bf25070 */
[----:B------:R-:W-:Y:S01]  /*1c660*/  F2FP.BF16.PACK_AB R124, R125, R124 ;  /* 0x0000007c7d7c723e */ /* 0x000fe200000010ff */
[----:B------:R-:W-:Y:S01]  /*1c670*/  UMOV UR6, 0x4 ;  /* 0x0000000400067882 */ /* 0x000fe20000000000 */
[----:B------:R-:W-:Y:S01]  /*1c680*/  F2FP.BF16.PACK_AB R126, R127, R126 ;  /* 0x0000007e7f7e723e */ /* 0x000fe200000010ff */
[----:B------:R-:W-:Y:S01]  /*1c690*/  UISETP.NE.AND.EX UP1, UPT, URZ, UR5, UPT, UP1 ;  /* 0x000000053f00728c */ /* 0x000fe2000bf25310 */
[----:B------:R-:W-:-:S02]  /*1c6a0*/  F2FP.BF16.PACK_AB R100, R101, R100 ;  /* 0x000000646564723e */ /* 0x000fc400000010ff */
[----:B------:R-:W-:Y:S01]  /*1c6b0*/  F2FP.BF16.PACK_AB R102, R103, R102 ;  /* 0x000000666766723e */ /* 0x000fe200000010ff */
[----:B------:R-:W-:Y:S01]  /*1c6c0*/  ULDC.64 UR4, c[0x0][0x500] ;  /* 0x0001400000047ab9 */ /* 0x000fe20000000a00 */
[----:B------:R-:W-:Y:S01]  /*1c6d0*/  F2FP.BF16.PACK_AB R104, R105, R104 ;  /* 0x000000686968723e */ /* 0x000fe200000010ff */
[----:B------:R-:W-:Y:S01]  /*1c6e0*/  UIMAD.WIDE UR4, UR24, UR6, UR4 ;  /* 0x00000006180472a5 */ /* 0x000fe2000f8e0204 */
[----:B------:R-:W-:Y:S02]  /*1c6f0*/  F2FP.BF16.PACK_AB R106, R107, R106 ;  /* 0x0000006a6b6a723e */ /* 0x000fe400000010ff */
[----:B------:R-:W-:Y:S02]  /*1c700*/  F2FP.BF16.PACK_AB R108, R109, R108 ;  /* 0x0000006c6d6c723e */ /* 0x000fe400000010ff */
[----:B------:R-:W-:Y:S02]  /*1c710*/  F2FP.BF16.PACK_AB R110, R111, R110 ;  /* 0x0000006e6f6e723e */ /* 0x000fe400000010ff */
[----:B------:R-:W-:-:S02]  /*1c720*/  F2FP.BF16.PACK_AB R112, R113, R112 ;  /* 0x000000707170723e */ /* 0x000fc400000010ff */
[----:B------:R-:W-:Y:S02]  /*1c730*/  F2FP.BF16.PACK_AB R114, R115, R114 ;  /* 0x000000727372723e */ /* 0x000fe400000010ff */
[----:B-1----:R-:W-:Y:S02]  /*1c740*/  SHF.R.S32.HI R5, RZ, 0x1f, R0 ;  /* 0x0000001fff057819 */ /* 0x002fe40000011400 */
[----:B------:R-:W-:Y:S02]  /*1c750*/  F2FP.BF16.PACK_AB R116, R117, R116 ;  /* 0x000000747574723e */ /* 0x000fe400000010ff */
[----:B------:R-:W-:Y:S02]  /*1c760*/  LEA.HI R2, R5, R0, RZ, 0x2 ;  /* 0x0000000005027211 */ /* 0x000fe400078f10ff */
[----:B------:R-:W-:Y:S02]  /*1c770*/  F2FP.BF16.PACK_AB R118, R119, R118 ;  /* 0x000000767776723e */ /* 0x000fe400000010ff */
[----:B------:R-:W-:-:S02]  /*1c780*/  SHF.R.S32.HI R10, RZ, 0x2, R2 ;  /* 0x00000002ff0a7819 */ /* 0x000fc40000011402 */
[----:B------:R-:W-:Y:S02]  /*1c790*/  SHF.R.S32.HI R9, RZ, 0x1f, R2 ;  /* 0x0000001fff097819 */ /* 0x000fe40000011402 */
[----:B------:R-:W-:Y:S02]  /*1c7a0*/  LOP3.LUT R11, R2, 0xfffffffc, RZ, 0xc0, !PT ;  /* 0xfffffffc020b7812 */ /* 0x000fe400078ec0ff */
[----:B------:R-:W-:Y:S02]  /*1c7b0*/  LEA.HI R9, R9, R10, RZ, 0x3 ;  /* 0x0000000a09097211 */ /* 0x000fe400078f18ff */
[----:B------:R-:W-:Y:S01]  /*1c7c0*/  F2FP.BF16.PACK_AB R120, R121, R120 ;  /* 0x000000787978723e */ /* 0x000fe200000010ff */
[----:B------:R-:W-:Y:S01]  /*1c7d0*/  IMAD.IADD R11, R0, 0x1, -R11 ;  /* 0x00000001000b7824 */ /* 0x000fe200078e0a0b */
[----:B------:R-:W-:Y:S02]  /*1c7e0*/  LOP3.LUT R9, R9, 0xfffffff8, RZ, 0xc0, !PT ;  /* 0xfffffff809097812 */ /* 0x000fe400078ec0ff */
[----:B------:R-:W-:-:S02]  /*1c7f0*/  F2FP.BF16.PACK_AB R122, R123, R122 ;  /* 0x0000007a7b7a723e */ /* 0x000fc400000010ff */
[----:B------:R-:W-:Y:S01]  /*1c800*/  F2FP.BF16.PACK_AB R36, R37, R36 ;  /* 0x000000242524723e */ /* 0x000fe200000010ff */
[----:B------:R-:W-:Y:S01]  /*1c810*/  IMAD.IADD R10, R10, 0x1, -R9 ;  /* 0x000000010a0a7824 */ /* 0x000fe200078e0a09 */
[----:B------:R-:W-:Y:S02]  /*1c820*/  LEA.HI R9, R5, R0, RZ, 0x5 ;  /* 0x0000000005097211 */ /* 0x000fe400078f28ff */
[----:B------:R-:W-:Y:S01]  /*1c830*/  F2FP.BF16.PACK_AB R38, R39, R38 ;  /* 0x000000262726723e */ /* 0x000fe200000010ff */
[C---:B------:R-:W-:Y:S01]  /*1c840*/  IMAD.SHL.U32 R12, R10.reuse, 0x40, RZ ;  /* 0x000000400a0c7824 */ /* 0x040fe200078e00ff */
[----:B------:R-:W-:Y:S02]  /*1c850*/  SHF.R.S32.HI R2, RZ, 0x5, R9 ;  /* 0x00000005ff027819 */ /* 0x000fe40000011409 */
[----:B------:R-:W-:Y:S02]  /*1c860*/  LOP3.LUT R14, R10, 0x1, RZ, 0xc0, !PT ;  /* 0x000000010a0e7812 */ /* 0x000fe400078ec0ff */
[----:B------:R-:W-:Y:S01]  /*1c870*/  LOP3.LUT R12, R12, 0x1c0, RZ, 0xc0, !PT ;  /* 0x000001c00c0c7812 */ /* 0x000fe200078ec0ff */
[----:B------:R-:W-:Y:S01]  /*1c880*/  IMAD R13, R2, 0x200, R11 ;  /* 0x00000200020d7824 */ /* 0x000fe200078e020b */
[----:B------:R-:W-:-:S02]  /*1c890*/  ISETP.NE.U32.AND P0, PT, R14, 0x1, PT ;  /* 0x000000010e00780c */ /* 0x000fc40003f05070 */
[----:B------:R-:W-:Y:S02]  /*1c8a0*/  LEA.HI R12, R12, R12, RZ, 0x1d ;  /* 0x0000000c0c0c7211 */ /* 0x000fe400078fe8ff */
        /* <DEDUP_REMOVED lines=8> */
[----:B------:R-:W-:-:S02]  /*1c930*/  F2FP.BF16.PACK_AB R44, R45, R44 ;  /* 0x0000002c2d2c723e */ /* 0x000fc400000010ff */
[C---:B------:R-:W-:Y:S01]  /*1c940*/  IMAD.IADD R17, R13.reuse, 0x1, R10 ;  /* 0x000000010d117824 */ /* 0x040fe200078e020a */
[C---:B------:R-:W-:Y:S02]  /*1c950*/  IADD3 R12, R13.reuse, 0x80, RZ ;  /* 0x000000800d0c7810 */ /* 0x040fe40007ffe0ff */
[----:B------:R-:W-:Y:S02]  /*1c960*/  IADD3 R15, R13, 0x70, RZ ;  /* 0x000000700d0f7810 */ /* 0x000fe40007ffe0ff */
[----:B------:R-:W-:Y:S01]  /*1c970*/  @P0 IADD3 R15, R12, 0x10, RZ ;  /* 0x000000100c0f0810 */ /* 0x000fe20007ffe0ff */
[----:B------:R-:W-:Y:S01]  /*1c980*/  IMAD.MOV.U32 R12, RZ, RZ, 0x40 ;  /* 0x00000040ff0c7424 */ /* 0x000fe200078e00ff */
[----:B------:R-:W-:Y:S02]  /*1c990*/  F2FP.BF16.PACK_AB R46, R47, R46 ;  /* 0x0000002e2f2e723e */ /* 0x000fe400000010ff */
[----:B------:R-:W-:Y:S01]  /*1c9a0*/  F2FP.BF16.PACK_AB R48, R49, R48 ;  /* 0x000000303130723e */ /* 0x000fe200000010ff */
[----:B------:R-:W-:Y:S01]  /*1c9b0*/  IMAD.IADD R19, R10, 0x1, R15 ;  /* 0x000000010a137824 */ /* 0x000fe200078e020f */
[----:B------:R-:W-:-:S02]  /*1c9c0*/  SEL R12, R12, 0xffffffc0, !P2 ;  /* 0xffffffc00c0c7807 */ /* 0x000fc40005000000 */
[----:B------:R-:W-:Y:S02]  /*1c9d0*/  F2FP.BF16.PACK_AB R50, R51, R50 ;  /* 0x000000323332723e */ /* 0x000fe400000010ff */
[----:B------:R-:W-:Y:S01]  /*1c9e0*/  F2FP.BF16.PACK_AB R52, R53, R52 ;  /* 0x000000343534723e */ /* 0x000fe200000010ff */
[--C-:B------:R-:W-:Y:S01]  /*1c9f0*/  IMAD.IADD R21, R13, 0x1, R12.reuse ;  /* 0x000000010d157824 */ /* 0x100fe200078e020c */
[----:B------:R-:W-:Y:S01]  /*1ca00*/  F2FP.BF16.PACK_AB R54, R55, R54 ;  /* 0x000000363736723e */ /* 0x000fe200000010ff */
[C---:B------:R-:W-:Y:S01]  /*1ca10*/  IMAD.IADD R23, R12.reuse, 0x1, R15 ;  /* 0x000000010c177824 */ /* 0x040fe200078e020f */
[----:B------:R-:W-:Y:S01]  /*1ca20*/  F2FP.BF16.PACK_AB R56, R57, R56 ;  /* 0x000000383938723e */ /* 0x000fe200000010ff */
[----:B------:R-:W-:Y:S01]  /*1ca30*/  IMAD.IADD R25, R12, 0x1, R17 ;  /* 0x000000010c197824 */ /* 0x000fe200078e0211 */
[----:B------:R-:W-:Y:S01]  /*1ca40*/  STS [R13+0x80], R128 ;  /* 0x000080800d007388 */ /* 0x000fe20000000800 */
[----:B------:R-:W-:Y:S01]  /*1ca50*/  IMAD.IADD R27, R19, 0x1, R12 ;  /* 0x00000001131b7824 */ /* 0x000fe200078e020c */
[----:B------:R-:W-:Y:S01]  /*1ca60*/  F2FP.BF16.PACK_AB R58, R59, R58 ;  /* 0x0000003a3b3a723e */ /* 0x000fe200000010ff */
[----:B------:R-:W-:Y:S01]  /*1ca70*/  IMAD.U32 R12, RZ, RZ, UR4 ;  /* 0x00000004ff0c7e24 */ /* 0x000fe2000f8e00ff */
        /* <DEDUP_REMOVED lines=27> */
[----:B------:R-:W-:Y:S01]  /*1cc30*/  STS [R23], R112 ;  /* 0x0000007017007388 */ /* 0x000fe20000000800 */
[----:B------:R-:W-:-:S02]  /*1cc40*/  F2FP.BF16.PACK_AB R96, R97, R96 ;  /* 0x000000606160723e */ /* 0x000fc400000010ff */
[----:B------:R-:W-:Y:S01]  /*1cc50*/  F2FP.BF16.PACK_AB R3, R3, R98 ;  /* 0x000000620303723e */ /* 0x000fe200000010ff */
[----:B------:R-:W-:Y:S01]  /*1cc60*/  STS [R23+0x400], R114 ;  /* 0x0004007217007388 */ /* 0x000fe20000000800 */
[----:B------:R-:W-:-:S03]  /*1cc70*/  PLOP3.LUT P0, PT, PT, PT, UP1, 0x80, 0x0 ;  /* 0x000000000000781c */ /* 0x000fc60003f0f018 */
        /* <DEDUP_REMOVED lines=27> */
[----:B------:R2:W-:Y:S01]  /*1ce30*/  STS [R19+0x8400], R7 ;  /* 0x0084000713007388 */ /* 0x0005e20000000800 */
[----:B-1----:R-:W-:Y:S01]  /*1ce40*/  IMAD.U32 R13, RZ, RZ, UR5 ;  /* 0x00000005ff0d7e24 */ /* 0x002fe2000f8e00ff */
[----:B------:R-:W-:-:S02]  /*1ce50*/  ULDC.64 UR4, c[0x0][0x508] ;  /* 0x0001420000047ab9 */ /* 0x000fc40000000a00 */
[----:B------:R1:W-:Y:S04]  /*1ce60*/  STS [R21+0x8080], R6 ;  /* 0x0080800615007388 */ /* 0x0003e80000000800 */
        /* <DEDUP_REMOVED lines=8> */
[----:B------:R-:W-:-:S04]  /*1cef0*/  UISETP.NE.U32.AND UP0, UPT, URZ, UR4, UPT ;  /* 0x000000043f00728c */ /* 0x000fc8000bf05070 */
[----:B------:R-:W-:Y:S01]  /*1cf00*/  UISETP.NE.AND.EX UP0, UPT, URZ, UR5, UPT, UP0 ;  /* 0x000000053f00728c */ /* 0x000fe2000bf05300 */
[----:B------:R-:W3:Y:S02]  /*1cf10*/  @P0 LDG.E R10, [R12.64] ;  /* 0x0000001c0c0a0981 */ /* 0x000ee4000c1e1900 */
[----:B------:R-:W-:-:S03]  /*1cf20*/  ULDC.64 UR4, c[0x0][0x508] ;  /* 0x0001420000047ab9 */ /* 0x000fc60000000a00 */
[----:B------:R-:W-:-:S05]  /*1cf30*/  PLOP3.LUT P1, PT, PT, PT, UP0, 0x80, 0x0 ;  /* 0x000000000000781c */ /* 0x000fca0003f2f008 */
[----:B------:R-:W-:Y:S01]  /*1cf40*/  @UP0 UIMAD.WIDE UR4, UR24, UR6, UR4 ;  /* 0x00000006180402a5 */ /* 0x000fe2000f8e0204 */
[----:B--2---:R-:W-:-:S05]  /*1cf50*/  IMAD.MOV.U32 R7, RZ, RZ, c[0x0][0x388] ;  /* 0x0000e200ff077624 */ /* 0x004fca00078e00ff */
[----:B------:R-:W-:Y:S02]  /*1cf60*/  IMAD.U32 R14, RZ, RZ, UR4 ;  /* 0x00000004ff0e7e24 */ /* 0x000fe4000f8e00ff */
[----:B------:R-:W-:-:S05]  /*1cf70*/  IMAD.U32 R15, RZ, RZ, UR5 ;  /* 0x00000005ff0f7e24 */ /* 0x000fca000f8e00ff */
[----:B------:R1:W5:Y:S01]  /*1cf80*/  @P1 LDG.E R7, [R14.64] ;  /* 0x0000001c0e071981 */ /* 0x000362000c1e1900 */
[----:B------:R-:W-:Y:S02]  /*1cf90*/  UMOV UR12, URZ ;  /* 0x0000003f000c7c82 */ /* 0x000fe40008000000 */
[----:B------:R-:W-:Y:S01]  /*1cfa0*/  UMOV UR13, URZ ;  /* 0x0000003f000d7c82 */ /* 0x000fe20008000000 */
[----:B---3--:R-:W2:Y:S02]  /*1cfb0*/  @P0 R2UR UR5, R10 ;  /* 0x000000000a0503c2 */ /* 0x008ea400000e0000 */
[----:B--2---:R-:W-:Y:S02]  /*1cfc0*/  @UP1 USHF.R.S32.HI UR4, URZ, 0x1f, UR5 ;  /* 0x0000001f3f041899 */ /* 0x004fe40008011405 */
[----:B------:R-:W-:-:S05]  /*1cfd0*/  @UP1 UMOV UR12, UR5 ;  /* 0x00000005000c1c82 */ /* 0x000fca0008000000 */
[----:B------:R-:W-:Y:S01]  /*1cfe0*/  @UP1 UMOV UR13, UR4 ;  /* 0x00000004000d1c82 */ /* 0x000fe20008000000 */
[----:B------:R-:W-:Y:S05]  /*1cff0*/  @P1 BRA `(.L_x_422) ;  /* 0x0000004000001947 */ /* 0x000fea0003800000 */
[----:B-1----:R-:W-:Y:S05]  /*1d000*/  @!P0 BRA `(.L_x_422) ;  /* 0x0000003000008947 */ /* 0x002fea0003800000 */
[----:B-----5:R-:W2:Y:S04]  /*1d010*/  LDG.E R7, [R12.64] ;  /* 0x0000001c0c077981 */ /* 0x020ea8000c1e1900 */
[----:B------:R-:W2:Y:S02]  /*1d020*/  LDG.E R6, [R12.64+0x4] ;  /* 0x0000041c0c067981 */ /* 0x000ea4000c1e1900 */
[----:B--2---:R-:W-:Y:S02]  /*1d030*/  IADD3 R7, -R7, R6, RZ ;  /* 0x0000000607077210 */ /* 0x004fe40007ffe1ff */
.L_x_422:
[----:B-1----:R-:W-:Y:S01]  /*1d040*/  SHF.R.S32.HI R3, RZ, 0x1f, R2 ;  /* 0x0000001fff037819 */ /* 0x002fe20000011402 */
[----:B------:R-:W1:Y:S01]  /*1d050*/  S2R R57, SR_CTAID.X ;  /* 0x0000000000397919 */ /* 0x000e620000002500 */
[----:B------:R-:W-:Y:S01]  /*1d060*/  LOP3.LUT R13, R9, 0xffffffe0, RZ, 0xc0, !PT ;  /* 0xffffffe0090d7812 */ /* 0x000fe200078ec0ff */
[----:B------:R-:W-:Y:S01]  /*1d070*/  IMAD.MOV.U32 R6, RZ, RZ, c[0x0][0x4e8] ;  /* 0x00013a00ff067624 */ /* 0x000fe200078e00ff */
[----:B------:R-:W-:Y:S01]  /*1d080*/  LEA.HI R3, R3, R2, RZ, 0x3 ;  /* 0x0000000203037211 */ /* 0x000fe200078f18ff */
[----:B------:R-:W-:Y:S01]  /*1d090*/  ULDC.64 UR4, c[0x0][0x3a0] ;  /* 0x0000e80000047ab9 */ /* 0x000fe20000000a00 */
[----:B------:R-:W-:Y:S01]  /*1d0a0*/  BSSY B0, `(.L_x_423) ;  /* 0x000008c000007945 */ /* 0x000fe20003800000 */
[----:B------:R-:W-:Y:S01]  /*1d0b0*/  UMOV UR11, UR13 ;  /* 0x0000000d000b7c82 */ /* 0x000fe20008000000 */
[----:B------:R-:W-:Y:S01]  /*1d0c0*/  LOP3.LUT R9, R3, 0xffffff8, RZ, 0xc0, !PT ;  /* 0x0ffffff803097812 */ /* 0x000fe200078ec0ff */
[----:B------:R-:W-:Y:S01]  /*1d0d0*/  IMAD.IADD R3, R0, 0x1, -R13 ;  /* 0x0000000100037824 */ /* 0x000fe200078e0a0d */
[----:B------:R-:W-:Y:S01]  /*1d0e0*/  ISETP.NE.AND P1, PT, R6, 0x1, PT ;  /* 0x000000010600780c */ /* 0x000fe20003f25270 */
[----:B------:R-:W-:Y:S01]  /*1d0f0*/  UIMAD UR13, UR13, UR4, URZ ;  /* 0x000000040d0d72a4 */ /* 0x000fe2000f8e023f */
[----:B------:R-:W-:Y:S01]  /*1d100*/  LEA.HI R6, R11, R11, RZ, 0x1 ;  /* 0x0000000b0b067211 */ /* 0x000fe200078f08ff */
[----:B------:R-:W-:Y:S01]  /*1d110*/  IMAD.IADD R2, R2, 0x1, -R9 ;  /* 0x0000000102027824 */ /* 0x000fe200078e0a09 */
[----:B------:R-:W-:Y:S01]  /*1d120*/  SHF.R.S32.HI R10, RZ, 0x1f, R3 ;  /* 0x0000001fff0a7819 */ /* 0x000fe20000011403 */
[----:B------:R-:W-:Y:S01]  /*1d130*/  UMOV UR10, UR12 ;  /* 0x0000000c000a7c82 */ /* 0x000fe20008000000 */
[----:B------:R-:W-:Y:S01]  /*1d140*/  LOP3.LUT R6, R6, 0x1ffffffe, RZ, 0xc0, !PT ;  /* 0x1ffffffe06067812 */ /* 0x000fe200078ec0ff */
[----:B------:R-:W-:Y:S01]  /*1d150*/  ULDC.64 UR6, c[0x0][0x490] ;  /* 0x0001240000067ab9 */ /* 0x000fe20000000a00 */
[----:B------:R-:W-:Y:S01]  /*1d160*/  LEA.HI R9, R10, R3, RZ, 0x2 ;  /* 0x000000030a097211 */ /* 0x000fe200078f10ff */
[----:B------:R-:W-:Y:S01]  /*1d170*/  UIMAD.WIDE.U32 UR16, UR12, UR4, URZ ;  /* 0x000000040c1072a5 */ /* 0x000fe2000f8e003f */
[----:B------:R-:W-:Y:S01]  /*1d180*/  LOP3.LUT P2, RZ, R3, 0x3, RZ, 0xc0, !PT ;  /* 0x0000000303ff7812 */ /* 0x000fe2000784c0ff */
[----:B------:R-:W-:Y:S01]  /*1d190*/  IMAD.IADD R11, R11, 0x1, -R6 ;  /* 0x000000010b0b7824 */ /* 0x000fe200078e0a06 */
[----:B------:R-:W-:Y:S01]  /*1d1a0*/  SHF.R.S32.HI R9, RZ, 0x2, R9 ;  /* 0x00000002ff097819 */ /* 0x000fe20000011409 */
[----:B------:R-:W-:-:S02]  /*1d1b0*/  UIMAD UR13, UR12, UR5, UR13 ;  /* 0x000000050c0d72a4 */ /* 0x000fc4000f8e020d */
[----:B------:R-:W-:Y:S02]  /*1d1c0*/  USHF.R.S32.HI UR12, URZ, 0x1f, UR24 ;  /* 0x0000001f3f0c7899 */ /* 0x000fe40008011418 */
[----:B------:R-:W-:Y:S01]  /*1d1d0*/  IMAD R2, R2, 0x10, R9 ;  /* 0x0000001002027824 */ /* 0x000fe200078e0209 */
[----:B------:R-:W-:Y:S02]  /*1d1e0*/  UIMAD UR9, UR8, UR6, URZ ;  /* 0x00000006080972a4 */ /* 0x000fe4000f8e023f */
[----:B------:R-:W-:Y:S01]  /*1d1f0*/  USEL UR12, UR12, URZ, !UP1 ;  /* 0x0000003f0c0c7287 */ /* 0x000fe2000c800000 */
[----:B------:R-:W-:Y:S01]  /*1d200*/  IMAD R6, R11, 0x8, R2 ;  /* 0x000000080b067824 */ /* 0x000fe200078e0202 */
[----:B------:R-:W-:Y:S02]  /*1d210*/  UIMAD.WIDE.U32 UR10, UR15, UR6, UR10 ;  /* 0x000000060f0a72a5 */ /* 0x000fe4000f8e000a */
[----:B------:R-:W-:Y:S02]  /*1d220*/  UIMAD UR9, UR15, UR7, UR9 ;  /* 0x000000070f0972a4 */ /* 0x000fe4000f8e0209 */
[----:B-1----:R-:W-:Y:S01]  /*1d230*/  LEA R9, R57, R6, 0x7 ;  /* 0x0000000639097211 */ /* 0x002fe200078e38ff */
[----:B------:R-:W-:Y:S01]  /*1d240*/  ULDC.64 UR6, c[0x0][0x498] ;  /* 0x0001260000067ab9 */ /* 0x000fe20000000a00 */
[CC--:B------:R-:W-:Y:S01]  /*1d250*/  LEA.HI R6, R5.reuse, R0.reuse, RZ, 0x3 ;  /* 0x0000000005067211 */ /* 0x0c0fe200078f18ff */
[----:B------:R-:W-:Y:S01]  /*1d260*/  USEL UR24, UR24, URZ, !UP1 ;  /* 0x0000003f18187287 */ /* 0x000fe2000c800000 */
[----:B------:R-:W-:Y:S01]  /*1d270*/  LEA.HI R5, R5, R0, RZ, 0x6 ;  /* 0x0000000005057211 */ /* 0x000fe200078f30ff */
[----:B------:R-:W-:Y:S01]  /*1d280*/  @P1 IMAD.HI.U32 R3, R9, c[0x0][0x4ec], RZ ;  /* 0x00013b0009031a27 */ /* 0x000fe200078e00ff */
[----:B------:R-:W-:-:S02]  /*1d290*/  UIMAD UR14, UR12, UR6, URZ ;  /* 0x000000060c0e72a4 */ /* 0x000fc4000f8e023f */
[----:B------:R-:W-:Y:S01]  /*1d2a0*/  UIADD3 UR11, UR11, UR9, URZ ;  /* 0x000000090b0b7290 */ /* 0x000fe2000fffe03f */
[----:B------:R-:W-:Y:S01]  /*1d2b0*/  IMAD.MOV.U32 R14, RZ, RZ, R9 ;  /* 0x000000ffff0e7224 */ /* 0x000fe200078e0009 */
[----:B------:R-:W-:Y:S01]  /*1d2c0*/  @P1 SHF.R.U32.HI R14, RZ, c[0x0][0x4f0], R3 ;  /* 0x00013c00ff0e1a19 */ /* 0x000fe20000011603 */
[----:B------:R-:W-:Y:S01]  /*1d2d0*/  UIMAD UR7, UR24, UR7, UR14 ;  /* 0x00000007180772a4 */ /* 0x000fe2000f8e020e */
[----:B------:R-:W-:Y:S01]  /*1d2e0*/  LOP3.LUT R3, R6, 0xfffffff8, RZ, 0xc0, !PT ;  /* 0xfffffff806037812 */ /* 0x000fe200078ec0ff */
[----:B------:R-:W-:Y:S01]  /*1d2f0*/  UIMAD.WIDE.U32 UR10, UR24, UR6, UR10 ;  /* 0x00000006180a72a5 */ /* 0x000fe2000f8e000a */
[----:B------:R-:W-:Y:S01]  /*1d300*/  SHF.R.S32.HI R6, RZ, 0x3, R6 ;  /* 0x00000003ff067819 */ /* 0x000fe20000011406 */
[--C-:B------:R-:W-:Y:S01]  /*1d310*/  IMAD.MOV R10, RZ, RZ, -R14.reuse ;  /* 0x000000ffff0a7224 */ /* 0x100fe200078e0a0e */
[----:B------:R-:W-:Y:S01]  /*1d320*/  ULDC.64 UR4, c[0x0][0x3e8] ;  /* 0x0000fa0000047ab9 */ /* 0x000fe20000000a00 */
[----:B------:R-:W-:Y:S01]  /*1d330*/  IMAD.IADD R3, R0, 0x1, -R3 ;  /* 0x0000000100037824 */ /* 0x000fe200078e0a03 */
[----:B------:R-:W-:Y:S01]  /*1d340*/  UIMAD UR8, UR8, UR4, URZ ;  /* 0x00000004080872a4 */ /* 0x000fe2000f8e023f */
[----:B------:R-:W-:Y:S01]  /*1d350*/  IMAD R10, R10, c[0x0][0x4e8], R9 ;  /* 0x00013a000a0a7a24 */ /* 0x000fe200078e0209 */
[----:B------:R-:W-:Y:S01]  /*1d360*/  SHF.R.S32.HI R9, RZ, 0x1f, R14 ;  /* 0x0000001fff097819 */ /* 0x000fe2000001140e */
[----:B------:R-:W-:Y:S01]  /*1d370*/  IMAD.U32 R0, RZ, RZ, UR7 ;  /* 0x00000007ff007e24 */ /* 0x000fe2000f8e00ff */
[----:B------:R-:W-:Y:S01]  /*1d380*/  IADD3 R14, P0, R14, UR10, RZ ;  /* 0x0000000a0e0e7c10 */ /* 0x000fe2000ff1e0ff */
[----:B------:R-:W-:Y:S01]  /*1d390*/  IMAD.SHL.U32 R19, R6, 0x40, RZ ;  /* 0x0000004006137824 */ /* 0x000fe200078e00ff */
[----:B------:R-:W-:Y:S01]  /*1d3a0*/  SHF.R.S32.HI R17, RZ, 0x1f, R10 ;  /* 0x0000001fff117819 */ /* 0x000fe2000001140a */
[----:B------:R-:W-:Y:S01]  /*1d3b0*/  UIADD3 UR17, UR17, UR13, URZ ;  /* 0x0000000d11117290 */ /* 0x000fe2000fffe03f */
[----:B------:R-:W-:Y:S01]  /*1d3c0*/  IADD3.X R15, R9, UR11, R0, P0, !PT ;  /* 0x0000000b090f7c10 */ /* 0x000fe200087fe400 */
[----:B------:R-:W-:Y:S01]  /*1d3d0*/  UIMAD UR5, UR15, UR5, UR8 ;  /* 0x000000050f0572a4 */ /* 0x000fe2000f8e0208 */
[----:B------:R-:W-:Y:S01]  /*1d3e0*/  LEA R0, R3, R6, 0x5 ;  /* 0x0000000603007211 */ /* 0x000fe200078e28ff */
[----:B------:R-:W-:Y:S01]  /*1d3f0*/  IMAD R17, R17, c[0x0][0x488], RZ ;  /* 0x0001220011117a24 */ /* 0x000fe200078e02ff */
[----:B------:R-:W-:Y:S01]  /*1d400*/  LOP3.LUT R19, R19, 0x1c0, RZ, 0xc0, !PT ;  /* 0x000001c013137812 */ /* 0x000fe200078ec0ff */
[----:B------:R-:W-:Y:S01]  /*1d410*/  IMAD.WIDE.U32 R14, R10, c[0x0][0x488], R14 ;  /* 0x000122000a0e7a25 */ /* 0x000fe200078e000e */
[----:B------:R-:W-:-:S02]  /*1d420*/  UIMAD.WIDE.U32 UR16, UR15, UR4, UR16 ;  /* 0x000000040f1072a5 */ /* 0x000fc4000f8e0010 */
[----:B------:R-:W-:Y:S01]  /*1d430*/  ULDC.64 UR6, c[0x0][0x3f0] ;  /* 0x0000fc0000067ab9 */ /* 0x000fe20000000a00 */
[----:B------:R-:W-:Y:S01]  /*1d440*/  IMAD R13, R57, 0x80, R0 ;  /* 0x00000080390d7824 */ /* 0x000fe200078e0200 */
[----:B------:R-:W-:Y:S01]  /*1d450*/  LEA R16, P0, R14, c[0x0][0x450], 0x2 ;  /* 0x000114000e107a11 */ /* 0x000fe200078010ff */
[----:B------:R-:W-:Y:S01]  /*1d460*/  IMAD R17, R10, c[0x0][0x48c], R17 ;  /* 0x000123000a117a24 */ /* 0x000fe200078e0211 */
[----:B------:R-:W-:Y:S01]  /*1d470*/  UIMAD UR12, UR12, UR6, URZ ;  /* 0x000000060c0c72a4 */ /* 0x000fe2000f8e023f */
[----:B------:R-:W-:Y:S01]  /*1d480*/  IMAD.SHL.U32 R0, R3, 0x8, RZ ;  /* 0x0000000803007824 */ /* 0x000fe200078e00ff */
[----:B------:R-:W-:Y:S01]  /*1d490*/  SHF.R.U32.HI R3, RZ, 0x3, R19 ;  /* 0x00000003ff037819 */ /* 0x000fe20000011613 */
[----:B------:R-:W-:Y:S01]  /*1d4a0*/  @P1 IMAD.HI.U32 R11, R13, c[0x0][0x4ec], RZ ;  /* 0x00013b000d0b1a27 */ /* 0x000fe200078e00ff */
[----:B------:R-:W-:Y:S01]  /*1d4b0*/  UIADD3 UR17, UR17, UR5, URZ ;  /* 0x0000000511117290 */ /* 0x000fe2000fffe03f */
[----:B------:R-:W-:Y:S01]  /*1d4c0*/  SHFL.IDX PT, R50, R16, RZ, 0x1c1f ;  /* 0x001c1fff10327589 */ /* 0x000fe200000e0000 */
[----:B------:R-:W-:Y:S01]  /*1d4d0*/  LOP3.LUT R10, R19, 0x38, R0, 0xf8, !PT ;  /* 0x00000038130a7812 */ /* 0x000fe200078ef800 */
[----:B------:R-:W-:Y:S01]  /*1d4e0*/  IMAD.IADD R12, R15, 0x1, R17 ;  /* 0x000000010f0c7824 */ /* 0x000fe200078e0211 */
[----:B------:R-:W-:Y:S01]  /*1d4f0*/  UIMAD UR7, UR24, UR7, UR12 ;  /* 0x00000007180772a4 */ /* 0x000fe2000f8e020c */
[----:B------:R-:W-:Y:S01]  /*1d500*/  IMAD.MOV.U32 R9, RZ, RZ, R13 ;  /* 0x000000ffff097224 */ /* 0x000fe200078e000d */
[----:B------:R-:W-:Y:S01]  /*1d510*/  @P1 SHF.R.U32.HI R9, RZ, c[0x0][0x4f0], R11 ;  /* 0x00013c00ff091a19 */ /* 0x000fe2000001160b */
[----:B------:R-:W-:Y:S01]  /*1d520*/  UIMAD.WIDE.U32 UR16, UR24, UR6, UR16 ;  /* 0x00000006181072a5 */ /* 0x000fe2000f8e0010 */
[----:B------:R-:W-:Y:S01]  /*1d530*/  LEA.HI.X R12, R14, c[0x0][0x454], R12, 0x2, P0 ;  /* 0x000115000e0c7a11 */ /* 0x000fe200000f140c */
[----:B------:R-:W-:Y:S01]  /*1d540*/  SHFL.IDX PT, R48, R16, 0x1, 0x1c1f ;  /* 0x003c1f0010307f89 */ /* 0x000fe200000e0000 */
[----:B------:R-:W-:Y:S01]  /*1d550*/  LOP3.LUT R3, R10, R3, RZ, 0x3c, !PT ;  /* 0x000000030a037212 */ /* 0x000fe200078e3cff */
[--C-:B------:R-:W-:Y:S01]  /*1d560*/  IMAD.MOV R10, RZ, RZ, -R9.reuse ;  /* 0x000000ffff0a7224 */ /* 0x100fe200078e0a09 */
[----:B------:R-:W-:Y:S01]  /*1d570*/  UIADD3 UR7, UR17, UR7, URZ ;  /* 0x0000000711077290 */ /* 0x000fe2000fffe03f */
[----:B------:R-:W1:Y:S01]  /*1d580*/  SHFL.IDX PT, R51, R12, RZ, 0x1c1f ;  /* 0x001c1fff0c337589 */ /* 0x000e6200000e0000 */
[----:B------:R-:W-:Y:S01]  /*1d590*/  SHF.R.S32.HI R11, RZ, 0x1f, R9 ;  /* 0x0000001fff0b7819 */ /* 0x000fe20000011409 */
[----:B------:R-:W-:Y:S01]  /*1d5a0*/  IMAD R10, R10, c[0x0][0x4e8], R13 ;  /* 0x00013a000a0a7a24 */ /* 0x000fe200078e020d */
[----:B------:R-:W-:Y:S01]  /*1d5b0*/  MOV R14, UR16 ;  /* 0x00000010000e7c02 */ /* 0x000fe20008000f00 */
[----:B------:R2:W3:Y:S01]  /*1d5c0*/  SHFL.IDX PT, R49, R12, 0x1, 0x1c1f ;  /* 0x003c1f000c317f89 */ /* 0x0004e200000e0000 */
[----:B------:R-:W-:-:S02]  /*1d5d0*/  IMAD R13, R57, 0x80, R2 ;  /* 0x00000080390d7824 */ /* 0x000fc400078e0202 */
[----:B-----5:R-:W-:Y:S02]  /*1d5e0*/  IMAD R2, R7, c[0x0][0x4e8], RZ ;  /* 0x00013a0007027a24 */ /* 0x020fe400078e02ff */
[----:B------:R-:W-:Y:S01]  /*1d5f0*/  IMAD.U32 R15, RZ, RZ, UR17 ;  /* 0x00000011ff0f7e24 */ /* 0x000fe2000f8e00ff */
[C---:B------:R-:W-:Y:S01]  /*1d600*/  IADD3 R7, R13.reuse, 0x8, RZ ;  /* 0x000000080d077810 */ /* 0x040fe20007ffe0ff */
[----:B------:R-:W-:Y:S01]  /*1d610*/  IMAD.U32 R15, RZ, RZ, UR7 ;  /* 0x00000007ff0f7e24 */ /* 0x000fe2000f8e00ff */
[-C--:B------:R-:W-:Y:S01]  /*1d620*/  ISETP.GE.OR P1, PT, R13, R2.reuse, P2 ;  /* 0x000000020d00720c */ /* 0x080fe20001726670 */
[----:B------:R-:W-:Y:S01]  /*1d630*/  IMAD R18, R11, c[0x0][0x3e0], RZ ;  /* 0x0000f8000b127a24 */ /* 0x000fe200078e02ff */
[----:B------:R-:W-:Y:S01]  /*1d640*/  ISETP.GE.OR P0, PT, R7, R2, P2 ;  /* 0x000000020700720c */ /* 0x000fe20001706670 */
[----:B------:R-:W-:-:S04]  /*1d650*/  IMAD.WIDE.U32 R14, R9, c[0x0][0x3e0], R14 ;  /* 0x0000f800090e7a25 */ /* 0x000fc800078e000e */
[----:B------:R-:W-:Y:S01]  /*1d660*/  IMAD R18, R9, c[0x0][0x3e4], R18 ;  /* 0x0000f90009127a24 */ /* 0x000fe200078e0212 */
[----:B------:R-:W-:Y:S01]  /*1d670*/  SHF.R.S32.HI R9, RZ, 0x1f, R10 ;  /* 0x0000001fff097819 */ /* 0x000fe2000001140a */
[----:B------:R-:W-:-:S03]  /*1d680*/  IMAD R57, R57, 0x80, R6 ;  /* 0x0000008039397824 */ /* 0x000fc600078e0206 */
[----:B------:R-:W-:Y:S01]  /*1d690*/  IADD3 R15, R15, R18, RZ ;  /* 0x000000120f0f7210 */ /* 0x000fe20007ffe0ff */
[----:B------:R-:W-:Y:S01]  /*1d6a0*/  IMAD R9, R9, c[0x0][0x3d8], RZ ;  /* 0x0000f60009097a24 */ /* 0x000fe200078e02ff */
[----:B-1----:R1:W-:Y:S01]  /*1d6b0*/  @!P1 ST.E [R50.64], R4 ;  /* 0x0000000432009985 */ /* 0x0023e2000c10191c */
[----:B--2---:R-:W-:-:S03]  /*1d6c0*/  IMAD.SHL.U32 R12, R5, 0x8, RZ ;  /* 0x00000008050c7824 */ /* 0x004fc600078e00ff */
[----:B---3--:R1:W-:Y:S02]  /*1d6d0*/  @!P0 ST.E [R48.64], R8 ;  /* 0x0000000830008985 */ /* 0x0083e4000c10191c */
[----:B------:R-:W-:Y:S01]  /*1d6e0*/  LOP3.LUT R12, R3, 0x7ffffe00, R12, 0xf8, !PT ;  /* 0x7ffffe00030c7812 */ /* 0x000fe200078ef80c */
[C---:B------:R-:W-:Y:S02]  /*1d6f0*/  IMAD R3, R10.reuse, c[0x0][0x3dc], R9 ;  /* 0x0000f7000a037a24 */ /* 0x040fe400078e0209 */
[----:B------:R-:W-:-:S04]  /*1d700*/  IMAD.WIDE.U32 R10, R10, c[0x0][0x3d8], R14 ;  /* 0x0000f6000a0a7a25 */ /* 0x000fc800078e000e */
[----:B------:R-:W-:Y:S01]  /*1d710*/  IMAD.SHL.U32 R58, R12, 0x2, RZ ;  /* 0x000000020c3a7824 */ /* 0x000fe200078e00ff */
[----:B------:R-:W-:Y:S01]  /*1d720*/  LEA R56, P0, R10, c[0x0][0x380], 0x1 ;  /* 0x0000e0000a387a11 */ /* 0x000fe200078008ff */
[----:B------:R-:W-:-:S03]  /*1d730*/  IMAD.IADD R3, R11, 0x1, R3 ;  /* 0x000000010b037824 */ /* 0x000fc600078e0203 */
[----:B------:R1:W2:Y:S02]  /*1d740*/  LDS.128 R44, [R58+0x1080] ;  /* 0x001080003a2c7984 */ /* 0x0002a40000000c00 */
[----:B------:R-:W-:Y:S02]  /*1d750*/  LEA.HI.X R55, R10, c[0x0][0x384], R3, 0x1, P0 ;  /* 0x0000e1000a377a11 */ /* 0x000fe400000f0c03 */
        /* <DEDUP_REMOVED lines=32> */
.L_x_424:
[----:B--2---:R-:W-:Y:S05]  /*1d960*/  BSYNC B0 ;  /* 0x0000000000007941 */ /* 0x004fea0003800000 */
.L_x_423:
        /* <DEDUP_REMOVED lines=23> */
.L_x_426:
[----:B------:R-:W-:Y:S05]  /*1dae0*/  BSYNC B0 ;  /* 0x0000000000007941 */ /* 0x000fea0003800000 */
.L_x_425:
        /* <DEDUP_REMOVED lines=23> */
.L_x_428:
[----:B------:R-:W-:Y:S05]  /*1dc60*/  BSYNC B0 ;  /* 0x0000000000007941 */ /* 0x000fea0003800000 */
.L_x_427:
        /* <DEDUP_REMOVED lines=24> */
.L_x_421:
[----:B------:R-:W-:Y:S02]  /*1ddf0*/  ULDC.64 UR4, c[0x0][0x500] ;  /* 0x0001400000047ab9 */ /* 0x000fe40000000a00 */
[----:B------:R-:W-:Y:S02]  /*1de00*/  UISETP.NE.U32.AND UP1, UPT, URZ, UR4, UPT ;  /* 0x000000043f00728c */ /* 0x000fe4000bf25070 */
[----:B------:R-:W-:Y:S02]  /*1de10*/  UMOV UR6, 0x4 ;  /* 0x0000000400067882 */ /* 0x000fe40000000000 */
[----:B------:R-:W-:-:S03]  /*1de20*/  UISETP.NE.AND.EX UP1, UPT, URZ, UR5, UPT, UP1 ;  /* 0x000000053f00728c */ /* 0x000fc6000bf25310 */
[----:B------:R-:W-:Y:S02]  /*1de30*/  ULDC.64 UR4, c[0x0][0x500] ;  /* 0x0001400000047ab9 */ /* 0x000fe40000000a00 */
[----:B------:R-:W-:Y:S01]  /*1de40*/  UIMAD.WIDE UR4, UR24, UR6, UR4 ;  /* 0x00000006180472a5 */ /* 0x000fe2000f8e0204 */
[----:B------:R-:W-:-:S05]  /*1de50*/  PLOP3.LUT P0, PT, PT, PT, UP1, 0x80, 0x0 ;  /* 0x000000000000781c */ /* 0x000fca0003f0f018 */
[----:B------:R-:W-:Y:S01]  /*1de60*/  IMAD.U32 R6, RZ, RZ, UR4 ;  /* 0x00000004ff067e24 */ /* 0x000fe2000f8e00ff */
[----:B------:R-:W-:Y:S01]  /*1de70*/  MOV R7, UR5 ;  /* 0x0000000500077c02 */ /* 0x000fe20008000f00 */
[----:B------:R-:W-:-:S06]  /*1de80*/  ULDC.64 UR4, c[0x0][0x508] ;  /* 0x0001420000047ab9 */ /* 0x000fcc0000000a00 */
[----:B------:R-:W2:Y:S01]  /*1de90*/  @P0 LDG.E R0, [R6.64] ;  /* 0x0000001c06000981 */ /* 0x000ea2000c1e1900 */
[----:B------:R-:W-:Y:S01]  /*1dea0*/  UISETP.NE.U32.AND UP0, UPT, URZ, UR4, UPT ;  /* 0x000000043f00728c */ /* 0x000fe2000bf05070 */
[----:B------:R-:W-:-:S03]  /*1deb0*/  IMAD.MOV.U32 R3, RZ, RZ, c[0x0][0x388] ;  /* 0x0000e200ff037624 */ /* 0x000fc600078e00ff */
[----:B------:R-:W-:-:S03]  /*1dec0*/  UISETP.NE.AND.EX UP0, UPT, URZ, UR5, UPT, UP0 ;  /* 0x000000053f00728c */ /* 0x000fc6000bf05300 */
[----:B------:R-:W-:-:S03]  /*1ded0*/  ULDC.64 UR4, c[0x0][0x508] ;  /* 0x0001420000047ab9 */ /* 0x000fc60000000a00 */
[----:B------:R-:W-:-:S05]  /*1dee0*/  PLOP3.LUT P1, PT, PT, PT, UP0, 0x80, 0x0 ;  /* 0x000000000000781c */ /* 0x000fca0003f2f008 */
[----:B------:R-:W-:-:S06]  /*1def0*/  @UP0 UIMAD.WIDE UR4, UR24, UR6, UR4 ;  /* 0x00000006180402a5 */ /* 0x000fcc000f8e0204 */
[----:B------:R-:W-:Y:S01]  /*1df00*/  MOV R4, UR4 ;  /* 0x0000000400047c02 */ /* 0x000fe20008000f00 */
[----:B------:R-:W-:-:S05]  /*1df10*/  IMAD.U32 R5, RZ, RZ, UR5 ;  /* 0x00000005ff057e24 */ /* 0x000fca000f8e00ff */
[----:B------:R1:W5:Y:S01]  /*1df20*/  @P1 LDG.E R3, [R4.64] ;  /* 0x0000001c04031981 */ /* 0x000362000c1e1900 */
[----:B------:R-:W-:Y:S02]  /*1df30*/  UMOV UR10, URZ ;  /* 0x0000003f000a7c82 */ /* 0x000fe40008000000 */
[----:B------:R-:W-:Y:S01]  /*1df40*/  UMOV UR11, URZ ;  /* 0x0000003f000b7c82 */ /* 0x000fe20008000000 */
[----:B--2---:R-:W2:Y:S02]  /*1df50*/  @P0 R2UR UR5, R0 ;  /* 0x00000000000503c2 */ /* 0x004ea400000e0000 */
        /* <DEDUP_REMOVED lines=8> */
.L_x_429:
[----:B-1----:R-:W1:Y:S01]  /*1dfe0*/  S2R R7, SR_TID.X ;  /* 0x0000000000077919 */ /* 0x002e620000002100 */
[----:B------:R-:W-:Y:S01]  /*1dff0*/  USHF.R.S32.HI UR6, URZ, 0x1f, UR24 ;  /* 0x0000001f3f067899 */ /* 0x000fe20008011418 */
[----:B------:R-:W-:Y:S01]  /*1e000*/  BSSY B0, `(.L_x_430) ;  /* 0x0000029000007945 */ /* 0x000fe20003800000 */
[----:B------:R-:W-:-:S02]  /*1e010*/  USEL UR24, UR24, URZ, !UP1 ;  /* 0x0000003f18187287 */ /* 0x000fc4000c800000 */
[----:B------:R-:W-:Y:S01]  /*1e020*/  USEL UR6, UR6, URZ, !UP1 ;  /* 0x0000003f06067287 */ /* 0x000fe2000c800000 */
[----:B-1----:R-:W-:-:S13]  /*1e030*/  ISETP.GT.AND P0, PT, R7, 0x7f, PT ;  /* 0x0000007f0700780c */ /* 0x002fda0003f04270 */
[----:B------:R-:W-:Y:S05]  /*1e040*/  @P0 BRA `(.L_x_431) ;  /* 0x0000024000000947 */ /* 0x000fea0003800000 */
[----:B------:R-:W1:Y:S01]  /*1e050*/  S2R R2, SR_CTAID.X ;  /* 0x0000000000027919 */ /* 0x000e620000002500 */
[----:B-----5:R-:W-:Y:S01]  /*1e060*/  IMAD R0, R3, c[0x0][0x4e8], RZ ;  /* 0x00013a0003007a24 */ /* 0x020fe200078e02ff */
[----:B-1----:R-:W-:-:S04]  /*1e070*/  LEA R5, R2, R7, 0x7 ;  /* 0x0000000702057211 */ /* 0x002fc800078e38ff */
[----:B------:R-:W-:-:S13]  /*1e080*/  ISETP.GE.AND P0, PT, R5, R0, PT ;  /* 0x000000000500720c */ /* 0x000fda0003f06270 */
[----:B------:R-:W-:Y:S05]  /*1e090*/  @P0 BRA `(.L_x_431) ;  /* 0x000001f000000947 */ /* 0x000fea0003800000 */
[----:B------:R-:W-:Y:S01]  /*1e0a0*/  IMAD.MOV.U32 R0, RZ, RZ, c[0x0][0x4e8] ;  /* 0x00013a00ff007624 */ /* 0x000fe200078e00ff */
[----:B------:R-:W-:Y:S01]  /*1e0b0*/  ULDC.64 UR4, c[0x0][0x490] ;  /* 0x0001240000047ab9 */ /* 0x000fe20000000a00 */
[----:B------:R-:W-:Y:S01]  /*1e0c0*/  IMAD.MOV.U32 R8, RZ, RZ, R5 ;  /* 0x000000ffff087224 */ /* 0x000fe200078e0005 */
[----:B------:R-:W-:Y:S02]  /*1e0d0*/  UIMAD UR7, UR8, UR4, URZ ;  /* 0x00000004080772a4 */ /* 0x000fe4000f8e023f */
[----:B------:R-:W-:Y:S01]  /*1e0e0*/  ISETP.NE.AND P0, PT, R0, 0x1, PT ;  /* 0x000000010000780c */ /* 0x000fe20003f05270 */
[----:B------:R-:W-:Y:S02]  /*1e0f0*/  UMOV UR12, UR10 ;  /* 0x0000000a000c7c82 */ /* 0x000fe40008000000 */
[----:B------:R-:W-:Y:S02]  /*1e100*/  UMOV UR13, UR11 ;  /* 0x0000000b000d7c82 */ /* 0x000fe40008000000 */
[----:B------:R-:W-:-:S02]  /*1e110*/  UIMAD.WIDE.U32 UR12, UR15, UR4, UR12 ;  /* 0x000000040f0c72a5 */ /* 0x000fc4000f8e000c */
[----:B------:R-:W-:-:S03]  /*1e120*/  UIMAD UR7, UR15, UR5, UR7 ;  /* 0x000000050f0772a4 */ /* 0x000fc6000f8e0207 */
[----:B------:R-:W-:Y:S02]  /*1e130*/  ULDC.64 UR4, c[0x0][0x498] ;  /* 0x0001260000047ab9 */ /* 0x000fe40000000a00 */
[----:B------:R-:W-:Y:S01]  /*1e140*/  UIADD3 UR13, UR7, UR13, URZ ;  /* 0x0000000d070d7290 */ /* 0x000fe2000fffe03f */
[----:B------:R-:W-:Y:S01]  /*1e150*/  @P0 IMAD.HI.U32 R0, R5, c[0x0][0x4ec], RZ ;  /* 0x00013b0005000a27 */ /* 0x000fe200078e00ff */
[----:B------:R-:W-:Y:S02]  /*1e160*/  UIMAD UR7, UR6, UR4, URZ ;  /* 0x00000004060772a4 */ /* 0x000fe4000f8e023f */
[----:B------:R-:W-:Y:S02]  /*1e170*/  UIMAD.WIDE.U32 UR12, UR24, UR4, UR12 ;  /* 0x00000004180c72a5 */ /* 0x000fe4000f8e000c */
[----:B------:R-:W-:Y:S01]  /*1e180*/  @P0 SHF.R.U32.HI R8, RZ, c[0x0][0x4f0], R0 ;  /* 0x00013c00ff080a19 */ /* 0x000fe20000011600 */
[----:B------:R-:W-:-:S03]  /*1e190*/  UIMAD UR5, UR24, UR5, UR7 ;  /* 0x00000005180572a4 */ /* 0x000fc6000f8e0207 */
[----:B------:R-:W-:-:S03]  /*1e1a0*/  IADD3 R4, -R8, RZ, RZ ;  /* 0x000000ff08047210 */ /* 0x000fc60007ffe1ff */
[----:B------:R-:W-:Y:S02]  /*1e1b0*/  IMAD.U32 R0, RZ, RZ, UR5 ;  /* 0x00000005ff007e24 */ /* 0x000fe4000f8e00ff */
[----:B------:R-:W-:Y:S01]  /*1e1c0*/  IMAD R4, R4, c[0x0][0x4e8], R5 ;  /* 0x00013a0004047a24 */ /* 0x000fe200078e0205 */
[----:B------:R-:W-:Y:S02]  /*1e1d0*/  SHF.R.S32.HI R5, RZ, 0x1f, R8 ;  /* 0x0000001fff057819 */ /* 0x000fe40000011408 */
[----:B------:R-:W-:Y:S02]  /*1e1e0*/  IADD3 R8, P0, R8, UR12, RZ ;  /* 0x0000000c08087c10 */ /* 0x000fe4000ff1e0ff */
[----:B------:R-:W-:Y:S02]  /*1e1f0*/  SHF.R.S32.HI R2, RZ, 0x1f, R4 ;  /* 0x0000001fff027819 */ /* 0x000fe40000011404 */
[----:B------:R-:W-:-:S03]  /*1e200*/  IADD3.X R9, R5, UR13, R0, P0, !PT ;  /* 0x0000000d05097c10 */ /* 0x000fc600087fe400 */
[----:B------:R-:W-:Y:S02]  /*1e210*/  IMAD R5, R2, c[0x0][0x488], RZ ;  /* 0x0001220002057a24 */ /* 0x000fe400078e02ff */
[----:B------:R-:W-:-:S04]  /*1e220*/  IMAD.WIDE.U32 R8, R4, c[0x0][0x488], R8 ;  /* 0x0001220004087a25 */ /* 0x000fc800078e0008 */
[----:B------:R-:W-:Y:S01]  /*1e230*/  IMAD R0, R4, c[0x0][0x48c], R5 ;  /* 0x0001230004007a24 */ /* 0x000fe200078e0205 */
[----:B------:R-:W-:-:S04]  /*1e240*/  LEA R4, P0, R8, c[0x0][0x450], 0x2 ;  /* 0x0001140008047a11 */ /* 0x000fc800078010ff */
[----:B------:R-:W-:Y:S01]  /*1e250*/  IADD3 R5, R9, R0, RZ ;  /* 0x0000000009057210 */ /* 0x000fe20007ffe0ff */
[----:B------:R-:W-:-:S03]  /*1e260*/  IMAD.MOV.U32 R9, RZ, RZ, -0x800000 ;  /* 0xff800000ff097424 */ /* 0x000fc600078e00ff */
[----:B------:R-:W-:-:S05]  /*1e270*/  LEA.HI.X R5, R8, c[0x0][0x454], R5, 0x2, P0 ;  /* 0x0001150008057a11 */ /* 0x000fca00000f1405 */
[----:B------:R1:W-:Y:S02]  /*1e280*/  STG.E [R4.64], R9 ;  /* 0x0000000904007986 */ /* 0x0003e4000c10191c */
.L_x_431:
[----:B------:R-:W-:Y:S05]  /*1e290*/  BSYNC B0 ;  /* 0x0000000000007941 */ /* 0x000fea0003800000 */
.L_x_430:
[----:B-1----:R-:W1:Y:S01]  /*1e2a0*/  S2R R5, SR_CTAID.X ;  /* 0x0000000000057919 */ /* 0x002e620000002500 */
[----:B------:R-:W-:Y:S01]  /*1e2b0*/  SHF.R.S32.HI R4, RZ, 0x1f, R7 ;  /* 0x0000001fff047819 */ /* 0x000fe20000011407 */
[----:B------:R-:W-:Y:S01]  /*1e2c0*/  IMAD.MOV.U32 R0, RZ, RZ, c[0x0][0x4e8] ;  /* 0x00013a00ff007624 */ /* 0x000fe200078e00ff */
[----:B------:R-:W-:Y:S01]  /*1e2d0*/  ULDC.64 UR4, c[0x0][0x3a0] ;  /* 0x0000e80000047ab9 */ /* 0x000fe20000000a00 */
[----:B-----5:R-:W-:Y:S01]  /*1e2e0*/  IMAD R3, R3, c[0x0][0x4e8], RZ ;  /* 0x00013a0003037a24 */ /* 0x020fe200078e02ff */
[----:B------:R-:W-:Y:S01]  /*1e2f0*/  LEA.HI R4, R4, R7, RZ, 0x3 ;  /* 0x0000000704047211 */ /* 0x000fe200078f18ff */
[----:B------:R-:W-:Y:S01]  /*1e300*/  UIMAD UR7, UR11, UR4, URZ ;  /* 0x000000040b0772a4 */ /* 0x000fe2000f8e023f */
[----:B------:R-:W-:Y:S01]  /*1e310*/  ISETP.NE.AND P0, PT, R0, 0x1, PT ;  /* 0x000000010000780c */ /* 0x000fe20003f05270 */
[----:B------:R-:W-:Y:S01]  /*1e320*/  UIMAD.WIDE.U32 UR12, UR10, UR4, URZ ;  /* 0x000000040a0c72a5 */ /* 0x000fe2000f8e003f */
[----:B------:R-:W-:Y:S01]  /*1e330*/  LOP3.LUT R2, R4, 0xfffffff8, RZ, 0xc0, !PT ;  /* 0xfffffff804027812 */ /* 0x000fe200078ec0ff */
[----:B------:R-:W-:Y:S01]  /*1e340*/  UIMAD UR7, UR10, UR5, UR7 ;  /* 0x000000050a0772a4 */ /* 0x000fe2000f8e0207 */
[----:B------:R-:W-:Y:S01]  /*1e350*/  SHF.R.S32.HI R4, RZ, 0x3, R4 ;  /* 0x00000003ff047819 */ /* 0x000fe20000011404 */
[----:B------:R-:W-:Y:S01]  /*1e360*/  BSSY B0, `(.L_x_432) ;  /* 0x000003a000007945 */ /* 0x000fe20003800000 */
[----:B------:R-:W-:Y:S01]  /*1e370*/  ULDC.64 UR4, c[0x0][0x3e8] ;  /* 0x0000fa0000047ab9 */ /* 0x000fe20000000a00 */
[----:B------:R-:W-:Y:S01]  /*1e380*/  IMAD.IADD R7, R7, 0x1, -R2 ;  /* 0x0000000107077824 */ /* 0x000fe200078e0a02 */
[----:B------:R-:W-:-:S02]  /*1e390*/  UIADD3 UR13, UR13, UR7, URZ ;  /* 0x000000070d0d7290 */ /* 0x000fc4000fffe03f */
[----:B------:R-:W-:Y:S02]  /*1e3a0*/  UIMAD UR7, UR8, UR4, URZ ;  /* 0x00000004080772a4 */ /* 0x000fe4000f8e023f */
[C---:B------:R-:W-:Y:S01]  /*1e3b0*/  LEA R0, R7.reuse, R4, 0x5 ;  /* 0x0000000407007211 */ /* 0x040fe200078e28ff */
[----:B------:R-:W-:Y:S01]  /*1e3c0*/  UIMAD.WIDE.U32 UR12, UR15, UR4, UR12 ;  /* 0x000000040f0c72a5 */ /* 0x000fe2000f8e000c */
[----:B------:R-:W-:Y:S01]  /*1e3d0*/  SHF.L.U32 R7, R7, 0x3, RZ ;  /* 0x0000000307077819 */ /* 0x000fe200000006ff */
[----:B------:R-:W-:Y:S02]  /*1e3e0*/  UIMAD UR7, UR15, UR5, UR7 ;  /* 0x000000050f0772a4 */ /* 0x000fe4000f8e0207 */
[C---:B-1----:R-:W-:Y:S01]  /*1e3f0*/  IMAD R0, R5.reuse, 0x80, R0 ;  /* 0x0000008005007824 */ /* 0x042fe200078e0200 */
[----:B------:R-:W-:Y:S01]  /*1e400*/  ULDC.64 UR4, c[0x0][0x3f0] ;  /* 0x0000fc0000047ab9 */ /* 0x000fe20000000a00 */
[----:B------:R-:W-:Y:S01]  /*1e410*/  IMAD R4, R5, 0x80, R4 ;  /* 0x0000008005047824 */ /* 0x000fe200078e0204 */
[----:B------:R-:W-:Y:S01]  /*1e420*/  UIMAD UR6, UR6, UR4, URZ ;  /* 0x00000004060672a4 */ /* 0x000fe2000f8e023f */
[----:B------:R-:W-:Y:S01]  /*1e430*/  @P0 IMAD.HI.U32 R2, R0, c[0x0][0x4ec], RZ ;  /* 0x00013b0000020a27 */ /* 0x000fe200078e00ff */
[----:B------:R-:W-:Y:S01]  /*1e440*/  UIADD3 UR13, UR7, UR13, URZ ;  /* 0x0000000d070d7290 */ /* 0x000fe2000fffe03f */
[----:B------:R-:W-:Y:S01]  /*1e450*/  MOV R8, R0 ;  /* 0x0000000000087202 */ /* 0x000fe20000000f00 */
[----:B------:R-:W-:Y:S01]  /*1e460*/  UIMAD UR5, UR24, UR5, UR6 ;  /* 0x00000005180572a4 */ /* 0x000fe2000f8e0206 */
[----:B------:R-:W-:Y:S01]  /*1e470*/  IADD3 R5, R7, 0x80, RZ ;  /* 0x0000008007057810 */ /* 0x000fe20007ffe0ff */
[----:B------:R-:W-:Y:S01]  /*1e480*/  UIMAD.WIDE.U32 UR12, UR24, UR4, UR12 ;  /* 0x00000004180c72a5 */ /* 0x000fe2000f8e000c */
[----:B------:R-:W-:-:S03]  /*1e490*/  @P0 SHF.R.U32.HI R8, RZ, c[0x0][0x4f0], R2 ;  /* 0x00013c00ff080a19 */ /* 0x000fc60000011602 */
[----:B------:R-:W-:Y:S01]  /*1e4a0*/  UIADD3 UR5, UR13, UR5, URZ ;  /* 0x000000050d057290 */ /* 0x000fe2000fffe03f */
[--C-:B------:R-:W-:Y:S01]  /*1e4b0*/  SHF.R.S32.HI R9, RZ, 0x1f, R8.reuse ;  /* 0x0000001fff097819 */ /* 0x100fe20000011408 */
[----:B------:R-:W-:Y:S01]  /*1e4c0*/  IMAD.MOV R11, RZ, RZ, -R8 ;  /* 0x000000ffff0b7224 */ /* 0x000fe200078e0a08 */
[----:B------:R-:W-:-:S03]  /*1e4d0*/  MOV R10, UR12 ;  /* 0x0000000c000a7c02 */ /* 0x000fc60008000f00 */
[----:B------:R-:W-:Y:S02]  /*1e4e0*/  IMAD R6, R11, c[0x0][0x4e8], R0 ;  /* 0x00013a000b067a24 */ /* 0x000fe400078e0200 */
[----:B------:R-:W-:Y:S01]  /*1e4f0*/  IMAD.U32 R11, RZ, RZ, UR13 ;  /* 0x0000000dff0b7e24 */ /* 0x000fe2000f8e00ff */
[----:B------:R-:W-:Y:S01]  /*1e500*/  MOV R11, UR5 ;  /* 0x00000005000b7c02 */ /* 0x000fe20008000f00 */
[----:B------:R-:W-:Y:S01]  /*1e510*/  IMAD R9, R9, c[0x0][0x3e0], RZ ;  /* 0x0000f80009097a24 */ /* 0x000fe200078e02ff */
[----:B------:R-:W-:-:S03]  /*1e520*/  SHF.R.S32.HI R2, RZ, 0x1f, R6 ;  /* 0x0000001fff027819 */ /* 0x000fc60000011406 */
[C---:B------:R-:W-:Y:S02]  /*1e530*/  IMAD R0, R8.reuse, c[0x0][0x3e4], R9 ;  /* 0x0000f90008007a24 */ /* 0x040fe400078e0209 */
[----:B------:R-:W-:-:S04]  /*1e540*/  IMAD.WIDE.U32 R10, R8, c[0x0][0x3e0], R10 ;  /* 0x0000f800080a7a25 */ /* 0x000fc800078e000a */
[----:B------:R-:W-:Y:S02]  /*1e550*/  IMAD R9, R2, c[0x0][0x3d8], RZ ;  /* 0x0000f60002097a24 */ /* 0x000fe400078e02ff */
[----:B------:R-:W-:Y:S02]  /*1e560*/  IMAD.IADD R11, R11, 0x1, R0 ;  /* 0x000000010b0b7824 */ /* 0x000fe400078e0200 */
[C---:B------:R-:W-:Y:S02]  /*1e570*/  IMAD R9, R6.reuse, c[0x0][0x3dc], R9 ;  /* 0x0000f70006097a24 */ /* 0x040fe400078e0209 */
[----:B------:R-:W-:Y:S01]  /*1e580*/  IMAD.WIDE.U32 R10, R6, c[0x0][0x3d8], R10 ;  /* 0x0000f600060a7a25 */ /* 0x000fe200078e000a */
[----:B------:R-:W-:-:S04]  /*1e590*/  IADD3 R6, R7, 0x40, RZ ;  /* 0x0000004007067810 */ /* 0x000fc80007ffe0ff */
[----:B------:R-:W-:Y:S02]  /*1e5a0*/  IADD3 R11, R11, R9, RZ ;  /* 0x000000090b0b7210 */ /* 0x000fe40007ffe0ff */
[----:B------:R-:W-:-:S04]  /*1e5b0*/  LEA R9, P0, R10, c[0x0][0x380], 0x1 ;  /* 0x0000e0000a097a11 */ /* 0x000fc800078008ff */
[----:B------:R-:W-:Y:S02]  /*1e5c0*/  LEA.HI.X R8, R10, c[0x0][0x384], R11, 0x1, P0 ;  /* 0x0000e1000a087a11 */ /* 0x000fe400000f0c0b */
[----:B------:R-:W-:Y:S01]  /*1e5d0*/  ISETP.GE.AND P0, PT, R4, R3, PT ;  /* 0x000000030400720c */ /* 0x000fe20003f06270 */
[----:B------:R1:W2:Y:S04]  /*1e5e0*/  SHFL.IDX PT, R10, R9, RZ, 0x181f ;  /* 0x00181fff090a7589 */ /* 0x0002a800000e0000 */
        /* <DEDUP_REMOVED lines=17> */
.L_x_433:
[----:B------:R-:W-:Y:S05]  /*1e700*/  BSYNC B0 ;  /* 0x0000000000007941 */ /* 0x000fea0003800000 */
.L_x_432:
        /* <DEDUP_REMOVED lines=21> */
.L_x_435:
[----:B------:R-:W-:Y:S05]  /*1e860*/  BSYNC B0 ;  /* 0x0000000000007941 */ /* 0x000fea0003800000 */
.L_x_434:
        /* <DEDUP_REMOVED lines=21> */
.L_x_437:
[----:B------:R-:W-:Y:S05]  /*1e9c0*/  BSYNC B0 ;  /* 0x0000000000007941 */ /* 0x000fea0003800000 */
.L_x_436:
        /* <DEDUP_REMOVED lines=22> */
.L_x_438:
        /* <DEDUP_REMOVED lines=13> */
.L_x_1288:


//--------------------- .text._ZN7cutlass13device_kernelIN5flash19enable_sm80_to_sm89INS1_16FlashAttnFwdSm80INS1_25CollectiveMainloopFwdSm80ILi8ELi1ELb1EN4cute5tupleIJNS5_1CILi128EEENS7_ILi96EEENS7_ILi192EEEEEELi192ENS_10bfloat16_tEfNS_4arch4Sm80ELb1ELb0ELb0ELb0ELb0ELb0ELb1ELb0EEENS1_21CollectiveEpilogueFwdINS6_IJS8_SA_S9_EEENS6_IJNS7_ILi1EEESI_SI_EEESC_SE_Li256ELb0ELb1ELb0ELb0EEENS1_30DynamicPersistentTileSchedulerILi256ELi256ELb0ELb1ELb0EEEEEEEEEvNT_6ParamsE --------------------------
	.section	.text._ZN7cutlass13device_kernelIN5flash19enable_sm80_to_sm89INS1_16FlashAttnFwdSm80INS1_25CollectiveMainloopFwdSm80ILi8ELi1ELb1EN4cute5tupleIJNS5_1CILi128EEENS7_ILi96EEENS7_ILi192EEEEEELi192ENS_10bfloat16_tEfNS_4arch4Sm80ELb1ELb0ELb0ELb0ELb0ELb0ELb1ELb0EEENS1_21CollectiveEpilogueFwdINS6_IJS8_SA_S9_EEENS6_IJNS7_ILi1EEESI_SI_EEESC_SE_Li256ELb0ELb1ELb0ELb0EEENS1_30DynamicPersistentTileSchedulerILi256ELi256ELb0ELb1ELb0EEEEEEEEEvNT_6ParamsE,"ax",@progbits
	.sectioninfo	@"SHI_REGISTERS=255"
	.align	128
.text._ZN7cutlass13device_kernelIN5flash19enable_sm80_to_sm89INS1_16FlashAttnFwdSm80INS1_25CollectiveMainloopFwdSm80ILi8ELi1ELb1EN4cute5tupleIJNS5_1CILi128EEENS7_ILi96EEENS7_ILi192EEEEEELi192ENS_10bfloat16_tEfNS_4arch4Sm80ELb1ELb0ELb0ELb0ELb0ELb0ELb1ELb0EEENS1_21CollectiveEpilogueFwdINS6_IJS8_SA_S9_EEENS6_IJNS7_ILi1EEESI_SI_EEESC_SE_Li256ELb0ELb1ELb0ELb0EEENS1_30DynamicPersistentTileSchedulerILi256ELi256ELb0ELb1ELb0EEEEEEEEEvNT_6ParamsE:
        .type           _ZN7cutlass13device_kernelIN5flash19enable_sm80_to_sm89INS1_16FlashAttnFwdSm80INS1_25CollectiveMainloopFwdSm80ILi8ELi1ELb1EN4cute5tupleIJNS5_1CILi128EEENS7_ILi96EEENS7_ILi192EEEEEELi192ENS_10bfloat16_tEfNS_4arch4Sm80ELb1ELb0ELb0ELb0ELb0ELb0ELb1ELb0EEENS1_21CollectiveEpilogueFwdINS6_IJS8_SA_S9_EEENS6_IJNS7_ILi1EEESI_SI_EEESC_SE_Li256ELb0ELb1ELb0ELb0EEENS1_30DynamicPersistentTileSchedulerILi256ELi256ELb0ELb1ELb0EEEEEEEEEvNT_6ParamsE,@function
        .size           _ZN7cutlass13device_kernelIN5flash19enable_sm80_to_sm89INS1_16FlashAttnFwdSm80INS1_25CollectiveMainloopFwdSm80ILi8ELi1ELb1EN4cute5tupleIJNS5_1CILi128EEENS7_ILi96EEENS7_ILi192EEEEEELi192ENS_10bfloat16_tEfNS_4arch4Sm80ELb1ELb0ELb0ELb0ELb0ELb0ELb1ELb0EEENS1_21CollectiveEpilogueFwdINS6_IJS8_SA_S9_EEENS6_IJNS7_ILi1EEESI_SI_EEESC_SE_Li256ELb0ELb1ELb0ELb0EEENS1_30DynamicPersistentTileSchedulerILi256ELi256ELb0ELb1ELb0EEEEEEEEEvNT_6ParamsE,(.L_x_1289 - _ZN7cutlass13device_kernelIN5flash19enable_sm80_to_sm89INS1_16FlashAttnFwdSm80INS1_25CollectiveMainloopFwdSm80ILi8ELi1ELb1EN4cute5tupleIJNS5_1CILi128EEENS7_ILi96EEENS7_ILi192EEEEEELi192ENS_10bfloat16_tEfNS_4arch4Sm80ELb1ELb0ELb0ELb0ELb0ELb0ELb1ELb0EEENS1_21CollectiveEpilogueFwdINS6_IJS8_SA_S9_EEENS6_IJNS7_ILi1EEESI_SI_EEESC_SE_Li256ELb0ELb1ELb0ELb0EEENS1_30DynamicPersistentTileSchedulerILi256ELi256ELb0ELb1ELb0EEEEEEEEEvNT_6ParamsE)
        .other          _ZN7cutlass13device_kernelIN5flash19enable_sm80_to_sm89INS1_16FlashAttnFwdSm80INS1_25CollectiveMainloopFwdSm80ILi8ELi1ELb1EN4cute5tupleIJNS5_1CILi128EEENS7_ILi96EEENS7_ILi192EEEEEELi192ENS_10bfloat16_tEfNS_4arch4Sm80ELb1ELb0ELb0ELb0ELb0ELb0ELb1ELb0EEENS1_21CollectiveEpilogueFwdINS6_IJS8_SA_S9_EEENS6_IJNS7_ILi1EEESI_SI_EEESC_SE_Li256ELb0ELb1ELb0ELb0EEENS1_30DynamicPersistentTileSchedulerILi256ELi256ELb0ELb1ELb0EEEEEEEEEvNT_6ParamsE,@"STO_CUDA_ENTRY STV_DEFAULT"
_ZN7cutlass13device_kernelIN5flash19enable_sm80_to_sm89INS1_16FlashAttnFwdSm80INS1_25CollectiveMainloopFwdSm80ILi8ELi1ELb1EN4cute5tupleIJNS5_1CILi128EEENS7_ILi96EEENS7_ILi192EEEEEELi192ENS_10bfloat16_tEfNS_4arch4Sm80ELb1ELb0ELb0ELb0ELb0ELb0ELb1ELb0EEENS1_21CollectiveEpilogueFwdINS6_IJS8_SA_S9_EEENS6_IJNS7_ILi1EEESI_SI_EEESC_SE_Li256ELb0ELb1ELb0ELb0EEENS1_30DynamicPersistentTileSchedulerILi256ELi256ELb0ELb1ELb0EEEEEEEEEvNT_6ParamsE:
[----:B------:R-:W-:-:S03]  /*0000*/  MOV R1, c[0x0][0x28] ;  /* 0x00000a0000017a02 */ /* 0x000fc60000000f00 */
[----:B------:R-:W1:Y:S01]  /*0010*/  S2R R20, SR_TID.X ;  /* 0x0000000000147919 */ /* 0x000e620000002100 */
[----:B------:R-:W-:-:S03]  /*0020*/  IADD3 R1, R1, -0xa0, RZ ;  /* 0xffffff6001017810 */ /* 0x000fc60007ffe0ff */
[----:B------:R-:W2:Y:S01]  /*0030*/  S2R R14, SR_CTAID.X ;  /* 0x00000000000e7919 */ /* 0x000ea20000002500 */
[----:B-1----:R-:W-:-:S05]  /*0040*/  SHF.R.U32.HI R2, RZ, 0x5, R20 ;  /* 0x00000005ff027819 */ /* 0x002fca0000011614 */
[----:B------:R-:W1:Y:S02]  /*0050*/  SHFL.IDX PT, R0, R2, RZ, 0x1f ;  /* 0x00001fff02007589 */ /* 0x000e6400000e0000 */
[----:B-1----:R-:W-:Y:S02]  /*0060*/  ISETP.GE.AND P0, PT, R0, 0x1, PT ;  /* 0x000000010000780c */ /* 0x002fe40003f06270 */
[----:B------:R1:W-:Y:S11]  /*0070*/  STL [R1+0x8c], R0 ;  /* 0x00008c0001007387 */ /* 0x0003f60000100800 */
[----:B------:R-:W-:Y:S06]  /*0080*/  @P0 BAR.ARV 0x4, 0x100 ;  /* 0x0104000000000b1d */ /* 0x000fec0000002000 */
[----:B--2---:R-:W-:-:S13]  /*0090*/  ISETP.GE.AND P0, PT, R14, c[0x0][0x538], PT ;  /* 0x00014e000e007a0c */ /* 0x004fda0003f06270 */
[----:B------:R-:W-:Y:S05]  /*00a0*/  @P0 EXIT ;  /* 0x000000000000094d */ /* 0x000fea0003800000 */
[----:B-1----:R-:W-:Y:S01]  /*00b0*/  SHF.R.S32.HI R11, RZ, 0x1f, R20 ;  /* 0x0000001fff0b7819 */ /* 0x002fe20000011414 */
[----:B------:R-:W-:-:S03]  /*00c0*/  ULDC.64 UR6, c[0x0][0x118] ;  /* 0x0000460000067ab9 */ /* 0x000fc60000000a00 */
[CC--:B------:R-:W-:Y:S02]  /*00d0*/  LEA.HI R12, R11.reuse, R20.reuse, RZ, 0x3 ;  /* 0x000000140b0c7211 */ /* 0x0c0fe400078f18ff */
[CC--:B------:R-:W-:Y:S02]  /*00e0*/  LEA.HI R2, R11.reuse, R20.reuse, RZ, 0x4 ;  /* 0x000000140b027211 */ /* 0x0c0fe400078f20ff */
[----:B------:R-:W-:Y:S02]  /*00f0*/  LEA.HI R13, R11, R20, RZ, 0x2 ;  /* 0x000000140b0d7211 */ /* 0x000fe400078f10ff */
[----:B------:R-:W-:Y:S02]  /*0100*/  SHF.R.S32.HI R17, RZ, 0x3, R12 ;  /* 0x00000003ff117819 */ /* 0x000fe4000001140c */
[----:B------:R-:W-:Y:S02]  /*0110*/  SHF.R.S32.HI R5, RZ, 0x4, R2 ;  /* 0x00000004ff057819 */ /* 0x000fe40000011402 */
[----:B------:R-:W-:Y:S01]  /*0120*/  LOP3.LUT R0, R2, 0xfffffff0, RZ, 0xc0, !PT ;  /* 0xfffffff002007812 */ /* 0x000fe200078ec0ff */
[----:B------:R-:W-:Y:S01]  /*0130*/  IMAD.SHL.U32 R6, R17, 0x40, RZ ;  /* 0x0000004011067824 */ /* 0x000fe200078e00ff */
[----:B------:R-:W-:-:S02]  /*0140*/  LOP3.LUT R3, R12, 0xfffffff8, RZ, 0xc0, !PT ;  /* 0xfffffff80c037812 */ /* 0x000fc400078ec0ff */
[--C-:B------:R-:W-:Y:S01]  /*0150*/  SHF.R.S32.HI R8, RZ, 0x2, R13.reuse ;  /* 0x00000002ff087819 */ /* 0x100fe2000001140d */
[C---:B------:R-:W-:Y:S01]  /*0160*/  IMAD.IADD R0, R20.reuse, 0x1, -R0 ;  /* 0x0000000114007824 */ /* 0x040fe200078e0a00 */
[----:B------:R-:W-:Y:S01]  /*0170*/  SHF.R.S32.HI R4, RZ, 0x1f, R13 ;  /* 0x0000001fff047819 */ /* 0x000fe2000001140d */
[----:B------:R-:W-:Y:S01]  /*0180*/  IMAD.IADD R7, R20, 0x1, -R3 ;  /* 0x0000000114077824 */ /* 0x000fe200078e0a03 */
[----:B------:R-:W-:Y:S02]  /*0190*/  LEA.HI R2, R2, R5, RZ, 0x1 ;  /* 0x0000000502027211 */ /* 0x000fe400078f08ff */
[----:B------:R-:W-:Y:S01]  /*01a0*/  LEA.HI R3, R4, R8, RZ, 0x3 ;  /* 0x0000000804037211 */ /* 0x000fe200078f18ff */
[C---:B------:R-:W-:Y:S01]  /*01b0*/  IMAD.SHL.U32 R18, R7.reuse, 0x8, RZ ;  /* 0x0000000807127824 */ /* 0x040fe200078e00ff */
[----:B------:R-:W-:Y:S01]  /*01c0*/  LOP3.LUT R4, R2, 0xfffffffe, RZ, 0xc0, !PT ;  /* 0xfffffffe02047812 */ /* 0x000fe200078ec0ff */
[----:B------:R-:W-:Y:S01]  /*01d0*/  IMAD.SHL.U32 R9, R7, 0x40, RZ ;  /* 0x0000004007097824 */ /* 0x000fe200078e00ff */
[----:B------:R-:W-:-:S02]  /*01e0*/  LOP3.LUT R2, R6, 0x1c0, RZ, 0xc0, !PT ;  /* 0x000001c006027812 */ /* 0x000fc400078ec0ff */
[----:B------:R-:W-:Y:S01]  /*01f0*/  SHF.R.S32.HI R6, RZ, 0x1f, R0 ;  /* 0x0000001fff067819 */ /* 0x000fe20000011400 */
[----:B------:R-:W-:Y:S01]  /*0200*/  IMAD.IADD R225, R5, 0x1, -R4 ;  /* 0x0000000105e17824 */ /* 0x000fe200078e0a04 */
[----:B------:R-:W-:Y:S02]  /*0210*/  LOP3.LUT R3, R3, 0xfffffff8, RZ, 0xc0, !PT ;  /* 0xfffffff803037812 */ /* 0x000fe400078ec0ff */
[----:B------:R-:W-:Y:S02]  /*0220*/  LEA.HI R224, R6, R0, RZ, 0x3 ;  /* 0x0000000006e07211 */ /* 0x000fe400078f18ff */
[----:B------:R-:W-:Y:S01]  /*0230*/  LOP3.LUT R4, R2, 0x38, R18, 0xf8, !PT ;  /* 0x0000003802047812 */ /* 0x000fe200078ef812 */
[----:B------:R-:W-:Y:S01]  /*0240*/  IMAD.IADD R6, R8, 0x1, -R3 ;  /* 0x0000000108067824 */ /* 0x000fe200078e0a03 */
[----:B------:R-:W-:Y:S02]  /*0250*/  SHF.R.U32.HI R3, RZ, 0x3, R2 ;  /* 0x00000003ff037819 */ /* 0x000fe40000011602 */
[C---:B------:R-:W-:Y:S01]  /*0260*/  LOP3.LUT R2, R224.reuse, 0xfffffff8, RZ, 0xc0, !PT ;  /* 0xfffffff8e0027812 */ /* 0x040fe200078ec0ff */
[----:B------:R-:W-:Y:S01]  /*0270*/  IMAD.SHL.U32 R224, R224, 0x40, RZ ;  /* 0x00000040e0e07824 */ /* 0x000fe200078e00ff */
[----:B------:R-:W-:-:S02]  /*0280*/  LEA.HI R10, R11, R20, RZ, 0x5 ;  /* 0x000000140b0a7211 */ /* 0x000fc400078f28ff */
[----:B------:R-:W-:Y:S01]  /*0290*/  LOP3.LUT R8, R4, R3, RZ, 0x3c, !PT ;  /* 0x0000000304087212 */ /* 0x000fe200078e3cff */
[----:B------:R-:W-:Y:S01]  /*02a0*/  IMAD.IADD R5, R0, 0x1, -R2 ;  /* 0x0000000100057824 */ /* 0x000fe200078e0a02 */
[----:B------:R-:W-:Y:S02]  /*02b0*/  LOP3.LUT R2, R10, 0xffffffe0, RZ, 0xc0, !PT ;  /* 0xffffffe00a027812 */ /* 0x000fe400078ec0ff */
[----:B------:R-:W-:Y:S02]  /*02c0*/  LOP3.LUT R0, R9, 0x1c0, RZ, 0xc0, !PT ;  /* 0x000001c009007812 */ /* 0x000fe400078ec0ff */
[----:B------:R-:W-:Y:S01]  /*02d0*/  SHF.R.S32.HI R250, RZ, 0x5, R10 ;  /* 0x00000005fffa7819 */ /* 0x000fe2000001140a */
[----:B------:R-:W-:Y:S01]  /*02e0*/  IMAD.IADD R16, R20, 0x1, -R2 ;  /* 0x0000000114107824 */ /* 0x000fe200078e0a02 */
[----:B------:R-:W-:Y:S02]  /*02f0*/  SHF.R.S32.HI R3, RZ, 0x1f, R10 ;  /* 0x0000001fff037819 */ /* 0x000fe4000001140a */
[----:B------:R-:W-:Y:S01]  /*0300*/  LOP3.LUT R4, R0, 0x8, R12, 0xf8, !PT ;  /* 0x0000000800047812 */ /* 0x000fe200078ef80c */
[----:B------:R-:W-:Y:S01]  /*0310*/  IMAD.MOV.U32 R12, RZ, RZ, 0x10 ;  /* 0x00000010ff0c7424 */ /* 0x000fe200078e00ff */
[----:B------:R-:W-:-:S02]  /*0320*/  SHF.R.U32.HI R2, RZ, 0x3, R0 ;  /* 0x00000003ff027819 */ /* 0x000fc40000011600 */
[----:B------:R-:W-:Y:S01]  /*0330*/  LEA.HI R9, R11, R20, RZ, 0x6 ;  /* 0x000000140b097211 */ /* 0x000fe200078f30ff */
[----:B------:R-:W-:Y:S01]  /*0340*/  IMAD.MOV.U32 R11, RZ, RZ, 0x20 ;  /* 0x00000020ff0b7424 */ /* 0x000fe200078e00ff */
[----:B------:R-:W-:Y:S02]  /*0350*/  LEA.HI R0, R3, R250, RZ, 0x3 ;  /* 0x000000fa03007211 */ /* 0x000fe400078f18ff */
[----:B------:R-:W-:Y:S02]  /*0360*/  SHF.R.S32.HI R3, RZ, 0x1f, R16 ;  /* 0x0000001fff037819 */ /* 0x000fe40000011410 */
[----:B------:R-:W-:Y:S01]  /*0370*/  LOP3.LUT R10, R4, R2, RZ, 0x3c, !PT ;  /* 0x00000002040a7212 */ /* 0x000fe200078e3cff */
[----:B------:R-:W-:Y:S01]  /*0380*/  IMAD.SHL.U32 R2, R9, 0x8, RZ ;  /* 0x0000000809027824 */ /* 0x000fe200078e00ff */
[----:B------:R-:W-:Y:S02]  /*0390*/  LOP3.LUT R0, R0, 0xffffff8, RZ, 0xc0, !PT ;  /* 0x0ffffff800007812 */ /* 0x000fe400078ec0ff */
[----:B------:R-:W-:-:S02]  /*03a0*/  LEA.HI R9, R3, R16, RZ, 0x2 ;  /* 0x0000001003097211 */ /* 0x000fc400078f10ff */
[----:B------:R-:W-:Y:S02]  /*03b0*/  LOP3.LUT R3, R6, 0x1, RZ, 0xc0, !PT ;  /* 0x0000000106037812 */ /* 0x000fe400078ec0ff */
[----:B------:R-:W-:Y:S01]  /*03c0*/  LOP3.LUT R8, R8, 0x7ffffe00, R2, 0xf8, !PT ;  /* 0x7ffffe0008087812 */ /* 0x000fe200078ef802 */
[----:B------:R-:W-:Y:S01]  /*03d0*/  IMAD.IADD R2, R250, 0x1, -R0 ;  /* 0x00000001fa027824 */ /* 0x000fe200078e0a00 */
[----:B------:R-:W-:Y:S02]  /*03e0*/  SHF.R.S32.HI R0, RZ, 0x2, R9 ;  /* 0x00000002ff007819 */ /* 0x000fe40000011409 */
[----:B------:R-:W-:Y:S01]  /*03f0*/  ISETP.NE.U32.AND P0, PT, R3, 0x1, PT ;  /* 0x000000010300780c */ /* 0x000fe20003f05070 */
[----:B------:R-:W-:Y:S01]  /*0400*/  IMAD.SHL.U32 R3, R5, 0x40, RZ ;  /* 0x0000004005037824 */ /* 0x000fe200078e00ff */
[----:B------:R-:W-:Y:S01]  /*0410*/  LOP3.LUT R4, R13, 0xfffffffc, RZ, 0xc0, !PT ;  /* 0xfffffffc0d047812 */ /* 0x000fe200078ec0ff */
[----:B------:R-:W-:Y:S01]  /*0420*/  IMAD R15, R2, 0x10, R0 ;  /* 0x00000010020f7824 */ /* 0x000fe200078e0200 */
[----:B------:R-:W-:Y:S01]  /*0430*/  LOP3.LUT P4, RZ, R5, 0x2, RZ, 0xc0, !PT ;  /* 0x0000000205ff7812 */ /* 0x000fe2000788c0ff */
[----:B------:R-:W-:Y:S01]  /*0440*/  IMAD.SHL.U32 R2, R225, 0x8, RZ ;  /* 0x00000008e1027824 */ /* 0x000fe200078e00ff */
[----:B------:R-:W-:Y:S01]  /*0450*/  LOP3.LUT R0, R3, 0x1c0, RZ, 0xc0, !PT ;  /* 0x000001c003007812 */ /* 0x000fe200078ec0ff */
[----:B------:R-:W-:Y:S01]  /*0460*/  IMAD.IADD R3, R20, 0x1, -R4 ;  /* 0x0000000114037824 */ /* 0x000fe200078e0a04 */
[----:B------:R-:W-:Y:S01]  /*0470*/  LOP3.LUT P3, RZ, R5, 0x4, RZ, 0xc0, !PT ;  /* 0x0000000405ff7812 */ /* 0x000fe2000786c0ff */
[----:B------:R-:W-:Y:S01]  /*0480*/  IMAD.SHL.U32 R4, R6, 0x40, RZ ;  /* 0x0000004006047824 */ /* 0x000fe200078e00ff */
[----:B------:R-:W-:Y:S01]  /*0490*/  LOP3.LUT R5, R0, 0x8, R2, 0xf8, !PT ;  /* 0x0000000800057812 */ /* 0x000fe200078ef802 */
[----:B------:R-:W-:Y:S01]  /*04a0*/  STL [R1+0x90], R15 ;  /* 0x0000900f01007387 */ /* 0x000fe20000100800 */
[----:B------:R-:W-:Y:S01]  /*04b0*/  SHF.R.U32.HI R2, RZ, 0x3, R0 ;  /* 0x00000003ff027819 */ /* 0x000fe20000011600 */
[----:B------:R-:W-:Y:S01]  /*04c0*/  IMAD R225, R225, 0x200, R10 ;  /* 0x00000200e1e17824 */ /* 0x000fe200078e020a */
[----:B------:R-:W-:Y:S01]  /*04d0*/  LEA.HI R0, R3, R3, RZ, 0x1 ;  /* 0x0000000303007211 */ /* 0x000fe200078f08ff */
[----:B------:R-:W-:Y:S01]  /*04e0*/  STL [R1+0x60], R14 ;  /* 0x0000600e01007387 */ /* 0x000fe20000100800 */
[----:B------:R-:W-:Y:S01]  /*04f0*/  LOP3.LUT R5, R5, R2, RZ, 0x3c, !PT ;  /* 0x0000000205057212 */ /* 0x000fe200078e3cff */
[----:B------:R-:W-:Y:S01]  /*0500*/  IMAD.MOV.U32 R10, RZ, RZ, 0x40 ;  /* 0x00000040ff0a7424 */ /* 0x000fe200078e00ff */
[----:B------:R-:W-:-:S02]  /*0510*/  LOP3.LUT R0, R0, 0x1ffffffe, RZ, 0xc0, !PT ;  /* 0x1ffffffe00007812 */ /* 0x000fc400078ec0ff */
[----:B------:R-:W-:Y:S02]  /*0520*/  LOP3.LUT R2, R4, 0x1c0, RZ, 0xc0, !PT ;  /* 0x000001c004027812 */ /* 0x000fe400078ec0ff */
[----:B------:R-:W-:Y:S01]  /*0530*/  R2P PR, R6, 0x6 ;  /* 0x0000000606007804 */ /* 0x000fe20000000000 */
[----:B------:R-:W-:Y:S01]  /*0540*/  IMAD.IADD R6, R3, 0x1, -R0 ;  /* 0x0000000103067824 */ /* 0x000fe200078e0a00 */
[----:B------:R-:W-:Y:S01]  /*0550*/  LEA.HI R0, R2, R2, RZ, 0x1d ;  /* 0x0000000202007211 */ /* 0x000fe200078fe8ff */
[----:B------:R-:W-:Y:S01]  /*0560*/  IMAD R3, R250, 0x200, R3 ;  /* 0x00000200fa037824 */ /* 0x000fe200078e0203 */
[----:B------:R-:W-:Y:S02]  /*0570*/  SEL R2, R12, 0xfffffff0, !P4 ;  /* 0xfffffff00c027807 */ /* 0x000fe40006000000 */
[----:B------:R-:W-:Y:S01]  /*0580*/  SEL R249, R11, 0xffffffe0, !P3 ;  /* 0xffffffe00bf97807 */ /* 0x000fe20005800000 */
[----:B------:R-:W-:Y:S01]  /*0590*/  IMAD.U32 R4, R3, 0x2, R0 ;  /* 0x0000000203047824 */ /* 0x000fe200078e0000 */
[----:B------:R-:W-:Y:S01]  /*05a0*/  IADD3 R3, R18, 0x40, RZ ;  /* 0x0000004012037810 */ /* 0x000fe20007ffe0ff */
[----:B------:R-:W-:Y:S01]  /*05b0*/  IMAD R0, R7, 0x20, R17 ;  /* 0x0000002007007824 */ /* 0x000fe200078e0211 */
[----:B------:R-:W-:Y:S01]  /*05c0*/  SHF.R.S32.HI R19, RZ, 0x1f, R18 ;  /* 0x0000001fff137819 */ /* 0x000fe20000011412 */
[----:B------:R-:W-:Y:S01]  /*05d0*/  IMAD.IADD R249, R2, 0x1, R249 ;  /* 0x0000000102f97824 */ /* 0x000fe200078e02f9 */
[----:B------:R-:W-:-:S02]  /*05e0*/  IADD3 R2, R18, 0x80, RZ ;  /* 0x0000008012027810 */ /* 0x000fc40007ffe0ff */
[----:B------:R1:W-:Y:S01]  /*05f0*/  STL [R1+0x88], R0 ;  /* 0x0000880001007387 */ /* 0x0003e20000100800 */
[----:B------:R-:W-:Y:S02]  /*0600*/  LOP3.LUT R224, R5, 0x7ffffe00, R224, 0xf8, !PT ;  /* 0x7ffffe0005e07812 */ /* 0x000fe400078ef8e0 */
[C---:B------:R-:W-:Y:S01]  /*0610*/  LOP3.LUT P5, RZ, R7.reuse, 0x4, RZ, 0xc0, !PT ;  /* 0x0000000407ff7812 */ /* 0x040fe200078ac0ff */
[----:B------:R2:W-:Y:S01]  /*0620*/  STL [R1+0x40], R3 ;  /* 0x0000400301007387 */ /* 0x0005e20000100800 */
[----:B------:R-:W-:Y:S02]  /*0630*/  LOP3.LUT P6, RZ, R7, 0x2, RZ, 0xc0, !PT ;  /* 0x0000000207ff7812 */ /* 0x000fe400078cc0ff */
[----:B------:R-:W-:Y:S01]  /*0640*/  SEL R5, R11, 0xffffffe0, !P1 ;  /* 0xffffffe00b057807 */ /* 0x000fe20004800000 */
[----:B------:R3:W-:Y:S01]  /*0650*/  STL [R1+0x44], R2 ;  /* 0x0000440201007387 */ /* 0x0007e20000100800 */
[----:B------:R-:W-:Y:S02]  /*0660*/  LEA R4, R4, 0x80, 0x1 ;  /* 0x0000008004047811 */ /* 0x000fe400078e08ff */
[----:B------:R-:W-:Y:S01]  /*0670*/  LEA R224, R224, 0x100, 0x1 ;  /* 0x00000100e0e07811 */ /* 0x000fe200078e08ff */
[----:B------:R-:W-:Y:S01]  /*0680*/  STL.64 [R1+0x30], R18 ;  /* 0x0000301201007387 */ /* 0x000fe20000100a00 */
[----:B------:R-:W-:-:S02]  /*0690*/  LEA R225, R225, 0xc100, 0x1 ;  /* 0x0000c100e1e17811 */ /* 0x000fc400078e08ff */
[----:B------:R-:W-:Y:S01]  /*06a0*/  SEL R226, R10, 0xffffffc0, !P5 ;  /* 0xffffffc00ae27807 */ /* 0x000fe20006800000 */
[--C-:B------:R-:W-:Y:S01]  /*06b0*/  IMAD R250, R250, 0x800, R224.reuse ;  /* 0x00000800fafa7824 */ /* 0x100fe200078e02e0 */
[----:B------:R-:W-:Y:S01]  /*06c0*/  IADD3 R231, R225, 0x20, RZ ;  /* 0x00000020e1e77810 */ /* 0x000fe20007ffe0ff */
[----:B------:R-:W-:Y:S01]  /*06d0*/  IMAD R249, R249, 0x2, R224 ;  /* 0x00000002f9f97824 */ /* 0x000fe200078e02e0 */
[C---:B------:R-:W-:Y:S01]  /*06e0*/  @P6 IADD3 R231, R225.reuse, -0x20, RZ ;  /* 0xffffffe0e1e76810 */ /* 0x040fe20007ffe0ff */
[----:B------:R-:W-:-:S03]  /*06f0*/  IMAD.IADD R229, R225, 0x1, R226 ;  /* 0x00000001e1e57824 */ /* 0x000fc600078e02e2 */
[----:B------:R-:W-:Y:S01]  /*0700*/  IADD3 R248, R231, 0x800, RZ ;  /* 0x00000800e7f87810 */ /* 0x000fe20007ffe0ff */
[----:B------:R-:W-:Y:S01]  /*0710*/  IMAD.IADD R226, R226, 0x1, R231 ;  /* 0x00000001e2e27824 */ /* 0x000fe200078e02e7 */
[----:B-1----:R-:W-:Y:S02]  /*0720*/  LOP3.LUT R0, R9, 0x7ffffffc, RZ, 0xc0, !PT ;  /* 0x7ffffffc09007812 */ /* 0x002fe400078ec0ff */
[C---:B------:R-:W-:Y:S02]  /*0730*/  IADD3 R247, R231.reuse, 0x1000, RZ ;  /* 0x00001000e7f77810 */ /* 0x040fe40007ffe0ff */
[----:B--2---:R-:W-:Y:S01]  /*0740*/  SHF.R.S32.HI R3, RZ, 0x1f, R3 ;  /* 0x0000001fff037819 */ /* 0x004fe20000011403 */
[----:B------:R-:W-:Y:S01]  /*0750*/  IMAD.IADD R0, R16, 0x1, -R0 ;  /* 0x0000000110007824 */ /* 0x000fe200078e0a00 */
[C---:B------:R-:W-:Y:S02]  /*0760*/  IADD3 R246, R231.reuse, 0x1800, RZ ;  /* 0x00001800e7f67810 */ /* 0x040fe40007ffe0ff */
[----:B---3--:R-:W-:Y:S01]  /*0770*/  SHF.R.S32.HI R2, RZ, 0x1f, R2 ;  /* 0x0000001fff027819 */ /* 0x008fe20000011402 */
[----:B------:R1:W-:Y:S01]  /*0780*/  STL [R1+0x5c], R3 ;  /* 0x00005c0301007387 */ /* 0x0003e20000100800 */
[----:B------:R-:W-:Y:S01]  /*0790*/  IMAD.SHL.U32 R7, R0, 0x2, RZ ;  /* 0x0000000200077824 */ /* 0x000fe200078e00ff */
[C---:B------:R-:W-:Y:S01]  /*07a0*/  IADD3 R245, R231.reuse, 0x2000, RZ ;  /* 0x00002000e7f57810 */ /* 0x040fe20007ffe0ff */
[----:B------:R-:W-:Y:S01]  /*07b0*/  IMAD R0, R6, 0x8, R15 ;  /* 0x0000000806007824 */ /* 0x000fe200078e020f */
[----:B------:R2:W-:Y:S01]  /*07c0*/  STL [R1+0x58], R2 ;  /* 0x0000580201007387 */ /* 0x0005e20000100800 */
[----:B------:R-:W-:-:S02]  /*07d0*/  IADD3 R244, R231, 0x2800, RZ ;  /* 0x00002800e7f47810 */ /* 0x000fc40007ffe0ff */
[C---:B------:R-:W-:Y:S02]  /*07e0*/  IADD3 R243, R231.reuse, 0x3000, RZ ;  /* 0x00003000e7f37810 */ /* 0x040fe40007ffe0ff */
[C---:B------:R-:W-:Y:S02]  /*07f0*/  IADD3 R242, R231.reuse, 0x3800, RZ ;  /* 0x00003800e7f27810 */ /* 0x040fe40007ffe0ff */
[C---:B------:R-:W-:Y:S02]  /*0800*/  IADD3 R241, R231.reuse, 0x4000, RZ ;  /* 0x00004000e7f17810 */ /* 0x040fe40007ffe0ff */
[C---:B------:R-:W-:Y:S02]  /*0810*/  IADD3 R240, R231.reuse, 0x4800, RZ ;  /* 0x00004800e7f07810 */ /* 0x040fe40007ffe0ff */
[C---:B------:R-:W-:Y:S02]  /*0820*/  IADD3 R239, R231.reuse, 0x5000, RZ ;  /* 0x00005000e7ef7810 */ /* 0x040fe40007ffe0ff */
[----:B------:R-:W-:-:S02]  /*0830*/  IADD3 R238, R231, 0x5800, RZ ;  /* 0x00005800e7ee7810 */ /* 0x000fc40007ffe0ff */
[C---:B------:R-:W-:Y:S02]  /*0840*/  IADD3 R237, R231.reuse, 0x6000, RZ ;  /* 0x00006000e7ed7810 */ /* 0x040fe40007ffe0ff */
[C---:B------:R-:W-:Y:S02]  /*0850*/  IADD3 R236, R231.reuse, 0x6800, RZ ;  /* 0x00006800e7ec7810 */ /* 0x040fe40007ffe0ff */
[C---:B------:R-:W-:Y:S02]  /*0860*/  IADD3 R235, R231.reuse, 0x7000, RZ ;  /* 0x00007000e7eb7810 */ /* 0x040fe40007ffe0ff */
[----:B-1----:R-:W-:Y:S02]  /*0870*/  SEL R3, R10, 0xffffffc0, !P2 ;  /* 0xffffffc00a037807 */ /* 0x002fe40005000000 */
[C---:B------:R-:W-:Y:S01]  /*0880*/  IADD3 R234, R231.reuse, 0x7800, RZ ;  /* 0x00007800e7ea7810 */ /* 0x040fe20007ffe0ff */
[----:B--2---:R-:W-:Y:S01]  /*0890*/  IMAD.SHL.U32 R2, R8, 0x2, RZ ;  /* 0x0000000208027824 */ /* 0x004fe200078e00ff */
[C---:B------:R-:W-:Y:S01]  /*08a0*/  IADD3 R233, R231.reuse, 0x8000, RZ ;  /* 0x00008000e7e97810 */ /* 0x040fe20007ffe0ff */
[C---:B------:R-:W-:Y:S01]  /*08b0*/  IMAD.IADD R8, R4.reuse, 0x1, R5 ;  /* 0x0000000104087824 */ /* 0x040fe200078e0205 */
[----:B------:R-:W-:Y:S01]  /*08c0*/  IADD3 R232, R231, 0x8800, RZ ;  /* 0x00008800e7e87810 */ /* 0x000fe20007ffe0ff */
[----:B------:R-:W-:Y:S01]  /*08d0*/  IMAD.IADD R6, R4, 0x1, R3 ;  /* 0x0000000104067824 */ /* 0x000fe200078e0203 */
[----:B------:R1:W-:Y:S04]  /*08e0*/  STL [R1+0x4], R2 ;  /* 0x0000040201007387 */ /* 0x0003e80000100800 */
[----:B------:R2:W-:Y:S04]  /*08f0*/  STL [R1+0x50], R7 ;  /* 0x0000500701007387 */ /* 0x0005e80000100800 */
[----:B------:R3:W-:Y:S04]  /*0900*/  STL [R1+0x84], R0 ;  /* 0x0000840001007387 */ /* 0x0007e80000100800 */
[----:B------:R4:W-:Y:S04]  /*0910*/  STL [R1+0x64], R4 ;  /* 0x0000640401007387 */ /* 0x0009e80000100800 */
[----:B------:R-:W-:Y:S04]  /*0920*/  STL [R1+0x80], R6 ;  /* 0x0000800601007387 */ /* 0x000fe80000100800 */
[----:B------:R-:W-:Y:S01]  /*0930*/  STL [R1+0x70], R8 ;  /* 0x0000700801007387 */ /* 0x000fe20000100800 */
[----:B-1----:R-:W-:-:S02]  /*0940*/  SEL R2, R11, 0xffffffe0, !P4 ;  /* 0xffffffe00b027807 */ /* 0x002fc40006000000 */
[----:B--2---:R-:W-:-:S03]  /*0950*/  IADD3 R7, R4, -0x10, RZ ;  /* 0xfffffff004077810 */ /* 0x004fc60007ffe0ff */
[----:B------:R-:W-:Y:S01]  /*0960*/  IMAD.IADD R228, R224, 0x1, R2 ;  /* 0x00000001e0e47824 */ /* 0x000fe200078e0202 */
[----:B------:R-:W-:Y:S01]  /*0970*/  @P0 IADD3 R7, R4, 0x10, RZ ;  /* 0x0000001004070810 */ /* 0x000fe20007ffe0ff */
[----:B------:R-:W-:Y:S01]  /*0980*/  IMAD.IADD R251, R2, 0x1, R250 ;  /* 0x0000000102fb7824 */ /* 0x000fe200078e02fa */
[----:B---3--:R-:W-:Y:S01]  /*0990*/  SEL R0, R10, 0xffffffc0, !P3 ;  /* 0xffffffc00a007807 */ /* 0x008fe20005800000 */
[----:B----4-:R-:W-:-:S03]  /*09a0*/  IMAD.IADD R4, R8, 0x1, R3 ;  /* 0x0000000108047824 */ /* 0x010fc600078e0203 */
[C---:B------:R-:W-:Y:S01]  /*09b0*/  IADD3 R230, R0.reuse, R224, R2 ;  /* 0x000000e000e67210 */ /* 0x040fe20007ffe002 */
[----:B------:R-:W-:Y:S02]  /*09c0*/  IMAD.IADD R2, R0, 0x1, R250 ;  /* 0x0000000100027824 */ /* 0x000fe400078e02fa */
[----:B------:R-:W-:Y:S01]  /*09d0*/  IMAD.IADD R227, R224, 0x1, R0 ;  /* 0x00000001e0e37824 */ /* 0x000fe200078e0200 */
[----:B------:R1:W-:Y:S01]  /*09e0*/  STL [R1+0x7c], R4 ;  /* 0x00007c0401007387 */ /* 0x0003e20000100800 */
[----:B------:R-:W-:-:S03]  /*09f0*/  IMAD.IADD R252, R0, 0x1, R251 ;  /* 0x0000000100fc7824 */ /* 0x000fc600078e02fb */
[----:B------:R2:W-:Y:S01]  /*0a00*/  STL [R1+0x68], R7 ;  /* 0x0000680701007387 */ /* 0x0005e20000100800 */
[--C-:B-1----:R-:W-:Y:S02]  /*0a10*/  IMAD.IADD R4, R5, 0x1, R7.reuse ;  /* 0x0000000105047824 */ /* 0x102fe400078e0207 */
[----:B------:R-:W-:Y:S02]  /*0a20*/  IMAD.IADD R5, R3, 0x1, R7 ;  /* 0x0000000103057824 */ /* 0x000fe400078e0207 */
[----:B------:R-:W-:-:S03]  /*0a30*/  IMAD.IADD R3, R4, 0x1, R3 ;  /* 0x0000000104037824 */ /* 0x000fc600078e0203 */
[----:B------:R2:W-:Y:S04]  /*0a40*/  STL [R1+0x78], R5 ;  /* 0x0000780501007387 */ /* 0x0005e80000100800 */
[----:B------:R2:W-:Y:S04]  /*0a50*/  STL [R1+0x6c], R4 ;  /* 0x00006c0401007387 */ /* 0x0005e80000100800 */
[----:B------:R2:W-:Y:S04]  /*0a60*/  STL [R1+0x74], R3 ;  /* 0x0000740301007387 */ /* 0x0005e80000100800 */
[----:B------:R2:W-:Y:S02]  /*0a70*/  STL [R1], R2 ;  /* 0x0000000201007387 */ /* 0x0005e40000100800 */
.L_x_480:
[----:B--2---:R-:W2:Y:S01]  /*0a80*/  LDL R4, [R1+0x60] ;  /* 0x0000600001047983 */ /* 0x004ea20000100800 */
[----:B------:R-:W-:Y:S01]  /*0a90*/  IMAD.MOV.U32 R0, RZ, RZ, c[0x0][0x560] ;  /* 0x00015800ff007624 */ /* 0x000fe200078e00ff */
[----:B------:R-:W-:Y:S01]  /*0aa0*/  YIELD ;  /* 0x0000000000007946 */ /* 0x000fe20003800000 */
[----:B------:R-:W-:Y:S03]  /*0ab0*/  BSSY B0, `(.L_x_439) ;  /* 0x0000016000007945 */ /* 0x000fe60003800000 */
[----:B------:R-:W-:-:S13]  /*0ac0*/  ISETP.NE.AND P0, PT, R0, 0x1, PT ;  /* 0x000000010000780c */ /* 0x000fda0003f05270 */
[----:B--2---:R-:W-:Y:S01]  /*0ad0*/  @P0 IMAD.HI.U32 R0, R4, c[0x0][0x564], RZ ;  /* 0x0001590004000a27 */ /* 0x004fe200078e00ff */
[----:B------:R-:W-:-:S04]  /*0ae0*/  MOV R3, R4 ;  /* 0x0000000400037202 */ /* 0x000fc80000000f00 */
[----:B------:R-:W-:-:S04]  /*0af0*/  @P0 SHF.R.U32.HI R3, RZ, c[0x0][0x568], R0 ;  /* 0x00015a00ff030a19 */ /* 0x000fc80000011600 */
[----:B------:R-:W-:Y:S01]  /*0b00*/  ISETP.GE.AND P0, PT, R3, c[0x0][0x578], PT ;  /* 0x00015e0003007a0c */ /* 0x000fe20003f06270 */
[----:B------:R-:W-:-:S04]  /*0b10*/  IMAD.MOV R2, RZ, RZ, -R3 ;  /* 0x000000ffff027224 */ /* 0x000fc800078e0a03 */
[----:B------:R-:W-:-:S08]  /*0b20*/  IMAD R2, R2, c[0x0][0x560], R4 ;  /* 0x0001580002027a24 */ /* 0x000fd000078e0204 */
[----:B------:R-:W-:Y:S05]  /*0b30*/  @!P0 BRA `(.L_x_440) ;  /* 0x0000007000008947 */ /* 0x000fea0003800000 */
[----:B------:R-:W-:-:S04]  /*0b40*/  MOV R0, c[0x0][0x56c] ;  /* 0x00015b0000007a02 */ /* 0x000fc80000000f00 */
[----:B------:R-:W-:Y:S02]  /*0b50*/  ISETP.NE.AND P0, PT, R0, 0x1, PT ;  /* 0x000000010000780c */ /* 0x000fe40003f05270 */
[----:B------:R-:W-:-:S11]  /*0b60*/  MOV R0, R2 ;  /* 0x0000000200007202 */ /* 0x000fd60000000f00 */
[----:B------:R-:W-:-:S05]  /*0b70*/  @P0 IMAD.HI.U32 R4, R2, c[0x0][0x570], RZ ;  /* 0x00015c0002040a27 */ /* 0x000fca00078e00ff */
[----:B------:R-:W-:-:S05]  /*0b80*/  @P0 SHF.R.U32.HI R0, RZ, c[0x0][0x574], R4 ;  /* 0x00015d00ff000a19 */ /* 0x000fca0000011604 */
[----:B------:R-:W-:Y:S01]  /*0b90*/  IMAD R4, R0, c[0x0][0x56c], RZ ;  /* 0x00015b0000047a24 */ /* 0x000fe200078e02ff */
[----:B------:R-:W-:Y:S05]  /*0ba0*/  BRA `(.L_x_441) ;  /* 0x0000006000007947 */ /* 0x000fea0003800000 */
.L_x_440:
[----:B------:R-:W-:-:S04]  /*0bb0*/  MOV R0, c[0x0][0x554] ;  /* 0x0001550000007a02 */ /* 0x000fc80000000f00 */
[----:B------:R-:W-:Y:S02]  /*0bc0*/  ISETP.NE.AND P0, PT, R0, 0x1, PT ;  /* 0x000000010000780c */ /* 0x000fe40003f05270 */
[----:B------:R-:W-:-:S11]  /*0bd0*/  MOV R0, R2 ;  /* 0x0000000200007202 */ /* 0x000fd60000000f00 */
[----:B------:R-:W-:-:S05]  /*0be0*/  @P0 IMAD.HI.U32 R4, R2, c[0x0][0x558], RZ ;  /* 0x0001560002040a27 */ /* 0x000fca00078e00ff */
[----:B------:R-:W-:-:S05]  /*0bf0*/  @P0 SHF.R.U32.HI R0, RZ, c[0x0][0x55c], R4 ;  /* 0x00015700ff000a19 */ /* 0x000fca0000011604 */
[----:B------:R-:W-:Y:S02]  /*0c00*/  IMAD R4, R0, c[0x0][0x554], RZ ;  /* 0x0001550000047a24 */ /* 0x000fe400078e02ff */
.L_x_441:
[----:B------:R-:W-:Y:S05]  /*0c10*/  BSYNC B0 ;  /* 0x0000000000007941 */ /* 0x000fea0003800000 */
.L_x_439:
[----:B------:R-:W-:Y:S01]  /*0c20*/  LOP3.LUT R0, RZ, R0, RZ, 0x33, !PT ;  /* 0x00000000ff007212 */ /* 0x000fe200078e33ff */
[----:B------:R-:W-:Y:S01]  /*0c30*/  IMAD.MOV.U32 R51, RZ, RZ, c[0x0][0x2c4] ;  /* 0x0000b100ff337624 */ /* 0x000fe200078e00ff */
[----:B------:R-:W-:Y:S01]  /*0c40*/  MOV R5, c[0x0][0x548] ;  /* 0x0001520000057a02 */ /* 0x000fe20000000f00 */
[----:B------:R-:W-:Y:S01]  /*0c50*/  IMAD.IADD R2, R2, 0x1, -R4 ;  /* 0x0000000102027824 */ /* 0x000fe200078e0a04 */
[----:B------:R-:W-:Y:S01]  /*0c60*/  IADD3 R0, R0, c[0x0][0x53c], RZ ;  /* 0x00014f0000007a10 */ /* 0x000fe20007ffe0ff */
[----:B------:R-:W-:Y:S01]  /*0c70*/  IMAD.MOV.U32 R6, RZ, RZ, c[0x0][0x168] ;  /* 0x00005a00ff067624 */ /* 0x000fe200078e00ff */
[----:B------:R-:W-:Y:S01]  /*0c80*/  ISETP.NE.AND P1, PT, R51, 0x1, PT ;  /* 0x000000013300780c */ /* 0x000fe20003f25270 */
[----:B------:R-:W-:Y:S01]  /*0c90*/  IMAD R2, R3, c[0x0][0x554], R2 ;  /* 0x0001550003027a24 */ /* 0x000fe200078e0202 */
[----:B------:R-:W-:Y:S01]  /*0ca0*/  ISETP.NE.AND P0, PT, R5, 0x1, PT ;  /* 0x000000010500780c */ /* 0x000fe20003f05270 */
[----:B------:R-:W-:Y:S01]  /*0cb0*/  IMAD.SHL.U32 R121, R0, 0x80, RZ ;  /* 0x0000008000797824 */ /* 0x000fe200078e00ff */
[----:B------:R-:W-:Y:S01]  /*0cc0*/  ULDC UR4, c[0x0][0x1d0] ;  /* 0x0000740000047ab9 */ /* 0x000fe20000000800 */
[----:B------:R-:W-:Y:S01]  /*0cd0*/  CS2R R98, SRZ ;  /* 0x0000000000627805 */ /* 0x000fe2000001ff00 */
[----:B------:R-:W-:Y:S01]  /*0ce0*/  UIADD3 UR4, UR4, 0x5f, URZ ;  /* 0x0000005f04047890 */ /* 0x000fe2000fffe03f */
[----:B------:R-:W-:Y:S01]  /*0cf0*/  MOV R59, R2 ;  /* 0x00000002003b7202 */ /* 0x000fe20000000f00 */
[----:B------:R1:W-:Y:S01]  /*0d00*/  STL [R1+0x54], R121 ;  /* 0x0000547901007387 */ /* 0x0003e20000100800 */
[----:B------:R-:W-:Y:S01]  /*0d10*/  IADD3 R0, R121, 0x7f, RZ ;  /* 0x0000007f79007810 */ /* 0x000fe20007ffe0ff */
[----:B------:R-:W-:Y:S01]  /*0d20*/  UIMAD.WIDE UR4, UR4, 0x2aaaaaab, URZ ;  /* 0x2aaaaaab040478a5 */ /* 0x000fe2000f8e023f */
[----:B------:R-:W-:Y:S01]  /*0d30*/  CS2R R96, SRZ ;  /* 0x0000000000607805 */ /* 0x000fe2000001ff00 */
[----:B------:R-:W-:Y:S01]  /*0d40*/  CS2R R94, SRZ ;  /* 0x00000000005e7805 */ /* 0x000fe2000001ff00 */
[----:B------:R-:W-:Y:S01]  /*0d50*/  IMAD.MOV.U32 R92, RZ, RZ, RZ ;  /* 0x000000ffff5c7224 */ /* 0x000fe200078e00ff */
[----:B------:R-:W-:Y:S01]  /*0d60*/  USHF.R.U32.HI UR4, URZ, 0x1f, UR5 ;  /* 0x0000001f3f047899 */ /* 0x000fe20008011605 */
[----:B------:R-:W-:Y:S01]  /*0d70*/  @P1 IMAD.HI.U32 R4, R0, c[0x0][0x2c8], RZ ;  /* 0x0000b20000041a27 */ /* 0x000fe200078e00ff */
[----:B------:R-:W-:Y:S01]  /*0d80*/  MOV R90, RZ ;  /* 0x000000ff005a7202 */ /* 0x000fe20000000f00 */
[----:B------:R-:W-:Y:S01]  /*0d90*/  CS2R R8, SRZ ;  /* 0x0000000000087805 */ /* 0x000fe2000001ff00 */
[----:B------:R-:W-:Y:S01]  /*0da0*/  ULEA.HI.SX32 UR4, UR5, UR4, 0x1c ;  /* 0x0000000405047291 */ /* 0x000fe2000f8fe23f */
[----:B------:R-:W-:Y:S01]  /*0db0*/  @P0 IMAD.HI.U32 R3, R2, c[0x0][0x54c], RZ ;  /* 0x0001530002030a27 */ /* 0x000fe200078e00ff */
[----:B------:R-:W-:Y:S01]  /*0dc0*/  @P1 SHF.R.U32.HI R0, RZ, c[0x0][0x2cc], R4 ;  /* 0x0000b300ff001a19 */ /* 0x000fe20000011604 */
[----:B------:R-:W-:Y:S01]  /*0dd0*/  CS2R R10, SRZ ;  /* 0x00000000000a7805 */ /* 0x000fe2000001ff00 */
[----:B------:R-:W-:Y:S01]  /*0de0*/  IADD3 R4, -R6, 0x60, RZ ;  /* 0x0000006006047810 */ /* 0x000fe20007ffe1ff */
[----:B------:R-:W-:Y:S01]  /*0df0*/  IMAD.MOV.U32 R88, RZ, RZ, RZ ;  /* 0x000000ffff587224 */ /* 0x000fe200078e00ff */
[----:B------:R-:W-:Y:S01]  /*0e00*/  @P0 SHF.R.U32.HI R59, RZ, c[0x0][0x550], R3 ;  /* 0x00015400ff3b0a19 */ /* 0x000fe20000011603 */
[----:B------:R-:W-:Y:S01]  /*0e10*/  CS2R R6, SRZ ;  /* 0x0000000000067805 */ /* 0x000fe2000001ff00 */
[----:B------:R-:W-:Y:S01]  /*0e20*/  IADD3 R0, R0, c[0x0][0x1d0], R4 ;  /* 0x0000740000007a10 */ /* 0x000fe20007ffe004 */
[----:B------:R-:W-:Y:S01]  /*0e30*/  IMAD.MOV.U32 R86, RZ, RZ, RZ ;  /* 0x000000ffff567224 */ /* 0x000fe200078e00ff */
[----:B------:R-:W-:Y:S01]  /*0e40*/  MOV R84, RZ ;  /* 0x000000ff00547202 */ /* 0x000fe20000000f00 */
[----:B------:R1:W-:Y:S01]  /*0e50*/  STL [R1+0x4c], R59 ;  /* 0x00004c3b01007387 */ /* 0x0003e20000100800 */
[----:B------:R-:W-:Y:S01]  /*0e60*/  IMAD.MOV.U32 R82, RZ, RZ, RZ ;  /* 0x000000ffff527224 */ /* 0x000fe200078e00ff */
[----:B------:R-:W-:Y:S01]  /*0e70*/  MOV R78, RZ ;  /* 0x000000ff004e7202 */ /* 0x000fe20000000f00 */
[----:B------:R-:W-:Y:S01]  /*0e80*/  IMAD.HI R3, R0, 0x2aaaaaab, RZ ;  /* 0x2aaaaaab00037827 */ /* 0x000fe200078e02ff */
[----:B------:R-:W-:Y:S01]  /*0e90*/  CS2R R12, SRZ ;  /* 0x00000000000c7805 */ /* 0x000fe2000001ff00 */
[----:B------:R-:W-:Y:S01]  /*0ea0*/  CS2R R14, SRZ ;  /* 0x00000000000e7805 */ /* 0x000fe2000001ff00 */
[----:B------:R-:W-:Y:S01]  /*0eb0*/  MOV R72, RZ ;  /* 0x000000ff00487202 */ /* 0x000fe20000000f00 */
[----:B------:R-:W-:Y:S01]  /*0ec0*/  IMAD.MOV R0, RZ, RZ, -R59 ;  /* 0x000000ffff007224 */ /* 0x000fe200078e0a3b */
[----:B------:R-:W-:Y:S01]  /*0ed0*/  SHF.R.U32.HI R4, RZ, 0x1f, R3 ;  /* 0x0000001fff047819 */ /* 0x000fe20000011603 */
[----:B------:R-:W-:Y:S01]  /*0ee0*/  IMAD.MOV.U32 R80, RZ, RZ, RZ ;  /* 0x000000ffff507224 */ /* 0x000fe200078e00ff */
[----:B------:R-:W-:Y:S01]  /*0ef0*/  CS2R R16, SRZ ;  /* 0x0000000000107805 */ /* 0x000fe2000001ff00 */
[----:B------:R-:W-:Y:S01]  /*0f00*/  IMAD R61, R0, c[0x0][0x548], R2 ;  /* 0x00015200003d7a24 */ /* 0x000fe200078e0202 */
[----:B------:R-:W-:Y:S01]  /*0f10*/  LEA.HI.SX32 R3, R3, R4, 0x1c ;  /* 0x0000000403037211 */ /* 0x000fe200078fe2ff */
[----:B------:R-:W-:Y:S01]  /*0f20*/  IMAD.MOV.U32 R76, RZ, RZ, RZ ;  /* 0x000000ffff4c7224 */ /* 0x000fe200078e00ff */
[----:B------:R-:W-:Y:S01]  /*0f30*/  PRMT R0, RZ, 0x7610, R0 ;  /* 0x00007610ff007816 */ /* 0x000fe20000000000 */
[----:B------:R-:W-:Y:S01]  /*0f40*/  CS2R R4, SRZ ;  /* 0x0000000000047805 */ /* 0x000fe2000001ff00 */
[----:B------:R1:W-:Y:S01]  /*0f50*/  STL [R1+0x48], R61 ;  /* 0x0000483d01007387 */ /* 0x0003e20000100800 */
[----:B------:R-:W-:Y:S01]  /*0f60*/  IMNMX R123, R3, UR4, PT ;  /* 0x00000004037b7c17 */ /* 0x000fe2000b800200 */
[----:B------:R-:W-:Y:S01]  /*0f70*/  IMAD.MOV.U32 R74, RZ, RZ, RZ ;  /* 0x000000ffff4a7224 */ /* 0x000fe200078e00ff */
[----:B------:R-:W-:Y:S01]  /*0f80*/  MOV R66, RZ ;  /* 0x000000ff00427202 */ /* 0x000fe20000000f00 */
[----:B------:R-:W-:Y:S01]  /*0f90*/  IMAD.MOV.U32 R70, RZ, RZ, RZ ;  /* 0x000000ffff467224 */ /* 0x000fe200078e00ff */
[----:B------:R-:W-:Y:S01]  /*0fa0*/  ISETP.GE.AND P0, PT, R123, 0x1, PT ;  /* 0x000000017b00780c */ /* 0x000fe20003f06270 */
[----:B------:R-:W-:Y:S01]  /*0fb0*/  IMAD.MOV.U32 R68, RZ, RZ, RZ ;  /* 0x000000ffff447224 */ /* 0x000fe200078e00ff */
[----:B------:R-:W-:Y:S01]  /*0fc0*/  CS2R R18, SRZ ;  /* 0x0000000000127805 */ /* 0x000fe2000001ff00 */
[----:B------:R-:W-:Y:S01]  /*0fd0*/  IMAD.MOV.U32 R64, RZ, RZ, RZ ;  /* 0x000000ffff407224 */ /* 0x000fe200078e00ff */
[----:B------:R-:W-:Y:S01]  /*0fe0*/  MOV R62, RZ ;  /* 0x000000ff003e7202 */ /* 0x000fe20000000f00 */
        /* <DEDUP_REMOVED lines=45> */
[----:B------:R-:W-:Y:S05]  /*12c0*/  @!P0 BRA `(.L_x_442) ;  /* 0x0000ce0000008947 */ /* 0x000fea0003800000 */
[----:B-1----:R-:W-:Y:S01]  /*12d0*/  ISETP.NE.U32.AND P0, PT, RZ, c[0x0][0x340], PT ;  /* 0x0000d000ff007a0c */ /* 0x002fe20003f05070 */
[----:B------:R-:W2:Y:S03]  /*12e0*/  LDL.64 R140, [R1+0x30] ;  /* 0x00003000018c7983 */ /* 0x000ea60000100a00 */
[----:B------:R-:W-:Y:S01]  /*12f0*/  ISETP.NE.AND.EX P0, PT, RZ, c[0x0][0x344], PT, P0 ;  /* 0x0000d100ff007a0c */ /* 0x000fe20003f05300 */
[----:B------:R-:W3:Y:S04]  /*1300*/  LDL R57, [R1+0x40] ;  /* 0x0000400001397983 */ /* 0x000ee80000100800 */
[----:B------:R-:W4:Y:S08]  /*1310*/  LDL R53, [R1+0x44] ;  /* 0x0000440001357983 */ /* 0x000f300000100800 */
[----:B------:R-:W-:-:S05]  /*1320*/  @P0 MOV R2, 0x4 ;  /* 0x0000000400020802 */ /* 0x000fca0000000f00 */
[----:B------:R-:W-:-:S05]  /*1330*/  @P0 IMAD.WIDE R2, R59, R2, c[0x0][0x340] ;  /* 0x0000d0003b020625 */ /* 0x000fca00078e0202 */
[----:B------:R1:W5:Y:S04]  /*1340*/  @P0 LDG.E R0, [R2.64] ;  /* 0x0000000602000981 */ /* 0x000368000c1e1900 */
[----:B------:R-:W1:Y:S02]  /*1350*/  S2R R63, SR_TID.X ;  /* 0x00000000003f7919 */ /* 0x000e640000002100 */
[----:B-1----:R-:W-:-:S04]  /*1360*/  SHF.R.S32.HI R55, RZ, 0x1f, R63 ;  /* 0x0000001fff377819 */ /* 0x002fc8000001143f */
[----:B------:R-:W-:-:S04]  /*1370*/  LEA.HI R55, R55, R63, RZ, 0x3 ;  /* 0x0000003f37377211 */ /* 0x000fc800078f18ff */
[----:B------:R-:W-:-:S04]  /*1380*/  SHF.R.S32.HI R55, RZ, 0x3, R55 ;  /* 0x00000003ff377819 */ /* 0x000fc80000011437 */
[----:B------:R-:W-:-:S05]  /*1390*/  SHF.R.S32.HI R7, RZ, 0x1f, R55 ;  /* 0x0000001fff077819 */ /* 0x000fca0000011437 */
[C---:B------:R-:W-:Y:S02]  /*13a0*/  IMAD R6, R7.reuse, c[0x0][0x1e0], RZ ;  /* 0x0000780007067a24 */ /* 0x040fe400078e02ff */
[----:B------:R-:W-:Y:S02]  /*13b0*/  IMAD R7, R7, c[0x0][0x208], RZ ;  /* 0x0000820007077a24 */ /* 0x000fe400078e02ff */
[C---:B------:R-:W-:Y:S01]  /*13c0*/  IMAD R6, R55.reuse, c[0x0][0x1e4], R6 ;  /* 0x0000790037067a24 */ /* 0x040fe200078e0206 */
[----:B------:R-:W-:Y:S01]  /*13d0*/  SHF.R.S32.HI R10, RZ, 0x1f, R61 ;  /* 0x0000001fff0a7819 */ /* 0x000fe2000001143d */
[----:B------:R-:W-:-:S04]  /*13e0*/  IMAD R7, R55, c[0x0][0x20c], R7 ;  /* 0x0000830037077a24 */ /* 0x000fc800078e0207 */
[----:B------:R-:W-:-:S04]  /*13f0*/  IMAD R9, R10, c[0x0][0x210], RZ ;  /* 0x000084000a097a24 */ /* 0x000fc800078e02ff */
[----:B------:R-:W-:Y:S01]  /*1400*/  IMAD R9, R61, c[0x0][0x214], R9 ;  /* 0x000085003d097a24 */ /* 0x000fe200078e0209 */
[----:B------:R-:W-:Y:S01]  /*1410*/  WARPSYNC 0xffffffff ;  /* 0xffffffff00007948 */ /* 0x000fe20003800000 */
[----:B--2---:R-:W-:Y:S01]  /*1420*/  IMAD.WIDE.U32 R4, R55, c[0x0][0x1e0], R140 ;  /* 0x0000780037047a25 */ /* 0x004fe200078e008c */
[----:B---3--:R-:W-:-:S03]  /*1430*/  ISETP.GE.AND P3, PT, R57, c[0x0][0x1d4], PT ;  /* 0x0000750039007a0c */ /* 0x008fc60003f66270 */
[----:B------:R-:W-:Y:S01]  /*1440*/  IMAD.WIDE.U32 R2, R55, c[0x0][0x208], R140 ;  /* 0x0000820037027a25 */ /* 0x000fe200078e008c */
[----:B------:R-:W-:-:S03]  /*1450*/  ISETP.GE.AND P4, PT, R140, c[0x0][0x1d4], PT ;  /* 0x000075008c007a0c */ /* 0x000fc60003f86270 */
[----:B------:R-:W-:Y:S01]  /*1460*/  IMAD.IADD R5, R5, 0x1, R6 ;  /* 0x0000000105057824 */ /* 0x000fe200078e0206 */
[----:B------:R-:W-:Y:S02]  /*1470*/  SEL R6, RZ, 0xffffffff, P3 ;  /* 0xffffffffff067807 */ /* 0x000fe40001800000 */
[----:B------:R-:W-:Y:S01]  /*1480*/  IADD3 R3, R3, R7, RZ ;  /* 0x0000000703037210 */ /* 0x000fe20007ffe0ff */
[----:B------:R-:W-:Y:S01]  /*1490*/  IMAD R7, R10, c[0x0][0x1e8], RZ ;  /* 0x00007a000a077a24 */ /* 0x000fe200078e02ff */
[----:B------:R-:W-:Y:S01]  /*14a0*/  SEL R8, RZ, 0x1, P4 ;  /* 0x00000001ff087807 */ /* 0x000fe20002000000 */
[----:B------:R-:W-:Y:S02]  /*14b0*/  IMAD.SHL.U32 R6, R6, 0x2, RZ ;  /* 0x0000000206067824 */ /* 0x000fe400078e00ff */
[C---:B------:R-:W-:Y:S02]  /*14c0*/  IMAD R7, R61.reuse, c[0x0][0x1ec], R7 ;  /* 0x00007b003d077a24 */ /* 0x040fe400078e0207 */
[----:B------:R-:W-:Y:S01]  /*14d0*/  IMAD.WIDE.U32 R4, R61, c[0x0][0x1e8], R4 ;  /* 0x00007a003d047a25 */ /* 0x000fe200078e0004 */
[----:B------:R-:W-:-:S02]  /*14e0*/  LOP3.LUT R11, R6, 0x2, R8, 0xe2, !PT ;  /* 0x00000002060b7812 */ /* 0x000fc400078ee208 */
[----:B------:R-:W-:Y:S01]  /*14f0*/  SHF.R.S32.HI R8, RZ, 0x1f, R59 ;  /* 0x0000001fff087819 */ /* 0x000fe2000001143b */
[----:B------:R-:W-:Y:S01]  /*1500*/  IMAD.WIDE.U32 R2, R61, c[0x0][0x210], R2 ;  /* 0x000084003d027a25 */ /* 0x000fe200078e0002 */
[----:B------:R-:W-:-:S03]  /*1510*/  IADD3 R7, R5, R7, RZ ;  /* 0x0000000705077210 */ /* 0x000fc60007ffe0ff */
[----:B------:R-:W-:Y:S01]  /*1520*/  IMAD.IADD R5, R3, 0x1, R9 ;  /* 0x0000000103057824 */ /* 0x000fe200078e0209 */
[----:B-----5:R-:W-:Y:S01]  /*1530*/  @P0 SHF.R.S32.HI R3, RZ, 0x1f, R0 ;  /* 0x0000001fff030819 */ /* 0x020fe20000011400 */
[----:B------:R-:W-:Y:S01]  /*1540*/  @!P0 IMAD.MOV.U32 R3, RZ, RZ, R8 ;  /* 0x000000ffff038224 */ /* 0x000fe200078e0008 */
[----:B------:R-:W-:Y:S01]  /*1550*/  MOV R6, R4 ;  /* 0x0000000400067202 */ /* 0x000fe20000000f00 */
[----:B------:R-:W-:Y:S01]  /*1560*/  IMAD.MOV.U32 R4, RZ, RZ, R2 ;  /* 0x000000ffff047224 */ /* 0x000fe200078e0002 */
[----:B------:R-:W-:Y:S01]  /*1570*/  @P0 MOV R2, R0 ;  /* 0x0000000000020202 */ /* 0x000fe20000000f00 */
[C---:B------:R-:W-:Y:S01]  /*1580*/  IMAD R0, R3.reuse, c[0x0][0x1f0], RZ ;  /* 0x00007c0003007a24 */ /* 0x040fe200078e02ff */
[----:B------:R-:W-:Y:S01]  /*1590*/  @!P0 MOV R2, R59 ;  /* 0x0000003b00028202 */ /* 0x000fe20000000f00 */
[----:B------:R-:W-:-:S04]  /*15a0*/  IMAD R3, R3, c[0x0][0x218], RZ ;  /* 0x0000860003037a24 */ /* 0x000fc800078e02ff */
[----:B------:R-:W-:-:S04]  /*15b0*/  IMAD.WIDE.U32 R26, R2, c[0x0][0x1f0], R6 ;  /* 0x00007c00021a7a25 */ /* 0x000fc800078e0006 */
[----:B------:R-:W-:-:S04]  /*15c0*/  IMAD.WIDE.U32 R22, R2, c[0x0][0x218], R4 ;  /* 0x0000860002167a25 */ /* 0x000fc800078e0004 */
[C---:B------:R-:W-:Y:S02]  /*15d0*/  IMAD R0, R2.reuse, c[0x0][0x1f4], R0 ;  /* 0x00007d0002007a24 */ /* 0x040fe400078e0200 */
[----:B------:R-:W-:Y:S01]  /*15e0*/  IMAD R2, R2, c[0x0][0x21c], R3 ;  /* 0x0000870002027a24 */ /* 0x000fe200078e0203 */
[----:B------:R1:W-:Y:S02]  /*15f0*/  STL.64 [R1+0x20], R26 ;  /* 0x0000201a01007387 */ /* 0x0003e40000100a00 */
[----:B------:R-:W-:Y:S02]  /*1600*/  IADD3 R25, R27, R0, RZ ;  /* 0x000000001b197210 */ /* 0x000fe40007ffe0ff */
[----:B------:R-:W-:Y:S01]  /*1610*/  IADD3 R24, R23, R2, RZ ;  /* 0x0000000217187210 */ /* 0x000fe20007ffe0ff */
[----:B------:R1:W-:Y:S04]  /*1620*/  STL.64 [R1+0x28], R22 ;  /* 0x0000281601007387 */ /* 0x0003e80000100a00 */
[----:B------:R1:W-:Y:S04]  /*1630*/  STL [R1+0x3c], R24 ;  /* 0x00003c1801007387 */ /* 0x0003e80000100800 */
[----:B------:R1:W-:Y:S01]  /*1640*/  STL [R1+0x38], R25 ;  /* 0x0000381901007387 */ /* 0x0003e20000100800 */
[----:B----4-:R-:W-:-:S04]  /*1650*/  ISETP.GE.AND P2, PT, R53, c[0x0][0x1d4], PT ;  /* 0x0000750035007a0c */ /* 0x010fc80003f46270 */
[----:B------:R-:W-:-:S04]  /*1660*/  SEL R9, RZ, 0x4, P2 ;  /* 0x00000004ff097807 */ /* 0x000fc80001000000 */
[----:B------:R-:W-:Y:S02]  /*1670*/  LOP3.LUT R20, R11, R9, RZ, 0xfc, !PT ;  /* 0x000000090b147212 */ /* 0x000fe400078efcff */
[----:B------:R-:W2:Y:S01]  /*1680*/  LDL R12, [R1+0x88] ;  /* 0x00008800010c7983 */ /* 0x000ea20000100800 */
[----:B------:R-:W-:Y:S01]  /*1690*/  IMAD R5, R10, c[0x0][0x1b8], RZ ;  /* 0x00006e000a057a24 */ /* 0x000fe200078e02ff */
[----:B------:R-:W-:Y:S01]  /*16a0*/  P2R R19, PR, RZ, 0x8 ;  /* 0x00000008ff137803 */ /* 0x000fe20000000000 */
[C---:B------:R-:W-:Y:S01]  /*16b0*/  IMAD.WIDE.U32 R2, R61.reuse, c[0x0][0x1b8], RZ ;  /* 0x00006e003d027a25 */ /* 0x040fe200078e00ff */
[----:B------:R-:W3:Y:S01]  /*16c0*/  LDL R29, [R1+0x5c] ;  /* 0x00005c00011d7983 */ /* 0x000ee20000100800 */
[----:B------:R-:W-:Y:S02]  /*16d0*/  P2R R18, PR, RZ, 0x4 ;  /* 0x00000004ff127803 */ /* 0x000fe40000000000 */
[----:B------:R-:W-:Y:S01]  /*16e0*/  IMAD R5, R61, c[0x0][0x1bc], R5 ;  /* 0x00006f003d057a24 */ /* 0x000fe200078e0205 */
[----:B------:R-:W4:Y:S01]  /*16f0*/  LDL R122, [R1+0x4] ;  /* 0x00000400017a7983 */ /* 0x000f220000100800 */
[----:B------:R-:W-:Y:S02]  /*1700*/  IMAD R8, R8, c[0x0][0x1c0], RZ ;  /* 0x0000700008087a24 */ /* 0x000fe400078e02ff */
[----:B------:R-:W-:Y:S01]  /*1710*/  IMAD.IADD R3, R3, 0x1, R5 ;  /* 0x0000000103037824 */ /* 0x000fe200078e0205 */
[----:B------:R-:W5:Y:S01]  /*1720*/  LDL R28, [R1+0x58] ;  /* 0x00005800011c7983 */ /* 0x000f620000100800 */
[----:B------:R-:W-:-:S02]  /*1730*/  IMAD R8, R59, c[0x0][0x1c4], R8 ;  /* 0x000071003b087a24 */ /* 0x000fc400078e0208 */
[----:B------:R-:W-:Y:S01]  /*1740*/  IMAD.WIDE.U32 R2, R59, c[0x0][0x1c0], R2 ;  /* 0x000070003b027a25 */ /* 0x000fe200078e0002 */
[----:B------:R-:W-:Y:S03]  /*1750*/  BAR.SYNC.DEFER_BLOCKING 0x0 ;  /* 0x0000000000007b1d */ /* 0x000fe60000010000 */
[----:B------:R-:W-:Y:S02]  /*1760*/  IMAD.IADD R3, R3, 0x1, R8 ;  /* 0x0000000103037824 */ /* 0x000fe400078e0208 */
[----:B------:R-:W-:Y:S02]  /*1770*/  IMAD R21, R51, c[0x0][0x168], RZ ;  /* 0x00005a0033157a24 */ /* 0x000fe400078e02ff */
[----:B------:R-:W-:Y:S01]  /*1780*/  IMAD.IADD R7, R55, 0x1, R121 ;  /* 0x0000000137077824 */ /* 0x000fe200078e0279 */
[----:B------:R-:W-:Y:S02]  /*1790*/  ISETP.GE.AND P3, PT, R140, c[0x0][0x198], PT ;  /* 0x000066008c007a0c */ /* 0x000fe40003f66270 */
[----:B------:R-:W-:-:S02]  /*17a0*/  ISETP.GE.AND P2, PT, R57, c[0x0][0x198], PT ;  /* 0x0000660039007a0c */ /* 0x000fc40003f46270 */
[----:B------:R-:W-:-:S04]  /*17b0*/  IADD3 R8, R7, 0x20, RZ ;  /* 0x0000002007087810 */ /* 0x000fc80007ffe0ff */
[----:B------:R-:W-:Y:S01]  /*17c0*/  ISETP.GE.AND P5, PT, R8, R21, PT ;  /* 0x000000150800720c */ /* 0x000fe20003fa6270 */
[----:B--2---:R-:W-:-:S04]  /*17d0*/  IMAD.IADD R4, R12, 0x1, R121 ;  /* 0x000000010c047824 */ /* 0x004fc800078e0279 */
[----:B------:R-:W-:-:S04]  /*17e0*/  @P1 IMAD.HI.U32 R6, R4, c[0x0][0x2c8], RZ ;  /* 0x0000b20004061a27 */ /* 0x000fc800078e00ff */
[----:B------:R-:W-:Y:S01]  /*17f0*/  IMAD.MOV.U32 R0, RZ, RZ, R4 ;  /* 0x000000ffff007224 */ /* 0x000fe200078e0004 */
[----:B------:R-:W-:-:S04]  /*1800*/  @P1 SHF.R.U32.HI R0, RZ, c[0x0][0x2cc], R6 ;  /* 0x0000b300ff001a19 */ /* 0x000fc80000011606 */
[--C-:B------:R-:W-:Y:S01]  /*1810*/  SHF.R.S32.HI R6, RZ, 0x1f, R0.reuse ;  /* 0x0000001fff067819 */ /* 0x100fe20000011400 */
[----:B------:R-:W-:-:S04]  /*1820*/  IMAD.MOV R5, RZ, RZ, -R0 ;  /* 0x000000ffff057224 */ /* 0x000fc800078e0a00 */
[----:B------:R-:W-:Y:S02]  /*1830*/  IMAD R4, R5, c[0x0][0x2c4], R4 ;  /* 0x0000b10005047a24 */ /* 0x000fe400078e0204 */
[----:B------:R-:W-:-:S04]  /*1840*/  IMAD R5, R6, c[0x0][0x1b0], RZ ;  /* 0x00006c0006057a24 */ /* 0x000fc800078e02ff */
[C---:B------:R-:W-:Y:S01]  /*1850*/  IMAD R6, R0.reuse, c[0x0][0x1b4], R5 ;  /* 0x00006d0000067a24 */ /* 0x040fe200078e0205 */
[----:B------:R-:W-:Y:S01]  /*1860*/  SHF.R.S32.HI R5, RZ, 0x1f, R4 ;  /* 0x0000001fff057819 */ /* 0x000fe20000011404 */
[----:B------:R-:W-:-:S04]  /*1870*/  IMAD.WIDE.U32 R2, R0, c[0x0][0x1b0], R2 ;  /* 0x00006c0000027a25 */ /* 0x000fc800078e0002 */
[----:B------:R-:W-:Y:S02]  /*1880*/  IMAD R0, R5, c[0x0][0x1a8], RZ ;  /* 0x00006a0005007a24 */ /* 0x000fe400078e02ff */
[----:B------:R-:W-:Y:S02]  /*1890*/  IMAD.IADD R3, R3, 0x1, R6 ;  /* 0x0000000103037824 */ /* 0x000fe400078e0206 */
[C---:B------:R-:W-:Y:S02]  /*18a0*/  IMAD R0, R4.reuse, c[0x0][0x1ac], R0 ;  /* 0x00006b0004007a24 */ /* 0x040fe400078e0200 */
[----:B------:R-:W-:-:S04]  /*18b0*/  IMAD.WIDE.U32 R4, R4, c[0x0][0x1a8], R2 ;  /* 0x00006a0004047a25 */ /* 0x000fc800078e0002 */
[----:B------:R-:W-:Y:S01]  /*18c0*/  IMAD.IADD R0, R5, 0x1, R0 ;  /* 0x0000000105007824 */ /* 0x000fe200078e0200 */
[----:B------:R-:W-:-:S04]  /*18d0*/  LEA R2, P0, R4, c[0x0][0x160], 0x1 ;  /* 0x0000580004027a11 */ /* 0x000fc800078008ff */
[----:B------:R-:W-:Y:S01]  /*18e0*/  LEA.HI.X R0, R4, c[0x0][0x164], R0, 0x1, P0 ;  /* 0x0000590004007a11 */ /* 0x000fe200000f0c00 */
[----:B------:R-:W2:Y:S04]  /*18f0*/  SHFL.IDX PT, R5, R2, RZ, 0x181f ;  /* 0x00181fff02057589 */ /* 0x000ea800000e0000 */
[----:B------:R-:W1:Y:S01]  /*1900*/  SHFL.IDX PT, R6, R0, RZ, 0x181f ;  /* 0x00181fff00067589 */ /* 0x000e6200000e0000 */
[----:B------:R-:W-:-:S03]  /*1910*/  ISETP.GE.AND P0, PT, R7, R21, PT ;  /* 0x000000150700720c */ /* 0x000fc60003f06270 */
[----:B------:R-:W3:Y:S04]  /*1920*/  SHFL.IDX PT, R3, R2, 0x1, 0x181f ;  /* 0x00381f0002037f89 */ /* 0x000ee800000e0000 */
[----:B------:R-:W5:Y:S06]  /*1930*/  SHFL.IDX PT, R4, R0, 0x1, 0x181f ;  /* 0x00381f0000047f89 */ /* 0x000f6c00000e0000 */
[----:B--2---:R-:W-:-:S04]  /*1940*/  @!P0 LEA R12, P6, R140, R5, 0x1 ;  /* 0x000000058c0c8211 */ /* 0x004fc800078c08ff */
[----:B-1----:R-:W-:Y:S02]  /*1950*/  @!P0 LEA.HI.X R13, R140, R6, R141, 0x1, P6 ;  /* 0x000000068c0d8211 */ /* 0x002fe400030f0c8d */
[----:B------:R-:W-:-:S03]  /*1960*/  @!P0 LEA R10, P6, R57, R5, 0x1 ;  /* 0x00000005390a8211 */ /* 0x000fc600078c08ff */
[----:B----4-:R1:W-:Y:S01]  /*1970*/  @!P0 LDGSTS.E.BYPASS.LTC128B.128 [R122+0x100], [R12.64], !P3 ;  /* 0x001000000c7a8fae */ /* 0x0103e2000d901d46 */
[----:B---3--:R-:W-:-:S05]  /*1980*/  @!P0 LEA.HI.X R11, R57, R6, R29, 0x1, P6 ;  /* 0x00000006390b8211 */ /* 0x008fca00030f0c1d */
[----:B------:R2:W-:Y:S01]  /*1990*/  @!P0 LDGSTS.E.BYPASS.LTC128B.128 [R122+0x4100], [R10.64], !P2 ;  /* 0x041000000a7a8fae */ /* 0x0005e2000d101d46 */
[C---:B------:R-:W-:Y:S02]  /*19a0*/  ISETP.GE.AND P2, PT, R53.reuse, c[0x0][0x198], PT ;  /* 0x0000660035007a0c */ /* 0x040fe40003f46270 */
[----:B------:R-:W-:-:S04]  /*19b0*/  @!P0 LEA R8, P6, R53, R5, 0x1 ;  /* 0x0000000535088211 */ /* 0x000fc800078c08ff */
[----:B-----5:R-:W-:Y:S02]  /*19c0*/  @!P0 LEA.HI.X R9, R53, R6, R28, 0x1, P6 ;  /* 0x0000000635098211 */ /* 0x020fe400030f0c1c */
[----:B------:R-:W-:-:S04]  /*19d0*/  @!P5 LEA R16, P6, R140, R3, 0x1 ;  /* 0x000000038c10d211 */ /* 0x000fc800078c08ff */
[-C--:B------:R-:W-:Y:S01]  /*19e0*/  @!P5 LEA.HI.X R17, R140, R4.reuse, R141, 0x1, P6 ;  /* 0x000000048c11d211 */ /* 0x080fe200030f0c8d */
[----:B------:R3:W-:Y:S01]  /*19f0*/  @!P0 LDGSTS.E.BYPASS.LTC128B.128 [R122+0x8100], [R8.64], !P2 ;  /* 0x08100000087a8fae */ /* 0x0007e2000d101d46 */
[----:B------:R-:W-:Y:S02]  /*1a00*/  @!P5 LEA R14, P6, R57, R3, 0x1 ;  /* 0x00000003390ed211 */ /* 0x000fe400078c08ff */
[----:B------:R-:W-:Y:S01]  /*1a10*/  IADD3 R5, R7, 0x40, RZ ;  /* 0x0000004007057810 */ /* 0x000fe20007ffe0ff */
[----:B------:R4:W-:Y:S01]  /*1a20*/  @!P5 LDGSTS.E.BYPASS.LTC128B.128 [R122+0x1100], [R16.64], !P3 ;  /* 0x01100000107adfae */ /* 0x0009e2000d901d46 */
[----:B------:R-:W-:Y:S02]  /*1a30*/  @!P5 LEA.HI.X R15, R57, R4, R29, 0x1, P6 ;  /* 0x00000004390fd211 */ /* 0x000fe400030f0c1d */
[----:B------:R-:W-:Y:S02]  /*1a40*/  ISETP.GE.AND P6, PT, R5, R21, PT ;  /* 0x000000150500720c */ /* 0x000fe40003fc6270 */
[----:B---3--:R-:W-:-:S02]  /*1a50*/  @!P5 LEA R8, P0, R53, R3, 0x1 ;  /* 0x000000033508d211 */ /* 0x008fc400078008ff */
[----:B------:R-:W1:Y:S02]  /*1a60*/  SHFL.IDX PT, R3, R2, 0x2, 0x181f ;  /* 0x00581f0002037f89 */ /* 0x000e6400000e0000 */
[----:B------:R-:W-:Y:S02]  /*1a70*/  @!P5 LEA.HI.X R9, R53, R4, R28, 0x1, P0 ;  /* 0x000000043509d211 */ /* 0x000fe400000f0c1c */
[----:B------:R-:W3:Y:S05]  /*1a80*/  SHFL.IDX PT, R4, R0, 0x2, 0x181f ;  /* 0x00581f0000047f89 */ /* 0x000eea00000e0000 */
[----:B-1----:R-:W-:-:S04]  /*1a90*/  @!P6 LEA R12, P0, R140, R3, 0x1 ;  /* 0x000000038c0ce211 */ /* 0x002fc800078008ff */
[----:B---3--:R-:W-:Y:S02]  /*1aa0*/  @!P6 LEA.HI.X R13, R140, R4, R141, 0x1, P0 ;  /* 0x000000048c0de211 */ /* 0x008fe400000f0c8d */
[----:B--2---:R-:W-:-:S04]  /*1ab0*/  @!P6 LEA R10, P0, R57, R3, 0x1 ;  /* 0x00000003390ae211 */ /* 0x004fc800078008ff */
[C---:B------:R-:W-:Y:S02]  /*1ac0*/  @!P6 LEA.HI.X R11, R57.reuse, R4, R29, 0x1, P0 ;  /* 0x00000004390be211 */ /* 0x040fe400000f0c1d */
[----:B------:R-:W-:-:S13]  /*1ad0*/  ISETP.GE.AND P0, PT, R57, c[0x0][0x198], PT ;  /* 0x0000660039007a0c */ /* 0x000fda0003f06270 */
[----:B------:R1:W-:Y:S04]  /*1ae0*/  @!P5 LDGSTS.E.BYPASS.LTC128B.128 [R122+0x5100], [R14.64], !P0 ;  /* 0x051000000e7adfae */ /* 0x0003e8000c101d46 */
[----:B------:R2:W-:Y:S04]  /*1af0*/  @!P5 LDGSTS.E.BYPASS.LTC128B.128 [R122+0x9100], [R8.64], !P2 ;  /* 0x09100000087adfae */ /* 0x0005e8000d101d46 */
[----:B------:R3:W-:Y:S04]  /*1b00*/  @!P6 LDGSTS.E.BYPASS.LTC128B.128 [R122+0x2100], [R12.64], !P3 ;  /* 0x021000000c7aefae */ /* 0x0007e8000d901d46 */
[----:B---3--:R-:W3:Y:S04]  /*1b10*/  LDL R13, [R1] ;  /* 0x00000000010d7983 */ /* 0x008ee80000100800 */
[----:B------:R-:W5:Y:S01]  /*1b20*/  SHFL.IDX PT, R2, R2, 0x3, 0x181f ;  /* 0x00781f0002027f89 */ /* 0x000f6200000e0000 */
[----:B------:R-:W-:-:S03]  /*1b30*/  IADD3 R7, R7, 0x60, RZ ;  /* 0x0000006007077810 */ /* 0x000fc60007ffe0ff */
[----:B------:R-:W1:Y:S01]  /*1b40*/  SHFL.IDX PT, R0, R0, 0x3, 0x181f ;  /* 0x00781f0000007f89 */ /* 0x000e6200000e0000 */
[----:B------:R-:W-:Y:S02]  /*1b50*/  ISETP.GE.AND P5, PT, R7, R21, PT ;  /* 0x000000150700720c */ /* 0x000fe40003fa6270 */
[----:B--2---:R-:W-:-:S04]  /*1b60*/  @!P6 LEA R8, P0, R53, R3, 0x1 ;  /* 0x000000033508e211 */ /* 0x004fc800078008ff */
[----:B------:R-:W-:-:S07]  /*1b70*/  @!P6 LEA.HI.X R9, R53, R4, R28, 0x1, P0 ;  /* 0x000000043509e211 */ /* 0x000fce00000f0c1c */
[----:B-----5:R-:W-:-:S04]  /*1b80*/  @!P5 LEA R6, P0, R140, R2, 0x1 ;  /* 0x000000028c06d211 */ /* 0x020fc800078008ff */
[----:B-1----:R-:W-:Y:S02]  /*1b90*/  @!P5 LEA.HI.X R7, R140, R0, R141, 0x1, P0 ;  /* 0x000000008c07d211 */ /* 0x002fe400000f0c8d */
[----:B------:R-:W-:-:S04]  /*1ba0*/  @!P5 LEA R4, P0, R57, R2, 0x1 ;  /* 0x000000023904d211 */ /* 0x000fc800078008ff */
[C---:B------:R-:W-:Y:S02]  /*1bb0*/  @!P5 LEA.HI.X R5, R57.reuse, R0, R29, 0x1, P0 ;  /* 0x000000003905d211 */ /* 0x040fe400000f0c1d */
[----:B------:R-:W-:Y:S01]  /*1bc0*/  ISETP.GE.AND P0, PT, R57, c[0x0][0x198], PT ;  /* 0x0000660039007a0c */ /* 0x000fe20003f06270 */
[----:B------:R-:W-:-:S12]  /*1bd0*/  IMAD.MOV.U32 R116, RZ, RZ, -0x60 ;  /* 0xffffffa0ff747424 */ /* 0x000fd800078e00ff */
[----:B------:R1:W-:Y:S04]  /*1be0*/  @!P6 LDGSTS.E.BYPASS.LTC128B.128 [R122+0x6100], [R10.64], !P0 ;  /* 0x061000000a7aefae */ /* 0x0003e8000c101d46 */
[----:B------:R2:W-:Y:S01]  /*1bf0*/  @!P6 LDGSTS.E.BYPASS.LTC128B.128 [R122+0xa100], [R8.64], !P2 ;  /* 0x0a100000087aefae */ /* 0x0005e2000d101d46 */
[----:B------:R-:W-:Y:S01]  /*1c00*/  ISETP.GE.AND P6, PT, R140, c[0x0][0x198], PT ;  /* 0x000066008c007a0c */ /* 0x000fe20003fc6270 */
[----:B------:R-:W-:-:S12]  /*1c10*/  IMAD R116, R123, R116, 0x60 ;  /* 0x000000607b747424 */ /* 0x000fd800078e0274 */
[----:B------:R5:W-:Y:S04]  /*1c20*/  @!P5 LDGSTS.E.BYPASS.LTC128B.128 [R122+0x3100], [R6.64], !P6 ;  /* 0x03100000067adfae */ /* 0x000be8000f101d46 */
[----:B------:R1:W-:Y:S01]  /*1c30*/  @!P5 LDGSTS.E.BYPASS.LTC128B.128 [R122+0x7100], [R4.64], !P0 ;  /* 0x07100000047adfae */ /* 0x0003e2000c101d46 */
[----:B--2---:R-:W-:-:S04]  /*1c40*/  IADD3 R9, R123, -0x1, RZ ;  /* 0xffffffff7b097810 */ /* 0x004fc80007ffe0ff */
[----:B------:R-:W-:Y:S02]  /*1c50*/  SHF.R.S32.HI R12, RZ, 0x1f, R9 ;  /* 0x0000001fff0c7819 */ /* 0x000fe40000011409 */
[----:B------:R-:W-:-:S03]  /*1c60*/  IADD3 R8, R116, c[0x0][0x1d0], -R55 ;  /* 0x0000740074087a10 */ /* 0x000fc60007ffe837 */
[----:B------:R-:W-:Y:S01]  /*1c70*/  IMAD R3, R12, c[0x0][0x1e0], RZ ;  /* 0x000078000c037a24 */ /* 0x000fe200078e02ff */
[C---:B------:R-:W-:Y:S02]  /*1c80*/  ISETP.GE.AND P6, PT, R53.reuse, c[0x0][0x198], PT ;  /* 0x0000660035007a0c */ /* 0x040fe40003fc6270 */
[----:B-1----:R-:W-:Y:S01]  /*1c90*/  @!P5 LEA R4, P0, R53, R2, 0x1 ;  /* 0x000000023504d211 */ /* 0x002fe200078008ff */
[----:B-----5:R-:W-:-:S03]  /*1ca0*/  IMAD.WIDE.U32 R6, R9, c[0x0][0x1e0], RZ ;  /* 0x0000780009067a25 */ /* 0x020fc600078e00ff */
[----:B------:R-:W-:Y:S01]  /*1cb0*/  @!P5 LEA.HI.X R5, R53, R0, R28, 0x1, P0 ;  /* 0x000000003505d211 */ /* 0x000fe200000f0c1c */
[----:B------:R-:W-:Y:S01]  /*1cc0*/  IMAD R2, R9, c[0x0][0x1e4], R3 ;  /* 0x0000790009027a24 */ /* 0x000fe200078e0203 */
[----:B------:R-:W-:Y:S01]  /*1cd0*/  ISETP.GE.AND P0, PT, R8, 0x1, PT ;  /* 0x000000010800780c */ /* 0x000fe20003f06270 */
[----:B------:R-:W-:Y:S02]  /*1ce0*/  IMAD.MOV.U32 R118, RZ, RZ, R26 ;  /* 0x000000ffff767224 */ /* 0x000fe400078e001a */
[----:B------:R-:W-:Y:S02]  /*1cf0*/  IMAD.IADD R0, R7, 0x1, R2 ;  /* 0x0000000107007824 */ /* 0x000fe400078e0202 */
[----:B------:R-:W-:Y:S01]  /*1d00*/  IMAD.MOV.U32 R119, RZ, RZ, R25 ;  /* 0x000000ffff777224 */ /* 0x000fe200078e0019 */
[----:B------:R-:W-:Y:S01]  /*1d10*/  ISETP.NE.AND P3, PT, R19, RZ, PT ;  /* 0x000000ff1300720c */ /* 0x000fe20003f65270 */
[----:B------:R-:W-:Y:S01]  /*1d20*/  IMAD R0, R0, 0x60, RZ ;  /* 0x0000006000007824 */ /* 0x000fe200078e02ff */
[----:B------:R-:W-:Y:S01]  /*1d30*/  ISETP.NE.AND P2, PT, R18, RZ, PT ;  /* 0x000000ff1200720c */ /* 0x000fe20003f45270 */
[----:B------:R-:W-:Y:S01]  /*1d40*/  IMAD.WIDE.U32 R2, R6, 0x60, R118 ;  /* 0x0000006006027825 */ /* 0x000fe200078e0076 */
[----:B------:R1:W-:Y:S01]  /*1d50*/  @!P5 LDGSTS.E.BYPASS.LTC128B.128 [R122+0xb100], [R4.64], !P6 ;  /* 0x0b100000047adfae */ /* 0x0003e2000f101d46 */
[----:B------:R-:W-:-:S02]  /*1d60*/  ISETP.GE.AND P6, PT, R8, 0x21, PT ;  /* 0x000000210800780c */ /* 0x000fc40003fc6270 */
[----:B------:R-:W-:Y:S01]  /*1d70*/  IMAD.IADD R0, R3, 0x1, R0 ;  /* 0x0000000103007824 */ /* 0x000fe200078e0200 */
[----:B------:R-:W0:Y:S01]  /*1d80*/  LDGDEPBAR ;  /* 0x00000000000079af */ /* 0x000e220000000000 */
[----:B------:R-:W-:Y:S02]  /*1d90*/  IMAD.MOV.U32 R117, RZ, RZ, c[0x0][0x1e0] ;  /* 0x00007800ff757624 */ /* 0x000fe400078e00ff */
[----:B------:R-:W-:Y:S02]  /*1da0*/  IMAD.MOV.U32 R120, RZ, RZ, c[0x0][0x1e4] ;  /* 0x00007900ff787624 */ /* 0x000fe400078e00ff */
[----:B------:R-:W-:Y:S01]  /*1db0*/  IMAD.WIDE.U32 R6, R117, 0x40, RZ ;  /* 0x0000004075067825 */ /* 0x000fe200078e00ff */
[----:B-1----:R-:W-:-:S04]  /*1dc0*/  @P0 LEA R4, P5, R2, c[0x0][0x1c8], 0x1 ;  /* 0x0000720002040a11 */ /* 0x002fc800078a08ff */
[----:B------:R-:W-:Y:S02]  /*1dd0*/  @P0 LEA.HI.X R5, R2, c[0x0][0x1cc], R0, 0x1, P5 ;  /* 0x0000730002050a11 */ /* 0x000fe400028f0c00 */
[----:B------:R-:W-:-:S03]  /*1de0*/  ISETP.GE.AND P5, PT, R8, 0x41, PT ;  /* 0x000000410800780c */ /* 0x000fc60003fa6270 */
[----:B------:R1:W-:Y:S04]  /*1df0*/  @P0 LDGSTS.E.BYPASS.LTC128B.128 [R122+0xc100], [R4.64], !P4 ;  /* 0x0c100000047a0fae */ /* 0x0003e8000e101d46 */
[----:B------:R1:W-:Y:S04]  /*1e00*/  @P0 LDGSTS.E.BYPASS.LTC128B.128 [R122+0xf100], [R4.64+0x80], !P3 ;  /* 0x0f100080047a0fae */ /* 0x0003e8000d901d46 */
[----:B------:R1:W-:Y:S01]  /*1e10*/  @P0 LDGSTS.E.BYPASS.LTC128B.128 [R122+0x12100], [R4.64+0x100], !P2 ;  /* 0x12100100047a0fae */ /* 0x0003e2000d101d46 */
[----:B------:R-:W-:Y:S01]  /*1e20*/  @P6 LEA R3, P0, R117, R2, 0x5 ;  /* 0x0000000275036211 */ /* 0x000fe200078028ff */
[----:B------:R-:W-:-:S02]  /*1e30*/  IMAD R12, R12, c[0x0][0x208], RZ ;  /* 0x000082000c0c7a24 */ /* 0x000fc400078e02ff */
[----:B------:R-:W-:-:S04]  /*1e40*/  IMAD.WIDE.U32 R10, R9, c[0x0][0x208], RZ ;  /* 0x00008200090a7a25 */ /* 0x000fc800078e00ff */
[----:B------:R-:W-:Y:S01]  /*1e50*/  IMAD R12, R9, c[0x0][0x20c], R12 ;  /* 0x00008300090c7a24 */ /* 0x000fe200078e020c */
[----:B-1----:R-:W-:Y:S02]  /*1e60*/  @P6 LEA.HI.X R5, R117, R0, R120, 0x5, P0 ;  /* 0x0000000075056211 */ /* 0x002fe400000f2c78 */
[----:B------:R-:W-:-:S04]  /*1e70*/  @P6 LEA R4, P0, R3, c[0x0][0x1c8], 0x1 ;  /* 0x0000720003046a11 */ /* 0x000fc800078008ff */
[----:B------:R-:W-:Y:S02]  /*1e80*/  @P6 LEA.HI.X R5, R3, c[0x0][0x1cc], R5, 0x1, P0 ;  /* 0x0000730003056a11 */ /* 0x000fe400000f0c05 */
[----:B------:R-:W-:Y:S01]  /*1e90*/  @P5 IADD3 R3, P0, R2, R6, RZ ;  /* 0x0000000602035210 */ /* 0x000fe20007f1e0ff */
[----:B------:R-:W-:Y:S02]  /*1ea0*/  IMAD.SHL.U32 R2, R120, 0x40, RZ ;  /* 0x0000004078027824 */ /* 0x000fe400078e00ff */
[----:B------:R1:W-:Y:S03]  /*1eb0*/  @P6 LDGSTS.E.BYPASS.LTC128B.128 [R122+0xd100], [R4.64], !P4 ;  /* 0x0d100000047a6fae */ /* 0x0003e6000e101d46 */
[----:B------:R-:W-:Y:S01]  /*1ec0*/  @P5 IADD3.X R9, R0, R7, R2, P0, !PT ;  /* 0x0000000700095210 */ /* 0x000fe200007fe402 */
[----:B------:R1:W-:Y:S01]  /*1ed0*/  @P6 LDGSTS.E.BYPASS.LTC128B.128 [R122+0x10100], [R4.64+0x80], !P3 ;  /* 0x10100080047a6fae */ /* 0x0003e2000d901d46 */
[----:B------:R-:W-:-:S03]  /*1ee0*/  @P5 LEA R2, P0, R3, c[0x0][0x1c8], 0x1 ;  /* 0x0000720003025a11 */ /* 0x000fc600078008ff */
[----:B------:R1:W-:Y:S01]  /*1ef0*/  @P6 LDGSTS.E.BYPASS.LTC128B.128 [R122+0x13100], [R4.64+0x100], !P2 ;  /* 0x13100100047a6fae */ /* 0x0003e2000d101d46 */
[----:B------:R-:W-:-:S05]  /*1f00*/  @P5 LEA.HI.X R3, R3, c[0x0][0x1cc], R9, 0x1, P0 ;  /* 0x0000730003035a11 */ /* 0x000fca00000f0c09 */
[----:B------:R2:W-:Y:S04]  /*1f10*/  @P5 LDGSTS.E.BYPASS.LTC128B.128 [R122+0xe100], [R2.64], !P4 ;  /* 0x0e100000027a5fae */ /* 0x0005e8000e101d46 */
[----:B------:R2:W-:Y:S04]  /*1f20*/  @P5 LDGSTS.E.BYPASS.LTC128B.128 [R122+0x11100], [R2.64+0x80], !P3 ;  /* 0x11100080027a5fae */ /* 0x0005e8000d901d46 */
[----:B------:R2:W-:Y:S04]  /*1f30*/  @P5 LDGSTS.E.BYPASS.LTC128B.128 [R122+0x14100], [R2.64+0x100], !P2 ;  /* 0x14100100027a5fae */ /* 0x0005e8000d101d46 */
[----:B------:R-:W0:Y:S01]  /*1f40*/  LDGDEPBAR ;  /* 0x00000000000079af */ /* 0x000e220000000000 */
[----:B------:R-:W-:-:S04]  /*1f50*/  DEPBAR.LE SB0, 0x1 ;  /* 0x000080400000791a */ /* 0x000fc80000000000 */
[----:B------:R-:W-:Y:S01]  /*1f60*/  BAR.SYNC.DEFER_BLOCKING 0x0 ;  /* 0x0000000000007b1d */ /* 0x000fe20000010000 */
[----:B------:R-:W-:Y:S02]  /*1f70*/  IMAD.MOV.U32 R6, RZ, RZ, R22 ;  /* 0x000000ffff067224 */ /* 0x000fe400078e0016 */
[----:B------:R-:W-:Y:S02]  /*1f80*/  IMAD.MOV.U32 R7, RZ, RZ, R24 ;  /* 0x000000ffff077224 */ /* 0x000fe400078e0018 */
[----:B------:R-:W-:Y:S02]  /*1f90*/  IMAD.IADD R0, R11, 0x1, R12 ;  /* 0x000000010b007824 */ /* 0x000fe400078e020c */
[----:B------:R-:W-:Y:S01]  /*1fa0*/  IMAD.WIDE.U32 R6, R10, 0x60, R6 ;  /* 0x000000600a067825 */ /* 0x000fe200078e0006 */
[----:B------:R-:W-:Y:S04]  /*1fb0*/  LDSM.16.M88.4 R156, [R250] ;  /* 0x00000000fa9c783b */ /* 0x000fe80000000200 */
[----:B------:R-:W-:Y:S04]  /*1fc0*/  LDSM.16.M88.4 R160, [R251] ;  /* 0x00000000fba0783b */ /* 0x000fe80000000200 */
[----:B------:R-:W-:Y:S04]  /*1fd0*/  LDSM.16.M88.4 R172, [R252] ;  /* 0x00000000fcac783b */ /* 0x000fe80000000200 */
[----:B------:R-:W-:Y:S04]  /*1fe0*/  LDSM.16.M88.4 R176, [R250+0x4000] ;  /* 0x00400000fab0783b */ /* 0x000fe80000000200 */
[----:B------:R-:W-:Y:S04]  /*1ff0*/  LDSM.16.M88.4 R180, [R251+0x4000] ;  /* 0x00400000fbb4783b */ /* 0x000fe80000000200 */
[----:B------:R-:W-:Y:S04]  /*2000*/  LDSM.16.M88.4 R188, [R252+0x4000] ;  /* 0x00400000fcbc783b */ /* 0x000fe80000000200 */
[----:B---3--:R-:W-:Y:S04]  /*2010*/  LDSM.16.M88.4 R168, [R13] ;  /* 0x000000000da8783b */ /* 0x008fe80000000200 */
[----:B------:R-:W-:Y:S04]  /*2020*/  LDSM.16.M88.4 R184, [R13+0x4000] ;  /* 0x004000000db8783b */ /* 0x000fe80000000200 */
[----:B------:R-:W-:Y:S04]  /*2030*/  LDSM.16.M88.4 R192, [R250+0x8000] ;  /* 0x00800000fac0783b */ /* 0x000fe80000000200 */
[----:B------:R-:W-:Y:S04]  /*2040*/  LDSM.16.M88.4 R196, [R251+0x8000] ;  /* 0x00800000fbc4783b */ /* 0x000fe80000000200 */
[----:B------:R-:W-:Y:S04]  /*2050*/  LDSM.16.M88.4 R200, [R13+0x8000] ;  /* 0x008000000dc8783b */ /* 0x000fe80000000200 */
[----:B------:R-:W-:Y:S04]  /*2060*/  LDSM.16.M88.4 R204, [R252+0x8000] ;  /* 0x00800000fccc783b */ /* 0x000fe80000000200 */
[----:B------:R-:W-:Y:S01]  /*2070*/  BAR.SYNC.DEFER_BLOCKING 0x0 ;  /* 0x0000000000007b1d */ /* 0x000fe20000010000 */
[----:B------:R-:W-:-:S02]  /*2080*/  IMAD R0, R0, 0x60, RZ ;  /* 0x0000006000007824 */ /* 0x000fc400078e02ff */
[----:B-1----:R-:W-:Y:S02]  /*2090*/  IMAD.MOV.U32 R5, RZ, RZ, c[0x0][0x208] ;  /* 0x00008200ff057624 */ /* 0x002fe400078e00ff */
[----:B--2---:R-:W-:Y:S01]  /*20a0*/  IMAD.MOV.U32 R3, RZ, RZ, 0x6 ;  /* 0x00000006ff037424 */ /* 0x004fe200078e00ff */
[C---:B------:R-:W-:Y:S01]  /*20b0*/  LEA R2, P0, R6.reuse, c[0x0][0x1f8], 0x1 ;  /* 0x00007e0006027a11 */ /* 0x040fe200078008ff */
[----:B------:R-:W-:Y:S02]  /*20c0*/  IMAD.IADD R0, R7, 0x1, R0 ;  /* 0x0000000107007824 */ /* 0x000fe400078e0200 */
[C---:B------:R-:W-:Y:S01]  /*20d0*/  IMAD.SHL.U32 R4, R5.reuse, 0x40, RZ ;  /* 0x0000004005047824 */ /* 0x040fe200078e00ff */
[----:B------:R-:W-:Y:S02]  /*20e0*/  SHF.L.U64.HI R5, R5, R3, c[0x0][0x20c] ;  /* 0x0000830005057619 */ /* 0x000fe40000010203 */
[----:B------:R-:W-:Y:S02]  /*20f0*/  LEA.HI.X R3, R6, c[0x0][0x1fc], R0, 0x1, P0 ;  /* 0x00007f0006037a11 */ /* 0x000fe400000f0c00 */
[----:B------:R-:W-:-:S02]  /*2100*/  IADD3 R10, P5, P0, R4, 0x80, R2 ;  /* 0x00000080040a7810 */ /* 0x000fc400078be002 */
[----:B------:R-:W-:Y:S02]  /*2110*/  LOP3.LUT R0, R20, 0x1, RZ, 0xc0, !PT ;  /* 0x0000000114007812 */ /* 0x000fe400078ec0ff */
[----:B------:R-:W-:Y:S02]  /*2120*/  IADD3.X R11, R5, RZ, R3, P5, P0 ;  /* 0x000000ff050b7210 */ /* 0x000fe40002fe0403 */
[----:B------:R-:W-:Y:S01]  /*2130*/  IADD3 R6, P5, P0, R4, 0x100, R2 ;  /* 0x0000010004067810 */ /* 0x000fe200078be002 */
[----:B------:R-:W-:-:S04]  /*2140*/  DEPBAR.LE SB0, 0x0 ;  /* 0x000080000000791a */ /* 0x000fc80000000000 */
[----:B------:R-:W-:Y:S01]  /*2150*/  BAR.SYNC.DEFER_BLOCKING 0x0 ;  /* 0x0000000000007b1d */ /* 0x000fe20000010000 */
[----:B------:R-:W-:Y:S02]  /*2160*/  IADD3.X R7, R5, RZ, R3, P5, P0 ;  /* 0x000000ff05077210 */ /* 0x000fe40002fe0403 */
[----:B------:R-:W-:-:S04]  /*2170*/  ISETP.NE.U32.AND P0, PT, R0, 0x1, PT ;  /* 0x000000010000780c */ /* 0x000fc80003f05070 */
[----:B------:R-:W-:Y:S02]  /*2180*/  ISETP.LT.OR P0, PT, R8, 0x1, P0 ;  /* 0x000000010800780c */ /* 0x000fe40000701670 */
[C---:B------:R-:W-:Y:S02]  /*2190*/  LOP3.LUT P6, RZ, R20.reuse, 0x2, RZ, 0xc0, !PT ;  /* 0x0000000214ff7812 */ /* 0x040fe400078cc0ff */
[----:B------:R-:W-:Y:S01]  /*21a0*/  LOP3.LUT P5, RZ, R20, 0x4, RZ, 0xc0, !PT ;  /* 0x0000000414ff7812 */ /* 0x000fe200078ac0ff */
[----:B----4-:R-:W1:Y:S04]  /*21b0*/  LDSM.16.M88.4 R16, [R225] ;  /* 0x00000000e110783b */ /* 0x010e680000000200 */
[----:B------:R-:W-:Y:S04]  /*21c0*/  LDSM.16.M88.4 R12, [R225+0x800] ;  /* 0x00080000e10c783b */ /* 0x000fe80000000200 */
[----:B------:R-:W2:Y:S04]  /*21d0*/  LDSM.16.M88.4 R40, [R225+0x1000] ;  /* 0x00100000e128783b */ /* 0x000ea80000000200 */
[----:B------:R-:W3:Y:S04]  /*21e0*/  LDSM.16.M88.4 R44, [R225+0x1800] ;  /* 0x00180000e12c783b */ /* 0x000ee80000000200 */
[----:B------:R-:W-:Y:S04]  /*21f0*/  LDSM.16.M88.4 R60, [R225+0x2000] ;  /* 0x00200000e13c783b */ /* 0x000fe80000000200 */
[----:B------:R-:W-:Y:S04]  /*2200*/  LDSM.16.M88.4 R68, [R225+0x2800] ;  /* 0x00280000e144783b */ /* 0x000fe80000000200 */
[----:B------:R-:W-:Y:S04]  /*2210*/  LDSM.16.M88.4 R56, [R231] ;  /* 0x00000000e738783b */ /* 0x000fe80000000200 */
[----:B------:R-:W-:Y:S04]  /*2220*/  LDSM.16.M88.4 R52, [R248] ;  /* 0x00000000f834783b */ /* 0x000fe80000000200 */
[----:B------:R-:W4:Y:S04]  /*2230*/  LDSM.16.M88.4 R48, [R247] ;  /* 0x00000000f730783b */ /* 0x000f280000000200 */
[----:B------:R-:W5:Y:S04]  /*2240*/  LDSM.16.M88.4 R64, [R246] ;  /* 0x00000000f640783b */ /* 0x000f680000000200 */
[----:B------:R-:W1:Y:S04]  /*2250*/  LDSM.16.M88.4 R92, [R245] ;  /* 0x00000000f55c783b */ /* 0x000e680000000200 */
[----:B------:R-:W1:Y:S04]  /*2260*/  LDSM.16.M88.4 R104, [R244] ;  /* 0x00000000f468783b */ /* 0x000e680000000200 */
[----:B------:R-:W-:Y:S01]  /*2270*/  @!PT LDS RZ, [RZ] ;  /* 0x00000000fffff984 */ /* 0x000fe20000000800 */
[----:B------:R-:W-:Y:S01]  /*2280*/  @!PT LDS RZ, [RZ] ;  /* 0x00000000fffff984 */ /* 0x000fe20000000800 */
[----:B------:R-:W-:Y:S01]  /*2290*/  @!PT LDS RZ, [RZ] ;  /* 0x00000000fffff984 */ /* 0x000fe20000000800 */
[----:B------:R1:W-:Y:S01]  /*22a0*/  LDGSTS.E.BYPASS.LTC128B.128 [R122+0x100], [R2.64], !P0 ;  /* 0x00100000027a7fae */ /* 0x0003e2000c101d46 */
[----:B------:R-:W-:-:S13]  /*22b0*/  ISETP.LT.OR P0, PT, R8, 0x1, !P6 ;  /* 0x000000010800780c */ /* 0x000fda0007701670 */
[----:B------:R1:W-:Y:S01]  /*22c0*/  LDGSTS.E.BYPASS.LTC128B.128 [R122+0x3100], [R2.64+0x80], !P0 ;  /* 0x03100080027a7fae */ /* 0x0003e2000c101d46 */
[----:B------:R-:W-:-:S13]  /*22d0*/  ISETP.LT.OR P0, PT, R8, 0x1, !P5 ;  /* 0x000000010800780c */ /* 0x000fda0006f01670 */
[----:B------:R1:W-:Y:S02]  /*22e0*/  LDGSTS.E.BYPASS.LTC128B.128 [R122+0x6100], [R2.64+0x100], !P0 ;  /* 0x06100100027a7fae */ /* 0x0003e4000c101d46 */
[----:B-1----:R-:W-:-:S05]  /*22f0*/  IADD3 R2, P0, R4, R2, RZ ;  /* 0x0000000204027210 */ /* 0x002fca0007f1e0ff */
[----:B------:R-:W-:Y:S01]  /*2300*/  IMAD.X R3, R5, 0x1, R3, P0 ;  /* 0x0000000105037824 */ /* 0x000fe200000e0603 */
[----:B------:R-:W-:-:S05]  /*2310*/  IADD3 R4, P0, R2, R4, RZ ;  /* 0x0000000402047210 */ /* 0x000fca0007f1e0ff */
[----:B------:R-:W-:Y:S01]  /*2320*/  IMAD.X R5, R3, 0x1, R5, P0 ;  /* 0x0000000103057824 */ /* 0x000fe200000e0605 */
[----:B------:R-:W-:-:S04]  /*2330*/  ISETP.NE.U32.AND P0, PT, R0, 0x1, PT ;  /* 0x000000010000780c */ /* 0x000fc80003f05070 */
[----:B------:R-:W-:-:S13]  /*2340*/  ISETP.LT.OR P0, PT, R8, 0x21, P0 ;  /* 0x000000210800780c */ /* 0x000fda0000701670 */
[----:B------:R1:W-:Y:S01]  /*2350*/  LDGSTS.E.BYPASS.LTC128B.128 [R122+0x1100], [R2.64], !P0 ;  /* 0x01100000027a7fae */ /* 0x0003e2000c101d46 */
[C---:B------:R-:W-:Y:S01]  /*2360*/  ISETP.LT.OR P0, PT, R8.reuse, 0x21, !P6 ;  /* 0x000000210800780c */ /* 0x040fe20007701670 */
[C---:B------:R-:W-:Y:S11]  /*2370*/  HMMA.16816.F32.BF16 R36, R156.reuse, R16, RZ ;  /* 0x000000109c24723c */ /* 0x040ff600000418ff */
[----:B------:R-:W-:Y:S01]  /*2380*/  @!UPT UIADD3 URZ, URZ, URZ, URZ ;  /* 0x0000003f3f3ff290 */ /* 0x000fe2000fffe03f */
[----:B------:R1:W-:Y:S01]  /*2390*/  LDGSTS.E.BYPASS.LTC128B.128 [R122+0x4100], [R10.64], !P0 ;  /* 0x041000000a7a7fae */ /* 0x0003e2000c101d46 */
[----:B------:R-:W-:Y:S01]  /*23a0*/  ISETP.LT.OR P0, PT, R8, 0x21, !P5 ;  /* 0x000000210800780c */ /* 0x000fe20006f01670 */
[C---:B------:R-:W-:Y:S08]  /*23b0*/  HMMA.16816.F32.BF16 R32, R156.reuse, R18, RZ ;  /* 0x000000129c20723c */ /* 0x040ff000000418ff */
[----:B--2---:R-:W-:Y:S04]  /*23c0*/  HMMA.16816.F32.BF16 R16, R156, R42, RZ ;  /* 0x0000002a9c10723c */ /* 0x004fe800000418ff */
[----:B------:R2:W-:Y:S01]  /*23d0*/  LDGSTS.E.BYPASS.LTC128B.128 [R122+0x7100], [R6.64], !P0 ;  /* 0x07100000067a7fae */ /* 0x0005e2000c101d46 */
[----:B------:R-:W-:-:S02]  /*23e0*/  ISETP.NE.U32.AND P0, PT, R0, 0x1, PT ;  /* 0x000000010000780c */ /* 0x000fc40003f05070 */
[C---:B------:R-:W-:Y:S02]  /*23f0*/  ISETP.LT.OR P6, PT, R8.reuse, 0x41, !P6 ;  /* 0x000000410800780c */ /* 0x040fe400077c1670 */
[C---:B------:R-:W-:Y:S02]  /*2400*/  ISETP.LT.OR P0, PT, R8.reuse, 0x41, P0 ;  /* 0x000000410800780c */ /* 0x040fe40000701670 */
[----:B------:R-:W-:Y:S01]  /*2410*/  ISETP.LT.OR P5, PT, R8, 0x41, !P5 ;  /* 0x000000410800780c */ /* 0x000fe20006fa1670 */
[C---:B------:R-:W-:Y:S08]  /*2420*/  HMMA.16816.F32.BF16 R28, R156.reuse, R12, RZ ;  /* 0x0000000c9c1c723c */ /* 0x040ff000000418ff */
[C---:B------:R-:W-:Y:S02]  /*2430*/  HMMA.16816.F32.BF16 R24, R156.reuse, R14, RZ ;  /* 0x0000000e9c18723c */ /* 0x040fe400000418ff */
[----:B------:R2:W-:Y:S04]  /*2440*/  LDGSTS.E.BYPASS.LTC128B.128 [R122+0x2100], [R4.64], !P0 ;  /* 0x02100000047a7fae */ /* 0x0005e8000c101d46 */
[----:B------:R2:W-:Y:S02]  /*2450*/  LDGSTS.E.BYPASS.LTC128B.128 [R122+0x5100], [R4.64+0x80], !P6 ;  /* 0x05100080047a7fae */ /* 0x0005e4000f101d46 */
[C---:B------:R-:W-:Y:S02]  /*2460*/  HMMA.16816.F32.BF16 R20, R156.reuse, R40, RZ ;  /* 0x000000289c14723c */ /* 0x040fe400000418ff */
[----:B------:R2:W-:Y:S04]  /*2470*/  LDGSTS.E.BYPASS.LTC128B.128 [R122+0x8100], [R4.64+0x100], !P5 ;  /* 0x08100100047a7fae */ /* 0x0005e8000e901d46 */
[----:B------:R-:W-:Y:S02]  /*2480*/  LDSM.16.M88.4 R108, [R226+0x5000] ;  /* 0x00500000e26c783b */ /* 0x000fe40000000200 */
[----:B---3--:R-:W-:Y:S02]  /*2490*/  HMMA.16816.F32.BF16 R12, R156, R44, RZ ;  /* 0x0000002c9c0c723c */ /* 0x008fe400000418ff */
[----:B------:R-:W-:Y:S04]  /*24a0*/  LDSM.16.M88.4 R112, [R235] ;  /* 0x00000000eb70783b */ /* 0x000fe80000000200 */
[----:B------:R-:W0:Y:S02]  /*24b0*/  LDGDEPBAR ;  /* 0x00000000000079af */ /* 0x000e240000000000 */
[C---:B----4-:R-:W-:Y:S08]  /*24c0*/  HMMA.16816.F32.BF16 R80, R160.reuse, R50, R16 ;  /* 0x00000032a050723c */ /* 0x050ff00000041810 */
[----:B------:R-:W-:Y:S01]  /*24d0*/  HMMA.16816.F32.BF16 R100, R160, R58, R32 ;  /* 0x0000003aa064723c */ /* 0x000fe20000041820 */
[----:B------:R-:W3:Y:S07]  /*24e0*/  LDSM.16.M88.4 R32, [R229] ;  /* 0x00000000e520783b */ /* 0x000eee0000000200 */
[----:B------:R-:W-:Y:S08]  /*24f0*/  HMMA.16816.F32.BF16 R16, R156, R62, RZ ;  /* 0x0000003e9c10723c */ /* 0x000ff000000418ff */
[C---:B------:R-:W-:Y:S01]  /*2500*/  HMMA.16816.F32.BF16 R76, R160.reuse, R56, R36 ;  /* 0x00000038a04c723c */ /* 0x040fe20000041824 */
[----:B------:R-:W4:Y:S07]  /*2510*/  LDSM.16.M88.4 R36, [R229+0x800] ;  /* 0x00080000e524783b */ /* 0x000f2e0000000200 */
[C---:B------:R-:W-:Y:S01]  /*2520*/  HMMA.16816.F32.BF16 R84, R160.reuse, R48, R20 ;  /* 0x00000030a054723c */ /* 0x040fe20000041814 */
[----:B------:R-:W3:Y:S07]  /*2530*/  LDSM.16.M88.4 R48, [R229+0x1000] ;  /* 0x00100000e530783b */ /* 0x000eee0000000200 */
[----:B-----5:R-:W-:Y:S08]  /*2540*/  HMMA.16816.F32.BF16 R56, R160, R64, R12 ;  /* 0x00000040a038723c */ /* 0x020ff0000004180c */
[C---:B-1----:R-:W-:Y:S01]  /*2550*/  HMMA.16816.F32.BF16 R8, R156.reuse, R46, RZ ;  /* 0x0000002e9c08723c */ /* 0x042fe200000418ff */
[----:B------:R-:W1:Y:S07]  /*2560*/  LDSM.16.M88.4 R44, [R229+0x2000] ;  /* 0x00200000e52c783b */ /* 0x000e6e0000000200 */
[C---:B------:R-:W-:Y:S01]  /*2570*/  HMMA.16816.F32.BF16 R20, R156.reuse, R60, RZ ;  /* 0x0000003c9c14723c */ /* 0x040fe200000418ff */
[----:B------:R-:W-:Y:S07]  /*2580*/  LDSM.16.M88.4 R60, [R229+0x1800] ;  /* 0x00180000e53c783b */ /* 0x000fee0000000200 */
[C---:B------:R-:W-:Y:S08]  /*2590*/  HMMA.16816.F32.BF16 R12, R156.reuse, R68, RZ ;  /* 0x000000449c0c723c */ /* 0x040ff000000418ff */
[----:B--2---:R-:W-:Y:S01]  /*25a0*/  HMMA.16816.F32.BF16 R4, R156, R70, RZ ;  /* 0x000000469c04723c */ /* 0x004fe200000418ff */
[----:B------:R-:W-:Y:S07]  /*25b0*/  LDSM.16.M88.4 R68, [R226+0x1000] ;  /* 0x00100000e244783b */ /* 0x000fee0000000200 */
[C---:B------:R-:W-:Y:S01]  /*25c0*/  HMMA.16816.F32.BF16 R96, R160.reuse, R52, R28 ;  /* 0x00000034a060723c */ /* 0x040fe2000004181c */
[----:B------:R-:W-:Y:S07]  /*25d0*/  LDSM.16.M88.4 R28, [R226+0x800] ;  /* 0x00080000e21c783b */ /* 0x000fee0000000200 */
[C---:B------:R-:W-:Y:S01]  /*25e0*/  HMMA.16816.F32.BF16 R88, R160.reuse, R54, R24 ;  /* 0x00000036a058723c */ /* 0x040fe20000041818 */
[----:B------:R-:W2:Y:S07]  /*25f0*/  LDSM.16.M88.4 R24, [R229+0x2800] ;  /* 0x00280000e518783b */ /* 0x000eae0000000200 */
[C---:B------:R-:W-:Y:S01]  /*2600*/  HMMA.16816.F32.BF16 R52, R160.reuse, R94, R16 ;  /* 0x0000005ea034723c */ /* 0x040fe20000041810 */
[----:B------:R-:W5:Y:S07]  /*2610*/  LDSM.16.M88.4 R16, [R226] ;  /* 0x00000000e210783b */ /* 0x000f6e0000000200 */
[C---:B------:R-:W-:Y:S08]  /*2620*/  HMMA.16816.F32.BF16 R72, R160.reuse, R66, R8 ;  /* 0x00000042a048723c */ /* 0x040ff00000041808 */
[C---:B------:R-:W-:Y:S01]  /*2630*/  HMMA.16816.F32.BF16 R64, R160.reuse, R92, R20 ;  /* 0x0000005ca040723c */ /* 0x040fe20000041814 */
[----:B------:R-:W-:Y:S07]  /*2640*/  LDSM.16.M88.4 R92, [R226+0x2800] ;  /* 0x00280000e25c783b */ /* 0x000fee0000000200 */
[C---:B------:R-:W-:Y:S08]  /*2650*/  HMMA.16816.F32.BF16 R40, R160.reuse, R104, R12 ;  /* 0x00000068a028723c */ /* 0x040ff0000004180c */
[----:B------:R-:W-:Y:S01]  /*2660*/  HMMA.16816.F32.BF16 R20, R160, R106, R4 ;  /* 0x0000006aa014723c */ /* 0x000fe20000041804 */
[----:B------:R-:W-:Y:S07]  /*2670*/  LDSM.16.M88.4 R104, [R225+0x7800] ;  /* 0x00780000e168783b */ /* 0x000fee0000000200 */
[C---:B---3--:R-:W-:Y:S08]  /*2680*/  HMMA.16816.F32.BF16 R12, R168.reuse, R32, R76 ;  /* 0x00000020a80c723c */ /* 0x048ff0000004184c */
[C---:B------:R-:W-:Y:S01]  /*2690*/  HMMA.16816.F32.BF16 R8, R168.reuse, R34, R100 ;  /* 0x00000022a808723c */ /* 0x040fe20000041864 */
[----:B------:R-:W3:Y:S07]  /*26a0*/  LDSM.16.M88.4 R100, [R226+0x1800] ;  /* 0x00180000e264783b */ /* 0x000eee0000000200 */
[C---:B----4-:R-:W-:Y:S01]  /*26b0*/  HMMA.16816.F32.BF16 R4, R168.reuse, R36, R96 ;  /* 0x00000024a804723c */ /* 0x050fe20000041860 */
[----:B------:R-:W-:Y:S07]  /*26c0*/  LDSM.16.M88.4 R96, [R242] ;  /* 0x00000000f260783b */ /* 0x000fee0000000200 */
[C---:B------:R-:W-:Y:S01]  /*26d0*/  HMMA.16816.F32.BF16 R32, R168.reuse, R38, R88 ;  /* 0x00000026a820723c */ /* 0x040fe20000041858 */
[----:B------:R-:W4:Y:S07]  /*26e0*/  LDSM.16.M88.4 R88, [R226+0x2000] ;  /* 0x00200000e258783b */ /* 0x000f2e0000000200 */
[C---:B------:R-:W-:Y:S08]  /*26f0*/  HMMA.16816.F32.BF16 R36, R168.reuse, R48, R84 ;  /* 0x00000030a824723c */ /* 0x040ff00000041854 */
[C---:B-1----:R-:W-:Y:S08]  /*2700*/  HMMA.16816.F32.BF16 R84, R168.reuse, R46, R52 ;  /* 0x0000002ea854723c */ /* 0x042ff00000041834 */
[----:B--2---:R-:W-:Y:S08]  /*2710*/  HMMA.16816.F32.BF16 R76, R168, R24, R40 ;  /* 0x00000018a84c723c */ /* 0x004ff00000041828 */
[C---:B-----5:R-:W-:Y:S08]  /*2720*/  HMMA.16816.F32.BF16 R52, R172.reuse, R16, R12 ;  /* 0x00000010ac34723c */ /* 0x060ff0000004180c */
[C---:B------:R-:W-:Y:S08]  /*2730*/  HMMA.16816.F32.BF16 R40, R172.reuse, R18, R8 ;  /* 0x00000012ac28723c */ /* 0x040ff00000041808 */
[C---:B------:R-:W-:Y:S08]  /*2740*/  HMMA.16816.F32.BF16 R16, R172.reuse, R28, R4 ;  /* 0x0000001cac10723c */ /* 0x040ff00000041804 */
[----:B------:R-:W-:Y:S01]  /*2750*/  HMMA.16816.F32.BF16 R12, R172, R30, R32 ;  /* 0x0000001eac0c723c */ /* 0x000fe20000041820 */
[----:B------:R-:W1:Y:S07]  /*2760*/  LDSM.16.M88.4 R28, [R225+0x3000] ;  /* 0x00300000e11c783b */ /* 0x000e6e0000000200 */
[C---:B------:R-:W-:Y:S08]  /*2770*/  HMMA.16816.F32.BF16 R48, R168.reuse, R50, R80 ;  /* 0x00000032a830723c */ /* 0x040ff00000041850 */
[C---:B------:R-:W-:Y:S01]  /*2780*/  HMMA.16816.F32.BF16 R80, R168.reuse, R26, R20 ;  /* 0x0000001aa850723c */ /* 0x040fe20000041814 */
[----:B------:R-:W2:Y:S04]  /*2790*/  LDSM.16.M88.4 R24, [R225+0x3800] ;  /* 0x00380000e118783b */ /* 0x000ea80000000200 */
[----:B------:R-:W5:Y:S03]  /*27a0*/  LDSM.16.M88.4 R20, [R225+0x4000] ;  /* 0x00400000e114783b */ /* 0x000f660000000200 */
[C---:B------:R-:W-:Y:S08]  /*27b0*/  HMMA.16816.F32.BF16 R56, R168.reuse, R60, R56 ;  /* 0x0000003ca838723c */ /* 0x040ff00000041838 */
[C---:B------:R-:W-:Y:S01]  /*27c0*/  HMMA.16816.F32.BF16 R72, R168.reuse, R62, R72 ;  /* 0x0000003ea848723c */ /* 0x040fe20000041848 */
[----:B------:R-:W-:Y:S07]  /*27d0*/  LDSM.16.M88.4 R60, [R225+0x5000] ;  /* 0x00500000e13c783b */ /* 0x000fee0000000200 */
[----:B------:R-:W-:Y:S08]  /*27e0*/  HMMA.16816.F32.BF16 R64, R168, R44, R64 ;  /* 0x0000002ca840723c */ /* 0x000ff00000041840 */
[C---:B------:R-:W-:Y:S01]  /*27f0*/  HMMA.16816.F32.BF16 R8, R172.reuse, R68, R36 ;  /* 0x00000044ac08723c */ /* 0x040fe20000041824 */
[----:B------:R-:W1:Y:S07]  /*2800*/  LDSM.16.M88.4 R36, [R225+0x4800] ;  /* 0x00480000e124783b */ /* 0x000e6e0000000200 */
[C---:B---3--:R-:W-:Y:S08]  /*2810*/  HMMA.16816.F32.BF16 R32, R172.reuse, R100, R56 ;  /* 0x00000064ac20723c */ /* 0x048ff00000041838 */
[C---:B------:R-:W-:Y:S08]  /*2820*/  HMMA.16816.F32.BF16 R4, R172.reuse, R70, R48 ;  /* 0x00000046ac04723c */ /* 0x040ff00000041830 */
[C---:B------:R-:W-:Y:S01]  /*2830*/  HMMA.16816.F32.BF16 R44, R172.reuse, R102, R72 ;  /* 0x00000066ac2c723c */ /* 0x040fe20000041848 */
[----:B------:R-:W-:Y:S07]  /*2840*/  LDSM.16.M88.4 R100, [R241] ;  /* 0x00000000f164783b */ /* 0x000fee0000000200 */
[C---:B----4-:R-:W-:Y:S08]  /*2850*/  HMMA.16816.F32.BF16 R56, R172.reuse, R88, R64 ;  /* 0x00000058ac38723c */ /* 0x050ff00000041840 */
[C---:B------:R-:W-:Y:S01]  /*2860*/  HMMA.16816.F32.BF16 R64, R172.reuse, R90, R84 ;  /* 0x0000005aac40723c */ /* 0x040fe20000041854 */
[----:B------:R-:W-:Y:S04]  /*2870*/  LDSM.16.M88.4 R84, [R243] ;  /* 0x00000000f354783b */ /* 0x000fe80000000200 */
[----:B------:R-:W-:Y:S03]  /*2880*/  LDSM.16.M88.4 R88, [R238] ;  /* 0x00000000ee58783b */ /* 0x000fe60000000200 */
[----:B------:R-:W-:Y:S01]  /*2890*/  HMMA.16816.F32.BF16 R72, R172, R92, R76 ;  /* 0x0000005cac48723c */ /* 0x000fe2000004184c */
[----:B------:R-:W3:Y:S07]  /*28a0*/  LDSM.16.M88.4 R76, [R225+0x5800] ;  /* 0x00580000e14c783b */ /* 0x000eee0000000200 */
[----:B-1----:R-:W-:Y:S08]  /*28b0*/  HMMA.16816.F32.BF16 R68, R176, R28, R52 ;  /* 0x0000001cb044723c */ /* 0x002ff00000041834 */
[----:B------:R-:W-:Y:S01]  /*28c0*/  HMMA.16816.F32.BF16 R80, R172, R94, R80 ;  /* 0x0000005eac50723c */ /* 0x000fe20000041850 */
[----:B------:R-:W1:Y:S07]  /*28d0*/  LDSM.16.M88.4 R92, [R240] ;  /* 0x00000000f05c783b */ /* 0x000e6e0000000200 */
[C---:B------:R-:W-:Y:S08]  /*28e0*/  HMMA.16816.F32.BF16 R52, R176.reuse, R30, R40 ;  /* 0x0000001eb034723c */ /* 0x040ff00000041828 */
[C---:B--2---:R-:W-:Y:S08]  /*28f0*/  HMMA.16816.F32.BF16 R48, R176.reuse, R24, R16 ;  /* 0x00000018b030723c */ /* 0x044ff00000041810 */
[C---:B------:R-:W-:Y:S01]  /*2900*/  HMMA.16816.F32.BF16 R40, R176.reuse, R26, R12 ;  /* 0x0000001ab028723c */ /* 0x040fe2000004180c */
[----:B------:R-:W2:Y:S07]  /*2910*/  LDSM.16.M88.4 R24, [R239] ;  /* 0x00000000ef18783b */ /* 0x000eae0000000200 */
[C---:B-----5:R-:W-:Y:S08]  /*2920*/  HMMA.16816.F32.BF16 R28, R176.reuse, R20, R8 ;  /* 0x00000014b01c723c */ /* 0x060ff00000041808 */
[C---:B------:R-:W-:Y:S08]  /*2930*/  HMMA.16816.F32.BF16 R20, R176.reuse, R22, R4 ;  /* 0x00000016b014723c */ /* 0x040ff00000041804 */
[C---:B------:R-:W-:Y:S08]  /*2940*/  HMMA.16816.F32.BF16 R12, R176.reuse, R38, R44 ;  /* 0x00000026b00c723c */ /* 0x040ff0000004182c */
[C---:B------:R-:W-:Y:S08]  /*2950*/  HMMA.16816.F32.BF16 R8, R176.reuse, R60, R56 ;  /* 0x0000003cb008723c */ /* 0x040ff00000041838 */
[C---:B------:R-:W-:Y:S08]  /*2960*/  HMMA.16816.F32.BF16 R4, R176.reuse, R62, R64 ;  /* 0x0000003eb004723c */ /* 0x040ff00000041840 */
[C---:B------:R-:W-:Y:S08]  /*2970*/  HMMA.16816.F32.BF16 R16, R176.reuse, R36, R32 ;  /* 0x00000024b010723c */ /* 0x040ff00000041820 */
[C---:B---3--:R-:W-:Y:S08]  /*2980*/  HMMA.16816.F32.BF16 R64, R176.reuse, R76, R72 ;  /* 0x0000004cb040723c */ /* 0x048ff00000041848 */
[----:B------:R-:W-:Y:S08]  /*2990*/  HMMA.16816.F32.BF16 R80, R176, R78, R80 ;  /* 0x0000004eb050723c */ /* 0x000ff00000041850 */
[C---:B------:R-:W-:Y:S08]  /*29a0*/  HMMA.16816.F32.BF16 R76, R180.reuse, R84, R68 ;  /* 0x00000054b44c723c */ /* 0x040ff00000041844 */
[C---:B------:R-:W-:Y:S01]  /*29b0*/  HMMA.16816.F32.BF16 R68, R180.reuse, R96, R48 ;  /* 0x00000060b444723c */ /* 0x040fe20000041830 */
[----:B------:R-:W3:Y:S07]  /*29c0*/  LDSM.16.M88.4 R48, [R229+0x3000] ;  /* 0x00300000e530783b */ /* 0x000eee0000000200 */
[C---:B------:R-:W-:Y:S01]  /*29d0*/  HMMA.16816.F32.BF16 R60, R180.reuse, R98, R40 ;  /* 0x00000062b43c723c */ /* 0x040fe20000041828 */
[----:B------:R-:W4:Y:S04]  /*29e0*/  LDSM.16.M88.4 R40, [R229+0x3800] ;  /* 0x00380000e528783b */ /* 0x000f280000000200 */
[----:B------:R-:W-:Y:S03]  /*29f0*/  LDSM.16.M88.4 R96, [R226+0x4800] ;  /* 0x00480000e260783b */ /* 0x000fe60000000200 */
[C---:B------:R-:W-:Y:S01]  /*2a00*/  HMMA.16816.F32.BF16 R56, R180.reuse, R100, R28 ;  /* 0x00000064b438723c */ /* 0x040fe2000004181c */
[----:B------:R-:W5:Y:S07]  /*2a10*/  LDSM.16.M88.4 R28, [R229+0x4000] ;  /* 0x00400000e51c783b */ /* 0x000f6e0000000200 */
[C---:B-1----:R-:W-:Y:S08]  /*2a20*/  HMMA.16816.F32.BF16 R36, R180.reuse, R94, R12 ;  /* 0x0000005eb424723c */ /* 0x042ff0000004180c */
[C---:B--2---:R-:W-:Y:S08]  /*2a30*/  HMMA.16816.F32.BF16 R32, R180.reuse, R24, R8 ;  /* 0x00000018b420723c */ /* 0x044ff00000041808 */
[C---:B------:R-:W-:Y:S01]  /*2a40*/  HMMA.16816.F32.BF16 R12, R180.reuse, R26, R4 ;  /* 0x0000001ab40c723c */ /* 0x040fe20000041804 */
[----:B------:R-:W1:Y:S07]  /*2a50*/  LDSM.16.M88.4 R24, [R229+0x4800] ;  /* 0x00480000e518783b */ /* 0x000e6e0000000200 */
[C---:B------:R-:W-:Y:S01]  /*2a60*/  HMMA.16816.F32.BF16 R72, R180.reuse, R86, R52 ;  /* 0x00000056b448723c */ /* 0x040fe20000041834 */
[----:B------:R-:W-:Y:S07]  /*2a70*/  LDSM.16.M88.4 R84, [R226+0x3000] ;  /* 0x00300000e254783b */ /* 0x000fee0000000200 */
[C---:B------:R-:W-:Y:S01]  /*2a80*/  HMMA.16816.F32.BF16 R52, R180.reuse, R102, R20 ;  /* 0x00000066b434723c */ /* 0x040fe20000041814 */
[----:B------:R-:W2:Y:S04]  /*2a90*/  LDSM.16.M88.4 R20, [R229+0x5000] ;  /* 0x00500000e514783b */ /* 0x000ea80000000200 */
[----:B------:R-:W-:Y:S03]  /*2aa0*/  LDSM.16.M88.4 R100, [R236] ;  /* 0x00000000ec64783b */ /* 0x000fe60000000200 */
[C---:B------:R-:W-:Y:S01]  /*2ab0*/  HMMA.16816.F32.BF16 R44, R180.reuse, R92, R16 ;  /* 0x0000005cb42c723c */ /* 0x040fe20000041810 */
[----:B------:R-:W1:Y:S04]  /*2ac0*/  LDSM.16.M88.4 R16, [R229+0x5800] ;  /* 0x00580000e510783b */ /* 0x000e680000000200 */
[----:B------:R-:W-:Y:S03]  /*2ad0*/  LDSM.16.M88.4 R92, [R225+0x7000] ;  /* 0x00700000e15c783b */ /* 0x000fe60000000200 */
[C---:B------:R-:W-:Y:S08]  /*2ae0*/  HMMA.16816.F32.BF16 R8, R180.reuse, R88, R64 ;  /* 0x00000058b408723c */ /* 0x040ff00000041840 */
[----:B------:R-:W-:Y:S01]  /*2af0*/  HMMA.16816.F32.BF16 R4, R180, R90, R80 ;  /* 0x0000005ab404723c */ /* 0x000fe20000041850 */
[----:B------:R-:W1:Y:S04]  /*2b00*/  LDSM.16.M88.4 R80, [R226+0x3800] ;  /* 0x00380000e250783b */ /* 0x000e680000000200 */
[----:B------:R-:W1:Y:S03]  /*2b10*/  LDSM.16.M88.4 R88, [R226+0x4000] ;  /* 0x00400000e258783b */ /* 0x000e660000000200 */
[C---:B---3--:R-:W-:Y:S08]  /*2b20*/  HMMA.16816.F32.BF16 R76, R184.reuse, R48, R76 ;  /* 0x00000030b84c723c */ /* 0x048ff0000004184c */
[C---:B------:R-:W-:Y:S08]  /*2b30*/  HMMA.16816.F32.BF16 R72, R184.reuse, R50, R72 ;  /* 0x00000032b848723c */ /* 0x040ff00000041848 */
[C---:B----4-:R-:W-:Y:S08]  /*2b40*/  HMMA.16816.F32.BF16 R68, R184.reuse, R40, R68 ;  /* 0x00000028b844723c */ /* 0x050ff00000041844 */
[C---:B------:R-:W-:Y:S08]  /*2b50*/  HMMA.16816.F32.BF16 R64, R184.reuse, R42, R60 ;  /* 0x0000002ab840723c */ /* 0x040ff0000004183c */
[C---:B-----5:R-:W-:Y:S08]  /*2b60*/  HMMA.16816.F32.BF16 R40, R184.reuse, R28, R56 ;  /* 0x0000001cb828723c */ /* 0x060ff00000041838 */
[C---:B------:R-:W-:Y:S01]  /*2b70*/  HMMA.16816.F32.BF16 R48, R184.reuse, R30, R52 ;  /* 0x0000001eb830723c */ /* 0x040fe20000041834 */
[----:B------:R-:W-:Y:S07]  /*2b80*/  LDSM.16.M88.4 R28, [R225+0x6800] ;  /* 0x00680000e11c783b */ /* 0x000fee0000000200 */
[C---:B-1----:R-:W-:Y:S08]  /*2b90*/  HMMA.16816.F32.BF16 R60, R184.reuse, R24, R44 ;  /* 0x00000018b83c723c */ /* 0x042ff0000004182c */
[C---:B------:R-:W-:Y:S01]  /*2ba0*/  HMMA.16816.F32.BF16 R56, R184.reuse, R26, R36 ;  /* 0x0000001ab838723c */ /* 0x040fe20000041824 */
[----:B------:R-:W1:Y:S07]  /*2bb0*/  LDSM.16.M88.4 R24, [R226+0x5800] ;  /* 0x00580000e218783b */ /* 0x000e6e0000000200 */
[C---:B--2---:R-:W-:Y:S08]  /*2bc0*/  HMMA.16816.F32.BF16 R52, R184.reuse, R20, R32 ;  /* 0x00000014b834723c */ /* 0x044ff00000041820 */
[C---:B------:R-:W-:Y:S08]  /*2bd0*/  HMMA.16816.F32.BF16 R44, R184.reuse, R22, R12 ;  /* 0x00000016b82c723c */ /* 0x040ff0000004180c */
[C---:B------:R-:W-:Y:S08]  /*2be0*/  HMMA.16816.F32.BF16 R36, R184.reuse, R16, R8 ;  /* 0x00000010b824723c */ /* 0x040ff00000041808 */
[----:B------:R-:W-:Y:S01]  /*2bf0*/  HMMA.16816.F32.BF16 R20, R184, R18, R4 ;  /* 0x00000012b814723c */ /* 0x000fe20000041804 */
[----:B------:R-:W2:Y:S07]  /*2c00*/  LDSM.16.M88.4 R16, [R225+0x6000] ;  /* 0x00600000e110783b */ /* 0x000eae0000000200 */
[C---:B------:R-:W-:Y:S08]  /*2c10*/  HMMA.16816.F32.BF16 R12, R188.reuse, R84, R76 ;  /* 0x00000054bc0c723c */ /* 0x040ff0000004184c */
[C---:B------:R-:W-:Y:S01]  /*2c20*/  HMMA.16816.F32.BF16 R8, R188.reuse, R86, R72 ;  /* 0x00000056bc08723c */ /* 0x040fe20000041848 */
[----:B------:R-:W-:Y:S07]  /*2c30*/  LDSM.16.M88.4 R84, [R233] ;  /* 0x00000000e954783b */ /* 0x000fee0000000200 */
[C---:B------:R-:W-:Y:S08]  /*2c40*/  HMMA.16816.F32.BF16 R32, R188.reuse, R82, R64 ;  /* 0x00000052bc20723c */ /* 0x040ff00000041840 */
[C---:B------:R-:W-:Y:S01]  /*2c50*/  HMMA.16816.F32.BF16 R4, R188.reuse, R80, R68 ;  /* 0x00000050bc04723c */ /* 0x040fe20000041844 */
[----:B------:R-:W3:Y:S07]  /*2c60*/  LDSM.16.M88.4 R80, [R225+0x8000] ;  /* 0x00800000e150783b */ /* 0x000eee0000000200 */
[C---:B------:R-:W-:Y:S08]  /*2c70*/  HMMA.16816.F32.BF16 R40, R188.reuse, R88, R40 ;  /* 0x00000058bc28723c */ /* 0x040ff00000041828 */
[C---:B------:R-:W-:Y:S01]  /*2c80*/  HMMA.16816.F32.BF16 R48, R188.reuse, R90, R48 ;  /* 0x0000005abc30723c */ /* 0x040fe20000041830 */
[----:B------:R-:W4:Y:S07]  /*2c90*/  LDSM.16.M88.4 R88, [R225+0x8800] ;  /* 0x00880000e158783b */ /* 0x000f2e0000000200 */
[C---:B------:R-:W-:Y:S08]  /*2ca0*/  HMMA.16816.F32.BF16 R60, R188.reuse, R96, R60 ;  /* 0x00000060bc3c723c */ /* 0x040ff0000004183c */
[C---:B------:R-:W-:Y:S01]  /*2cb0*/  HMMA.16816.F32.BF16 R76, R188.reuse, R98, R56 ;  /* 0x00000062bc4c723c */ /* 0x040fe20000041838 */
[----:B------:R-:W5:Y:S07]  /*2cc0*/  LDSM.16.M88.4 R96, [R237] ;  /* 0x00000000ed60783b */ /* 0x000f6e0000000200 */
[C---:B------:R-:W-:Y:S08]  /*2cd0*/  HMMA.16816.F32.BF16 R72, R188.reuse, R108, R52 ;  /* 0x0000006cbc48723c */ /* 0x040ff00000041834 */
[C---:B------:R-:W-:Y:S01]  /*2ce0*/  HMMA.16816.F32.BF16 R68, R188.reuse, R110, R44 ;  /* 0x0000006ebc44723c */ /* 0x040fe2000004182c */
[----:B------:R-:W-:Y:S07]  /*2cf0*/  LDSM.16.M88.4 R108, [R229+0x6000] ;  /* 0x00600000e56c783b */ /* 0x000fee0000000200 */
[C---:B-1----:R-:W-:Y:S08]  /*2d00*/  HMMA.16816.F32.BF16 R64, R188.reuse, R24, R36 ;  /* 0x00000018bc40723c */ /* 0x042ff00000041824 */
[----:B------:R-:W-:Y:S01]  /*2d10*/  HMMA.16816.F32.BF16 R56, R188, R26, R20 ;  /* 0x0000001abc38723c */ /* 0x000fe20000041814 */
[----:B------:R-:W1:Y:S07]  /*2d20*/  LDSM.16.M88.4 R24, [R234] ;  /* 0x00000000ea18783b */ /* 0x000e6e0000000200 */
[C---:B--2---:R-:W-:Y:S08]  /*2d30*/  HMMA.16816.F32.BF16 R52, R192.reuse, R16, R12 ;  /* 0x00000010c034723c */ /* 0x044ff0000004180c */
[C---:B------:R-:W-:Y:S08]  /*2d40*/  HMMA.16816.F32.BF16 R44, R192.reuse, R18, R8 ;  /* 0x00000012c02c723c */ /* 0x040ff00000041808 */
[C---:B------:R-:W-:Y:S08]  /*2d50*/  HMMA.16816.F32.BF16 R16, R192.reuse, R30, R32 ;  /* 0x0000001ec010723c */ /* 0x040ff00000041820 */
[C---:B------:R-:W-:Y:S08]  /*2d60*/  HMMA.16816.F32.BF16 R12, R192.reuse, R92, R40 ;  /* 0x0000005cc00c723c */ /* 0x040ff00000041828 */
[C---:B------:R-:W-:Y:S01]  /*2d70*/  HMMA.16816.F32.BF16 R8, R192.reuse, R94, R48 ;  /* 0x0000005ec008723c */ /* 0x040fe20000041830 */
[----:B------:R-:W2:Y:S07]  /*2d80*/  LDSM.16.M88.4 R92, [R232] ;  /* 0x00000000e85c783b */ /* 0x000eae0000000200 */
[C---:B------:R-:W-:Y:S08]  /*2d90*/  HMMA.16816.F32.BF16 R20, R192.reuse, R28, R4 ;  /* 0x0000001cc014723c */ /* 0x040ff00000041804 */
[C---:B------:R-:W-:Y:S08]  /*2da0*/  HMMA.16816.F32.BF16 R4, R192.reuse, R104, R60 ;  /* 0x00000068c004723c */ /* 0x040ff0000004183c */
[C---:B------:R-:W-:Y:S01]  /*2db0*/  HMMA.16816.F32.BF16 R28, R192.reuse, R106, R76 ;  /* 0x0000006ac01c723c */ /* 0x040fe2000004184c */
[----:B------:R-:W-:Y:S04]  /*2dc0*/  LDSM.16.M88.4 R104, [R229+0x8800] ;  /* 0x00880000e568783b */ /* 0x000fe80000000200 */
[----:B------:R-:W-:Y:S03]  /*2dd0*/  LDSM.16.M88.4 R76, [R226+0x6800] ;  /* 0x00680000e24c783b */ /* 0x000fe60000000200 */
[C---:B---3--:R-:W-:Y:S08]  /*2de0*/  HMMA.16816.F32.BF16 R32, R192.reuse, R80, R72 ;  /* 0x00000050c020723c */ /* 0x048ff00000041848 */
[C---:B------:R-:W-:Y:S01]  /*2df0*/  HMMA.16816.F32.BF16 R36, R192.reuse, R82, R68 ;  /* 0x00000052c024723c */ /* 0x040fe20000041844 */
[----:B------:R-:W-:Y:S07]  /*2e00*/  LDSM.16.M88.4 R80, [R229+0x7000] ;  /* 0x00700000e550783b */ /* 0x000fee0000000200 */
[C---:B----4-:R-:W-:Y:S01]  /*2e10*/  HMMA.16816.F32.BF16 R40, R192.reuse, R88, R64 ;  /* 0x00000058c028723c */ /* 0x050fe20000041840 */
[----:B------:R-:W-:Y:S07]  /*2e20*/  LDSM.16.M88.4 R64, [R226+0x6000] ;  /* 0x00600000e240783b */ /* 0x000fee0000000200 */
[----:B------:R-:W-:Y:S01]  /*2e30*/  HMMA.16816.F32.BF16 R48, R192, R90, R56 ;  /* 0x0000005ac030723c */ /* 0x000fe20000041838 */
[----:B------:R-:W-:Y:S07]  /*2e40*/  LDSM.16.M88.4 R88, [R229+0x7800] ;  /* 0x00780000e558783b */ /* 0x000fee0000000200 */
[C---:B-----5:R-:W-:Y:S08]  /*2e50*/  HMMA.16816.F32.BF16 R56, R196.reuse, R98, R44 ;  /* 0x00000062c438723c */ /* 0x060ff0000004182c */
[C---:B------:R-:W-:Y:S01]  /*2e60*/  HMMA.16816.F32.BF16 R44, R196.reuse, R102, R16 ;  /* 0x00000066c42c723c */ /* 0x040fe20000041810 */
[----:B------:R-:W3:Y:S07]  /*2e70*/  LDSM.16.M88.4 R16, [R229+0x6800] ;  /* 0x00680000e510783b */ /* 0x000eee0000000200 */
[C---:B------:R-:W-:Y:S01]  /*2e80*/  HMMA.16816.F32.BF16 R60, R196.reuse, R96, R52 ;  /* 0x00000060c43c723c */ /* 0x040fe20000041834 */
[----:B------:R-:W4:Y:S07]  /*2e90*/  LDSM.16.M88.4 R96, [R229+0x8000] ;  /* 0x00800000e560783b */ /* 0x000f2e0000000200 */
[C---:B------:R-:W-:Y:S08]  /*2ea0*/  HMMA.16816.F32.BF16 R72, R196.reuse, R112, R12 ;  /* 0x00000070c448723c */ /* 0x040ff0000004180c */
[C---:B------:R-:W-:Y:S01]  /*2eb0*/  HMMA.16816.F32.BF16 R52, R196.reuse, R100, R20 ;  /* 0x00000064c434723c */ /* 0x040fe20000041814 */
[----:B------:R-:W5:Y:S07]  /*2ec0*/  LDSM.16.M88.4 R100, [R226+0x8000] ;  /* 0x00800000e264783b */ /* 0x000f6e0000000200 */
[C---:B------:R-:W-:Y:S08]  /*2ed0*/  HMMA.16816.F32.BF16 R68, R196.reuse, R114, R8 ;  /* 0x00000072c444723c */ /* 0x040ff00000041808 */
[C---:B-1----:R-:W-:Y:S08]  /*2ee0*/  HMMA.16816.F32.BF16 R12, R196.reuse, R24, R4 ;  /* 0x00000018c40c723c */ /* 0x042ff00000041804 */
[C---:B------:R-:W-:Y:S08]  /*2ef0*/  HMMA.16816.F32.BF16 R8, R196.reuse, R26, R28 ;  /* 0x0000001ac408723c */ /* 0x040ff0000004181c */
[C---:B------:R-:W-:Y:S08]  /*2f00*/  HMMA.16816.F32.BF16 R4, R196.reuse, R84, R32 ;  /* 0x00000054c404723c */ /* 0x040ff00000041820 */
[C---:B------:R-:W-:Y:S01]  /*2f10*/  HMMA.16816.F32.BF16 R20, R196.reuse, R86, R36 ;  /* 0x00000056c414723c */ /* 0x040fe20000041824 */
[----:B------:R-:W1:Y:S07]  /*2f20*/  LDSM.16.M88.4 R84, [R226+0x7000] ;  /* 0x00700000e254783b */ /* 0x000e6e0000000200 */
[C---:B--2---:R-:W-:Y:S08]  /*2f30*/  HMMA.16816.F32.BF16 R28, R196.reuse, R92, R40 ;  /* 0x0000005cc41c723c */ /* 0x044ff00000041828 */
[----:B------:R-:W-:Y:S01]  /*2f40*/  HMMA.16816.F32.BF16 R48, R196, R94, R48 ;  /* 0x0000005ec430723c */ /* 0x000fe20000041830 */
[----:B------:R-:W2:Y:S07]  /*2f50*/  LDSM.16.M88.4 R92, [R226+0x7800] ;  /* 0x00780000e25c783b */ /* 0x000eae0000000200 */
[C---:B------:R-:W-:Y:S08]  /*2f60*/  HMMA.16816.F32.BF16 R60, R200.reuse, R108, R60 ;  /* 0x0000006cc83c723c */ /* 0x040ff0000004183c */
[----:B------:R-:W-:Y:S01]  /*2f70*/  HMMA.16816.F32.BF16 R56, R200, R110, R56 ;  /* 0x0000006ec838723c */ /* 0x000fe20000041838 */
[----:B------:R-:W1:Y:S01]  /*2f80*/  LDSM.16.M88.4 R108, [R226+0x8800] ;  /* 0x00880000e26c783b */ /* 0x000e620000000200 */
[----:B------:R-:W-:-:S06]  /*2f90*/  DEPBAR.LE SB0, 0x0 ;  /* 0x000080000000791a */ /* 0x000fcc0000000000 */
[C---:B---3--:R-:W-:Y:S08]  /*2fa0*/  HMMA.16816.F32.BF16 R52, R200.reuse, R16, R52 ;  /* 0x00000010c834723c */ /* 0x048ff00000041834 */
[C---:B------:R-:W-:Y:S08]  /*2fb0*/  HMMA.16816.F32.BF16 R44, R200.reuse, R18, R44 ;  /* 0x00000012c82c723c */ /* 0x040ff0000004182c */
[C---:B------:R-:W-:Y:S08]  /*2fc0*/  HMMA.16816.F32.BF16 R32, R200.reuse, R88, R12 ;  /* 0x00000058c820723c */ /* 0x040ff0000004180c */
[C---:B------:R-:W-:Y:S08]  /*2fd0*/  HMMA.16816.F32.BF16 R24, R200.reuse, R90, R8 ;  /* 0x0000005ac818723c */ /* 0x040ff00000041808 */
[C---:B----4-:R-:W-:Y:S08]  /*2fe0*/  HMMA.16816.F32.BF16 R16, R200.reuse, R96, R4 ;  /* 0x00000060c810723c */ /* 0x050ff00000041804 */
[----:B------:R-:W-:Y:S01]  /*2ff0*/  HMMA.16816.F32.BF16 R40, R200, R80, R72 ;  /* 0x00000050c828723c */ /* 0x000fe20000041848 */
[----:B------:R-:W-:-:S07]  /*3000*/  IMAD.MOV.U32 R97, RZ, RZ, R123 ;  /* 0x000000ffff617224 */ /* 0x000fce00078e007b */
[C---:B------:R-:W-:Y:S08]  /*3010*/  HMMA.16816.F32.BF16 R36, R200.reuse, R82, R68 ;  /* 0x00000052c824723c */ /* 0x040ff00000041844 */
[C---:B------:R-:W-:Y:S08]  /*3020*/  HMMA.16816.F32.BF16 R12, R200.reuse, R98, R20 ;  /* 0x00000062c80c723c */ /* 0x040ff00000041814 */
[C---:B------:R-:W-:Y:S08]  /*3030*/  HMMA.16816.F32.BF16 R8, R200.reuse, R104, R28 ;  /* 0x00000068c808723c */ /* 0x040ff0000004181c */
[----:B------:R-:W-:Y:S01]  /*3040*/  HMMA.16816.F32.BF16 R4, R200, R106, R48 ;  /* 0x0000006ac804723c */ /* 0x000fe20000041830 */
[----:B------:R-:W-:Y:S01]  /*3050*/  ISETP.GE.AND P0, PT, R97, 0x2, PT ;  /* 0x000000026100780c */ /* 0x000fe20003f06270 */
[----:B------:R-:W-:Y:S06]  /*3060*/  BSSY B0, `(.L_x_443) ;  /* 0x0000031000007945 */ /* 0x000fec0003800000 */
[C---:B------:R-:W-:Y:S08]  /*3070*/  HMMA.16816.F32.BF16 R20, R204.reuse, R64, R60 ;  /* 0x00000040cc14723c */ /* 0x040ff0000004183c */
[C---:B------:R-:W-:Y:S08]  /*3080*/  HMMA.16816.F32.BF16 R56, R204.reuse, R66, R56 ;  /* 0x00000042cc38723c */ /* 0x040ff00000041838 */
[C---:B-----5:R-:W-:Y:S08]  /*3090*/  HMMA.16816.F32.BF16 R64, R204.reuse, R100, R16 ;  /* 0x00000064cc40723c */ /* 0x060ff00000041810 */
[C---:B------:R-:W-:Y:S08]  /*30a0*/  HMMA.16816.F32.BF16 R52, R204.reuse, R76, R52 ;  /* 0x0000004ccc34723c */ /* 0x040ff00000041834 */
[C---:B------:R-:W-:Y:S08]  /*30b0*/  HMMA.16816.F32.BF16 R44, R204.reuse, R78, R44 ;  /* 0x0000004ecc2c723c */ /* 0x040ff0000004182c */
[C---:B-1----:R-:W-:Y:S08]  /*30c0*/  HMMA.16816.F32.BF16 R40, R204.reuse, R84, R40 ;  /* 0x00000054cc28723c */ /* 0x042ff00000041828 */
[C---:B------:R-:W-:Y:S08]  /*30d0*/  HMMA.16816.F32.BF16 R36, R204.reuse, R86, R36 ;  /* 0x00000056cc24723c */ /* 0x040ff00000041824 */
[C---:B--2---:R-:W-:Y:S08]  /*30e0*/  HMMA.16816.F32.BF16 R32, R204.reuse, R92, R32 ;  /* 0x0000005ccc20723c */ /* 0x044ff00000041820 */
[C---:B------:R-:W-:Y:S08]  /*30f0*/  HMMA.16816.F32.BF16 R28, R204.reuse, R94, R24 ;  /* 0x0000005ecc1c723c */ /* 0x040ff00000041818 */
[C---:B------:R-:W-:Y:S08]  /*3100*/  HMMA.16816.F32.BF16 R60, R204.reuse, R102, R12 ;  /* 0x00000066cc3c723c */ /* 0x040ff0000004180c */
[C---:B------:R-:W-:Y:S08]  /*3110*/  HMMA.16816.F32.BF16 R16, R204.reuse, R108, R8 ;  /* 0x0000006ccc10723c */ /* 0x040ff00000041808 */
[----:B------:R-:W-:Y:S01]  /*3120*/  HMMA.16816.F32.BF16 R48, R204, R110, R4 ;  /* 0x0000006ecc30723c */ /* 0x000fe20000041804 */
[----:B------:R-:W-:Y:S06]  /*3130*/  BAR.SYNC.DEFER_BLOCKING 0x0 ;  /* 0x0000000000007b1d */ /* 0x000fec0000010000 */
[----:B------:R-:W-:Y:S01]  /*3140*/  @!UPT UIADD3 URZ, URZ, URZ, URZ ;  /* 0x0000003f3f3ff290 */ /* 0x000fe2000fffe03f */
[----:B------:R-:W-:Y:S11]  /*3150*/  @!P0 BRA `(.L_x_444) ;  /* 0x0000021000008947 */ /* 0x000ff60003800000 */
[----:B------:R-:W-:Y:S01]  /*3160*/  IADD3 R0, R97, -0x2, RZ ;  /* 0xfffffffe61007810 */ /* 0x000fe20007ffe0ff */
[C---:B------:R-:W-:Y:S01]  /*3170*/  IMAD.SHL.U32 R6, R117.reuse, 0x40, RZ ;  /* 0x0000004075067824 */ /* 0x040fe200078e00ff */
[----:B------:R-:W-:-:S02]  /*3180*/  SHF.L.U64.HI R7, R117, 0x6, R120 ;  /* 0x0000000675077819 */ /* 0x000fc40000010278 */
[----:B------:R-:W-:-:S05]  /*3190*/  SHF.R.S32.HI R2, RZ, 0x1f, R0 ;  /* 0x0000001fff027819 */ /* 0x000fca0000011400 */
[----:B------:R-:W-:Y:S02]  /*31a0*/  IMAD R4, R2, c[0x0][0x1e0], RZ ;  /* 0x0000780002047a24 */ /* 0x000fe400078e02ff */
[----:B------:R-:W-:-:S04]  /*31b0*/  IMAD.WIDE.U32 R2, R0, c[0x0][0x1e0], RZ ;  /* 0x0000780000027a25 */ /* 0x000fc800078e00ff */
[----:B------:R-:W-:Y:S02]  /*31c0*/  IMAD R0, R0, c[0x0][0x1e4], R4 ;  /* 0x0000790000007a24 */ /* 0x000fe400078e0204 */
[----:B------:R-:W-:-:S04]  /*31d0*/  IMAD.WIDE.U32 R4, R2, 0x60, R118 ;  /* 0x0000006002047825 */ /* 0x000fc800078e0076 */
[----:B------:R-:W-:Y:S01]  /*31e0*/  IMAD.IADD R0, R3, 0x1, R0 ;  /* 0x0000000103007824 */ /* 0x000fe200078e0200 */
[----:B------:R-:W-:-:S03]  /*31f0*/  LEA R2, P0, R4, c[0x0][0x1c8], 0x1 ;  /* 0x0000720004027a11 */ /* 0x000fc600078008ff */
[----:B------:R-:W-:Y:S01]  /*3200*/  IMAD R0, R0, 0x60, RZ ;  /* 0x0000006000007824 */ /* 0x000fe200078e02ff */
[----:B------:R-:W-:-:S03]  /*3210*/  IADD3 R10, P6, P5, R6, 0x80, R2 ;  /* 0x00000080060a7810 */ /* 0x000fc60007dde002 */
[----:B------:R-:W-:-:S05]  /*3220*/  IMAD.IADD R0, R5, 0x1, R0 ;  /* 0x0000000105007824 */ /* 0x000fca00078e0200 */
        /* <DEDUP_REMOVED lines=20> */
.L_x_444:
[----:B------:R-:W-:Y:S05]  /*3370*/  BSYNC B0 ;  /* 0x0000000000007941 */ /* 0x000fea0003800000 */
.L_x_443:
[----:B------:R-:W2:Y:S04]  /*3380*/  LDL R0, [R1+0x84] ;  /* 0x0000840001007983 */ /* 0x000ea80000100800 */
[----:B-1----:R-:W3:Y:S04]  /*3390*/  LDL R5, [R1+0x50] ;  /* 0x0000500001057983 */ /* 0x002ee80000100800 */
[----:B------:R-:W-:Y:S04]  /*33a0*/  LDSM.16.MT88.4 R68, [R230+0x800] ;  /* 0x00080000e644783b */ /* 0x000fe80000004200 */
[----:B------:R-:W-:Y:S04]  /*33b0*/  LDSM.16.MT88.4 R80, [R228+0x3000] ;  /* 0x00300000e450783b */ /* 0x000fe80000004200 */
[----:B------:R-:W0:Y:S01]  /*33c0*/  LDGDEPBAR ;  /* 0x00000000000079af */ /* 0x000e220000000000 */
[----:B--2---:R-:W-:-:S04]  /*33d0*/  IMAD.IADD R0, R0, 0x1, R121 ;  /* 0x0000000100007824 */ /* 0x004fc800078e0279 */
[----:B------:R-:W-:-:S05]  /*33e0*/  @P1 IMAD.HI.U32 R2, R0, c[0x0][0x2c8], RZ ;  /* 0x0000b20000021a27 */ /* 0x000fca00078e00ff */
[----:B------:R-:W-:-:S05]  /*33f0*/  @P1 SHF.R.U32.HI R0, RZ, c[0x0][0x2cc], R2 ;  /* 0x0000b300ff001a19 */ /* 0x000fca0000011602 */
[----:B------:R-:W1:Y:S04]  /*3400*/  SHFL.IDX PT, R4, R0, RZ, 0x1c1f ;  /* 0x001c1fff00047589 */ /* 0x000e6800000e0000 */
[----:B------:R2:W4:Y:S02]  /*3410*/  SHFL.IDX PT, R3, R0, 0x1, 0x1c1f ;  /* 0x003c1f0000037f89 */ /* 0x00052400000e0000 */
[----:B--2---:R-:W-:-:S04]  /*3420*/  IADD3 R0, R116, c[0x0][0x1d0], RZ ;  /* 0x0000740074007a10 */ /* 0x004fc80007ffe0ff */
[----:B---3--:R-:W-:Y:S01]  /*3430*/  IADD3 R2, -R5, 0x1, R0 ;  /* 0x0000000105027810 */ /* 0x008fe20007ffe100 */
[----:B------:R-:W-:-:S03]  /*3440*/  IMAD.IADD R0, R0, 0x1, -R5 ;  /* 0x0000000100007824 */ /* 0x000fc600078e0a05 */
[----:B------:R-:W-:-:S05]  /*3450*/  IADD3 R2, R2, -c[0x0][0x168], RZ ;  /* 0x80005a0002027a10 */ /* 0x000fca0007ffe0ff */
[C---:B-1----:R-:W-:Y:S02]  /*3460*/  IMAD.IADD R4, R2.reuse, 0x1, R4 ;  /* 0x0000000102047824 */ /* 0x042fe400078e0204 */
[----:B----4-:R-:W-:-:S03]  /*3470*/  IMAD.IADD R3, R2, 0x1, R3 ;  /* 0x0000000102037824 */ /* 0x010fc600078e0203 */
[C---:B------:R-:W-:Y:S02]  /*3480*/  IMNMX R2, R0.reuse, R4, PT ;  /* 0x0000000400027217 */ /* 0x040fe40003800200 */
[----:B------:R-:W-:Y:S02]  /*3490*/  IMNMX R0, R0, R3, PT ;  /* 0x0000000300007217 */ /* 0x000fe40003800200 */
[C---:B------:R-:W-:Y:S02]  /*34a0*/  ISETP.GT.AND P0, PT, R2.reuse, RZ, PT ;  /* 0x000000ff0200720c */ /* 0x040fe40003f04270 */
[----:B------:R-:W-:Y:S02]  /*34b0*/  ISETP.GT.AND P6, PT, R2, 0x1, PT ;  /* 0x000000010200780c */ /* 0x000fe40003fc4270 */
[----:B------:R-:W-:Y:S02]  /*34c0*/  FSEL R5, R20, -INF , P0 ;  /* 0xff80000014057808 */ /* 0x000fe40000000000 */
[----:B------:R-:W-:-:S02]  /*34d0*/  ISETP.GT.AND P0, PT, R0, 0x1, PT ;  /* 0x000000010000780c */ /* 0x000fc40003f04270 */
[----:B------:R-:W-:Y:S02]  /*34e0*/  ISETP.GT.AND P5, PT, R0, RZ, PT ;  /* 0x000000ff0000720c */ /* 0x000fe40003fa4270 */
[----:B------:R-:W-:Y:S02]  /*34f0*/  FSEL R6, R21, -INF , P6 ;  /* 0xff80000015067808 */ /* 0x000fe40003000000 */
[----:B------:R-:W-:Y:S02]  /*3500*/  ISETP.GT.AND P6, PT, R2, 0x8, PT ;  /* 0x000000080200780c */ /* 0x000fe40003fc4270 */
[----:B------:R-:W-:Y:S02]  /*3510*/  FSEL R13, R23, -INF , P0 ;  /* 0xff800000170d7808 */ /* 0x000fe40000000000 */
[----:B------:R-:W-:Y:S02]  /*3520*/  ISETP.GT.AND P0, PT, R0, 0x8, PT ;  /* 0x000000080000780c */ /* 0x000fe40003f04270 */
[----:B------:R-:W-:-:S02]  /*3530*/  FSEL R12, R22, -INF , P5 ;  /* 0xff800000160c7808 */ /* 0x000fc40002800000 */
[----:B------:R-:W-:Y:S02]  /*3540*/  ISETP.GT.AND P5, PT, R2, 0x9, PT ;  /* 0x000000090200780c */ /* 0x000fe40003fa4270 */
[----:B------:R-:W-:Y:S02]  /*3550*/  FSEL R7, R56, -INF , P6 ;  /* 0xff80000038077808 */ /* 0x000fe40003000000 */
[----:B------:R-:W-:Y:S02]  /*3560*/  FMNMX.FTZ R3, R5, R6, !PT ;  /* 0x0000000605037209 */ /* 0x000fe40007810000 */
[----:B------:R-:W-:Y:S02]  /*3570*/  FSEL R14, R58, -INF , P0 ;  /* 0xff8000003a0e7808 */ /* 0x000fe40000000000 */
[----:B------:R-:W-:Y:S02]  /*3580*/  ISETP.GT.AND P0, PT, R2, 0x11, PT ;  /* 0x000000110200780c */ /* 0x000fe40003f04270 */
[----:B------:R-:W-:-:S02]  /*3590*/  FSEL R8, R57, -INF , P5 ;  /* 0xff80000039087808 */ /* 0x000fc40002800000 */
[----:B------:R-:W-:Y:S02]  /*35a0*/  ISETP.GT.AND P6, PT, R2, 0x10, PT ;  /* 0x000000100200780c */ /* 0x000fe40003fc4270 */
[----:B------:R-:W-:Y:S02]  /*35b0*/  FMNMX.FTZ R3, R7, R3, !PT ;  /* 0x0000000307037209 */ /* 0x000fe40007810000 */
[----:B------:R-:W-:Y:S02]  /*35c0*/  ISETP.GT.AND P5, PT, R0, 0x9, PT ;  /* 0x000000090000780c */ /* 0x000fe40003fa4270 */
[----:B------:R-:W-:Y:S02]  /*35d0*/  FSEL R10, R53, -INF , P0 ;  /* 0xff800000350a7808 */ /* 0x000fe40000000000 */
[----:B------:R-:W-:Y:S02]  /*35e0*/  FSEL R9, R52, -INF , P6 ;  /* 0xff80000034097808 */ /* 0x000fe40003000000 */
[----:B------:R-:W-:-:S02]  /*35f0*/  ISETP.GT.AND P0, PT, R0, 0x11, PT ;  /* 0x000000110000780c */ /* 0x000fc40003f04270 */
[----:B------:R-:W-:Y:S02]  /*3600*/  FMNMX.FTZ R3, R8, R3, !PT ;  /* 0x0000000308037209 */ /* 0x000fe40007810000 */
[----:B------:R-:W-:Y:S02]  /*3610*/  FSEL R15, R59, -INF , P5 ;  /* 0xff8000003b0f7808 */ /* 0x000fe40002800000 */
[----:B------:R-:W-:Y:S01]  /*3620*/  ISETP.GT.AND P5, PT, R0, 0x10, PT ;  /* 0x000000100000780c */ /* 0x000fe20003fa4270 */
[----:B------:R-:W-:Y:S01]  /*3630*/  LDSM.16.MT88.4 R56, [R249] ;  /* 0x00000000f938783b */ /* 0x000fe20000004200 */
[----:B------:R-:W-:Y:S02]  /*3640*/  ISETP.GT.AND P6, PT, R2, 0x18, PT ;  /* 0x000000180200780c */ /* 0x000fe40003fc4270 */
[----:B------:R-:W-:Y:S02]  /*3650*/  FSEL R22, R55, -INF , P0 ;  /* 0xff80000037167808 */ /* 0x000fe40000000000 */
[----:B------:R-:W-:-:S02]  /*3660*/  FMNMX.FTZ R3, R9, R3, !PT ;  /* 0x0000000309037209 */ /* 0x000fc40007810000 */
[----:B------:R-:W-:Y:S02]  /*3670*/  ISETP.GT.AND P0, PT, R0, 0x18, PT ;  /* 0x000000180000780c */ /* 0x000fe40003f04270 */
[----:B------:R-:W-:Y:S02]  /*3680*/  FSEL R21, R54, -INF , P5 ;  /* 0xff80000036157808 */ /* 0x000fe40002800000 */
[----:B------:R-:W-:Y:S02]  /*3690*/  ISETP.GT.AND P5, PT, R2, 0x19, PT ;  /* 0x000000190200780c */ /* 0x000fe40003fa4270 */
[----:B------:R-:W-:Y:S02]  /*36a0*/  FSEL R11, R44, -INF , P6 ;  /* 0xff8000002c0b7808 */ /* 0x000fe40003000000 */
[----:B------:R-:W-:Y:S02]  /*36b0*/  FMNMX.FTZ R3, R10, R3, !PT ;  /* 0x000000030a037209 */ /* 0x000fe40007810000 */
[----:B------:R-:W-:-:S02]  /*36c0*/  FSEL R23, R46, -INF , P0 ;  /* 0xff8000002e177808 */ /* 0x000fc40000000000 */
[C---:B------:R-:W-:Y:S02]  /*36d0*/  ISETP.GT.AND P0, PT, R2.reuse, 0x21, PT ;  /* 0x000000210200780c */ /* 0x040fe40003f04270 */
[----:B------:R-:W-:Y:S02]  /*36e0*/  FSEL R20, R45, -INF , P5 ;  /* 0xff8000002d147808 */ /* 0x000fe40002800000 */
[----:B------:R-:W-:Y:S02]  /*36f0*/  ISETP.GT.AND P6, PT, R2, 0x20, PT ;  /* 0x000000200200780c */ /* 0x000fe40003fc4270 */
[----:B------:R-:W-:Y:S02]  /*3700*/  FMNMX.FTZ R3, R11, R3, !PT ;  /* 0x000000030b037209 */ /* 0x000fe40007810000 */
[----:B------:R-:W-:Y:S02]  /*3710*/  FSEL R88, R41, -INF , P0 ;  /* 0xff80000029587808 */ /* 0x000fe40000000000 */
[----:B------:R-:W-:-:S02]  /*3720*/  ISETP.GT.AND P0, PT, R0, 0x21, PT ;  /* 0x000000210000780c */ /* 0x000fc40003f04270 */
[----:B------:R-:W-:Y:S02]  /*3730*/  ISETP.GT.AND P5, PT, R0, 0x19, PT ;  /* 0x000000190000780c */ /* 0x000fe40003fa4270 */
[----:B------:R-:W-:Y:S02]  /*3740*/  FSEL R89, R40, -INF , P6 ;  /* 0xff80000028597808 */ /* 0x000fe40003000000 */
[----:B------:R-:W-:Y:S02]  /*3750*/  FMNMX.FTZ R3, R20, R3, !PT ;  /* 0x0000000314037209 */ /* 0x000fe40007810000 */
[----:B------:R-:W-:Y:S02]  /*3760*/  FSEL R101, R43, -INF , P0 ;  /* 0xff8000002b657808 */ /* 0x000fe40000000000 */
[----:B------:R-:W-:Y:S02]  /*3770*/  FSEL R24, R47, -INF , P5 ;  /* 0xff8000002f187808 */ /* 0x000fe40002800000 */
[----:B------:R-:W-:-:S02]  /*3780*/  ISETP.GT.AND P6, PT, R2, 0x28, PT ;  /* 0x000000280200780c */ /* 0x000fc40003fc4270 */
[----:B------:R-:W-:Y:S02]  /*3790*/  ISETP.GT.AND P0, PT, R2, 0x29, PT ;  /* 0x000000290200780c */ /* 0x000fe40003f04270 */
[----:B------:R-:W-:Y:S02]  /*37a0*/  FMNMX.FTZ R3, R89, R3, !PT ;  /* 0x0000000359037209 */ /* 0x000fe40007810000 */
[----:B------:R-:W-:Y:S02]  /*37b0*/  ISETP.GT.AND P5, PT, R0, 0x20, PT ;  /* 0x000000200000780c */ /* 0x000fe40003fa4270 */
[----:B------:R-:W-:Y:S02]  /*37c0*/  FSEL R79, R36, -INF , P6 ;  /* 0xff800000244f7808 */ /* 0x000fe40003000000 */
[----:B------:R-:W-:Y:S02]  /*37d0*/  FSEL R78, R37, -INF , P0 ;  /* 0xff800000254e7808 */ /* 0x000fe40000000000 */
[----:B------:R-:W-:-:S02]  /*37e0*/  FMNMX.FTZ R4, R12, R13, !PT ;  /* 0x0000000d0c047209 */ /* 0x000fc40007810000 */
[----:B------:R-:W-:Y:S02]  /*37f0*/  FMNMX.FTZ R3, R88, R3, !PT ;  /* 0x0000000358037209 */ /* 0x000fe40007810000 */
[----:B------:R-:W-:Y:S02]  /*3800*/  FSEL R100, R42, -INF , P5 ;  /* 0xff8000002a647808 */ /* 0x000fe40002800000 */
[C---:B------:R-:W-:Y:S01]  /*3810*/  ISETP.GT.AND P0, PT, R0.reuse, 0x29, PT ;  /* 0x000000290000780c */ /* 0x040fe20003f04270 */
[----:B------:R-:W-:Y:S01]  /*3820*/  LDSM.16.MT88.4 R40, [R228+0x800] ;  /* 0x00080000e428783b */ /* 0x000fe20000004200 */
[----:B------:R-:W-:Y:S02]  /*3830*/  ISETP.GT.AND P5, PT, R0, 0x28, PT ;  /* 0x000000280000780c */ /* 0x000fe40003fa4270 */
[----:B------:R-:W-:Y:S02]  /*3840*/  ISETP.GT.AND P6, PT, R2, 0x30, PT ;  /* 0x000000300200780c */ /* 0x000fe40003fc4270 */
[----:B------:R-:W-:-:S02]  /*3850*/  FMNMX.FTZ R4, R14, R4, !PT ;  /* 0x000000040e047209 */ /* 0x000fc40007810000 */
[----:B------:R-:W-:Y:S02]  /*3860*/  FMNMX.FTZ R3, R79, R3, !PT ;  /* 0x000000034f037209 */ /* 0x000fe40007810000 */
[----:B------:R-:W-:Y:S02]  /*3870*/  FSEL R91, R39, -INF , P0 ;  /* 0xff800000275b7808 */ /* 0x000fe40000000000 */
[----:B------:R-:W-:Y:S02]  /*3880*/  FSEL R90, R38, -INF , P5 ;  /* 0xff800000265a7808 */ /* 0x000fe40002800000 */
[----:B------:R-:W-:Y:S01]  /*3890*/  ISETP.GT.AND P0, PT, R2, 0x31, PT ;  /* 0x000000310200780c */ /* 0x000fe20003f04270 */
[----:B------:R-:W-:Y:S01]  /*38a0*/  LDSM.16.MT88.4 R36, [R227+0x800] ;  /* 0x00080000e324783b */ /* 0x000fe20000004200 */
[----:B------:R-:W-:Y:S02]  /*38b0*/  ISETP.GT.AND P5, PT, R0, 0x30, PT ;  /* 0x000000300000780c */ /* 0x000fe40003fa4270 */
[----:B------:R-:W-:-:S02]  /*38c0*/  FSEL R111, R32, -INF , P6 ;  /* 0xff800000206f7808 */ /* 0x000fc40003000000 */
[----:B------:R-:W-:Y:S02]  /*38d0*/  FMNMX.FTZ R4, R15, R4, !PT ;  /* 0x000000040f047209 */ /* 0x000fe40007810000 */
[----:B------:R-:W-:Y:S02]  /*38e0*/  FMNMX.FTZ R3, R78, R3, !PT ;  /* 0x000000034e037209 */ /* 0x000fe40007810000 */
[----:B------:R-:W-:Y:S02]  /*38f0*/  FSEL R102, R33, -INF , P0 ;  /* 0xff80000021667808 */ /* 0x000fe40000000000 */
[----:B------:R-:W-:Y:S02]  /*3900*/  ISETP.GT.AND P0, PT, R0, 0x31, PT ;  /* 0x000000310000780c */ /* 0x000fe40003f04270 */
[----:B------:R-:W-:Y:S02]  /*3910*/  FSEL R86, R34, -INF , P5 ;  /* 0xff80000022567808 */ /* 0x000fe40002800000 */
[----:B------:R-:W-:-:S02]  /*3920*/  ISETP.GT.AND P5, PT, R2, 0x38, PT ;  /* 0x000000380200780c */ /* 0x000fc40003fa4270 */
[----:B------:R-:W-:Y:S02]  /*3930*/  FMNMX.FTZ R4, R21, R4, !PT ;  /* 0x0000000415047209 */ /* 0x000fe40007810000 */
[----:B------:R-:W-:Y:S02]  /*3940*/  FMNMX.FTZ R3, R111, R3, !PT ;  /* 0x000000036f037209 */ /* 0x000fe40007810000 */
[----:B------:R-:W-:Y:S02]  /*3950*/  FSEL R113, R35, -INF , P0 ;  /* 0xff80000023717808 */ /* 0x000fe40000000000 */
[----:B------:R-:W-:Y:S02]  /*3960*/  ISETP.GT.AND P0, PT, R2, 0x39, PT ;  /* 0x000000390200780c */ /* 0x000fe40003f04270 */
[----:B------:R-:W-:Y:S02]  /*3970*/  FSEL R103, R28, -INF , P5 ;  /* 0xff8000001c677808 */ /* 0x000fe40002800000 */
[----:B------:R-:W-:-:S02]  /*3980*/  FMNMX.FTZ R4, R22, R4, !PT ;  /* 0x0000000416047209 */ /* 0x000fc40007810000 */
[----:B------:R-:W-:Y:S02]  /*3990*/  FMNMX.FTZ R3, R102, R3, !PT ;  /* 0x0000000366037209 */ /* 0x000fe40007810000 */
[C---:B------:R-:W-:Y:S02]  /*39a0*/  ISETP.GT.AND P5, PT, R2.reuse, 0x40, PT ;  /* 0x000000400200780c */ /* 0x040fe40003fa4270 */
[----:B------:R-:W-:Y:S02]  /*39b0*/  FSEL R108, R29, -INF , P0 ;  /* 0xff8000001d6c7808 */ /* 0x000fe40000000000 */
[----:B------:R-:W-:Y:S02]  /*39c0*/  FMNMX.FTZ R4, R23, R4, !PT ;  /* 0x0000000417047209 */ /* 0x000fe40007810000 */
[----:B------:R-:W-:Y:S02]  /*39d0*/  FMNMX.FTZ R3, R103, R3, !PT ;  /* 0x0000000367037209 */ /* 0x000fe40007810000 */
[----:B------:R-:W-:-:S02]  /*39e0*/  ISETP.GT.AND P0, PT, R2, 0x41, PT ;  /* 0x000000410200780c */ /* 0x000fc40003f04270 */
[----:B------:R-:W-:Y:S02]  /*39f0*/  FSEL R106, R64, -INF , P5 ;  /* 0xff800000406a7808 */ /* 0x000fe40002800000 */
[----:B------:R-:W-:Y:S02]  /*3a00*/  FMNMX.FTZ R4, R24, R4, !PT ;  /* 0x0000000418047209 */ /* 0x000fe40007810000 */
[----:B------:R-:W-:Y:S02]  /*3a10*/  FMNMX.FTZ R3, R108, R3, !PT ;  /* 0x000000036c037209 */ /* 0x000fe40007810000 */
[----:B------:R-:W-:Y:S02]  /*3a20*/  ISETP.GT.AND P5, PT, R2, 0x48, PT ;  /* 0x000000480200780c */ /* 0x000fe40003fa4270 */
[----:B------:R-:W-:Y:S02]  /*3a30*/  FSEL R105, R65, -INF , P0 ;  /* 0xff80000041697808 */ /* 0x000fe40000000000 */
[----:B------:R-:W-:-:S02]  /*3a40*/  FMNMX.FTZ R4, R100, R4, !PT ;  /* 0x0000000464047209 */ /* 0x000fc40007810000 */
[----:B------:R-:W-:Y:S02]  /*3a50*/  FMNMX.FTZ R3, R106, R3, !PT ;  /* 0x000000036a037209 */ /* 0x000fe40007810000 */
[----:B------:R-:W-:Y:S02]  /*3a60*/  ISETP.GT.AND P0, PT, R2, 0x49, PT ;  /* 0x000000490200780c */ /* 0x000fe40003f04270 */
[----:B------:R-:W-:Y:S02]  /*3a70*/  FSEL R104, R60, -INF , P5 ;  /* 0xff8000003c687808 */ /* 0x000fe40002800000 */
[----:B------:R-:W-:Y:S02]  /*3a80*/  FMNMX.FTZ R4, R101, R4, !PT ;  /* 0x0000000465047209 */ /* 0x000fe40007810000 */
[----:B------:R-:W-:Y:S02]  /*3a90*/  FMNMX.FTZ R3, R105, R3, !PT ;  /* 0x0000000369037209 */ /* 0x000fe40007810000 */
[----:B------:R-:W-:-:S02]  /*3aa0*/  ISETP.GT.AND P5, PT, R2, 0x50, PT ;  /* 0x000000500200780c */ /* 0x000fc40003fa4270 */
[----:B------:R-:W-:Y:S02]  /*3ab0*/  FSEL R99, R61, -INF , P0 ;  /* 0xff8000003d637808 */ /* 0x000fe40000000000 */
[----:B------:R-:W-:Y:S02]  /*3ac0*/  FMNMX.FTZ R4, R90, R4, !PT ;  /* 0x000000045a047209 */ /* 0x000fe40007810000 */
[----:B------:R-:W-:Y:S02]  /*3ad0*/  FMNMX.FTZ R3, R104, R3, !PT ;  /* 0x0000000368037209 */ /* 0x000fe40007810000 */
[----:B------:R-:W-:Y:S02]  /*3ae0*/  FSEL R98, R16, -INF , P5 ;  /* 0xff80000010627808 */ /* 0x000fe40002800000 */
[----:B------:R-:W-:Y:S02]  /*3af0*/  ISETP.GT.AND P5, PT, R0, 0x38, PT ;  /* 0x000000380000780c */ /* 0x000fe40003fa4270 */
[----:B------:R-:W-:-:S02]  /*3b00*/  ISETP.GT.AND P0, PT, R2, 0x51, PT ;  /* 0x000000510200780c */ /* 0x000fc40003f04270 */
[----:B------:R-:W-:Y:S02]  /*3b10*/  FMNMX.FTZ R4, R91, R4, !PT ;  /* 0x000000045b047209 */ /* 0x000fe40007810000 */
[----:B------:R-:W-:Y:S02]  /*3b20*/  FMNMX.FTZ R3, R99, R3, !PT ;  /* 0x0000000363037209 */ /* 0x000fe40007810000 */
[----:B------:R-:W-:Y:S02]  /*3b30*/  FSEL R110, R30, -INF , P5 ;  /* 0xff8000001e6e7808 */ /* 0x000fe40002800000 */
[C---:B------:R-:W-:Y:S02]  /*3b40*/  ISETP.GT.AND P6, PT, R2.reuse, 0x58, PT ;  /* 0x000000580200780c */ /* 0x040fe40003fc4270 */
[----:B------:R-:W-:Y:S02]  /*3b50*/  ISETP.GT.AND P5, PT, R2, 0x59, PT ;  /* 0x000000590200780c */ /* 0x000fe40003fa4270 */
[----:B------:R-:W-:-:S02]  /*3b60*/  FSEL R96, R17, -INF , P0 ;  /* 0xff80000011607808 */ /* 0x000fc40000000000 */
[----:B------:R-:W-:Y:S02]  /*3b70*/  FMNMX.FTZ R4, R86, R4, !PT ;  /* 0x0000000456047209 */ /* 0x000fe40007810000 */
[----:B------:R-:W-:Y:S02]  /*3b80*/  FMNMX.FTZ R2, R98, R3, !PT ;  /* 0x0000000362027209 */ /* 0x000fe40007810000 */
        /* <DEDUP_REMOVED lines=14> */
[----:B------:R-:W-:Y:S01]  /*3c70*/  ISETP.GT.AND P5, PT, R0, 0x48, PT ;  /* 0x000000480000780c */ /* 0x000fe20003fa4270 */
[----:B------:R-:W1:Y:S01]  /*3c80*/  SHFL.BFLY PT, R3, R141, 0x2, 0x1f ;  /* 0x0c401f008d037f89 */ /* 0x000e6200000e0000 */
[----:B------:R-:W-:-:S02]  /*3c90*/  FMNMX.FTZ R2, R84, R2, !PT ;  /* 0x0000000254027209 */ /* 0x000fc40007810000 */
[----:B------:R-:W-:Y:S02]  /*3ca0*/  ISETP.GT.AND P0, PT, R0, 0x49, PT ;  /* 0x000000490000780c */ /* 0x000fe40003f04270 */
[----:B------:R-:W-:Y:S02]  /*3cb0*/  FSEL R87, R62, -INF , P5 ;  /* 0xff8000003e577808 */ /* 0x000fe40002800000 */
[----:B------:R-:W-:Y:S02]  /*3cc0*/  FMNMX.FTZ R2, R93, R2, !PT ;  /* 0x000000025d027209 */ /* 0x000fe40007810000 */
[----:B------:R-:W-:Y:S02]  /*3cd0*/  FSEL R92, R63, -INF , P0 ;  /* 0xff8000003f5c7808 */ /* 0x000fe40000000000 */
[----:B------:R-:W-:Y:S01]  /*3ce0*/  ISETP.GT.AND P5, PT, R0, 0x50, PT ;  /* 0x000000500000780c */ /* 0x000fe20003fa4270 */
[----:B------:R-:W-:Y:S01]  /*3cf0*/  LDSM.16.MT88.4 R60, [R224+0x800] ;  /* 0x00080000e03c783b */ /* 0x000fe20000004200 */
[----:B------:R-:W-:-:S02]  /*3d00*/  FMNMX.FTZ R2, R87, R2, !PT ;  /* 0x0000000257027209 */ /* 0x000fc40007810000 */
[----:B------:R-:W-:Y:S02]  /*3d10*/  ISETP.GT.AND P0, PT, R0, 0x51, PT ;  /* 0x000000510000780c */ /* 0x000fe40003f04270 */
[----:B------:R-:W-:Y:S02]  /*3d20*/  FSEL R85, R18, -INF , P5 ;  /* 0xff80000012557808 */ /* 0x000fe40002800000 */
[----:B------:R-:W-:Y:S02]  /*3d30*/  FMNMX.FTZ R2, R92, R2, !PT ;  /* 0x000000025c027209 */ /* 0x000fe40007810000 */
[----:B------:R-:W-:Y:S02]  /*3d40*/  FSEL R114, R19, -INF , P0 ;  /* 0xff80000013727808 */ /* 0x000fe40000000000 */
[----:B------:R-:W-:Y:S01]  /*3d50*/  ISETP.GT.AND P5, PT, R0, 0x58, PT ;  /* 0x000000580000780c */ /* 0x000fe20003fa4270 */
[----:B------:R-:W-:Y:S01]  /*3d60*/  LDSM.16.MT88.4 R16, [R224] ;  /* 0x00000000e010783b */ /* 0x000fe20000004200 */
[----:B------:R-:W-:-:S02]  /*3d70*/  FMNMX.FTZ R2, R85, R2, !PT ;  /* 0x0000000255027209 */ /* 0x000fc40007810000 */
[----:B------:R-:W-:Y:S02]  /*3d80*/  ISETP.GT.AND P0, PT, R0, 0x59, PT ;  /* 0x000000590000780c */ /* 0x000fe40003f04270 */
[----:B------:R-:W-:Y:S02]  /*3d90*/  FSEL R112, R50, -INF , P5 ;  /* 0xff80000032707808 */ /* 0x000fe40002800000 */
[----:B------:R-:W-:Y:S02]  /*3da0*/  FMNMX.FTZ R0, R114, R2, !PT ;  /* 0x0000000272007209 */ /* 0x000fe40007810000 */
[----:B------:R-:W-:Y:S02]  /*3db0*/  FSEL R107, R51, -INF , P0 ;  /* 0xff800000336b7808 */ /* 0x000fe40000000000 */
[----:B------:R-:W-:Y:S01]  /*3dc0*/  FMNMX.FTZ R0, R112, R0, !PT ;  /* 0x0000000070007209 */ /* 0x000fe20007810000 */
[----:B------:R-:W-:Y:S01]  /*3dd0*/  LDSM.16.MT88.4 R48, [R224+0x3000] ;  /* 0x00300000e030783b */ /* 0x000fe20000004200 */
[----:B-1----:R-:W-:-:S02]  /*3de0*/  FMNMX.FTZ R141, R141, R3, !PT ;  /* 0x000000038d8d7209 */ /* 0x002fc40007810000 */
        /* <DEDUP_REMOVED lines=9> */
[----:B------:R-:W-:-:S04]  /*3e80*/  FFMA.FTZ R2, R5, c[0x0][0x2d0], -R0 ;  /* 0x0000b40005027a23 */ /* 0x000fc80000010800 */
[----:B------:R2:W-:Y:S01]  /*3e90*/  MUFU.EX2 R67, R2 ;  /* 0x0000000200437308 */ /* 0x0005e20000000800 */
[----:B-1----:R-:W-:Y:S01]  /*3ea0*/  FMNMX.FTZ R140, R140, R3, !PT ;  /* 0x000000038c8c7209 */ /* 0x002fe20007810000 */
[--C-:B------:R-:W-:Y:S02]  /*3eb0*/  FFMA.FTZ R3, R10, c[0x0][0x2d0], -R0.reuse ;  /* 0x0000b4000a037a23 */ /* 0x100fe40000010800 */
[----:B--2---:R-:W-:Y:S01]  /*3ec0*/  FFMA.FTZ R2, R6, c[0x0][0x2d0], -R0 ;  /* 0x0000b40006027a23 */ /* 0x004fe20000010800 */
[----:B------:R-:W-:-:S03]  /*3ed0*/  FSETP.NEU.FTZ.AND P0, PT, R140, -INF , PT ;  /* 0xff8000008c00780b */ /* 0x000fc60003f1d000 */
[----:B------:R1:W-:Y:S08]  /*3ee0*/  MUFU.EX2 R75, R3 ;  /* 0x00000003004b7308 */ /* 0x0003f00000000800 */
[----:B------:R2:W3:Y:S01]  /*3ef0*/  MUFU.EX2 R66, R2 ;  /* 0x0000000200427308 */ /* 0x0004e20000000800 */
[----:B-1----:R-:W-:-:S07]  /*3f00*/  FFMA.FTZ R3, R11, c[0x0][0x2d0], -R0 ;  /* 0x0000b4000b037a23 */ /* 0x002fce0000010800 */
[----:B------:R-:W-:Y:S01]  /*3f10*/  MUFU.EX2 R77, R3 ;  /* 0x00000003004d7308 */ /* 0x000fe20000000800 */
[--C-:B--2---:R-:W-:Y:S02]  /*3f20*/  FFMA.FTZ R2, R7, c[0x0][0x2d0], -R0.reuse ;  /* 0x0000b40007027a23 */ /* 0x104fe40000010800 */
[----:B------:R-:W1:Y:S05]  /*3f30*/  LDSM.16.MT88.4 R4, [R227] ;  /* 0x00000000e304783b */ /* 0x000e6a0000004200 */
[----:B------:R2:W-:Y:S02]  /*3f40*/  MUFU.EX2 R73, R2 ;  /* 0x0000000200497308 */ /* 0x0005e40000000800 */
[----:B--2---:R-:W-:Y:S01]  /*3f50*/  FFMA.FTZ R2, R8, c[0x0][0x2d0], -R0 ;  /* 0x0000b40008027a23 */ /* 0x004fe20000010800 */
[----:B---3--:R-:W-:-:S05]  /*3f60*/  F2FP.BF16.PACK_AB R8, R66, R67 ;  /* 0x000000434208723e */ /* 0x008fca00000010ff */
[----:B------:R2:W3:Y:S02]  /*3f70*/  MUFU.EX2 R74, R2 ;  /* 0x00000002004a7308 */ /* 0x0004e40000000800 */
[----:B--2---:R-:W-:Y:S01]  /*3f80*/  FFMA.FTZ R2, R9, c[0x0][0x2d0], -R0 ;  /* 0x0000b40009027a23 */ /* 0x004fe20000010800 */
[----:B---3--:R-:W-:-:S05]  /*3f90*/  F2FP.BF16.PACK_AB R10, R74, R73 ;  /* 0x000000494a0a723e */ /* 0x008fca00000010ff */
[----:B------:R2:W-:Y:S02]  /*3fa0*/  MUFU.EX2 R76, R2 ;  /* 0x00000002004c7308 */ /* 0x0005e40000000800 */
[----:B--2---:R-:W-:-:S05]  /*3fb0*/  FMUL.FTZ R2, R140, c[0x0][0x2d0] ;  /* 0x0000b4008c027a20 */ /* 0x004fca0000410000 */
[----:B------:R-:W-:-:S05]  /*3fc0*/  FSEL R2, R2, RZ, P0 ;  /* 0x000000ff02027208 */ /* 0x000fca0000000000 */
[----:B------:R-:W-:-:S04]  /*3fd0*/  FFMA.FTZ R3, R12, c[0x0][0x2d0], -R2 ;  /* 0x0000b4000c037a23 */ /* 0x000fc80000010802 */
[----:B------:R2:W-:Y:S02]  /*3fe0*/  MUFU.EX2 R53, R3 ;  /* 0x0000000300357308 */ /* 0x0005e40000000800 */
[----:B--2---:R-:W-:-:S06]  /*3ff0*/  FFMA.FTZ R3, R13, c[0x0][0x2d0], -R2 ;  /* 0x0000b4000d037a23 */ /* 0x004fcc0000010802 */
[----:B------:R2:W3:Y:S02]  /*4000*/  MUFU.EX2 R52, R3 ;  /* 0x0000000300347308 */ /* 0x0004e40000000800 */
[----:B--2---:R-:W-:Y:S01]  /*4010*/  FFMA.FTZ R3, R14, c[0x0][0x2d0], -R2 ;  /* 0x0000b4000e037a23 */ /* 0x004fe20000010802 */
[----:B---3--:R-:W-:-:S05]  /*4020*/  F2FP.BF16.PACK_AB R9, R52, R53 ;  /* 0x000000353409723e */ /* 0x008fca00000010ff */
[----:B------:R2:W-:Y:S02]  /*4030*/  MUFU.EX2 R54, R3 ;  /* 0x0000000300367308 */ /* 0x0005e40000000800 */
[----:B--2---:R-:W-:Y:S02]  /*4040*/  FFMA.FTZ R3, R15, c[0x0][0x2d0], -R2 ;  /* 0x0000b4000f037a23 */ /* 0x004fe40000010802 */
[----:B------:R-:W2:Y:S04]  /*4050*/  LDSM.16.MT88.4 R12, [R228] ;  /* 0x00000000e40c783b */ /* 0x000ea80000004200 */
[----:B------:R3:W4:Y:S02]  /*4060*/  MUFU.EX2 R55, R3 ;  /* 0x0000000300377308 */ /* 0x0007240000000800 */
[----:B---3--:R-:W-:Y:S01]  /*4070*/  FFMA.FTZ R3, R20, c[0x0][0x2d0], -R0 ;  /* 0x0000b40014037a23 */ /* 0x008fe20000010800 */
[----:B----4-:R-:W-:-:S05]  /*4080*/  F2FP.BF16.PACK_AB R11, R55, R54 ;  /* 0x00000036370b723e */ /* 0x010fca00000010ff */
[----:B------:R3:W4:Y:S02]  /*4090*/  MUFU.EX2 R143, R3 ;  /* 0x00000003008f7308 */ /* 0x0007240000000800 */
[C---:B------:R-:W-:Y:S08]  /*40a0*/  HMMA.16816.F32.BF16 R44, R8.reuse, R16, RZ ;  /* 0x00000010082c723c */ /* 0x040ff000000418ff */
[----:B------:R-:W-:Y:S01]  /*40b0*/  HMMA.16816.F32.BF16 R32, R8, R18, RZ ;  /* 0x000000120820723c */ /* 0x000fe200000418ff */
[----:B---3--:R-:W-:-:S04]  /*40c0*/  FFMA.FTZ R3, R21, c[0x0][0x2d0], -R2 ;  /* 0x0000b40015037a23 */ /* 0x008fc80000010802 */
[----:B------:R3:W-:Y:S03]  /*40d0*/  MUFU.EX2 R65, R3 ;  /* 0x0000000300417308 */ /* 0x0007e60000000800 */
[C---:B-1----:R-:W-:Y:S07]  /*40e0*/  HMMA.16816.F32.BF16 R16, R8.reuse, R6, RZ ;  /* 0x000000060810723c */ /* 0x042fee00000418ff */
[----:B----4-:R-:W-:Y:S01]  /*40f0*/  F2FP.BF16.PACK_AB R6, R143, R77 ;  /* 0x0000004d8f06723e */ /* 0x010fe200000010ff */
[----:B--2---:R-:W-:Y:S01]  /*4100*/  HMMA.16816.F32.BF16 R28, R8, R12, RZ ;  /* 0x0000000c081c723c */ /* 0x004fe200000418ff */
[----:B---3--:R-:W-:-:S04]  /*4110*/  FFMA.FTZ R3, R22, c[0x0][0x2d0], -R2 ;  /* 0x0000b40016037a23 */ /* 0x008fc80000010802 */
[----:B------:R1:W2:Y:S02]  /*4120*/  MUFU.EX2 R64, R3 ;  /* 0x0000000300407308 */ /* 0x0002a40000000800 */
[----:B-1----:R-:W-:Y:S02]  /*4130*/  FFMA.FTZ R3, R23, c[0x0][0x2d0], -R2 ;  /* 0x0000b40017037a23 */ /* 0x002fe40000010802 */
[----:B------:R-:W-:Y:S04]  /*4140*/  HMMA.16816.F32.BF16 R20, R8, R4, RZ ;  /* 0x000000040814723c */ /* 0x000fe800000418ff */
[----:B------:R1:W-:Y:S03]  /*4150*/  MUFU.EX2 R72, R3 ;  /* 0x0000000300487308 */ /* 0x0003e60000000800 */
[----:B------:R-:W-:-:S02]  /*4160*/  F2FP.BF16.PACK_AB R4, R75, R76 ;  /* 0x0000004c4b04723e */ /* 0x000fc400000010ff */
[----:B--2---:R-:W-:Y:S01]  /*4170*/  F2FP.BF16.PACK_AB R5, R64, R65 ;  /* 0x000000414005723e */ /* 0x004fe200000010ff */
[----:B-1----:R-:W-:Y:S02]  /*4180*/  FFMA.FTZ R3, R24, c[0x0][0x2d0], -R2 ;  /* 0x0000b40018037a23 */ /* 0x002fe40000010802 */
[C---:B------:R-:W-:Y:S02]  /*4190*/  HMMA.16816.F32.BF16 R24, R8.reuse, R14, RZ ;  /* 0x0000000e0818723c */ /* 0x040fe400000418ff */
[----:B------:R-:W1:Y:S06]  /*41a0*/  MUFU.EX2 R142, R3 ;  /* 0x00000003008e7308 */ /* 0x000e6c0000000800 */
[----:B------:R-:W-:Y:S01]  /*41b0*/  HMMA.16816.F32.BF16 R12, R8, R56, RZ ;  /* 0x00000038080c723c */ /* 0x000fe200000418ff */
[----:B-1----:R-:W-:Y:S01]  /*41c0*/  F2FP.BF16.PACK_AB R7, R142, R72 ;  /* 0x000000488e07723e */ /* 0x002fe200000010ff */
[----:B------:R-:W-:-:S02]  /*41d0*/  FADD.FTZ R3, R67, R66 ;  /* 0x0000004243037221 */ /* 0x000fc40000010000 */
[----:B------:R-:W-:Y:S02]  /*41e0*/  IMAD.MOV.U32 R66, RZ, RZ, R92 ;  /* 0x000000ffff427224 */ /* 0x000fe400078e005c */
[----:B------:R-:W-:Y:S02]  /*41f0*/  IMAD.MOV.U32 R67, RZ, RZ, R87 ;  /* 0x000000ffff437224 */ /* 0x000fe400078e0057 */
[C---:B------:R-:W-:Y:S01]  /*4200*/  HMMA.16816.F32.BF16 R220, R4.reuse, R60, R44 ;  /* 0x0000003c04dc723c */ /* 0x040fe2000004182c */
[----:B------:R-:W1:Y:S07]  /*4210*/  LDSM.16.MT88.4 R44, [R224+0x3800] ;  /* 0x00380000e02c783b */ /* 0x000e6e0000004200 */
[C---:B------:R-:W-:Y:S08]  /*4220*/  HMMA.16816.F32.BF16 R212, R4.reuse, R36, R20 ;  /* 0x0000002404d4723c */ /* 0x040ff00000041814 */
[C---:B------:R-:W-:Y:S01]  /*4230*/  HMMA.16816.F32.BF16 R144, R4.reuse, R38, R16 ;  /* 0x000000260490723c */ /* 0x040fe20000041810 */
[----:B------:R-:W2:Y:S07]  /*4240*/  LDSM.16.MT88.4 R36, [R227+0x3000] ;  /* 0x00300000e324783b */ /* 0x000eae0000004200 */
[C---:B------:R-:W-:Y:S01]  /*4250*/  HMMA.16816.F32.BF16 R164, R4.reuse, R62, R32 ;  /* 0x0000003e04a4723c */ /* 0x040fe20000041820 */
[----:B------:R-:W3:Y:S04]  /*4260*/  LDSM.16.MT88.4 R60, [R228+0x3800] ;  /* 0x00380000e43c783b */ /* 0x000ee80000004200 */
[----:B------:R-:W-:Y:S03]  /*4270*/  LDSM.16.MT88.4 R32, [R230+0x3800] ;  /* 0x00380000e620783b */ /* 0x000fe60000004200 */
[C---:B------:R-:W-:Y:S01]  /*4280*/  HMMA.16816.F32.BF16 R216, R4.reuse, R40, R28 ;  /* 0x0000002804d8723c */ /* 0x040fe2000004181c */
[----:B------:R-:W-:Y:S07]  /*4290*/  LDSM.16.MT88.4 R28, [R227+0x3800] ;  /* 0x00380000e31c783b */ /* 0x000fee0000004200 */
[----:B------:R-:W-:Y:S01]  /*42a0*/  HMMA.16816.F32.BF16 R152, R4, R42, R24 ;  /* 0x0000002a0498723c */ /* 0x000fe20000041818 */
[----:B------:R-:W4:Y:S07]  /*42b0*/  LDSM.16.MT88.4 R40, [R230+0x3000] ;  /* 0x00300000e628783b */ /* 0x000f2e0000004200 */
[C---:B------:R-:W-:Y:S08]  /*42c0*/  HMMA.16816.F32.BF16 R20, R8.reuse, R48, RZ ;  /* 0x000000300814723c */ /* 0x040ff000000418ff */
[----:B------:R-:W-:Y:S08]  /*42d0*/  HMMA.16816.F32.BF16 R16, R8, R50, RZ ;  /* 0x000000320810723c */ /* 0x000ff000000418ff */
[----:B------:R-:W-:Y:S07]  /*42e0*/  HMMA.16816.F32.BF16 R208, R4, R68, R12 ;  /* 0x0000004404d0723c */ /* 0x000fee000004180c */
[----:B------:R-:W-:Y:S01]  /*42f0*/  IMAD.MOV.U32 R69, RZ, RZ, R85 ;  /* 0x000000ffff457224 */ /* 0x000fe200078e0055 */
[----:B------:R-:W-:Y:S01]  /*4300*/  HMMA.16816.F32.BF16 R12, R8, R80, RZ ;  /* 0x00000050080c723c */ /* 0x000fe200000418ff */
[----:B------:R-:W-:-:S07]  /*4310*/  IMAD.MOV.U32 R68, RZ, RZ, R84 ;  /* 0x000000ffff447224 */ /* 0x000fce00078e0054 */
[----:B------:R-:W-:Y:S08]  /*4320*/  HMMA.16816.F32.BF16 R24, R8, R58, RZ ;  /* 0x0000003a0818723c */ /* 0x000ff000000418ff */
[C---:B-1----:R-:W-:Y:S07]  /*4330*/  HMMA.16816.F32.BF16 R136, R4.reuse, R44, R20 ;  /* 0x0000002c0488723c */ /* 0x042fee0000041814 */
[----:B------:R-:W-:Y:S01]  /*4340*/  IMAD.MOV.U32 R45, RZ, RZ, R107 ;  /* 0x000000ffff2d7224 */ /* 0x000fe200078e006b */
[----:B------:R-:W-:Y:S01]  /*4350*/  HMMA.16816.F32.BF16 R56, R4, R46, R16 ;  /* 0x0000002e0438723c */ /* 0x000fe20000041810 */
[----:B------:R-:W-:-:S06]  /*4360*/  IMAD.MOV.U32 R44, RZ, RZ, R106 ;  /* 0x000000ffff2c7224 */ /* 0x000fcc00078e006a */
[----:B------:R-:W-:Y:S01]  /*4370*/  IMAD.MOV.U32 R47, RZ, RZ, R105 ;  /* 0x000000ffff2f7224 */ /* 0x000fe200078e0069 */
[----:B--2---:R-:W-:Y:S01]  /*4380*/  HMMA.16816.F32.BF16 R20, R8, R36, RZ ;  /* 0x000000240814723c */ /* 0x004fe200000418ff */
[----:B------:R-:W-:-:S07]  /*4390*/  IMAD.MOV.U32 R46, RZ, RZ, R104 ;  /* 0x000000ffff2e7224 */ /* 0x000fce00078e0068 */
[----:B------:R-:W-:Y:S01]  /*43a0*/  HMMA.16816.F32.BF16 R16, R8, R38, RZ ;  /* 0x000000260810723c */ /* 0x000fe200000418ff */
[----:B------:R-:W1:Y:S07]  /*43b0*/  LDSM.16.MT88.4 R36, [R224+0x6000] ;  /* 0x00600000e024783b */ /* 0x000e6e0000004200 */
[----:B---3--:R-:W-:Y:S07]  /*43c0*/  HMMA.16816.F32.BF16 R132, R4, R60, R12 ;  /* 0x0000003c0484723c */ /* 0x008fee000004180c */
[----:B------:R-:W-:Y:S01]  /*43d0*/  IMAD.MOV.U32 R61, RZ, RZ, R114 ;  /* 0x000000ffff3d7224 */ /* 0x000fe200078e0072 */
[----:B----4-:R-:W-:Y:S01]  /*43e0*/  HMMA.16816.F32.BF16 R12, R8, R40, RZ ;  /* 0x00000028080c723c */ /* 0x010fe200000418ff */
[----:B------:R-:W-:-:S06]  /*43f0*/  IMAD.MOV.U32 R60, RZ, RZ, R113 ;  /* 0x000000ffff3c7224 */ /* 0x000fcc00078e0071 */
[----:B------:R-:W-:Y:S01]  /*4400*/  IMAD.MOV.U32 R40, RZ, RZ, R111 ;  /* 0x000000ffff287224 */ /* 0x000fe200078e006f */
[----:B------:R-:W-:Y:S01]  /*4410*/  HMMA.16816.F32.BF16 R124, R4, R28, R20 ;  /* 0x0000001c047c723c */ /* 0x000fe20000041814 */
[----:B------:R-:W2:Y:S01]  /*4420*/  LDSM.16.MT88.4 R20, [R224+0x6800] ;  /* 0x00680000e014783b */ /* 0x000ea20000004200 */
[----:B------:R-:W-:-:S06]  /*4430*/  IMAD.MOV.U32 R41, RZ, RZ, R112 ;  /* 0x000000ffff297224 */ /* 0x000fcc00078e0070 */
[C---:B------:R-:W-:Y:S08]  /*4440*/  HMMA.16816.F32.BF16 R128, R4.reuse, R70, R24 ;  /* 0x000000460480723c */ /* 0x040ff00000041818 */
[----:B------:R-:W-:Y:S07]  /*4450*/  HMMA.16816.F32.BF16 R148, R4, R32, R12 ;  /* 0x000000200494723c */ /* 0x000fee000004180c */
[----:B------:R-:W-:Y:S01]  /*4460*/  IMAD.MOV.U32 R33, RZ, RZ, R108 ;  /* 0x000000ffff217224 */ /* 0x000fe200078e006c */
[----:B-1----:R-:W-:Y:S01]  /*4470*/  HMMA.16816.F32.BF16 R12, R8, R36, RZ ;  /* 0x00000024080c723c */ /* 0x002fe200000418ff */
[----:B------:R-:W-:-:S06]  /*4480*/  IMAD.MOV.U32 R32, RZ, RZ, R99 ;  /* 0x000000ffff207224 */ /* 0x000fcc00078e0063 */
[----:B------:R-:W-:Y:S01]  /*4490*/  IMAD.MOV.U32 R37, RZ, RZ, R95 ;  /* 0x000000ffff257224 */ /* 0x000fe200078e005f */
[----:B------:R-:W-:Y:S01]  /*44a0*/  HMMA.16816.F32.BF16 R24, R8, R82, RZ ;  /* 0x000000520818723c */ /* 0x000fe200000418ff */
[----:B------:R-:W-:-:S07]  /*44b0*/  IMAD.MOV.U32 R36, RZ, RZ, R94 ;  /* 0x000000ffff247224 */ /* 0x000fce00078e005e */
[C---:B------:R-:W-:Y:S08]  /*44c0*/  HMMA.16816.F32.BF16 R80, R4.reuse, R30, R16 ;  /* 0x0000001e0450723c */ /* 0x040ff00000041810 */
[C---:B--2---:R-:W-:Y:S08]  /*44d0*/  HMMA.16816.F32.BF16 R116, R4.reuse, R20, R12 ;  /* 0x000000140474723c */ /* 0x044ff0000004180c */
[----:B------:R-:W-:Y:S01]  /*44e0*/  HMMA.16816.F32.BF16 R120, R4, R62, R24 ;  /* 0x0000003e0478723c */ /* 0x000fe20000041818 */
[----:B------:R-:W1:Y:S06]  /*44f0*/  LDSM.16.MT88.4 R24, [R228+0x6000] ;  /* 0x00600000e418783b */ /* 0x000e6c0000004200 */
[----:B------:R-:W-:Y:S01]  /*4500*/  IMAD.MOV.U32 R63, RZ, RZ, R110 ;  /* 0x000000ffff3f7224 */ /* 0x000fe200078e006e */
[----:B------:R-:W-:Y:S01]  /*4510*/  HMMA.16816.F32.BF16 R12, R8, R38, RZ ;  /* 0x00000026080c723c */ /* 0x000fe200000418ff */
[----:B------:R-:W-:-:S06]  /*4520*/  IMAD.MOV.U32 R62, RZ, RZ, R109 ;  /* 0x000000ffff3e7224 */ /* 0x000fcc00078e006d */
[----:B------:R-:W-:Y:S01]  /*4530*/  IMAD.MOV.U32 R39, RZ, RZ, R86 ;  /* 0x000000ffff277224 */ /* 0x000fe200078e0056 */
[----:B------:R-:W-:Y:S07]  /*4540*/  HMMA.16816.F32.BF16 R16, R8, R42, RZ ;  /* 0x0000002a0810723c */ /* 0x000fee00000418ff */
[----:B------:R-:W-:Y:S02]  /*4550*/  IMAD.MOV.U32 R43, RZ, RZ, R98 ;  /* 0x000000ffff2b7224 */ /* 0x000fe400078e0062 */
[----:B------:R-:W-:-:S07]  /*4560*/  IMAD.MOV.U32 R42, RZ, RZ, R96 ;  /* 0x000000ffff2a7224 */ /* 0x000fce00078e0060 */
[C---:B------:R-:W-:Y:S01]  /*4570*/  HMMA.16816.F32.BF16 R108, R4.reuse, R22, R12 ;  /* 0x00000016046c723c */ /* 0x040fe2000004180c */
[----:B------:R-:W2:Y:S06]  /*4580*/  LDSM.16.MT88.4 R20, [R228+0x6800] ;  /* 0x00680000e414783b */ /* 0x000eac0000004200 */
[----:B------:R-:W-:Y:S01]  /*4590*/  FADD.FTZ R12, R73, R3 ;  /* 0x00000003490c7221 */ /* 0x000fe20000010000 */
[----:B------:R-:W-:Y:S07]  /*45a0*/  HMMA.16816.F32.BF16 R112, R4, R34, R16 ;  /* 0x000000220470723c */ /* 0x000fee0000041810 */
[----:B------:R-:W-:-:S02]  /*45b0*/  FADD.FTZ R16, R53, R52 ;  /* 0x0000003435107221 */ /* 0x000fc40000010000 */
[----:B------:R-:W-:Y:S02]  /*45c0*/  IMAD.MOV.U32 R34, RZ, RZ, R97 ;  /* 0x000000ffff227224 */ /* 0x000fe400078e0061 */
[----:B------:R-:W-:Y:S02]  /*45d0*/  FADD.FTZ R3, R54, R16 ;  /* 0x0000001036037221 */ /* 0x000fe40000010000 */
[----:B------:R-:W-:Y:S02]  /*45e0*/  FADD.FTZ R16, R74, R12 ;  /* 0x0000000c4a107221 */ /* 0x000fe40000010000 */
[----:B-1----:R-:W-:Y:S01]  /*45f0*/  HMMA.16816.F32.BF16 R12, R8, R24, RZ ;  /* 0x00000018080c723c */ /* 0x002fe200000418ff */
[----:B------:R-:W-:Y:S02]  /*4600*/  IMAD.MOV.U32 R35, RZ, RZ, R93 ;  /* 0x000000ffff237224 */ /* 0x000fe400078e005d */
[----:B------:R-:W-:-:S04]  /*4610*/  FADD.FTZ R3, R55, R3 ;  /* 0x0000000337037221 */ /* 0x000fc80000010000 */
[----:B------:R-:W-:-:S04]  /*4620*/  FADD.FTZ R3, R65, R3 ;  /* 0x0000000341037221 */ /* 0x000fc80000010000 */
[----:B------:R-:W-:Y:S11]  /*4630*/  FADD.FTZ R3, R64, R3 ;  /* 0x0000000340037221 */ /* 0x000ff60000010000 */
[----:B------:R-:W-:Y:S02]  /*4640*/  @!UPT UIADD3 URZ, URZ, URZ, URZ ;  /* 0x0000003f3f3ff290 */ /* 0x000fe4000fffe03f */
[----:B--2---:R-:W-:Y:S07]  /*4650*/  HMMA.16816.F32.BF16 R104, R4, R20, R12 ;  /* 0x000000140468723c */ /* 0x004fee000004180c */
[----:B------:R-:W-:Y:S02]  /*4660*/  FADD.FTZ R12, R76, R16 ;  /* 0x000000104c0c7221 */ /* 0x000fe40000010000 */
[----:B------:R-:W-:Y:S02]  /*4670*/  FADD.FTZ R21, R72, R3 ;  /* 0x0000000348157221 */ /* 0x000fe40000010000 */
[----:B------:R-:W-:-:S02]  /*4680*/  FADD.FTZ R16, R75, R12 ;  /* 0x0000000c4b107221 */ /* 0x000fc40000010000 */
[----:B------:R-:W-:Y:S01]  /*4690*/  HMMA.16816.F32.BF16 R12, R8, R26, RZ ;  /* 0x0000001a080c723c */ /* 0x000fe200000418ff */
[----:B------:R-:W1:Y:S01]  /*46a0*/  LDSM.16.MT88.4 R24, [R227+0x6000] ;  /* 0x00600000e318783b */ /* 0x000e620000004200 */
[----:B------:R-:W-:Y:S11]  /*46b0*/  FFMA.FTZ R3, R89, c[0x0][0x2d0], -R0 ;  /* 0x0000b40059037a23 */ /* 0x000ff60000010800 */
[----:B------:R-:W-:Y:S11]  /*46c0*/  @!UPT UIADD3 URZ, URZ, URZ, URZ ;  /* 0x0000003f3f3ff290 */ /* 0x000ff6000fffe03f */
[----:B------:R-:W-:Y:S07]  /*46d0*/  HMMA.16816.F32.BF16 R96, R4, R22, R12 ;  /* 0x000000160460723c */ /* 0x000fee000004180c */
[----:B------:R-:W-:Y:S02]  /*46e0*/  FADD.FTZ R22, R77, R16 ;  /* 0x000000104d167221 */ /* 0x000fe40000010000 */
[----:B------:R-:W2:Y:S01]  /*46f0*/  LDSM.16.MT88.4 R16, [R227+0x6800] ;  /* 0x00680000e310783b */ /* 0x000ea20000004200 */
[----:B------:R-:W-:Y:S01]  /*4700*/  IMAD.MOV.U32 R23, RZ, RZ, R67 ;  /* 0x000000ffff177224 */ /* 0x000fe200078e0043 */
[----:B-1----:R-:W-:Y:S11]  /*4710*/  HMMA.16816.F32.BF16 R12, R8, R24, RZ ;  /* 0x00000018080c723c */ /* 0x002ff600000418ff */
[----:B------:R-:W-:Y:S11]  /*4720*/  @!UPT UIADD3 URZ, URZ, URZ, URZ ;  /* 0x0000003f3f3ff290 */ /* 0x000ff6000fffe03f */
[----:B------:R-:W-:Y:S02]  /*4730*/  @!UPT UIADD3 URZ, URZ, URZ, URZ ;  /* 0x0000003f3f3ff290 */ /* 0x000fe4000fffe03f */
[----:B--2---:R-:W-:Y:S08]  /*4740*/  HMMA.16816.F32.BF16 R92, R4, R16, R12 ;  /* 0x00000010045c723c */ /* 0x004ff0000004180c */
[----:B------:R-:W-:Y:S11]  /*4750*/  HMMA.16816.F32.BF16 R12, R8, R26, RZ ;  /* 0x0000001a080c723c */ /* 0x000ff600000418ff */
[----:B------:R-:W-:Y:S11]  /*4760*/  @!UPT UIADD3 URZ, URZ, URZ, URZ ;  /* 0x0000003f3f3ff290 */ /* 0x000ff6000fffe03f */
[----:B------:R-:W-:Y:S02]  /*4770*/  @!UPT UIADD3 URZ, URZ, URZ, URZ ;  /* 0x0000003f3f3ff290 */ /* 0x000fe4000fffe03f */
[----:B------:R-:W-:Y:S01]  /*4780*/  HMMA.16816.F32.BF16 R84, R4, R18, R12 ;  /* 0x000000120454723c */ /* 0x000fe2000004180c */
[----:B------:R-:W1:Y:S07]  /*4790*/  LDSM.16.MT88.4 R12, [R230+0x6000] ;  /* 0x00600000e60c783b */ /* 0x000e6e0000004200 */
[C---:B-1----:R-:W-:Y:S08]  /*47a0*/  HMMA.16816.F32.BF16 R16, R8.reuse, R12, RZ ;  /* 0x0000000c0810723c */ /* 0x042ff000000418ff */
[----:B------:R-:W-:Y:S01]  /*47b0*/  HMMA.16816.F32.BF16 R8, R8, R14, RZ ;  /* 0x0000000e0808723c */ /* 0x000fe200000418ff */
[----:B------:R-:W1:Y:S11]  /*47c0*/  LDSM.16.MT88.4 R12, [R230+0x6800] ;  /* 0x00680000e60c783b */ /* 0x000e760000004200 */
[----:B------:R-:W-:Y:S04]  /*47d0*/  @!UPT UIADD3 URZ, URZ, URZ, URZ ;  /* 0x0000003f3f3ff290 */ /* 0x000fe8000fffe03f */
[C---:B-1----:R-:W-:Y:S01]  /*47e0*/  HMMA.16816.F32.BF16 R28, R4.reuse, R12, R16 ;  /* 0x0000000c041c723c */ /* 0x042fe20000041810 */
[----:B------:R1:W-:Y:S07]  /*47f0*/  MUFU.EX2 R13, R3 ;  /* 0x00000003000d7308 */ /* 0x0003ee0000000800 */
[----:B------:R-:W-:Y:S01]  /*4800*/  HMMA.16816.F32.BF16 R24, R4, R14, R8 ;  /* 0x0000000e0418723c */ /* 0x000fe20000041808 */
[----:B------:R-:W2:Y:S06]  /*4810*/  LDSM.16.MT88.4 R8, [R224+0x1000] ;  /* 0x00100000e008783b */ /* 0x000eac0000004200 */
[----:B------:R-:W-:-:S02]  /*4820*/  IMAD.MOV.U32 R15, RZ, RZ, R61 ;  /* 0x000000ffff0f7224 */ /* 0x000fc400078e003d */
[----:B-1----:R-:W-:-:S04]  /*4830*/  FFMA.FTZ R3, R88, c[0x0][0x2d0], -R0 ;  /* 0x0000b40058037a23 */ /* 0x002fc80000010800 */
[----:B------:R1:W3:Y:S02]  /*4840*/  MUFU.EX2 R17, R3 ;  /* 0x0000000300117308 */ /* 0x0002e40000000800 */
[----:B-1----:R-:W-:Y:S01]  /*4850*/  FFMA.FTZ R3, R79, c[0x0][0x2d0], -R0 ;  /* 0x0000b4004f037a23 */ /* 0x002fe20000010800 */
[----:B---3--:R-:W-:-:S05]  /*4860*/  F2FP.BF16.PACK_AB R4, R17, R13 ;  /* 0x0000000d1104723e */ /* 0x008fca00000010ff */
[----:B------:R1:W-:Y:S02]  /*4870*/  MUFU.EX2 R16, R3 ;  /* 0x0000000300107308 */ /* 0x0003e40000000800 */
[----:B-1----:R-:W-:-:S06]  /*4880*/  FFMA.FTZ R3, R78, c[0x0][0x2d0], -R0 ;  /* 0x0000b4004e037a23 */ /* 0x002fcc0000010800 */
        /* <DEDUP_REMOVED lines=10> */
[----:B------:R-:W1:Y:S02]  /*4930*/  MUFU.EX2 R19, R3 ;  /* 0x0000000300137308 */ /* 0x000e640000000800 */
[----:B-1----:R-:W-:Y:S01]  /*4940*/  F2FP.BF16.PACK_AB R7, R19, R18 ;  /* 0x000000121307723e */ /* 0x002fe200000010ff */
[----:B------:R-:W-:-:S04]  /*4950*/  IMAD.MOV.U32 R3, RZ, RZ, R40 ;  /* 0x000000ffff037224 */ /* 0x000fc800078e0028 */
[----:B------:R-:W-:Y:S02]  /*4960*/  FFMA.FTZ R3, R3, c[0x0][0x2d0], -R0 ;  /* 0x0000b40003037a23 */ /* 0x000fe40000010800 */
[C---:B--2---:R-:W-:Y:S07]  /*4970*/  HMMA.16816.F32.BF16 R76, R4.reuse, R8, R220 ;  /* 0x00000008044c723c */ /* 0x044fee00000418dc */
[----:B------:R-:W-:Y:S01]  /*4980*/  IMAD.MOV.U32 R221, RZ, RZ, R42 ;  /* 0x000000ffffdd7224 */ /* 0x000fe200078e002a */
[----:B------:R-:W-:Y:S01]  /*4990*/  HMMA.16816.F32.BF16 R52, R4, R10, R164 ;  /* 0x0000000a0434723c */ /* 0x000fe200000418a4 */
[----:B------:R-:W1:Y:S01]  /*49a0*/  LDSM.16.MT88.4 R8, [R228+0x1000] ;  /* 0x00100000e408783b */ /* 0x000e620000004200 */
[----:B------:R-:W-:-:S02]  /*49b0*/  IMAD.MOV.U32 R220, RZ, RZ, R43 ;  /* 0x000000ffffdc7224 */ /* 0x000fc400078e002b */
[----:B------:R-:W-:Y:S02]  /*49c0*/  IMAD.MOV.U32 R223, RZ, RZ, R36 ;  /* 0x000000ffffdf7224 */ /* 0x000fe400078e0024 */
[----:B------:R-:W-:Y:S02]  /*49d0*/  IMAD.MOV.U32 R222, RZ, RZ, R37 ;  /* 0x000000ffffde7224 */ /* 0x000fe400078e0025 */
[----:B------:R-:W-:Y:S02]  /*49e0*/  IMAD.MOV.U32 R165, RZ, RZ, R68 ;  /* 0x000000ffffa57224 */ /* 0x000fe400078e0044 */
[----:B------:R-:W-:Y:S02]  /*49f0*/  IMAD.MOV.U32 R164, RZ, RZ, R69 ;  /* 0x000000ffffa47224 */ /* 0x000fe400078e0045 */
[----:B------:R-:W-:Y:S02]  /*4a00*/  IMAD.MOV.U32 R166, RZ, RZ, R41 ;  /* 0x000000ffffa67224 */ /* 0x000fe400078e0029 */
[----:B------:R-:W-:-:S02]  /*4a10*/  IMAD.MOV.U32 R167, RZ, RZ, R60 ;  /* 0x000000ffffa77224 */ /* 0x000fc400078e003c */
[--C-:B------:R-:W-:Y:S02]  /*4a20*/  FFMA.FTZ R220, R220, c[0x0][0x2d0], -R0.reuse ;  /* 0x0000b400dcdc7a23 */ /* 0x100fe40000010800 */
[--C-:B------:R-:W-:Y:S02]  /*4a30*/  FFMA.FTZ R221, R221, c[0x0][0x2d0], -R0.reuse ;  /* 0x0000b400dddd7a23 */ /* 0x100fe40000010800 */
[--C-:B------:R-:W-:Y:S02]  /*4a40*/  FFMA.FTZ R222, R222, c[0x0][0x2d0], -R0.reuse ;  /* 0x0000b400dede7a23 */ /* 0x100fe40000010800 */
[----:B------:R-:W-:Y:S01]  /*4a50*/  FFMA.FTZ R223, R223, c[0x0][0x2d0], -R0 ;  /* 0x0000b400dfdf7a23 */ /* 0x000fe20000010800 */
[C---:B-1----:R-:W-:Y:S07]  /*4a60*/  HMMA.16816.F32.BF16 R72, R4.reuse, R8, R216 ;  /* 0x000000080448723c */ /* 0x042fee00000418d8 */
        /* <DEDUP_REMOVED lines=9> */
[----:B------:R-:W-:Y:S01]  /*4b00*/  IMAD.MOV.U32 R155, RZ, RZ, R32 ;  /* 0x000000ffff9b7224 */ /* 0x000fe200078e0020 */
        /* <DEDUP_REMOVED lines=8> */
[----:B------:R2:W-:Y:S01]  /*4b90*/  MUFU.EX2 R15, R3 ;  /* 0x00000003000f7308 */ /* 0x0005e20000000800 */
[C---:B-1----:R-:W-:Y:S07]  /*4ba0*/  HMMA.16816.F32.BF16 R64, R4.reuse, R8, R208 ;  /* 0x000000080440723c */ /* 0x042fee00000418d0 */
[----:B------:R-:W-:Y:S01]  /*4bb0*/  IMAD.MOV.U32 R211, RZ, RZ, R33 ;  /* 0x000000ffffd37224 */ /* 0x000fe200078e0021 */
[----:B------:R-:W-:Y:S01]  /*4bc0*/  HMMA.16816.F32.BF16 R40, R4, R10, R128 ;  /* 0x0000000a0428723c */ /* 0x000fe20000041880 */
[----:B------:R-:W1:Y:S01]  /*4bd0*/  LDSM.16.MT88.4 R8, [R224+0x4000] ;  /* 0x00400000e008783b */ /* 0x000e620000004200 */
[----:B------:R-:W-:-:S02]  /*4be0*/  IMAD.MOV.U32 R210, RZ, RZ, R103 ;  /* 0x000000ffffd27224 */ /* 0x000fc400078e0067 */
[----:B------:R-:W-:-:S04]  /*4bf0*/  IMAD.MOV.U32 R209, RZ, RZ, R102 ;  /* 0x000000ffffd17224 */ /* 0x000fc800078e0066 */
[----:B--2---:R-:W-:Y:S01]  /*4c00*/  FFMA.FTZ R3, R209, c[0x0][0x2d0], -R0 ;  /* 0x0000b400d1037a23 */ /* 0x004fe20000010800 */
[C---:B-1----:R-:W-:Y:S08]  /*4c10*/  HMMA.16816.F32.BF16 R60, R4.reuse, R8, R136 ;  /* 0x00000008043c723c */ /* 0x042ff00000041888 */
[C---:B------:R-:W-:Y:S01]  /*4c20*/  HMMA.16816.F32.BF16 R32, R4.reuse, R10, R56 ;  /* 0x0000000a0420723c */ /* 0x040fe20000041838 */
[----:B------:R-:W1:Y:S07]  /*4c30*/  LDSM.16.MT88.4 R8, [R228+0x4000] ;  /* 0x00400000e408783b */ /* 0x000e6e0000004200 */
        /* <DEDUP_REMOVED lines=19> */
[----:B------:R-:W-:Y:S01]  /*4d70*/  HMMA.16816.F32.BF16 R28, R4, R10, R24 ;  /* 0x0000000a041c723c */ /* 0x000fe20000041818 */
[----:B------:R1:W2:Y:S01]  /*4d80*/  MUFU.EX2 R26, R3 ;  /* 0x00000003001a7308 */ /* 0x0002a20000000800 */
[----:B------:R-:W3:Y:S05]  /*4d90*/  LDSM.16.MT88.4 R8, [R224+0x1800] ;  /* 0x00180000e008783b */ /* 0x000eea0000004200 */
[----:B------:R-:W-:-:S02]  /*4da0*/  FFMA.FTZ R4, R212, c[0x0][0x2d0], -R2 ;  /* 0x0000b400d4047a23 */ /* 0x000fc40000010802 */
[----:B------:R-:W-:Y:S02]  /*4db0*/  FADD.FTZ R5, R142, R21 ;  /* 0x000000158e057221 */ /* 0x000fe40000010000 */
[----:B------:R4:W-:Y:S01]  /*4dc0*/  MUFU.EX2 R25, R4 ;  /* 0x0000000400197308 */ /* 0x0009e20000000800 */
[--C-:B------:R-:W-:Y:S02]  /*4dd0*/  FFMA.FTZ R21, R155, c[0x0][0x2d0], -R0.reuse ;  /* 0x0000b4009b157a23 */ /* 0x100fe40000010800 */
[----:B------:R-:W-:Y:S02]  /*4de0*/  FADD.FTZ R5, R12, R5 ;  /* 0x000000050c057221 */ /* 0x000fe40000010000 */
[--C-:B------:R-:W-:Y:S02]  /*4df0*/  FFMA.FTZ R12, R152, c[0x0][0x2d0], -R0.reuse ;  /* 0x0000b400980c7a23 */ /* 0x100fe40000010800 */
[----:B-1----:R-:W-:Y:S02]  /*4e00*/  FFMA.FTZ R3, R210, c[0x0][0x2d0], -R0 ;  /* 0x0000b400d2037a23 */ /* 0x002fe40000010800 */
[----:B------:R-:W-:-:S02]  /*4e10*/  IMAD.MOV.U32 R142, RZ, RZ, R216 ;  /* 0x000000ffff8e7224 */ /* 0x000fc400078e00d8 */
[----:B------:R1:W-:Y:S01]  /*4e20*/  MUFU.EX2 R86, R3 ;  /* 0x0000000300567308 */ /* 0x0003e20000000800 */
[----:B------:R-:W-:Y:S02]  /*4e30*/  IMAD.MOV.U32 R27, RZ, RZ, R219 ;  /* 0x000000ffff1b7224 */ /* 0x000fe400078e00db */
[--C-:B----4-:R-:W-:Y:S02]  /*4e40*/  FFMA.FTZ R4, R215, c[0x0][0x2d0], -R2.reuse ;  /* 0x0000b400d7047a23 */ /* 0x110fe40000010802 */
[----:B------:R-:W-:-:S03]  /*4e50*/  FFMA.FTZ R27, R27, c[0x0][0x2d0], -R2 ;  /* 0x0000b4001b1b7a23 */ /* 0x000fc60000010802 */
[----:B------:R2:W-:Y:S01]  /*4e60*/  MUFU.EX2 R84, R4 ;  /* 0x0000000400547308 */ /* 0x0005e20000000800 */
[----:B-1----:R-:W-:-:S07]  /*4e70*/  FFMA.FTZ R3, R211, c[0x0][0x2d0], -R0 ;  /* 0x0000b400d3037a23 */ /* 0x002fce0000010800 */
[----:B------:R1:W4:Y:S01]  /*4e80*/  MUFU.EX2 R87, R3 ;  /* 0x0000000300577308 */ /* 0x0003220000000800 */
[----:B--2---:R-:W-:Y:S01]  /*4e90*/  F2FP.BF16.PACK_AB R4, R26, R15 ;  /* 0x0000000f1a04723e */ /* 0x004fe200000010ff */
[----:B-1----:R-:W-:Y:S02]  /*4ea0*/  FADD.FTZ R3, R143, R22 ;  /* 0x000000168f037221 */ /* 0x002fe40000010000 */
[----:B------:R-:W-:Y:S02]  /*4eb0*/  IMAD.MOV.U32 R22, RZ, RZ, R217 ;  /* 0x000000ffff167224 */ /* 0x000fe400078e00d9 */
[----:B------:R-:W-:Y:S02]  /*4ec0*/  FADD.FTZ R6, R13, R3 ;  /* 0x000000030d067221 */ /* 0x000fe40000010000 */
[----:B------:R-:W-:Y:S02]  /*4ed0*/  FFMA.FTZ R3, R213, c[0x0][0x2d0], -R2 ;  /* 0x0000b400d5037a23 */ /* 0x000fe40000010802 */
[----:B------:R-:W-:-:S02]  /*4ee0*/  FFMA.FTZ R13, R153, c[0x0][0x2d0], -R0 ;  /* 0x0000b400990d7a23 */ /* 0x000fc40000010800 */
[----:B------:R1:W-:Y:S01]  /*4ef0*/  MUFU.EX2 R24, R3 ;  /* 0x0000000300187308 */ /* 0x0003e20000000800 */
[----:B------:R-:W-:Y:S02]  /*4f00*/  IMAD.MOV.U32 R143, RZ, RZ, R218 ;  /* 0x000000ffff8f7224 */ /* 0x000fe400078e00da */
[----:B-1----:R-:W-:-:S05]  /*4f10*/  FFMA.FTZ R3, R214, c[0x0][0x2d0], -R2 ;  /* 0x0000b400d6037a23 */ /* 0x002fca0000010802 */
[----:B------:R1:W2:Y:S02]  /*4f20*/  MUFU.EX2 R85, R3 ;  /* 0x0000000300557308 */ /* 0x0002a40000000800 */
[----:B-1----:R-:W-:Y:S01]  /*4f30*/  FADD.FTZ R3, R17, R6 ;  /* 0x0000000611037221 */ /* 0x002fe20000010000 */
[----:B----4-:R-:W-:Y:S01]  /*4f40*/  F2FP.BF16.PACK_AB R6, R87, R86 ;  /* 0x000000565706723e */ /* 0x010fe200000010ff */
[----:B------:R-:W-:Y:S01]  /*4f50*/  FFMA.FTZ R17, R154, c[0x0][0x2d0], -R0 ;  /* 0x0000b4009a117a23 */ /* 0x000fe20000010800 */
[----:B--2---:R-:W-:Y:S01]  /*4f60*/  F2FP.BF16.PACK_AB R7, R84, R85 ;  /* 0x000000555407723e */ /* 0x004fe200000010ff */
[----:B------:R-:W-:Y:S01]  /*4f70*/  FADD.FTZ R0, R14, R5 ;  /* 0x000000050e007221 */ /* 0x000fe20000010000 */
[----:B------:R-:W-:Y:S01]  /*4f80*/  F2FP.BF16.PACK_AB R5, R24, R25 ;  /* 0x000000191805723e */ /* 0x000fe200000010ff */
[----:B------:R-:W-:Y:S02]  /*4f90*/  FADD.FTZ R14, R16, R3 ;  /* 0x00000003100e7221 */ /* 0x000fe40000010000 */
[----:B------:R-:W-:-:S02]  /*4fa0*/  IMAD.MOV.U32 R16, RZ, RZ, R164 ;  /* 0x000000ffff107224 */ /* 0x000fc400078e00a4 */
[----:B------:R-:W-:Y:S02]  /*4fb0*/  IMAD.MOV.U32 R3, RZ, RZ, R165 ;  /* 0x000000ffff037224 */ /* 0x000fe400078e00a5 */
[----:B---3--:R-:W-:Y:S02]  /*4fc0*/  HMMA.16816.F32.BF16 R216, R4, R8, R76 ;  /* 0x0000000804d8723c */ /* 0x008fe4000004184c */
[----:B------:R-:W-:-:S06]  /*4fd0*/  FFMA.FTZ R3, R3, c[0x0][0x2d0], -R2 ;  /* 0x0000b40003037a23 */ /* 0x000fcc0000010802 */
[C---:B------:R-:W-:Y:S01]  /*4fe0*/  HMMA.16816.F32.BF16 R212, R4.reuse, R10, R52 ;  /* 0x0000000a04d4723c */ /* 0x040fe20000041834 */
[----:B------:R-:W1:Y:S01]  /*4ff0*/  LDSM.16.MT88.4 R8, [R228+0x1800] ;  /* 0x00180000e408783b */ /* 0x000e620000004200 */
[----:B------:R-:W-:Y:S05]  /*5000*/  MUFU.EX2 R3, R3 ;  /* 0x0000000300037308 */ /* 0x000fea0000000800 */
[----:B------:R-:W-:Y:S02]  /*5010*/  IMAD.MOV.U32 R54, RZ, RZ, R166 ;  /* 0x000000ffff367224 */ /* 0x000fe400078e00a6 */
[----:B------:R-:W-:Y:S01]  /*5020*/  IMAD.MOV.U32 R55, RZ, RZ, R167 ;  /* 0x000000ffff377224 */ /* 0x000fe200078e00a7 */
        /* <DEDUP_REMOVED lines=12> */
[C---:B-1----:R-:W-:Y:S07]  /*50f0*/  HMMA.16816.F32.BF16 R92, R4.reuse, R8, R56 ;  /* 0x00000008045c723c */ /* 0x042fee0000041838 */
[----:B------:R-:W-:Y:S01]  /*5100*/  IMAD.MOV.U32 R59, RZ, RZ, R54 ;  /* 0x000000ffff3b7224 */ /* 0x000fe200078e0036 */
[----:B------:R-:W-:Y:S01]  /*5110*/  HMMA.16816.F32.BF16 R36, R4, R10, R36 ;  /* 0x0000000a0424723c */ /* 0x000fe20000041824 */
[----:B------:R-:W1:Y:S01]  /*5120*/  LDSM.16.MT88.4 R8, [R227+0x4800] ;  /* 0x00480000e308783b */ /* 0x000e620000004200 */
[----:B------:R-:W-:-:S02]  /*5130*/  IMAD.MOV.U32 R58, RZ, RZ, R55 ;  /* 0x000000ffff3a7224 */ /* 0x000fc400078e0037 */
[----:B------:R-:W-:-:S04]  /*5140*/  IMAD.MOV.U32 R57, RZ, RZ, R16 ;  /* 0x000000ffff397224 */ /* 0x000fc800078e0010 */
[C---:B-1----:R-:W-:Y:S08]  /*5150*/  HMMA.16816.F32.BF16 R88, R4.reuse, R8, R88 ;  /* 0x000000080458723c */ /* 0x042ff00000041858 */
[C---:B------:R-:W-:Y:S01]  /*5160*/  HMMA.16816.F32.BF16 R72, R4.reuse, R10, R80 ;  /* 0x0000000a0448723c */ /* 0x040fe20000041850 */
[----:B------:R-:W1:Y:S07]  /*5170*/  LDSM.16.MT88.4 R8, [R230+0x4800] ;  /* 0x00480000e608783b */ /* 0x000e6e0000004200 */
[C---:B-1----:R-:W-:Y:S08]  /*5180*/  HMMA.16816.F32.BF16 R64, R4.reuse, R8, R148 ;  /* 0x000000080440723c */ /* 0x042ff00000041894 */
[C---:B------:R-:W-:Y:S01]  /*5190*/  HMMA.16816.F32.BF16 R52, R4.reuse, R10, R100 ;  /* 0x0000000a0434723c */ /* 0x040fe20000041864 */
[----:B------:R-:W1:Y:S07]  /*51a0*/  LDSM.16.MT88.4 R8, [R224+0x7800] ;  /* 0x00780000e008783b */ /* 0x000e6e0000004200 */
[C---:B-1----:R-:W-:Y:S01]  /*51b0*/  HMMA.16816.F32.BF16 R44, R4.reuse, R8, R144 ;  /* 0x00000008042c723c */ /* 0x042fe20000041890 */
[----:B------:R1:W-:Y:S06]  /*51c0*/  MUFU.EX2 R144, R17 ;  /* 0x0000001100907308 */ /* 0x0003ec0000000800 */
[----:B------:R-:W-:Y:S01]  /*51d0*/  IMAD.MOV.U32 R146, RZ, RZ, R223 ;  /* 0x000000ffff927224 */ /* 0x000fe200078e00df */
[----:B------:R-:W-:Y:S01]  /*51e0*/  HMMA.16816.F32.BF16 R32, R4, R10, R124 ;  /* 0x0000000a0420723c */ /* 0x000fe2000004187c */
[----:B------:R-:W2:Y:S01]  /*51f0*/  LDSM.16.MT88.4 R8, [R228+0x7800] ;  /* 0x00780000e408783b */ /* 0x000ea20000004200 */
[----:B------:R-:W-:Y:S01]  /*5200*/  MUFU.EX2 R145, R21 ;  /* 0x0000001500917308 */ /* 0x000fe20000000800 */
[----:B------:R-:W-:-:S05]  /*5210*/  IMAD.MOV.U32 R147, RZ, RZ, R22 ;  /* 0x000000ffff937224 */ /* 0x000fca00078e0016 */
[C---:B--2---:R-:W-:Y:S07]  /*5220*/  HMMA.16816.F32.BF16 R80, R4.reuse, R8, R136 ;  /* 0x000000080450723c */ /* 0x044fee0000041888 */
[----:B------:R-:W-:Y:S01]  /*5230*/  IMAD.MOV.U32 R139, RZ, RZ, R222 ;  /* 0x000000ffff8b7224 */ /* 0x000fe200078e00de */
[----:B------:R-:W-:Y:S01]  /*5240*/  HMMA.16816.F32.BF16 R68, R4, R10, R120 ;  /* 0x0000000a0444723c */ /* 0x000fe20000041878 */
[----:B------:R-:W2:Y:S01]  /*5250*/  LDSM.16.MT88.4 R8, [R227+0x7800] ;  /* 0x00780000e308783b */ /* 0x000ea20000004200 */
[----:B------:R-:W-:-:S02]  /*5260*/  IMAD.MOV.U32 R138, RZ, RZ, R221 ;  /* 0x000000ffff8a7224 */ /* 0x000fc400078e00dd */
[----:B------:R-:W-:-:S04]  /*5270*/  IMAD.MOV.U32 R137, RZ, RZ, R220 ;  /* 0x000000ffff897224 */ /* 0x000fc800078e00dc */
[C---:B--2---:R-:W-:Y:S08]  /*5280*/  HMMA.16816.F32.BF16 R60, R4.reuse, R8, R132 ;  /* 0x00000008043c723c */ /* 0x044ff00000041884 */
[C---:B------:R-:W-:Y:S01]  /*5290*/  HMMA.16816.F32.BF16 R48, R4.reuse, R10, R116 ;  /* 0x0000000a0430723c */ /* 0x040fe20000041874 */
[----:B------:R-:W2:Y:S07]  /*52a0*/  LDSM.16.MT88.4 R8, [R230+0x7800] ;  /* 0x00780000e608783b */ /* 0x000eae0000004200 */
[C---:B--2---:R-:W-:Y:S01]  /*52b0*/  HMMA.16816.F32.BF16 R40, R4.reuse, R8, R128 ;  /* 0x000000080428723c */ /* 0x044fe20000041880 */
[----:B------:R-:W-:Y:S07]  /*52c0*/  MUFU.EX2 R8, R12 ;  /* 0x0000000c00087308 */ /* 0x000fee0000000800 */
[----:B------:R-:W-:Y:S01]  /*52d0*/  HMMA.16816.F32.BF16 R28, R4, R10, R28 ;  /* 0x0000000a041c723c */ /* 0x000fe2000004181c */
[----:B------:R2:W-:Y:S06]  /*52e0*/  MUFU.EX2 R9, R13 ;  /* 0x0000000d00097308 */ /* 0x0005ec0000000800 */
[----:B------:R-:W-:-:S02]  /*52f0*/  FADD.FTZ R6, R20, R14 ;  /* 0x0000000e14067221 */ /* 0x000fc40000010000 */
[----:B------:R-:W-:Y:S02]  /*5300*/  FADD.FTZ R4, R18, R0 ;  /* 0x0000000012047221 */ /* 0x000fe40000010000 */
[----:B------:R-:W-:Y:S02]  /*5310*/  FADD.FTZ R6, R15, R6 ;  /* 0x000000060f067221 */ /* 0x000fe40000010000 */
[----:B------:R-:W-:Y:S02]  /*5320*/  FADD.FTZ R5, R19, R4 ;  /* 0x0000000413057221 */ /* 0x000fe40000010000 */
[--C-:B------:R-:W-:Y:S01]  /*5330*/  FFMA.FTZ R4, R23, c[0x0][0x2d0], -R2.reuse ;  /* 0x0000b40017047a23 */ /* 0x100fe20000010802 */
[----:B-1----:R-:W-:Y:S01]  /*5340*/  LDSM.16.MT88.4 R16, [R228+0x2000] ;  /* 0x00200000e410783b */ /* 0x002fe20000004200 */
[--C-:B------:R-:W-:Y:S02]  /*5350*/  FFMA.FTZ R0, R142, c[0x0][0x2d0], -R2.reuse ;  /* 0x0000b4008e007a23 */ /* 0x100fe40000010802 */
[----:B------:R1:W-:Y:S01]  /*5360*/  MUFU.EX2 R142, R4 ;  /* 0x00000004008e7308 */ /* 0x0003e20000000800 */
[----:B--2---:R-:W2:Y:S01]  /*5370*/  LDSM.16.MT88.4 R12, [R227+0x2000] ;  /* 0x00200000e30c783b */ /* 0x004ea20000004200 */
[----:B------:R-:W-:-:S02]  /*5380*/  FFMA.FTZ R11, R58, c[0x0][0x2d0], -R2 ;  /* 0x0000b4003a0b7a23 */ /* 0x000fc40000010802 */
[--C-:B------:R-:W-:Y:S01]  /*5390*/  FFMA.FTZ R10, R59, c[0x0][0x2d0], -R2.reuse ;  /* 0x0000b4003b0a7a23 */ /* 0x100fe20000010802 */
[----:B------:R-:W3:Y:S03]  /*53a0*/  LDSM.16.MT88.4 R20, [R224+0x2000] ;  /* 0x00200000e014783b */ /* 0x000ee60000004200 */
[----:B------:R-:W4:Y:S01]  /*53b0*/  MUFU.EX2 R0, R0 ;  /* 0x0000000000007308 */ /* 0x000f220000000800 */
[----:B-1----:R-:W-:-:S07]  /*53c0*/  FFMA.FTZ R4, R143, c[0x0][0x2d0], -R2 ;  /* 0x0000b4008f047a23 */ /* 0x002fce0000010802 */
[----:B------:R1:W5:Y:S02]  /*53d0*/  MUFU.EX2 R143, R4 ;  /* 0x00000004008f7308 */ /* 0x0003640000000800 */
[----:B-1----:R-:W-:Y:S01]  /*53e0*/  FADD.FTZ R4, R25, R5 ;  /* 0x0000000519047221 */ /* 0x002fe20000010000 */
[----:B----4-:R-:W-:Y:S01]  /*53f0*/  F2FP.BF16.PACK_AB R5, R0, R3 ;  /* 0x000000030005723e */ /* 0x010fe200000010ff */
[----:B------:R-:W-:Y:S01]  /*5400*/  FFMA.FTZ R25, R57, c[0x0][0x2d0], -R2 ;  /* 0x0000b40039197a23 */ /* 0x000fe20000010802 */
[----:B-----5:R-:W-:Y:S01]  /*5410*/  F2FP.BF16.PACK_AB R7, R143, R142 ;  /* 0x0000008e8f07723e */ /* 0x020fe200000010ff */
[----:B------:R-:W-:Y:S01]  /*5420*/  FADD.FTZ R2, R26, R6 ;  /* 0x000000061a027221 */ /* 0x000fe20000010000 */
[----:B------:R-:W-:Y:S01]  /*5430*/  F2FP.BF16.PACK_AB R6, R145, R144 ;  /* 0x000000909106723e */ /* 0x000fe200000010ff */
[----:B------:R-:W-:Y:S01]  /*5440*/  FADD.FTZ R24, R24, R4 ;  /* 0x0000000418187221 */ /* 0x000fe20000010000 */
[----:B------:R-:W-:-:S07]  /*5450*/  F2FP.BF16.PACK_AB R4, R9, R8 ;  /* 0x000000080904723e */ /* 0x000fce00000010ff */
[C---:B--2---:R-:W-:Y:S08]  /*5460*/  HMMA.16816.F32.BF16 R116, R4.reuse, R12, R164 ;  /* 0x0000000c0474723c */ /* 0x044ff000000418a4 */
[----:B------:R-:W-:Y:S01]  /*5470*/  HMMA.16816.F32.BF16 R220, R4, R14, R112 ;  /* 0x0000000e04dc723c */ /* 0x000fe20000041870 */
[----:B------:R-:W1:Y:S01]  /*5480*/  LDSM.16.MT88.4 R12, [R228+0x5000] ;  /* 0x00500000e40c783b */ /* 0x000e620000004200 */
[----:B------:R-:W-:-:S03]  /*5490*/  FADD.FTZ R2, R86, R2 ;  /* 0x0000000256027221 */ /* 0x000fc60000010000 */
[----:B------:R-:W-:Y:S03]  /*54a0*/  LDSM.16.MT88.4 R112, [R227+0x2800] ;  /* 0x00280000e370783b */ /* 0x000fe60000004200 */
[C---:B---3--:R-:W-:Y:S08]  /*54b0*/  HMMA.16816.F32.BF16 R56, R4.reuse, R22, R212 ;  /* 0x000000160438723c */ /* 0x048ff000000418d4 */
[----:B------:R-:W-:Y:S01]  /*54c0*/  HMMA.16816.F32.BF16 R148, R4, R20, R216 ;  /* 0x000000140494723c */ /* 0x000fe200000418d8 */
[----:B------:R-:W2:Y:S01]  /*54d0*/  LDSM.16.MT88.4 R20, [R230+0x2000] ;  /* 0x00200000e614783b */ /* 0x000ea20000004200 */
[----:B------:R-:W-:-:S02]  /*54e0*/  IMAD.MOV.U32 R123, RZ, RZ, R116 ;  /* 0x000000ffff7b7224 */ /* 0x000fc400078e0074 */
[----:B------:R-:W-:Y:S02]  /*54f0*/  IMAD.MOV.U32 R122, RZ, RZ, R117 ;  /* 0x000000ffff7a7224 */ /* 0x000fe400078e0075 */
[----:B------:R-:W-:Y:S02]  /*5500*/  IMAD.MOV.U32 R121, RZ, RZ, R118 ;  /* 0x000000ffff797224 */ /* 0x000fe400078e0076 */
[----:B------:R-:W-:Y:S01]  /*5510*/  HMMA.16816.F32.BF16 R100, R4, R16, R208 ;  /* 0x000000100464723c */ /* 0x000fe200000418d0 */
[----:B------:R-:W-:-:S07]  /*5520*/  IMAD.MOV.U32 R120, RZ, RZ, R119 ;  /* 0x000000ffff787224 */ /* 0x000fce00078e0077 */
[C---:B------:R-:W-:Y:S01]  /*5530*/  HMMA.16816.F32.BF16 R76, R4.reuse, R18, R76 ;  /* 0x00000012044c723c */ /* 0x040fe2000004184c */
[----:B------:R-:W3:Y:S07]  /*5540*/  LDSM.16.MT88.4 R16, [R224+0x5000] ;  /* 0x00500000e010783b */ /* 0x000eee0000004200 */
[C---:B-1----:R-:W-:Y:S08]  /*5550*/  HMMA.16816.F32.BF16 R92, R4.reuse, R12, R92 ;  /* 0x0000000c045c723c */ /* 0x042ff0000004185c */
[C---:B------:R-:W-:Y:S01]  /*5560*/  HMMA.16816.F32.BF16 R36, R4.reuse, R14, R36 ;  /* 0x0000000e0424723c */ /* 0x040fe20000041824 */
[----:B------:R-:W1:Y:S07]  /*5570*/  LDSM.16.MT88.4 R12, [R224+0x8000] ;  /* 0x00800000e00c783b */ /* 0x000e6e0000004200 */
[C---:B--2---:R-:W-:Y:S01]  /*5580*/  HMMA.16816.F32.BF16 R116, R4.reuse, R20, R152 ;  /* 0x000000140474723c */ /* 0x044fe20000041898 */
[----:B------:R-:W-:Y:S07]  /*5590*/  LDSM.16.MT88.4 R152, [R224+0x2800] ;  /* 0x00280000e098783b */ /* 0x000fee0000004200 */
[----:B------:R-:W-:Y:S01]  /*55a0*/  HMMA.16816.F32.BF16 R208, R4, R22, R108 ;  /* 0x0000001604d0723c */ /* 0x000fe2000004186c */
[----:B------:R-:W2:Y:S01]  /*55b0*/  LDSM.16.MT88.4 R20, [R227+0x5000] ;  /* 0x00500000e314783b */ /* 0x000ea20000004200 */
[----:B------:R-:W-:-:S05]  /*55c0*/  FADD.FTZ R2, R87, R2 ;  /* 0x0000000257027221 */ /* 0x000fca0000010000 */
[----:B------:R-:W-:Y:S01]  /*55d0*/  IMAD.MOV.U32 R108, RZ, RZ, R123 ;  /* 0x000000ffff6c7224 */ /* 0x000fe200078e007b */
[----:B---3--:R-:W-:Y:S01]  /*55e0*/  HMMA.16816.F32.BF16 R124, R4, R16, R104 ;  /* 0x00000010047c723c */ /* 0x008fe20000041868 */
[----:B------:R-:W-:Y:S01]  /*55f0*/  IMAD.MOV.U32 R109, RZ, RZ, R122 ;  /* 0x000000ffff6d7224 */ /* 0x000fe200078e007a */
[----:B------:R-:W-:Y:S01]  /*5600*/  LDSM.16.MT88.4 R104, [R228+0x2800] ;  /* 0x00280000e468783b */ /* 0x000fe20000004200 */
[----:B------:R-:W-:Y:S02]  /*5610*/  IMAD.MOV.U32 R110, RZ, RZ, R121 ;  /* 0x000000ffff6e7224 */ /* 0x000fe400078e0079 */
[----:B------:R-:W-:-:S03]  /*5620*/  IMAD.MOV.U32 R111, RZ, RZ, R120 ;  /* 0x000000ffff6f7224 */ /* 0x000fc600078e0078 */
[C---:B------:R-:W-:Y:S01]  /*5630*/  HMMA.16816.F32.BF16 R132, R4.reuse, R18, R96 ;  /* 0x000000120484723c */ /* 0x040fe20000041860 */
[----:B------:R-:W3:Y:S07]  /*5640*/  LDSM.16.MT88.4 R16, [R230+0x5000] ;  /* 0x00500000e610783b */ /* 0x000eee0000004200 */
[C---:B-1----:R-:W-:Y:S08]  /*5650*/  HMMA.16816.F32.BF16 R212, R4.reuse, R12, R44 ;  /* 0x0000000c04d4723c */ /* 0x042ff0000004182c */
[C---:B------:R-:W-:Y:S01]  /*5660*/  HMMA.16816.F32.BF16 R164, R4.reuse, R14, R32 ;  /* 0x0000000e04a4723c */ /* 0x040fe20000041820 */
[----:B------:R-:W1:Y:S07]  /*5670*/  LDSM.16.MT88.4 R12, [R230+0x8000] ;  /* 0x00800000e60c783b */ /* 0x000e6e0000004200 */
[C---:B--2---:R-:W-:Y:S08]  /*5680*/  HMMA.16816.F32.BF16 R88, R4.reuse, R20, R88 ;  /* 0x000000140458723c */ /* 0x044ff00000041858 */
[----:B------:R-:W-:Y:S01]  /*5690*/  HMMA.16816.F32.BF16 R72, R4, R22, R72 ;  /* 0x000000160448723c */ /* 0x000fe20000041848 */
[----:B------:R-:W2:Y:S01]  /*56a0*/  LDSM.16.MT88.4 R20, [R228+0x8000] ;  /* 0x00800000e414783b */ /* 0x000ea20000004200 */
[----:B------:R-:W-:-:S03]  /*56b0*/  FADD.FTZ R2, R8, R2 ;  /* 0x0000000208027221 */ /* 0x000fc60000010000 */
[----:B------:R-:W-:Y:S03]  /*56c0*/  LDSM.16.MT88.4 R120, [R230+0x2800] ;  /* 0x00280000e678783b */ /* 0x000fe60000004200 */
[C---:B---3--:R-:W-:Y:S08]  /*56d0*/  HMMA.16816.F32.BF16 R128, R4.reuse, R16, R64 ;  /* 0x000000100480723c */ /* 0x048ff00000041840 */
[C---:B------:R-:W-:Y:S01]  /*56e0*/  HMMA.16816.F32.BF16 R216, R4.reuse, R18, R52 ;  /* 0x0000001204d8723c */ /* 0x040fe20000041834 */
[----:B------:R-:W3:Y:S07]  /*56f0*/  LDSM.16.MT88.4 R16, [R227+0x8000] ;  /* 0x00800000e310783b */ /* 0x000eee0000004200 */
[C---:B-1----:R-:W-:Y:S01]  /*5700*/  HMMA.16816.F32.BF16 R28, R4.reuse, R14, R28 ;  /* 0x0000000e041c723c */ /* 0x042fe2000004181c */
[----:B------:R1:W-:Y:S07]  /*5710*/  MUFU.EX2 R14, R146 ;  /* 0x00000092000e7308 */ /* 0x0003ee0000000800 */
[----:B------:R-:W-:Y:S01]  /*5720*/  IMAD.MOV.U32 R66, RZ, RZ, R128 ;  /* 0x000000ffff427224 */ /* 0x000fe200078e0080 */
[----:B------:R-:W-:Y:S01]  /*5730*/  HMMA.16816.F32.BF16 R40, R4, R12, R40 ;  /* 0x0000000c0428723c */ /* 0x000fe20000041828 */
[----:B------:R-:W-:Y:S01]  /*5740*/  MUFU.EX2 R13, R137 ;  /* 0x00000089000d7308 */ /* 0x000fe20000000800 */
[----:B------:R-:W-:-:S02]  /*5750*/  IMAD.MOV.U32 R65, RZ, RZ, R129 ;  /* 0x000000ffff417224 */ /* 0x000fc400078e0081 */
[----:B------:R-:W-:Y:S02]  /*5760*/  IMAD.MOV.U32 R64, RZ, RZ, R130 ;  /* 0x000000ffff407224 */ /* 0x000fe400078e0082 */
[----:B------:R-:W-:Y:S02]  /*5770*/  IMAD.MOV.U32 R26, RZ, RZ, R131 ;  /* 0x000000ffff1a7224 */ /* 0x000fe400078e0083 */
[C---:B--2---:R-:W-:Y:S01]  /*5780*/  HMMA.16816.F32.BF16 R44, R4.reuse, R20, R80 ;  /* 0x00000014042c723c */ /* 0x044fe20000041850 */
[----:B-1----:R-:W2:Y:S01]  /*5790*/  LDL R146, [R1+0x54] ;  /* 0x0000540001927983 */ /* 0x002ea20000100800 */
[----:B------:R-:W1:Y:S03]  /*57a0*/  MUFU.EX2 R15, R139 ;  /* 0x0000008b000f7308 */ /* 0x000e660000000800 */
[----:B------:R-:W4:Y:S03]  /*57b0*/  LDSM.16.MT88.4 R128, [R224+0x5800] ;  /* 0x00580000e080783b */ /* 0x000f260000004200 */
[C---:B------:R-:W-:Y:S01]  /*57c0*/  HMMA.16816.F32.BF16 R32, R4.reuse, R22, R68 ;  /* 0x000000160420723c */ /* 0x040fe20000041844 */
[----:B------:R-:W-:Y:S01]  /*57d0*/  LDSM.16.MT88.4 R80, [R228+0x8800] ;  /* 0x00880000e450783b */ /* 0x000fe20000004200 */
[----:B------:R-:W-:Y:S05]  /*57e0*/  MUFU.EX2 R12, R25 ;  /* 0x00000019000c7308 */ /* 0x000fea0000000800 */
[----:B------:R-:W-:Y:S01]  /*57f0*/  IMAD.MOV.U32 R71, RZ, RZ, R26 ;  /* 0x000000ffff477224 */ /* 0x000fe200078e001a */
[C---:B---3--:R-:W-:Y:S01]  /*5800*/  HMMA.16816.F32.BF16 R20, R4.reuse, R16, R60 ;  /* 0x000000100414723c */ /* 0x048fe2000004183c */
[----:B------:R-:W-:Y:S01]  /*5810*/  IMAD.MOV.U32 R68, RZ, RZ, R66 ;  /* 0x000000ffff447224 */ /* 0x000fe200078e0042 */
[----:B------:R-:W3:Y:S06]  /*5820*/  MUFU.EX2 R16, R138 ;  /* 0x0000008a00107308 */ /* 0x000eec0000000800 */
[----:B------:R-:W-:Y:S01]  /*5830*/  HMMA.16816.F32.BF16 R48, R4, R18, R48 ;  /* 0x000000120430723c */ /* 0x000fe20000041830 */
[----:B-1----:R-:W-:Y:S01]  /*5840*/  F2FP.BF16.PACK_AB R98, R14, R15 ;  /* 0x0000000f0e62723e */ /* 0x002fe200000010ff */
[----:B------:R-:W1:Y:S01]  /*5850*/  MUFU.EX2 R7, R11 ;  /* 0x0000000b00077308 */ /* 0x000e620000000800 */
[----:B------:R-:W-:-:S02]  /*5860*/  IMAD.MOV.U32 R69, RZ, RZ, R65 ;  /* 0x000000ffff457224 */ /* 0x000fc400078e0041 */
[----:B------:R-:W-:Y:S01]  /*5870*/  IMAD.MOV.U32 R70, RZ, RZ, R64 ;  /* 0x000000ffff467224 */ /* 0x000fe200078e0040 */
[----:B---3--:R-:W-:-:S04]  /*5880*/  F2FP.BF16.PACK_AB R96, R16, R13 ;  /* 0x0000000d1060723e */ /* 0x008fc800000010ff */
[----:B------:R-:W-:Y:S01]  /*5890*/  MUFU.EX2 R5, R10 ;  /* 0x0000000a00057308 */ /* 0x000fe20000000800 */
[----:B------:R-:W-:Y:S01]  /*58a0*/  FADD.FTZ R4, R85, R24 ;  /* 0x0000001855047221 */ /* 0x000fe20000010000 */
[----:B------:R-:W3:Y:S06]  /*58b0*/  LDSM.16.MT88.4 R136, [R228+0x5800] ;  /* 0x00580000e488783b */ /* 0x000eec0000004200 */
[----:B------:R-:W5:Y:S01]  /*58c0*/  MUFU.EX2 R6, R27 ;  /* 0x0000001b00067308 */ /* 0x000f620000000800 */
[----:B-1----:R-:W-:Y:S01]  /*58d0*/  F2FP.BF16.PACK_AB R97, R7, R12 ;  /* 0x0000000c0761723e */ /* 0x002fe200000010ff */
[----:B------:R-:W-:Y:S01]  /*58e0*/  IMAD.MOV.U32 R26, RZ, RZ, c[0x0][0x168] ;  /* 0x00005a00ff1a7624 */ /* 0x000fe200078e00ff */
[----:B------:R-:W-:Y:S01]  /*58f0*/  LDSM.16.MT88.4 R64, [R230+0x5800] ;  /* 0x00580000e640783b */ /* 0x000fe20000004200 */
[----:B-----5:R-:W-:-:S07]  /*5900*/  F2FP.BF16.PACK_AB R99, R6, R5 ;  /* 0x000000050663723e */ /* 0x020fce00000010ff */
[C---:B------:R-:W-:Y:S08]  /*5910*/  HMMA.16816.F32.BF16 R148, R96.reuse, R152, R148 ;  /* 0x000000986094723c */ /* 0x040ff00000041894 */
[----:B------:R-:W-:Y:S01]  /*5920*/  HMMA.16816.F32.BF16 R152, R96, R154, R56 ;  /* 0x0000009a6098723c */ /* 0x000fe20000041838 */
[----:B------:R-:W1:Y:S01]  /*5930*/  LDSM.16.MT88.4 R56, [R227+0x5800] ;  /* 0x00580000e338783b */ /* 0x000e620000004200 */
[----:B------:R-:W-:-:S04]  /*5940*/  FADD.FTZ R4, R84, R4 ;  /* 0x0000000454047221 */ /* 0x000fc80000010000 */
[----:B------:R-:W-:Y:S02]  /*5950*/  FADD.FTZ R3, R3, R4 ;  /* 0x0000000403037221 */ /* 0x000fe40000010000 */
[----:B------:R-:W-:Y:S02]  /*5960*/  FADD.FTZ R4, R9, R2 ;  /* 0x0000000209047221 */ /* 0x000fe40000010000 */
[----:B------:R-:W5:Y:S01]  /*5970*/  LDSM.16.MT88.4 R8, [R230+0x8800] ;  /* 0x00880000e608783b */ /* 0x000f620000004200 */
[----:B------:R-:W-:Y:S01]  /*5980*/  FADD.FTZ R3, R0, R3 ;  /* 0x0000000300037221 */ /* 0x000fe20000010000 */
[C---:B----4-:R-:W-:Y:S08]  /*5990*/  HMMA.16816.F32.BF16 R124, R96.reuse, R128, R124 ;  /* 0x00000080607c723c */ /* 0x050ff0000004187c */
[C---:B------:R-:W-:Y:S08]  /*59a0*/  HMMA.16816.F32.BF16 R128, R96.reuse, R130, R132 ;  /* 0x000000826080723c */ /* 0x040ff00000041884 */
[C---:B---3--:R-:W-:Y:S08]  /*59b0*/  HMMA.16816.F32.BF16 R132, R96.reuse, R136, R92 ;  /* 0x000000886084723c */ /* 0x048ff0000004185c */
[C---:B-1----:R-:W-:Y:S01]  /*59c0*/  HMMA.16816.F32.BF16 R52, R96.reuse, R56, R88 ;  /* 0x000000386034723c */ /* 0x042fe20000041858 */
[----:B------:R-:W-:Y:S07]  /*59d0*/  LDSM.16.MT88.4 R88, [R227+0x8800] ;  /* 0x00880000e358783b */ /* 0x000fee0000004200 */
[C---:B------:R-:W-:Y:S01]  /*59e0*/  HMMA.16816.F32.BF16 R56, R96.reuse, R58, R72 ;  /* 0x0000003a6038723c */ /* 0x040fe20000041848 */
[----:B------:R-:W1:Y:S07]  /*59f0*/  LDSM.16.MT88.4 R72, [R224+0x8800] ;  /* 0x00880000e048783b */ /* 0x000e6e0000004200 */
[----:B-----5:R-:W-:Y:S07]  /*5a00*/  HMMA.16816.F32.BF16 R92, R96, R8, R40 ;  /* 0x00000008605c723c */ /* 0x020fee0000041828 */
[----:B------:R-:W-:-:S05]  /*5a10*/  IADD3 R8, R147, -0x2, RZ ;  /* 0xfffffffe93087810 */ /* 0x000fca0007ffe0ff */
[----:B------:R-:W-:Y:S01]  /*5a20*/  STL [R1+0x8], R8 ;  /* 0x0000080801007387 */ /* 0x000fe20000100800 */
[C---:B------:R-:W-:Y:S08]  /*5a30*/  HMMA.16816.F32.BF16 R100, R96.reuse, R104, R100 ;  /* 0x000000686064723c */ /* 0x040ff00000041864 */
[C---:B------:R-:W-:Y:S08]  /*5a40*/  HMMA.16816.F32.BF16 R104, R96.reuse, R106, R76 ;  /* 0x0000006a6068723c */ /* 0x040ff0000004184c */
[C---:B------:R-:W-:Y:S08]  /*5a50*/  HMMA.16816.F32.BF16 R60, R96.reuse, R64, R68 ;  /* 0x00000040603c723c */ /* 0x040ff00000041844 */
[C---:B------:R-:W-:Y:S08]  /*5a60*/  HMMA.16816.F32.BF16 R108, R96.reuse, R112, R108 ;  /* 0x00000070606c723c */ /* 0x040ff0000004186c */
[C---:B------:R-:W-:Y:S08]  /*5a70*/  HMMA.16816.F32.BF16 R116, R96.reuse, R120, R116 ;  /* 0x000000786074723c */ /* 0x040ff00000041874 */
[C---:B-1----:R-:W-:Y:S08]  /*5a80*/  HMMA.16816.F32.BF16 R68, R96.reuse, R72, R212 ;  /* 0x000000486044723c */ /* 0x042ff000000418d4 */
[C---:B------:R-:W-:Y:S08]  /*5a90*/  HMMA.16816.F32.BF16 R76, R96.reuse, R80, R44 ;  /* 0x00000050604c723c */ /* 0x040ff0000004182c */
[C---:B------:R-:W-:Y:S08]  /*5aa0*/  HMMA.16816.F32.BF16 R84, R96.reuse, R88, R20 ;  /* 0x000000586054723c */ /* 0x040ff00000041814 */
[C---:B------:R-:W-:Y:S08]  /*5ab0*/  HMMA.16816.F32.BF16 R112, R96.reuse, R114, R220 ;  /* 0x000000726070723c */ /* 0x040ff000000418dc */
[C---:B------:R-:W-:Y:S08]  /*5ac0*/  HMMA.16816.F32.BF16 R120, R96.reuse, R122, R208 ;  /* 0x0000007a6078723c */ /* 0x040ff000000418d0 */
[C---:B------:R-:W-:Y:S08]  /*5ad0*/  HMMA.16816.F32.BF16 R136, R96.reuse, R138, R36 ;  /* 0x0000008a6088723c */ /* 0x040ff00000041824 */
[C---:B------:R-:W-:Y:S08]  /*5ae0*/  HMMA.16816.F32.BF16 R64, R96.reuse, R66, R216 ;  /* 0x000000426040723c */ /* 0x040ff000000418d8 */
[----:B------:R-:W-:Y:S01]  /*5af0*/  HMMA.16816.F32.BF16 R72, R96, R74, R164 ;  /* 0x0000004a6048723c */ /* 0x000fe200000418a4 */
[----:B--2---:R-:W-:-:S04]  /*5b00*/  @P1 IMAD.HI.U32 R2, R146, c[0x0][0x2c8], RZ ;  /* 0x0000b20092021a27 */ /* 0x004fc800078e00ff */
[----:B------:R-:W-:Y:S01]  /*5b10*/  IMAD.MOV.U32 R0, RZ, RZ, R146 ;  /* 0x000000ffff007224 */ /* 0x000fe200078e0092 */
[----:B------:R-:W-:-:S04]  /*5b20*/  @P1 SHF.R.U32.HI R0, RZ, c[0x0][0x2cc], R2 ;  /* 0x0000b300ff001a19 */ /* 0x000fc80000011602 */
[----:B------:R-:W-:Y:S01]  /*5b30*/  IADD3 R0, R0, c[0x0][0x1d0], -R26 ;  /* 0x0000740000007a10 */ /* 0x000fe20007ffe81a */
[----:B------:R-:W-:-:S04]  /*5b40*/  FADD.FTZ R2, R144, R4 ;  /* 0x0000000490027221 */ /* 0x000fc80000010000 */
[----:B------:R-:W-:-:S04]  /*5b50*/  IMAD.HI R4, R0, 0x2aaaaaab, RZ ;  /* 0x2aaaaaab00047827 */ /* 0x000fc800078e02ff */
[----:B------:R-:W-:Y:S01]  /*5b60*/  FADD.FTZ R0, R142, R3 ;  /* 0x000000038e007221 */ /* 0x000fe20000010000 */
[----:B------:R-:W-:Y:S01]  /*5b70*/  SHF.R.U32.HI R3, RZ, 0x1f, R4 ;  /* 0x0000001fff037819 */ /* 0x000fe20000011604 */
[----:B------:R-:W-:Y:S02]  /*5b80*/  FADD.FTZ R2, R145, R2 ;  /* 0x0000000291027221 */ /* 0x000fe40000010000 */
[----:B------:R-:W-:Y:S01]  /*5b90*/  FADD.FTZ R0, R143, R0 ;  /* 0x000000008f007221 */ /* 0x000fe20000010000 */
[----:B------:R-:W-:Y:S01]  /*5ba0*/  LEA.HI.SX32 R3, R4, R3, 0x1c ;  /* 0x0000000304037211 */ /* 0x000fe200078fe2ff */
[----:B------:R-:W-:Y:S02]  /*5bb0*/  FADD.FTZ R13, R13, R2 ;  /* 0x000000020d0d7221 */ /* 0x000fe40000010000 */
[----:B------:R-:W-:Y:S01]  /*5bc0*/  FADD.FTZ R12, R12, R0 ;  /* 0x000000000c0c7221 */ /* 0x000fe20000010000 */
[----:B------:R-:W-:Y:S01]  /*5bd0*/  IMNMX R0, RZ, R3, !PT ;  /* 0x00000003ff007217 */ /* 0x000fe20007800200 */
[----:B------:R-:W-:-:S02]  /*5be0*/  FADD.FTZ R16, R16, R13 ;  /* 0x0000000d10107221 */ /* 0x000fc40000010000 */
[----:B------:R-:W-:Y:S02]  /*5bf0*/  FADD.FTZ R7, R7, R12 ;  /* 0x0000000c07077221 */ /* 0x000fe40000010000 */
[----:B------:R-:W-:Y:S02]  /*5c00*/  FADD.FTZ R15, R15, R16 ;  /* 0x000000100f0f7221 */ /* 0x000fe40000010000 */
[----:B------:R-:W-:Y:S01]  /*5c10*/  FADD.FTZ R5, R5, R7 ;  /* 0x0000000705057221 */ /* 0x000fe20000010000 */
[----:B------:R1:W-:Y:S01]  /*5c20*/  STL [R1+0x18], R0 ;  /* 0x0000180001007387 */ /* 0x0003e20000100800 */
[----:B------:R-:W-:Y:S01]  /*5c30*/  ISETP.GE.AND P0, PT, R8, R0, PT ;  /* 0x000000000800720c */ /* 0x000fe20003f06270 */
[----:B------:R-:W-:Y:S01]  /*5c40*/  FADD.FTZ R2, R14, R15 ;  /* 0x0000000f0e027221 */ /* 0x000fe20000010000 */
[----:B------:R-:W-:Y:S01]  /*5c50*/  HMMA.16816.F32.BF16 R80, R96, R82, R32 ;  /* 0x000000526050723c */ /* 0x000fe20000041820 */
[----:B-1----:R-:W-:-:S05]  /*5c60*/  FADD.FTZ R0, R6, R5 ;  /* 0x0000000506007221 */ /* 0x002fca0000010000 */
[----:B------:R1:W-:Y:S04]  /*5c70*/  STL [R1+0x10], R0 ;  /* 0x0000100001007387 */ /* 0x0003e80000100800 */
[----:B------:R1:W-:Y:S01]  /*5c80*/  STL [R1+0xc], R2 ;  /* 0x00000c0201007387 */ /* 0x0003e20000100800 */
[C---:B------:R-:W-:Y:S08]  /*5c90*/  HMMA.16816.F32.BF16 R88, R96.reuse, R90, R48 ;  /* 0x0000005a6058723c */ /* 0x040ff00000041830 */
[----:B------:R-:W-:Y:S01]  /*5ca0*/  HMMA.16816.F32.BF16 R96, R96, R10, R28 ;  /* 0x0000000a6060723c */ /* 0x000fe2000004181c */
[----:B------:R-:W-:Y:S07]  /*5cb0*/  @!P0 BRA `(.L_x_445) ;  /* 0x000043e000008947 */ /* 0x000fee0003800000 */
[----:B------:R-:W2:Y:S01]  /*5cc0*/  LDL R147, [R1+0x84] ;  /* 0x0000840001937983 */ /* 0x000ea20000100800 */
[----:B------:R-:W-:Y:S01]  /*5cd0*/  IMAD.MOV.U32 R144, RZ, RZ, R140 ;  /* 0x000000ffff907224 */ /* 0x000fe200078e008c */
[----:B------:R-:W-:-:S02]  /*5ce0*/  MOV R143, R141 ;  /* 0x0000008d008f7202 */ /* 0x000fc40000000f00 */
[----:B------:R-:W-:Y:S01]  /*5cf0*/  MOV R217, R8 ;  /* 0x0000000800d97202 */ /* 0x000fe20000000f00 */
[----:B-12---:R-:W-:-:S05]  /*5d00*/  IMAD.IADD R0, R147, 0x1, R146 ;  /* 0x0000000193007824 */ /* 0x006fca00078e0292 */
[----:B------:R1:W-:Y:S02]  /*5d10*/  STL [R1+0x14], R0 ;  /* 0x0000140001007387 */ /* 0x0003e40000100800 */
[----:B-1----:R-:W-:-:S05]  /*5d20*/  @P1 IMAD.HI.U32 R0, R0, c[0x0][0x2c8], RZ ;  /* 0x0000b20000001a27 */ /* 0x002fca00078e00ff */
[----:B------:R-:W-:-:S05]  /*5d30*/  @P1 SHF.R.U32.HI R0, RZ, c[0x0][0x2cc], R0 ;  /* 0x0000b300ff001a19 */ /* 0x000fca0000011600 */
[----:B------:R1:W-:Y:S02]  /*5d40*/  @P1 STL [R1+0x1c], R0 ;  /* 0x00001c0001001387 */ /* 0x0003e40000100800 */
.L_x_446:
[----:B------:R-:W-:Y:S04]  /*5d50*/  DEPBAR.LE SB0, 0x0 ;  /* 0x000080000000791a */ /* 0x000fe80000000000 */
[----:B------:R-:W-:Y:S01]  /*5d60*/  WARPSYNC 0xffffffff ;  /* 0xffffffff00007948 */ /* 0x000fe20003800000 */
[----:B------:R-:W-:Y:S01]  /*5d70*/  BAR.SYNC.DEFER_BLOCKING 0x0 ;  /* 0x0000000000007b1d */ /* 0x000fe20000010000 */
[C---:B------:R-:W-:Y:S11]  /*5d80*/  ISETP.GE.AND P6, PT, R217.reuse, RZ, PT ;  /* 0x000000ffd900720c */ /* 0x040ff60003fc6270 */
[----:B------:R-:W-:Y:S02]  /*5d90*/  @!UPT UIADD3 URZ, URZ, URZ, URZ ;  /* 0x0000003f3f3ff290 */ /* 0x000fe4000fffe03f */
[----:B-1----:R-:W-:Y:S01]  /*5da0*/  @P6 SHF.R.S32.HI R0, RZ, 0x1f, R217 ;  /* 0x0000001fff006819 */ /* 0x002fe200000114d9 */
[C---:B------:R-:W-:Y:S04]  /*5db0*/  @P6 IMAD.WIDE.U32 R140, R217.reuse, c[0x0][0x208], RZ ;  /* 0x00008200d98c6a25 */ /* 0x040fe800078e00ff */
[----:B------:R-:W-:Y:S04]  /*5dc0*/  @P6 IMAD R0, R0, c[0x0][0x208], RZ ;  /* 0x0000820000006a24 */ /* 0x000fe800078e02ff */
[----:B------:R-:W-:Y:S01]  /*5dd0*/  @P6 IMAD R0, R217, c[0x0][0x20c], R0 ;  /* 0x00008300d9006a24 */ /* 0x000fe200078e0200 */
[----:B------:R-:W1:Y:S03]  /*5de0*/  LDSM.16.M88.4 R8, [R225] ;  /* 0x00000000e108783b */ /* 0x000e660000000200 */
[----:B------:R-:W-:Y:S04]  /*5df0*/  @P6 IMAD.IADD R0, R141, 0x1, R0 ;  /* 0x000000018d006824 */ /* 0x000fe800078e0200 */
[----:B------:R-:W-:Y:S01]  /*5e00*/  @P6 IMAD R0, R0, 0x60, RZ ;  /* 0x0000006000006824 */ /* 0x000fe200078e02ff */
[----:B------:R-:W2:Y:S08]  /*5e10*/  LDSM.16.M88.4 R16, [R225+0x800] ;  /* 0x00080000e110783b */ /* 0x000eb00000000200 */
[----:B------:R-:W3:Y:S04]  /*5e20*/  LDL R145, [R1+0x3c] ;  /* 0x00003c0001917983 */ /* 0x000ee80000100800 */
[----:B------:R-:W3:Y:S06]  /*5e30*/  LDL.64 R2, [R1+0x28] ;  /* 0x0000280001027983 */ /* 0x000eec0000100a00 */
[----:B------:R-:W4:Y:S08]  /*5e40*/  LDSM.16.M88.4 R24, [R225+0x1000] ;  /* 0x00100000e118783b */ /* 0x000f300000000200 */
[----:B------:R-:W5:Y:S04]  /*5e50*/  LDL R142, [R1+0x4] ;  /* 0x00000400018e7983 */ /* 0x000f680000100800 */
[----:B------:R-:W4:Y:S01]  /*5e60*/  LDSM.16.M88.4 R32, [R225+0x1800] ;  /* 0x00180000e120783b */ /* 0x000f220000000200 */
[C---:B-1----:R-:W-:Y:S07]  /*5e70*/  HMMA.16816.F32.BF16 R4, R156.reuse, R8, RZ ;  /* 0x000000089c04723c */ /* 0x042fee00000418ff */
[----:B------:R-:W1:Y:S01]  /*5e80*/  LDSM.16.M88.4 R40, [R225+0x2000] ;  /* 0x00200000e128783b */ /* 0x000e620000000200 */
[C---:B------:R-:W-:Y:S07]  /*5e90*/  HMMA.16816.F32.BF16 R8, R156.reuse, R10, RZ ;  /* 0x0000000a9c08723c */ /* 0x040fee00000418ff */
[----:B------:R-:W1:Y:S01]  /*5ea0*/  LDSM.16.M88.4 R48, [R225+0x2800] ;  /* 0x00280000e130783b */ /* 0x000e620000000200 */
[C---:B--2---:R-:W-:Y:S07]  /*5eb0*/  HMMA.16816.F32.BF16 R12, R156.reuse, R16, RZ ;  /* 0x000000109c0c723c */ /* 0x044fee00000418ff */
[----:B------:R-:W2:Y:S01]  /*5ec0*/  LDSM.16.M88.4 R164, [R231] ;  /* 0x00000000e7a4783b */ /* 0x000ea20000000200 */
[C---:B------:R-:W-:Y:S07]  /*5ed0*/  HMMA.16816.F32.BF16 R16, R156.reuse, R18, RZ ;  /* 0x000000129c10723c */ /* 0x040fee00000418ff */
[----:B------:R-:W5:Y:S01]  /*5ee0*/  LDL R208, [R1+0x1c] ;  /* 0x00001c0001d07983 */ /* 0x000f620000100800 */
[C---:B----4-:R-:W-:Y:S08]  /*5ef0*/  HMMA.16816.F32.BF16 R20, R156.reuse, R24, RZ ;  /* 0x000000189c14723c */ /* 0x050ff000000418ff */
[C---:B------:R-:W-:Y:S08]  /*5f00*/  HMMA.16816.F32.BF16 R24, R156.reuse, R26, RZ ;  /* 0x0000001a9c18723c */ /* 0x040ff000000418ff */
[C---:B------:R-:W-:Y:S08]  /*5f10*/  HMMA.16816.F32.BF16 R28, R156.reuse, R32, RZ ;  /* 0x000000209c1c723c */ /* 0x040ff000000418ff */
[C---:B------:R-:W-:Y:S08]  /*5f20*/  HMMA.16816.F32.BF16 R32, R156.reuse, R34, RZ ;  /* 0x000000229c20723c */ /* 0x040ff000000418ff */
[C---:B-1----:R-:W-:Y:S08]  /*5f30*/  HMMA.16816.F32.BF16 R36, R156.reuse, R40, RZ ;  /* 0x000000289c24723c */ /* 0x042ff000000418ff */
[C---:B------:R-:W-:Y:S08]  /*5f40*/  HMMA.16816.F32.BF16 R40, R156.reuse, R42, RZ ;  /* 0x0000002a9c28723c */ /* 0x040ff000000418ff */
[C---:B------:R-:W-:Y:S08]  /*5f50*/  HMMA.16816.F32.BF16 R44, R156.reuse, R48, RZ ;  /* 0x000000309c2c723c */ /* 0x040ff000000418ff */
[----:B------:R-:W-:Y:S08]  /*5f60*/  HMMA.16816.F32.BF16 R48, R156, R50, RZ ;  /* 0x000000329c30723c */ /* 0x000ff000000418ff */
[C---:B--2---:R-:W-:Y:S08]  /*5f70*/  HMMA.16816.F32.BF16 R4, R160.reuse, R164, R4 ;  /* 0x000000a4a004723c */ /* 0x044ff00000041804 */
[C---:B------:R-:W-:Y:S01]  /*5f80*/  HMMA.16816.F32.BF16 R8, R160.reuse, R166, R8 ;  /* 0x000000a6a008723c */ /* 0x040fe20000041808 */
[----:B------:R-:W1:Y:S07]  /*5f90*/  LDSM.16.M88.4 R164, [R248] ;  /* 0x00000000f8a4783b */ /* 0x000e6e0000000200 */
[C---:B-1----:R-:W-:Y:S08]  /*5fa0*/  HMMA.16816.F32.BF16 R12, R160.reuse, R164, R12 ;  /* 0x000000a4a00c723c */ /* 0x042ff0000004180c */
[C---:B------:R-:W-:Y:S01]  /*5fb0*/  HMMA.16816.F32.BF16 R16, R160.reuse, R166, R16 ;  /* 0x000000a6a010723c */ /* 0x040fe20000041810 */
[----:B------:R-:W1:Y:S07]  /*5fc0*/  LDSM.16.M88.4 R164, [R247] ;  /* 0x00000000f7a4783b */ /* 0x000e6e0000000200 */
[C---:B-1----:R-:W-:Y:S08]  /*5fd0*/  HMMA.16816.F32.BF16 R20, R160.reuse, R164, R20 ;  /* 0x000000a4a014723c */ /* 0x042ff00000041814 */
[C---:B------:R-:W-:Y:S01]  /*5fe0*/  HMMA.16816.F32.BF16 R24, R160.reuse, R166, R24 ;  /* 0x000000a6a018723c */ /* 0x040fe20000041818 */
[----:B------:R-:W1:Y:S07]  /*5ff0*/  LDSM.16.M88.4 R164, [R246] ;  /* 0x00000000f6a4783b */ /* 0x000e6e0000000200 */
[C---:B-1----:R-:W-:Y:S08]  /*6000*/  HMMA.16816.F32.BF16 R28, R160.reuse, R164, R28 ;  /* 0x000000a4a01c723c */ /* 0x042ff0000004181c */
[C---:B------:R-:W-:Y:S01]  /*6010*/  HMMA.16816.F32.BF16 R32, R160.reuse, R166, R32 ;  /* 0x000000a6a020723c */ /* 0x040fe20000041820 */
[----:B------:R-:W1:Y:S03]  /*6020*/  LDSM.16.M88.4 R164, [R245] ;  /* 0x00000000f5a4783b */ /* 0x000e660000000200 */
[----:B---3--:R-:W-:Y:S05]  /*6030*/  @P6 IMAD.MOV.U32 R3, RZ, RZ, R145 ;  /* 0x000000ffff036224 */ /* 0x008fea00078e0091 */
[----:B------:R-:W2:Y:S03]  /*6040*/  LDL R145, [R1+0x50] ;  /* 0x0000500001917983 */ /* 0x000ea60000100800 */
[----:B------:R-:W-:Y:S05]  /*6050*/  @P6 IMAD.WIDE.U32 R2, R140, 0x60, R2 ;  /* 0x000000608c026825 */ /* 0x000fea00078e0002 */
[----:B------:R-:W-:Y:S01]  /*6060*/  @P6 IADD3 R0, R3, R0, RZ ;  /* 0x0000000003006210 */ /* 0x000fe20007ffe0ff */
[C---:B-1----:R-:W-:Y:S03]  /*6070*/  HMMA.16816.F32.BF16 R36, R160.reuse, R164, R36 ;  /* 0x000000a4a024723c */ /* 0x042fe60000041824 */
[C---:B------:R-:W-:Y:S01]  /*6080*/  @P6 SHF.L.U64.HI R140, R2.reuse, 0x1, R0 ;  /* 0x00000001028c6819 */ /* 0x040fe20000010200 */
[----:B------:R-:W-:Y:S04]  /*6090*/  @P6 IMAD.SHL.U32 R0, R2, 0x2, RZ ;  /* 0x0000000202006824 */ /* 0x000fe800078e00ff */
[C---:B------:R-:W-:Y:S01]  /*60a0*/  HMMA.16816.F32.BF16 R40, R160.reuse, R166, R40 ;  /* 0x000000a6a028723c */ /* 0x040fe20000041828 */
[----:B------:R-:W1:Y:S03]  /*60b0*/  LDSM.16.M88.4 R164, [R244] ;  /* 0x00000000f4a4783b */ /* 0x000e660000000200 */
[C---:B------:R-:W-:Y:S02]  /*60c0*/  @P6 IADD3 R2, P0, R0.reuse, c[0x0][0x1f8], RZ ;  /* 0x00007e0000026a10 */ /* 0x040fe40007f1e0ff */
[----:B------:R-:W-:Y:S02]  /*60d0*/  @P6 IADD3 R146, P5, R0, 0x80, RZ ;  /* 0x0000008000926810 */ /* 0x000fe40007fbe0ff */
[----:B------:R-:W-:Y:S04]  /*60e0*/  @P6 IADD3.X R3, R140, c[0x0][0x1fc], RZ, P0, !PT ;  /* 0x00007f008c036a10 */ /* 0x000fe800007fe4ff */
[----:B------:R-:W-:Y:S01]  /*60f0*/  @P6 IADD3 R146, P0, R146, c[0x0][0x1f8], RZ ;  /* 0x00007e0092926a10 */ /* 0x000fe20007f1e0ff */
[----:B------:R-:W-:Y:S01]  /*6100*/  @!PT LDS RZ, [RZ] ;  /* 0x00000000fffff984 */ /* 0x000fe20000000800 */
[----:B------:R-:W-:Y:S01]  /*6110*/  @!PT LDS RZ, [RZ] ;  /* 0x00000000fffff984 */ /* 0x000fe20000000800 */
[----:B------:R-:W-:Y:S01]  /*6120*/  @!PT LDS RZ, [RZ] ;  /* 0x00000000fffff984 */ /* 0x000fe20000000800 */
[----:B-----5:R3:W-:Y:S03]  /*6130*/  @P6 LDGSTS.E.BYPASS.LTC128B.128 [R142+0x100], [R2.64], !P4 ;  /* 0x00100000028e6fae */ /* 0x0207e6000e101d46 */
[--C-:B------:R-:W-:Y:S02]  /*6140*/  @P6 IADD3.X R147, RZ, c[0x0][0x1fc], R140.reuse, P0, P5 ;  /* 0x00007f00ff936a10 */ /* 0x100fe400007ea48c */
[----:B------:R-:W-:Y:S03]  /*6150*/  @P6 IADD3 R0, P5, R0, 0x100, RZ ;  /* 0x0000010000006810 */ /* 0x000fe60007fbe0ff */
[----:B------:R4:W-:Y:S01]  /*6160*/  @P6 LDGSTS.E.BYPASS.LTC128B.128 [R142+0x3100], [R146.64], !P3 ;  /* 0x03100000928e6fae */ /* 0x0009e2000d901d46 */
[C---:B-1----:R-:W-:Y:S03]  /*6170*/  HMMA.16816.F32.BF16 R44, R160.reuse, R164, R44 ;  /* 0x000000a4a02c723c */ /* 0x042fe6000004182c */
[----:B----4-:R-:W-:Y:S05]  /*6180*/  @P6 IADD3 R146, P0, R0, c[0x0][0x1f8], RZ ;  /* 0x00007e0000926a10 */ /* 0x010fea0007f1e0ff */
[----:B------:R-:W-:Y:S01]  /*6190*/  HMMA.16816.F32.BF16 R48, R160, R166, R48 ;  /* 0x000000a6a030723c */ /* 0x000fe20000041830 */
[----:B------:R-:W-:Y:S03]  /*61a0*/  @P6 IMAD.MOV.U32 R0, RZ, RZ, 0x6 ;  /* 0x00000006ff006424 */ /* 0x000fe600078e00ff */
[----:B------:R-:W-:Y:S02]  /*61b0*/  @P6 IADD3.X R147, RZ, c[0x0][0x1fc], R140, P0, P5 ;  /* 0x00007f00ff936a10 */ /* 0x000fe400007ea48c */
[----:B------:R-:W-:Y:S03]  /*61c0*/  @P6 MOV R140, c[0x0][0x208] ;  /* 0x00008200008c6a02 */ /* 0x000fe60000000f00 */
[----:B------:R1:W-:Y:S03]  /*61d0*/  @P6 LDGSTS.E.BYPASS.LTC128B.128 [R142+0x6100], [R146.64], !P2 ;  /* 0x06100000928e6fae */ /* 0x0003e6000d101d46 */
[C---:B------:R-:W-:Y:S02]  /*61e0*/  @P6 SHF.L.U64.HI R0, R140.reuse, R0, c[0x0][0x20c] ;  /* 0x000083008c006619 */ /* 0x040fe40000010200 */
[----:B------:R-:W-:Y:S04]  /*61f0*/  @P6 SHF.L.U32 R140, R140, 0x6, RZ ;  /* 0x000000068c8c6819 */ /* 0x000fe800000006ff */
[----:B---3--:R-:W-:Y:S05]  /*6200*/  @P6 IADD3 R2, P0, R2, R140, RZ ;  /* 0x0000008c02026210 */ /* 0x008fea0007f1e0ff */
[----:B------:R-:W-:Y:S01]  /*6210*/  @P6 IMAD.X R3, R3, 0x1, R0, P0 ;  /* 0x0000000103036824 */ /* 0x000fe200000e0600 */
[----:B------:R-:W-:Y:S04]  /*6220*/  @P6 IADD3 R140, P0, R140, R2, RZ ;  /* 0x000000028c8c6210 */ /* 0x000fe80007f1e0ff */
[----:B------:R3:W-:Y:S01]  /*6230*/  @P6 LDGSTS.E.BYPASS.LTC128B.128 [R142+0x1100], [R2.64], !P4 ;  /* 0x01100000028e6fae */ /* 0x0007e2000e101d46 */
[----:B------:R-:W-:Y:S07]  /*6240*/  @P6 IADD3.X R141, R0, R3, RZ, P0, !PT ;  /* 0x00000003008d6210 */ /* 0x000fee00007fe4ff */
[----:B------:R3:W-:Y:S08]  /*6250*/  @P6 LDGSTS.E.BYPASS.LTC128B.128 [R142+0x4100], [R2.64+0x80], !P3 ;  /* 0x04100080028e6fae */ /* 0x0007f0000d901d46 */
[----:B------:R3:W-:Y:S08]  /*6260*/  @P6 LDGSTS.E.BYPASS.LTC128B.128 [R142+0x7100], [R2.64+0x100], !P2 ;  /* 0x07100100028e6fae */ /* 0x0007f0000d101d46 */
[----:B------:R4:W-:Y:S08]  /*6270*/  @P6 LDGSTS.E.BYPASS.LTC128B.128 [R142+0x2100], [R140.64], !P4 ;  /* 0x021000008c8e6fae */ /* 0x0009f0000e101d46 */
[----:B------:R4:W-:Y:S08]  /*6280*/  @P6 LDGSTS.E.BYPASS.LTC128B.128 [R142+0x5100], [R140.64+0x80], !P3 ;  /* 0x051000808c8e6fae */ /* 0x0009f0000d901d46 */
[----:B------:R4:W-:Y:S01]  /*6290*/  @P6 LDGSTS.E.BYPASS.LTC128B.128 [R142+0x8100], [R140.64+0x100], !P2 ;  /* 0x081001008c8e6fae */ /* 0x0009e2000d101d46 */
[----:B---3--:R-:W-:Y:S07]  /*62a0*/  IMAD R3, R217, -0x60, RZ ;  /* 0xffffffa0d9037824 */ /* 0x008fee00078e02ff */
[----:B------:R-:W3:Y:S08]  /*62b0*/  LDSM.16.M88.4 R164, [R229] ;  /* 0x00000000e5a4783b */ /* 0x000ef00000000200 */
[----:B------:R-:W0:Y:S08]  /*62c0*/  LDGDEPBAR ;  /* 0x00000000000079af */ /* 0x000e300000000000 */
[----:B------:R1:W5:Y:S04]  /*62d0*/  LDL R2, [R1+0x14] ;  /* 0x0000140001027983 */ /* 0x0003680000100800 */
[----:B------:R-:W4:Y:S01]  /*62e0*/  LDL.LU R209, [R1+0xc] ;  /* 0x00000c0001d17983 */ /* 0x000f220000300800 */
[C---:B---3--:R-:W-:Y:S08]  /*62f0*/  HMMA.16816.F32.BF16 R4, R168.reuse, R164, R4 ;  /* 0x000000a4a804723c */ /* 0x048ff00000041804 */
[C---:B------:R-:W-:Y:S01]  /*6300*/  HMMA.16816.F32.BF16 R8, R168.reuse, R166, R8 ;  /* 0x000000a6a808723c */ /* 0x040fe20000041808 */
[----:B------:R-:W3:Y:S07]  /*6310*/  LDSM.16.M88.4 R164, [R229+0x800] ;  /* 0x00080000e5a4783b */ /* 0x000eee0000000200 */
[C---:B---3--:R-:W-:Y:S08]  /*6320*/  HMMA.16816.F32.BF16 R12, R168.reuse, R164, R12 ;  /* 0x000000a4a80c723c */ /* 0x048ff0000004180c */
[C---:B------:R-:W-:Y:S01]  /*6330*/  HMMA.16816.F32.BF16 R16, R168.reuse, R166, R16 ;  /* 0x000000a6a810723c */ /* 0x040fe20000041810 */
[----:B------:R-:W3:Y:S07]  /*6340*/  LDSM.16.M88.4 R164, [R229+0x1000] ;  /* 0x00100000e5a4783b */ /* 0x000eee0000000200 */
[C---:B---3--:R-:W-:Y:S08]  /*6350*/  HMMA.16816.F32.BF16 R20, R168.reuse, R164, R20 ;  /* 0x000000a4a814723c */ /* 0x048ff00000041814 */
[C---:B------:R-:W-:Y:S01]  /*6360*/  HMMA.16816.F32.BF16 R24, R168.reuse, R166, R24 ;  /* 0x000000a6a818723c */ /* 0x040fe20000041818 */
[----:B------:R-:W3:Y:S03]  /*6370*/  LDSM.16.M88.4 R164, [R229+0x1800] ;  /* 0x00180000e5a4783b */ /* 0x000ee60000000200 */
[----:B--2---:R-:W-:Y:S04]  /*6380*/  IADD3 R3, -R145, 0x1, R3 ;  /* 0x0000000191037810 */ /* 0x004fe80007ffe103 */
[----:B------:R-:W-:Y:S04]  /*6390*/  IADD3 R3, R3, c[0x0][0x1d0], RZ ;  /* 0x0000740003037a10 */ /* 0x000fe80007ffe0ff */
[----:B------:R-:W-:Y:S01]  /*63a0*/  IADD3 R3, R3, -c[0x0][0x168], RZ ;  /* 0x80005a0003037a10 */ /* 0x000fe20007ffe0ff */
[C---:B---3--:R-:W-:Y:S08]  /*63b0*/  HMMA.16816.F32.BF16 R28, R168.reuse, R164, R28 ;  /* 0x000000a4a81c723c */ /* 0x048ff0000004181c */
[C---:B------:R-:W-:Y:S01]  /*63c0*/  HMMA.16816.F32.BF16 R32, R168.reuse, R166, R32 ;  /* 0x000000a6a820723c */ /* 0x040fe20000041820 */
[----:B------:R-:W2:Y:S07]  /*63d0*/  LDSM.16.M88.4 R164, [R229+0x2000] ;  /* 0x00200000e5a4783b */ /* 0x000eae0000000200 */
[C---:B--2---:R-:W-:Y:S08]  /*63e0*/  HMMA.16816.F32.BF16 R36, R168.reuse, R164, R36 ;  /* 0x000000a4a824723c */ /* 0x044ff00000041824 */
[C---:B------:R-:W-:Y:S01]  /*63f0*/  HMMA.16816.F32.BF16 R40, R168.reuse, R166, R40 ;  /* 0x000000a6a828723c */ /* 0x040fe20000041828 */
[----:B------:R-:W2:Y:S07]  /*6400*/  LDSM.16.M88.4 R164, [R229+0x2800] ;  /* 0x00280000e5a4783b */ /* 0x000eae0000000200 */
[C---:B--2---:R-:W-:Y:S08]  /*6410*/  HMMA.16816.F32.BF16 R44, R168.reuse, R164, R44 ;  /* 0x000000a4a82c723c */ /* 0x044ff0000004182c */
[----:B------:R-:W-:Y:S01]  /*6420*/  HMMA.16816.F32.BF16 R48, R168, R166, R48 ;  /* 0x000000a6a830723c */ /* 0x000fe20000041830 */
[----:B------:R-:W2:Y:S03]  /*6430*/  LDSM.16.M88.4 R164, [R226] ;  /* 0x00000000e2a4783b */ /* 0x000ea60000000200 */
[----:B-----5:R-:W-:Y:S05]  /*6440*/  @P1 IMAD.MOV.U32 R2, RZ, RZ, R208 ;  /* 0x000000ffff021224 */ /* 0x020fea00078e00d0 */
[----:B------:R-:W3:Y:S01]  /*6450*/  SHFL.IDX PT, R0, R2, RZ, 0x1c1f ;  /* 0x001c1fff02007589 */ /* 0x000ee200000e0000 */
[C---:B--2---:R-:W-:Y:S08]  /*6460*/  HMMA.16816.F32.BF16 R4, R172.reuse, R164, R4 ;  /* 0x000000a4ac04723c */ /* 0x044ff00000041804 */
[C---:B------:R-:W-:Y:S01]  /*6470*/  HMMA.16816.F32.BF16 R8, R172.reuse, R166, R8 ;  /* 0x000000a6ac08723c */ /* 0x040fe20000041808 */
[----:B------:R-:W2:Y:S03]  /*6480*/  LDSM.16.M88.4 R164, [R226+0x800] ;  /* 0x00080000e2a4783b */ /* 0x000ea60000000200 */
[----:B---3--:R-:W-:Y:S04]  /*6490*/  IADD3 R0, R3, R0, RZ ;  /* 0x0000000003007210 */ /* 0x008fe80007ffe0ff */
[C---:B------:R-:W-:Y:S02]  /*64a0*/  ISETP.GT.AND P6, PT, R0.reuse, RZ, PT ;  /* 0x000000ff0000720c */ /* 0x040fe40003fc4270 */
[C---:B------:R-:W-:Y:S02]  /*64b0*/  ISETP.GT.AND P5, PT, R0.reuse, 0x1, PT ;  /* 0x000000010000780c */ /* 0x040fe40003fa4270 */
[----:B------:R-:W-:Y:S01]  /*64c0*/  ISETP.GT.AND P0, PT, R0, 0x8, PT ;  /* 0x000000080000780c */ /* 0x000fe20003f04270 */
[C---:B--2---:R-:W-:Y:S08]  /*64d0*/  HMMA.16816.F32.BF16 R12, R172.reuse, R164, R12 ;  /* 0x000000a4ac0c723c */ /* 0x044ff0000004180c */
[C---:B------:R-:W-:Y:S01]  /*64e0*/  HMMA.16816.F32.BF16 R16, R172.reuse, R166, R16 ;  /* 0x000000a6ac10723c */ /* 0x040fe20000041810 */
[----:B------:R-:W2:Y:S07]  /*64f0*/  LDSM.16.M88.4 R164, [R226+0x1000] ;  /* 0x00100000e2a4783b */ /* 0x000eae0000000200 */
        /* <DEDUP_REMOVED lines=10> */
[----:B------:R-:W-:Y:S01]  /*65a0*/  HMMA.16816.F32.BF16 R48, R172, R166, R48 ;  /* 0x000000a6ac30723c */ /* 0x000fe20000041830 */
        /* <DEDUP_REMOVED lines=18> */
[----:B------:R-:W2:Y:S07]  /*66d0*/  LDSM.16.M88.4 R164, [R243] ;  /* 0x00000000f3a4783b */ /* 0x000eae0000000200 */
[C---:B--2---:R-:W-:Y:S08]  /*66e0*/  HMMA.16816.F32.BF16 R4, R180.reuse, R164, R4 ;  /* 0x000000a4b404723c */ /* 0x044ff00000041804 */
[C---:B------:R-:W-:Y:S01]  /*66f0*/  HMMA.16816.F32.BF16 R8, R180.reuse, R166, R8 ;  /* 0x000000a6b408723c */ /* 0x040fe20000041808 */
        /* <DEDUP_REMOVED lines=108> */
[----:B------:R-:W2:Y:S11]  /*6dc0*/  LDSM.16.M88.4 R164, [R226+0x6800] ;  /* 0x00680000e2a4783b */ /* 0x000eb60000000200 */
[----:B------:R-:W-:Y:S04]  /*6dd0*/  @!UPT UIADD3 URZ, URZ, URZ, URZ ;  /* 0x0000003f3f3ff290 */ /* 0x000fe8000fffe03f */
[----:B------:R-:W-:Y:S02]  /*6de0*/  FSEL R4, R4, -INF , P6 ;  /* 0xff80000004047808 */ /* 0x000fe40003000000 */
[C---:B------:R-:W-:Y:S06]  /*6df0*/  ISETP.GT.AND P6, PT, R0.reuse, 0x9, PT ;  /* 0x000000090000780c */ /* 0x040fec0003fc4270 */
[----:B------:R-:W-:Y:S02]  /*6e00*/  FSEL R208, R9, -INF , P6 ;  /* 0xff80000009d07808 */ /* 0x000fe40003000000 */
[----:B------:R-:W-:Y:S01]  /*6e10*/  ISETP.GT.AND P6, PT, R0, 0x18, PT ;  /* 0x000000180000780c */ /* 0x000fe20003fc4270 */
[C---:B--2---:R-:W-:Y:S08]  /*6e20*/  HMMA.16816.F32.BF16 R12, R204.reuse, R164, R12 ;  /* 0x000000a4cc0c723c */ /* 0x044ff0000004180c */
[C---:B------:R-:W-:Y:S01]  /*6e30*/  HMMA.16816.F32.BF16 R16, R204.reuse, R166, R16 ;  /* 0x000000a6cc10723c */ /* 0x040fe20000041810 */
[----:B------:R-:W2:Y:S11]  /*6e40*/  LDSM.16.M88.4 R164, [R226+0x7000] ;  /* 0x00700000e2a4783b */ /* 0x000eb60000000200 */
[----:B------:R-:W-:Y:S11]  /*6e50*/  @!UPT UIADD3 URZ, URZ, URZ, URZ ;  /* 0x0000003f3f3ff290 */ /* 0x000ff6000fffe03f */
[----:B------:R-:W-:Y:S01]  /*6e60*/  @!UPT UIADD3 URZ, URZ, URZ, URZ ;  /* 0x0000003f3f3ff290 */ /* 0x000fe2000fffe03f */
[----:B------:R-:W-:Y:S02]  /*6e70*/  FSEL R216, R16, -INF , P6 ;  /* 0xff80000010d87808 */ /* 0x000fe40003000000 */
[C---:B------:R-:W-:Y:S01]  /*6e80*/  ISETP.GT.AND P6, PT, R0.reuse, 0x21, PT ;  /* 0x000000210000780c */ /* 0x040fe20003fc4270 */
[C---:B--2---:R-:W-:Y:S08]  /*6e90*/  HMMA.16816.F32.BF16 R20, R204.reuse, R164, R20 ;  /* 0x000000a4cc14723c */ /* 0x044ff00000041814 */
[C---:B------:R-:W-:Y:S01]  /*6ea0*/  HMMA.16816.F32.BF16 R24, R204.reuse, R166, R24 ;  /* 0x000000a6cc18723c */ /* 0x040fe20000041818 */
[----:B------:R-:W2:Y:S11]  /*6eb0*/  LDSM.16.M88.4 R164, [R226+0x7800] ;  /* 0x00780000e2a4783b */ /* 0x000eb60000000200 */
[----:B------:R-:W-:Y:S04]  /*6ec0*/  @!UPT UIADD3 URZ, URZ, URZ, URZ ;  /* 0x0000003f3f3ff290 */ /* 0x000fe8000fffe03f */
[----:B------:R-:W-:Y:S02]  /*6ed0*/  FSEL R21, R21, -INF , P6 ;  /* 0xff80000015157808 */ /* 0x000fe40003000000 */
[----:B------:R-:W-:Y:S01]  /*6ee0*/  ISETP.GT.AND P6, PT, R0, 0x30, PT ;  /* 0x000000300000780c */ /* 0x000fe20003fc4270 */
        /* <DEDUP_REMOVED lines=10> */
[----:B------:R-:W2:Y:S01]  /*6f90*/  LDSM.16.M88.4 R164, [R226+0x8800] ;  /* 0x00880000e2a4783b */ /* 0x000ea20000000200 */
[----:B------:R-:W-:Y:S07]  /*6fa0*/  DEPBAR.LE SB0, 0x0 ;  /* 0x000080000000791a */ /* 0x000fee0000000000 */
[----:B------:R-:W-:Y:S11]  /*6fb0*/  BAR.SYNC.DEFER_BLOCKING 0x0 ;  /* 0x0000000000007b1d */ /* 0x000ff60000010000 */
[----:B------:R-:W-:Y:S04]  /*6fc0*/  @!UPT UIADD3 URZ, URZ, URZ, URZ ;  /* 0x0000003f3f3ff290 */ /* 0x000fe8000fffe03f */
[----:B------:R-:W-:Y:S02]  /*6fd0*/  FSEL R40, R40, -INF , P6 ;  /* 0xff80000028287808 */ /* 0x000fe40003000000 */
[C---:B------:R-:W-:Y:S01]  /*6fe0*/  ISETP.GT.AND P6, PT, R0.reuse, 0x51, PT ;  /* 0x000000510000780c */ /* 0x040fe20003fc4270 */
[C---:B--2---:R-:W-:Y:S08]  /*6ff0*/  HMMA.16816.F32.BF16 R44, R204.reuse, R164, R44 ;  /* 0x000000a4cc2c723c */ /* 0x044ff0000004182c */
[----:B------:R-:W-:Y:S07]  /*7000*/  HMMA.16816.F32.BF16 R48, R204, R166, R48 ;  /* 0x000000a6cc30723c */ /* 0x000fee0000041830 */
[----:B------:R-:W-:Y:S02]  /*7010*/  FSEL R166, R5, -INF , P5 ;  /* 0xff80000005a67808 */ /* 0x000fe40002800000 */
[----:B------:R-:W-:Y:S01]  /*7020*/  ISETP.GT.AND P5, PT, R0, 0x10, PT ;  /* 0x000000100000780c */ /* 0x000fe20003fa4270 */
[----:B------:R2:W3:Y:S02]  /*7030*/  SHFL.IDX PT, R5, R2, 0x1, 0x1c1f ;  /* 0x003c1f0002057f89 */ /* 0x0004e400000e0000 */
[----:B------:R-:W-:Y:S01]  /*7040*/  FSEL R167, R8, -INF , P0 ;  /* 0xff80000008a77808 */ /* 0x000fe20000000000 */
[----:B------:R-:W-:Y:S01]  /*7050*/  IMAD.MOV.U32 R8, RZ, RZ, R142 ;  /* 0x000000ffff087224 */ /* 0x000fe200078e008e */
[----:B------:R-:W-:Y:S02]  /*7060*/  ISETP.GT.AND P0, PT, R0, 0x11, PT ;  /* 0x000000110000780c */ /* 0x000fe40003f04270 */
[----:B------:R-:W-:Y:S02]  /*7070*/  FSEL R214, R12, -INF , P5 ;  /* 0xff8000000cd67808 */ /* 0x000fe40002800000 */
[----:B------:R-:W-:Y:S02]  /*7080*/  FSEL R215, R13, -INF , P0 ;  /* 0xff8000000dd77808 */ /* 0x000fe40000000000 */
[C---:B------:R-:W-:Y:S02]  /*7090*/  ISETP.GT.AND P5, PT, R0.reuse, 0x19, PT ;  /* 0x000000190000780c */ /* 0x040fe40003fa4270 */
        /* <DEDUP_REMOVED lines=21> */
[----:B------:R-:W-:Y:S02]  /*71f0*/  FMNMX.FTZ R0, R4, R143, !PT ;  /* 0x0000008f04007209 */ /* 0x000fe40007810000 */
[----:B------:R-:W-:Y:S02]  /*7200*/  FSEL R45, R45, -INF , P6 ;  /* 0xff8000002d2d7808 */ /* 0x000fe40003000000 */
[----:B------:R-:W-:Y:S02]  /*7210*/  FMNMX.FTZ R0, R166, R0, !PT ;  /* 0x00000000a6007209 */ /* 0x000fe40007810000 */
[----:B------:R-:W-:Y:S02]  /*7220*/  FSEL R48, R48, -INF , P5 ;  /* 0xff80000030307808 */ /* 0x000fe40002800000 */
[----:B------:R-:W-:Y:S02]  /*7230*/  FMNMX.FTZ R0, R167, R0, !PT ;  /* 0x00000000a7007209 */ /* 0x000fe40007810000 */
[----:B------:R-:W-:Y:S02]  /*7240*/  FSEL R49, R49, -INF , P0 ;  /* 0xff80000031317808 */ /* 0x000fe40000000000 */
[----:B------:R-:W-:Y:S04]  /*7250*/  FMNMX.FTZ R0, R208, R0, !PT ;  /* 0x00000000d0007209 */ /* 0x000fe80007810000 */
        /* <DEDUP_REMOVED lines=14> */
[----:B--2---:R-:W-:Y:S02]  /*7340*/  FMNMX.FTZ R2, R40, R0, !PT ;  /* 0x0000000028027209 */ /* 0x004fe40007810000 */
[----:B---3--:R-:W-:Y:S02]  /*7350*/  IADD3 R0, R3, R5, RZ ;  /* 0x0000000503007210 */ /* 0x008fe40007ffe0ff */
[----:B------:R-:W-:Y:S02]  /*7360*/  FMNMX.FTZ R2, R41, R2, !PT ;  /* 0x0000000229027209 */ /* 0x000fe40007810000 */
[----:B------:R-:W-:Y:S02]  /*7370*/  ISETP.GT.AND P5, PT, R0, RZ, PT ;  /* 0x000000ff0000720c */ /* 0x000fe40003fa4270 */
[----:B------:R-:W-:Y:S02]  /*7380*/  FMNMX.FTZ R2, R44, R2, !PT ;  /* 0x000000022c027209 */ /* 0x000fe40007810000 */
[----:B------:R-:W-:Y:S02]  /*7390*/  ISETP.GT.AND P0, PT, R0, 0x1, PT ;  /* 0x000000010000780c */ /* 0x000fe40003f04270 */
[----:B------:R-:W-:Y:S02]  /*73a0*/  FMNMX.FTZ R2, R45, R2, !PT ;  /* 0x000000022d027209 */ /* 0x000fe40007810000 */
[----:B------:R-:W-:Y:S02]  /*73b0*/  FSEL R6, R6, -INF , P5 ;  /* 0xff80000006067808 */ /* 0x000fe40002800000 */
[----:B------:R-:W-:Y:S02]  /*73c0*/  FMNMX.FTZ R2, R48, R2, !PT ;  /* 0x0000000230027209 */ /* 0x000fe40007810000 */
[----:B-1----:R-:W-:Y:S02]  /*73d0*/  FSEL R147, R7, -INF , P0 ;  /* 0xff80000007937808 */ /* 0x002fe40000000000 */
[----:B------:R-:W-:Y:S02]  /*73e0*/  FMNMX.FTZ R2, R49, R2, !PT ;  /* 0x0000000231027209 */ /* 0x000fe40007810000 */
[C---:B------:R-:W-:Y:S02]  /*73f0*/  ISETP.GT.AND P5, PT, R0.reuse, 0x8, PT ;  /* 0x000000080000780c */ /* 0x040fe40003fa4270 */
[----:B------:R-:W-:Y:S01]  /*7400*/  ISETP.GT.AND P0, PT, R0, 0x9, PT ;  /* 0x000000090000780c */ /* 0x000fe20003f04270 */
[----:B------:R-:W1:Y:S01]  /*7410*/  SHFL.BFLY PT, R3, R2, 0x2, 0x1f ;  /* 0x0c401f0002037f89 */ /* 0x000e6200000e0000 */
[----:B------:R-:W-:Y:S02]  /*7420*/  FSEL R164, R10, -INF , P5 ;  /* 0xff8000000aa47808 */ /* 0x000fe40002800000 */
[----:B------:R-:W-:Y:S02]  /*7430*/  FSEL R165, R11, -INF , P0 ;  /* 0xff8000000ba57808 */ /* 0x000fe40000000000 */
[C---:B------:R-:W-:Y:S02]  /*7440*/  ISETP.GT.AND P5, PT, R0.reuse, 0x10, PT ;  /* 0x000000100000780c */ /* 0x040fe40003fa4270 */
[----:B------:R-:W-:Y:S02]  /*7450*/  ISETP.GT.AND P0, PT, R0, 0x11, PT ;  /* 0x000000110000780c */ /* 0x000fe40003f04270 */
[----:B------:R-:W-:Y:S02]  /*7460*/  FSEL R211, R14, -INF , P5 ;  /* 0xff8000000ed37808 */ /* 0x000fe40002800000 */
[----:B------:R-:W-:Y:S01]  /*7470*/  FSEL R210, R15, -INF , P0 ;  /* 0xff8000000fd27808 */ /* 0x000fe20000000000 */
[----:B------:R-:W-:Y:S01]  /*7480*/  IMAD.MOV.U32 R15, RZ, RZ, R49 ;  /* 0x000000ffff0f7224 */ /* 0x000fe200078e0031 */
[C---:B------:R-:W-:Y:S02]  /*7490*/  ISETP.GT.AND P5, PT, R0.reuse, 0x18, PT ;  /* 0x000000180000780c */ /* 0x040fe40003fa4270 */
[----:B------:R-:W-:Y:S02]  /*74a0*/  ISETP.GT.AND P0, PT, R0, 0x19, PT ;  /* 0x000000190000780c */ /* 0x000fe40003f04270 */
[----:B------:R-:W-:Y:S02]  /*74b0*/  FSEL R212, R18, -INF , P5 ;  /* 0xff80000012d47808 */ /* 0x000fe40002800000 */
[----:B------:R-:W-:Y:S01]  /*74c0*/  FSEL R213, R19, -INF , P0 ;  /* 0xff80000013d57808 */ /* 0x000fe20000000000 */
[----:B------:R-:W-:Y:S01]  /*74d0*/  IMAD.MOV.U32 R19, RZ, RZ, R25 ;  /* 0x000000ffff137224 */ /* 0x000fe200078e0019 */
[C---:B------:R-:W-:Y:S02]  /*74e0*/  ISETP.GT.AND P5, PT, R0.reuse, 0x20, PT ;  /* 0x000000200000780c */ /* 0x040fe40003fa4270 */
[----:B------:R-:W-:Y:S02]  /*74f0*/  ISETP.GT.AND P0, PT, R0, 0x21, PT ;  /* 0x000000210000780c */ /* 0x000fe40003f04270 */
[----:B-1----:R-:W-:Y:S02]  /*7500*/  FMNMX.FTZ R2, R2, R3, !PT ;  /* 0x0000000302027209 */ /* 0x002fe40007810000 */
[----:B------:R-:W-:Y:S02]  /*7510*/  FMNMX.FTZ R3, R6, R144, !PT ;  /* 0x0000009006037209 */ /* 0x000fe40007810000 */
[----:B------:R-:W-:Y:S01]  /*7520*/  FSEL R220, R22, -INF , P5 ;  /* 0xff80000016dc7808 */ /* 0x000fe20002800000 */
[----:B----4-:R-:W1:Y:S01]  /*7530*/  SHFL.BFLY PT, R141, R2, 0x1, 0x1f ;  /* 0x0c201f00028d7f89 */ /* 0x010e6200000e0000 */
[----:B------:R-:W-:Y:S01]  /*7540*/  FMNMX.FTZ R3, R147, R3, !PT ;  /* 0x0000000393037209 */ /* 0x000fe20007810000 */
[----:B------:R-:W-:Y:S01]  /*7550*/  IMAD.MOV.U32 R22, RZ, RZ, R33 ;  /* 0x000000ffff167224 */ /* 0x000fe200078e0021 */
[----:B------:R-:W-:Y:S02]  /*7560*/  FSEL R219, R23, -INF , P0 ;  /* 0xff80000017db7808 */ /* 0x000fe40000000000 */
[----:B------:R-:W-:Y:S02]  /*7570*/  FMNMX.FTZ R3, R164, R3, !PT ;  /* 0x00000003a4037209 */ /* 0x000fe40007810000 */
[C---:B------:R-:W-:Y:S02]  /*7580*/  ISETP.GT.AND P5, PT, R0.reuse, 0x28, PT ;  /* 0x000000280000780c */ /* 0x040fe40003fa4270 */
[----:B------:R-:W-:Y:S02]  /*7590*/  FMNMX.FTZ R3, R165, R3, !PT ;  /* 0x00000003a5037209 */ /* 0x000fe40007810000 */
[----:B------:R-:W-:Y:S02]  /*75a0*/  ISETP.GT.AND P0, PT, R0, 0x29, PT ;  /* 0x000000290000780c */ /* 0x000fe40003f04270 */
[----:B------:R-:W-:Y:S02]  /*75b0*/  FMNMX.FTZ R3, R211, R3, !PT ;  /* 0x00000003d3037209 */ /* 0x000fe40007810000 */
[----:B------:R-:W-:Y:S02]  /*75c0*/  FSEL R221, R26, -INF , P5 ;  /* 0xff8000001add7808 */ /* 0x000fe40002800000 */
[----:B------:R-:W-:Y:S02]  /*75d0*/  FMNMX.FTZ R3, R210, R3, !PT ;  /* 0x00000003d2037209 */ /* 0x000fe40007810000 */
[----:B------:R-:W-:Y:S02]  /*75e0*/  FSEL R222, R27, -INF , P0 ;  /* 0xff8000001bde7808 */ /* 0x000fe40000000000 */
[----:B------:R-:W-:Y:S02]  /*75f0*/  FMNMX.FTZ R3, R212, R3, !PT ;  /* 0x00000003d4037209 */ /* 0x000fe40007810000 */
[----:B------:R-:W-:Y:S02]  /*7600*/  ISETP.GT.AND P5, PT, R0, 0x30, PT ;  /* 0x000000300000780c */ /* 0x000fe40003fa4270 */
[----:B------:R-:W-:Y:S02]  /*7610*/  FMNMX.FTZ R3, R213, R3, !PT ;  /* 0x00000003d5037209 */ /* 0x000fe40007810000 */
[----:B------:R-:W-:Y:S01]  /*7620*/  FSEL R14, R30, -INF , P5 ;  /* 0xff8000001e0e7808 */ /* 0x000fe20002800000 */
[----:B------:R-:W-:Y:S01]  /*7630*/  IMAD.MOV.U32 R30, RZ, RZ, R45 ;  /* 0x000000ffff1e7224 */ /* 0x000fe200078e002d */
[----:B------:R-:W-:Y:S02]  /*7640*/  FMNMX.FTZ R3, R220, R3, !PT ;  /* 0x00000003dc037209 */ /* 0x000fe40007810000 */
[C---:B------:R-:W-:Y:S02]  /*7650*/  ISETP.GT.AND P0, PT, R0.reuse, 0x31, PT ;  /* 0x000000310000780c */ /* 0x040fe40003f04270 */
[----:B------:R-:W-:Y:S02]  /*7660*/  FMNMX.FTZ R3, R219, R3, !PT ;  /* 0x00000003db037209 */ /* 0x000fe40007810000 */
[----:B------:R-:W-:Y:S02]  /*7670*/  FSEL R10, R31, -INF , P0 ;  /* 0xff8000001f0a7808 */ /* 0x000fe40000000000 */
[----:B------:R-:W-:Y:S02]  /*7680*/  FMNMX.FTZ R3, R221, R3, !PT ;  /* 0x00000003dd037209 */ /* 0x000fe40007810000 */
[----:B------:R-:W-:Y:S02]  /*7690*/  ISETP.GT.AND P5, PT, R0, 0x38, PT ;  /* 0x000000380000780c */ /* 0x000fe40003fa4270 */
[----:B------:R-:W-:Y:S02]  /*76a0*/  FMNMX.FTZ R3, R222, R3, !PT ;  /* 0x00000003de037209 */ /* 0x000fe40007810000 */
[----:B------:R-:W-:Y:S02]  /*76b0*/  FSEL R34, R34, -INF , P5 ;  /* 0xff80000022227808 */ /* 0x000fe40002800000 */
[----:B------:R-:W-:Y:S02]  /*76c0*/  FMNMX.FTZ R3, R14, R3, !PT ;  /* 0x000000030e037209 */ /* 0x000fe40007810000 */
[----:B------:R-:W-:Y:S02]  /*76d0*/  ISETP.GT.AND P0, PT, R0, 0x39, PT ;  /* 0x000000390000780c */ /* 0x000fe40003f04270 */
[----:B------:R-:W-:Y:S02]  /*76e0*/  FMNMX.FTZ R3, R10, R3, !PT ;  /* 0x000000030a037209 */ /* 0x000fe40007810000 */
[----:B------:R-:W-:Y:S01]  /*76f0*/  FSEL R11, R35, -INF , P0 ;  /* 0xff800000230b7808 */ /* 0x000fe20000000000 */
[----:B------:R-:W-:Y:S01]  /*7700*/  IMAD.MOV.U32 R35, RZ, RZ, R41 ;  /* 0x000000ffff237224 */ /* 0x000fe200078e0029 */
[----:B------:R-:W-:Y:S02]  /*7710*/  ISETP.GT.AND P0, PT, R0, 0x40, PT ;  /* 0x000000400000780c */ /* 0x000fe40003f04270 */
[----:B------:R-:W-:Y:S02]  /*7720*/  FMNMX.FTZ R3, R34, R3, !PT ;  /* 0x0000000322037209 */ /* 0x000fe40007810000 */
[----:B------:R-:W-:Y:S02]  /*7730*/  FSEL R7, R38, -INF , P0 ;  /* 0xff80000026077808 */ /* 0x000fe40000000000 */
[C---:B------:R-:W-:Y:S02]  /*7740*/  ISETP.GT.AND P6, PT, R0.reuse, 0x41, PT ;  /* 0x000000410000780c */ /* 0x040fe40003fc4270 */
[----:B------:R-:W-:Y:S02]  /*7750*/  FMNMX.FTZ R3, R11, R3, !PT ;  /* 0x000000030b037209 */ /* 0x000fe40007810000 */
[----:B------:R-:W-:Y:S02]  /*7760*/  FSEL R39, R39, -INF , P6 ;  /* 0xff80000027277808 */ /* 0x000fe40003000000 */
[C---:B------:R-:W-:Y:S02]  /*7770*/  ISETP.GT.AND P0, PT, R0.reuse, 0x49, PT ;  /* 0x000000490000780c */ /* 0x040fe40003f04270 */
[----:B------:R-:W-:Y:S02]  /*7780*/  FMNMX.FTZ R3, R7, R3, !PT ;  /* 0x0000000307037209 */ /* 0x000fe40007810000 */
[----:B------:R-:W-:Y:S02]  /*7790*/  ISETP.GT.AND P5, PT, R0, 0x48, PT ;  /* 0x000000480000780c */ /* 0x000fe40003fa4270 */
[----:B------:R-:W-:Y:S02]  /*77a0*/  FSEL R43, R43, -INF , P0 ;  /* 0xff8000002b2b7808 */ /* 0x000fe40000000000 */
[----:B------:R-:W-:Y:S02]  /*77b0*/  FSEL R42, R42, -INF , P5 ;  /* 0xff8000002a2a7808 */ /* 0x000fe40002800000 */
[C---:B------:R-:W-:Y:S02]  /*77c0*/  ISETP.GT.AND P0, PT, R0.reuse, 0x50, PT ;  /* 0x000000500000780c */ /* 0x040fe40003f04270 */
[----:B------:R-:W-:Y:S02]  /*77d0*/  FMNMX.FTZ R3, R39, R3, !PT ;  /* 0x0000000327037209 */ /* 0x000fe40007810000 */
[----:B------:R-:W-:Y:S02]  /*77e0*/  ISETP.GT.AND P6, PT, R0, 0x51, PT ;  /* 0x000000510000780c */ /* 0x000fe40003fc4270 */
        /* <DEDUP_REMOVED lines=8> */
[----:B------:R-:W-:Y:S01]  /*7870*/  FSEL R142, R51, -INF , P0 ;  /* 0xff800000338e7808 */ /* 0x000fe20000000000 */
[----:B------:R-:W-:Y:S01]  /*7880*/  IMAD.MOV.U32 R51, RZ, RZ, R37 ;  /* 0x000000ffff337224 */ /* 0x000fe200078e0025 */
[----:B------:R-:W-:Y:S02]  /*7890*/  FMNMX.FTZ R0, R47, R0, !PT ;  /* 0x000000002f007209 */ /* 0x000fe40007810000 */
[----:B-1----:R-:W-:Y:S02]  /*78a0*/  FMNMX.FTZ R141, R2, R141, !PT ;  /* 0x0000008d028d7209 */ /* 0x002fe40007810000 */
[----:B------:R-:W-:Y:S02]  /*78b0*/  FMNMX.FTZ R0, R50, R0, !PT ;  /* 0x0000000032007209 */ /* 0x000fe40007810000 */
[C---:B------:R-:W-:Y:S02]  /*78c0*/  FSETP.NEU.FTZ.AND P0, PT, R141.reuse, -INF , PT ;  /* 0xff8000008d00780b */ /* 0x040fe40003f1d000 */
[----:B------:R-:W-:Y:S02]  /*78d0*/  FMNMX.FTZ R0, R142, R0, !PT ;  /* 0x000000008e007209 */ /* 0x000fe40007810000 */
[----:B------:R-:W-:Y:S02]  /*78e0*/  FSEL R3, R141, RZ, P0 ;  /* 0x000000ff8d037208 */ /* 0x000fe40000000000 */
[----:B------:R-:W-:Y:S01]  /*78f0*/  MOV R26, R8 ;  /* 0x00000008001a7202 */ /* 0x000fe20000000f00 */
[----:B------:R-:W1:Y:S01]  /*7900*/  SHFL.BFLY PT, R2, R0, 0x2, 0x1f ;  /* 0x0c401f0000027f89 */ /* 0x000e6200000e0000 */
[----:B------:R-:W-:Y:S02]  /*7910*/  MOV R18, R21 ;  /* 0x0000001500127202 */ /* 0x000fe40000000f00 */
[----:B------:R-:W-:Y:S02]  /*7920*/  MOV R23, R32 ;  /* 0x0000002000177202 */ /* 0x000fe40000000f00 */
[----:B------:R-:W-:Y:S02]  /*7930*/  MOV R27, R48 ;  /* 0x00000030001b7202 */ /* 0x000fe40000000f00 */
[----:B------:R-:W-:Y:S02]  /*7940*/  MOV R31, R44 ;  /* 0x0000002c001f7202 */ /* 0x000fe40000000f00 */
[----:B------:R-:W-:Y:S02]  /*7950*/  MOV R38, R40 ;  /* 0x0000002800267202 */ /* 0x000fe40000000f00 */
[----:B------:R-:W-:Y:S02]  /*7960*/  ISETP.GE.AND P6, PT, R217, 0x1, PT ;  /* 0x00000001d900780c */ /* 0x000fe40003fc6270 */
[----:B-1----:R-:W-:Y:S01]  /*7970*/  FMNMX.FTZ R0, R0, R2, !PT ;  /* 0x0000000200007209 */ /* 0x002fe20007810000 */
[----:B------:R-:W-:Y:S02]  /*7980*/  FADD.FTZ R2, -R3, R143 ;  /* 0x0000008f03027221 */ /* 0x000fe40000010100 */
[----:B------:R-:W-:Y:S02]  /*7990*/  FMUL.FTZ R143, R141, c[0x0][0x2d0] ;  /* 0x0000b4008d8f7a20 */ /* 0x000fe40000410000 */
[----:B------:R-:W1:Y:S03]  /*79a0*/  SHFL.BFLY PT, R3, R0, 0x1, 0x1f ;  /* 0x0c201f0000037f89 */ /* 0x000e6600000e0000 */
[----:B------:R-:W-:Y:S05]  /*79b0*/  FSEL R143, R143, RZ, P0 ;  /* 0x000000ff8f8f7208 */ /* 0x000fea0000000000 */
[----:B------:R-:W-:Y:S04]  /*79c0*/  FFMA.FTZ R4, R4, c[0x0][0x2d0], -R143 ;  /* 0x0000b40004047a23 */ /* 0x000fe8000001088f */
[----:B------:R-:W-:Y:S01]  /*79d0*/  MUFU.EX2 R146, R4 ;  /* 0x0000000400927308 */ /* 0x000fe20000000800 */
[----:B-1----:R-:W-:Y:S01]  /*79e0*/  FMNMX.FTZ R140, R0, R3, !PT ;  /* 0x00000003008c7209 */ /* 0x002fe20007810000 */
[----:B------:R-:W-:Y:S03]  /*79f0*/  FMUL.FTZ R0, R2, c[0x0][0x2d0] ;  /* 0x0000b40002007a20 */ /* 0x000fe60000410000 */
[C---:B------:R-:W-:Y:S05]  /*7a00*/  FSETP.NEU.FTZ.AND P0, PT, R140.reuse, -INF , PT ;  /* 0xff8000008c00780b */ /* 0x040fea0003f1d000 */
[----:B------:R1:W2:Y:S01]  /*7a10*/  MUFU.EX2 R2, R0 ;  /* 0x0000000000027308 */ /* 0x0002a20000000800 */
[C---:B------:R-:W-:Y:S05]  /*7a20*/  FSEL R3, R140.reuse, RZ, P0 ;  /* 0x000000ff8c037208 */ /* 0x040fea0000000000 */
[----:B-1----:R-:W-:Y:S01]  /*7a30*/  FADD.FTZ R0, -R3, R144 ;  /* 0x0000009003007221 */ /* 0x002fe20000010100 */
[----:B------:R-:W-:Y:S01]  /*7a40*/  MOV R3, R36 ;  /* 0x0000002400037202 */ /* 0x000fe20000000f00 */
[----:B------:R-:W-:Y:S02]  /*7a50*/  FMUL.FTZ R144, R140, c[0x0][0x2d0] ;  /* 0x0000b4008c907a20 */ /* 0x000fe40000410000 */
[----:B------:R-:W-:Y:S02]  /*7a60*/  FMUL.FTZ R0, R0, c[0x0][0x2d0] ;  /* 0x0000b40000007a20 */ /* 0x000fe40000410000 */
[----:B--2---:R-:W-:Y:S01]  /*7a70*/  FMUL.FTZ R8, R2, R152 ;  /* 0x0000009802087220 */ /* 0x004fe20000410000 */
[----:B------:R-:W-:Y:S01]  /*7a80*/  FSEL R144, R144, RZ, P0 ;  /* 0x000000ff90907208 */ /* 0x000fe20000000000 */
[----:B------:R-:W2:Y:S01]  /*7a90*/  LDL.LU R152, [R1+0x10] ;  /* 0x0000100001987983 */ /* 0x000ea20000300800 */
[C---:B------:R-:W-:Y:S01]  /*7aa0*/  FFMA.FTZ R209, R2.reuse, R209, R146 ;  /* 0x000000d102d17223 */ /* 0x040fe20000010092 */
[----:B------:R-:W1:Y:S01]  /*7ab0*/  MUFU.EX2 R0, R0 ;  /* 0x0000000000007308 */ /* 0x000e620000000800 */
[----:B------:R-:W-:Y:S01]  /*7ac0*/  FMUL.FTZ R4, R2, R148 ;  /* 0x0000009402047220 */ /* 0x000fe20000410000 */
[----:B------:R-:W-:Y:S01]  /*7ad0*/  MOV R148, R28 ;  /* 0x0000001c00947202 */ /* 0x000fe20000000f00 */
[----:B------:R-:W-:Y:S02]  /*7ae0*/  FFMA.FTZ R6, R6, c[0x0][0x2d0], -R144 ;  /* 0x0000b40006067a23 */ /* 0x000fe40000010890 */
[C---:B------:R-:W-:Y:S02]  /*7af0*/  FMUL.FTZ R5, R2.reuse, R149 ;  /* 0x0000009502057220 */ /* 0x040fe40000410000 */
[C---:B------:R-:W-:Y:S02]  /*7b00*/  FMUL.FTZ R9, R2.reuse, R153 ;  /* 0x0000009902097220 */ /* 0x040fe40000410000 */
[C---:B------:R-:W-:Y:S01]  /*7b10*/  FMUL.FTZ R12, R2.reuse, R100 ;  /* 0x00000064020c7220 */ /* 0x040fe20000410000 */
[----:B------:R3:W2:Y:S01]  /*7b20*/  MUFU.EX2 R145, R6 ;  /* 0x0000000600917308 */ /* 0x0006a20000000800 */
[C---:B------:R-:W-:Y:S02]  /*7b30*/  FMUL.FTZ R13, R2.reuse, R101 ;  /* 0x00000065020d7220 */ /* 0x040fe40000410000 */
[C---:B------:R-:W-:Y:S02]  /*7b40*/  FMUL.FTZ R16, R2.reuse, R104 ;  /* 0x0000006802107220 */ /* 0x040fe40000410000 */
[C---:B------:R-:W-:Y:S02]  /*7b50*/  FMUL.FTZ R17, R2.reuse, R105 ;  /* 0x0000006902117220 */ /* 0x040fe40000410000 */
[C---:B------:R-:W-:Y:S02]  /*7b60*/  FMUL.FTZ R20, R2.reuse, R108 ;  /* 0x0000006c02147220 */ /* 0x040fe40000410000 */
[C---:B------:R-:W-:Y:S01]  /*7b70*/  FMUL.FTZ R21, R2.reuse, R109 ;  /* 0x0000006d02157220 */ /* 0x040fe20000410000 */
[----:B------:R-:W-:Y:S01]  /*7b80*/  MOV R109, R19 ;  /* 0x00000013006d7202 */ /* 0x000fe20000000f00 */
[C---:B------:R-:W-:Y:S01]  /*7b90*/  FMUL.FTZ R25, R2.reuse, R113 ;  /* 0x0000007102197220 */ /* 0x040fe20000410000 */
[----:B------:R-:W-:Y:S01]  /*7ba0*/  MOV R113, R22 ;  /* 0x0000001600717202 */ /* 0x000fe20000000f00 */
[C---:B------:R-:W-:Y:S02]  /*7bb0*/  FMUL.FTZ R28, R2.reuse, R116 ;  /* 0x00000074021c7220 */ /* 0x040fe40000410000 */
[C---:B------:R-:W-:Y:S01]  /*7bc0*/  FMUL.FTZ R32, R2.reuse, R120 ;  /* 0x0000007802207220 */ /* 0x040fe20000410000 */
[----:B------:R-:W-:Y:S01]  /*7bd0*/  MOV R120, R42 ;  /* 0x0000002a00787202 */ /* 0x000fe20000000f00 */
[C---:B------:R-:W-:Y:S01]  /*7be0*/  FMUL.FTZ R33, R2.reuse, R121 ;  /* 0x0000007902217220 */ /* 0x040fe20000410000 */
[----:B------:R-:W-:Y:S01]  /*7bf0*/  MOV R121, R148 ;  /* 0x0000009400797202 */ /* 0x000fe20000000f00 */
[C---:B------:R-:W-:Y:S01]  /*7c00*/  FMUL.FTZ R36, R2.reuse, R124 ;  /* 0x0000007c02247220 */ /* 0x040fe20000410000 */
[----:B------:R-:W-:Y:S01]  /*7c10*/  MOV R148, R50 ;  /* 0x0000003200947202 */ /* 0x000fe20000000f00 */
[C---:B------:R-:W-:Y:S02]  /*7c20*/  FMUL.FTZ R37, R2.reuse, R125 ;  /* 0x0000007d02257220 */ /* 0x040fe40000410000 */
[C---:B------:R-:W-:Y:S01]  /*7c30*/  FMUL.FTZ R40, R2.reuse, R128 ;  /* 0x0000008002287220 */ /* 0x040fe20000410000 */
[----:B------:R-:W-:Y:S01]  /*7c40*/  MOV R128, R14 ;  /* 0x0000000e00807202 */ /* 0x000fe20000000f00 */
[C---:B------:R-:W-:Y:S02]  /*7c50*/  FMUL.FTZ R41, R2.reuse, R129 ;  /* 0x0000008102297220 */ /* 0x040fe40000410000 */
[C---:B------:R-:W-:Y:S01]  /*7c60*/  FMUL.FTZ R44, R2.reuse, R132 ;  /* 0x00000084022c7220 */ /* 0x040fe20000410000 */
[----:B------:R-:W-:Y:S01]  /*7c70*/  MOV R132, R27 ;  /* 0x0000001b00847202 */ /* 0x000fe20000000f00 */
[C---:B------:R-:W-:Y:S01]  /*7c80*/  FMUL.FTZ R45, R2.reuse, R133 ;  /* 0x00000085022d7220 */ /* 0x040fe20000410000 */
[----:B------:R-:W-:Y:S01]  /*7c90*/  MOV R133, R10 ;  /* 0x0000000a00857202 */ /* 0x000fe20000000f00 */
[C---:B------:R-:W-:Y:S02]  /*7ca0*/  FMUL.FTZ R48, R2.reuse, R136 ;  /* 0x0000008802307220 */ /* 0x040fe40000410000 */
        /* <DEDUP_REMOVED lines=24> */
[----:B------:R-:W-:Y:S02]  /*7e30*/  FMUL.FTZ R97, R2, R97 ;  /* 0x0000006102617220 */ /* 0x000fe40000410000 */
[----:B------:R-:W-:Y:S02]  /*7e40*/  IMAD.MOV.U32 R105, RZ, RZ, R18 ;  /* 0x000000ffff697224 */ /* 0x000fe400078e0012 */
[----:B-1----:R-:W-:Y:S02]  /*7e50*/  FMUL.FTZ R18, R0, R106 ;  /* 0x0000006a00127220 */ /* 0x002fe40000410000 */
[----:B---3--:R-:W-:Y:S01]  /*7e60*/  IMAD.MOV.U32 R6, RZ, RZ, R29 ;  /* 0x000000ffff067224 */ /* 0x008fe200078e001d */
[----:B------:R-:W3:Y:S01]  /*7e70*/  LDL R106, [R1+0x38] ;  /* 0x00003800016a7983 */ /* 0x000ee20000100800 */
[C---:B------:R-:W-:Y:S01]  /*7e80*/  FMUL.FTZ R29, R2.reuse, R117 ;  /* 0x00000075021d7220 */ /* 0x040fe20000410000 */
[----:B------:R-:W-:Y:S01]  /*7e90*/  MOV R117, R39 ;  /* 0x0000002700757202 */ /* 0x000fe20000000f00 */
[----:B------:R-:W-:Y:S02]  /*7ea0*/  IMAD.MOV.U32 R149, RZ, RZ, R24 ;  /* 0x000000ffff957224 */ /* 0x000fe400078e0018 */
[----:B------:R-:W-:Y:S02]  /*7eb0*/  FMUL.FTZ R24, R2, R112 ;  /* 0x0000007002187220 */ /* 0x000fe40000410000 */
[C---:B------:R-:W-:Y:S01]  /*7ec0*/  FMUL.FTZ R14, R0.reuse, R102 ;  /* 0x00000066000e7220 */ /* 0x040fe20000410000 */
[----:B------:R-:W-:Y:S01]  /*7ed0*/  MOV R102, R3 ;  /* 0x0000000300667202 */ /* 0x000fe20000000f00 */
[C---:B------:R-:W-:Y:S01]  /*7ee0*/  FMUL.FTZ R19, R0.reuse, R107 ;  /* 0x0000006b00137220 */ /* 0x040fe20000410000 */
[----:B------:R-:W3:Y:S01]  /*7ef0*/  LDL.64 R2, [R1+0x20] ;  /* 0x0000200001027983 */ /* 0x000ee20000100a00 */
[----:B------:R-:W-:Y:S01]  /*7f00*/  IADD3 R107, R217, -0x1, RZ ;  /* 0xffffffffd96b7810 */ /* 0x000fe20007ffe0ff */
[----:B------:R-:W-:Y:S02]  /*7f10*/  IMAD.MOV.U32 R137, RZ, RZ, R7 ;  /* 0x000000ffff897224 */ /* 0x000fe400078e0007 */
[----:B------:R-:W-:Y:S02]  /*7f20*/  IMAD.MOV.U32 R153, RZ, RZ, R43 ;  /* 0x000000ffff997224 */ /* 0x000fe400078e002b */
[C---:B------:R-:W-:Y:S02]  /*7f30*/  FMUL.FTZ R7, R0.reuse, R151 ;  /* 0x0000009700077220 */ /* 0x040fe40000410000 */
[C---:B------:R-:W-:Y:S01]  /*7f40*/  FMUL.FTZ R10, R0.reuse, R154 ;  /* 0x0000009a000a7220 */ /* 0x040fe20000410000 */
[----:B------:R-:W-:Y:S01]  /*7f50*/  MOV R154, R38 ;  /* 0x00000026009a7202 */ /* 0x000fe20000000f00 */
[----:B------:R-:W-:Y:S02]  /*7f60*/  IMAD.MOV.U32 R116, RZ, RZ, R23 ;  /* 0x000000ffff747224 */ /* 0x000fe400078e0017 */
[C---:B------:R-:W-:Y:S02]  /*7f70*/  FMUL.FTZ R23, R0.reuse, R111 ;  /* 0x0000006f00177220 */ /* 0x040fe40000410000 */
[----:B------:R-:W-:Y:S02]  /*7f80*/  IMAD.MOV.U32 R112, RZ, RZ, R34 ;  /* 0x000000ffff707224 */ /* 0x000fe400078e0022 */
[C---:B------:R-:W-:Y:S02]  /*7f90*/  FMUL.FTZ R22, R0.reuse, R110 ;  /* 0x0000006e00167220 */ /* 0x040fe40000410000 */
[C---:B------:R-:W-:Y:S02]  /*7fa0*/  FMUL.FTZ R27, R0.reuse, R115 ;  /* 0x00000073001b7220 */ /* 0x040fe40000410000 */
[C---:B------:R-:W-:Y:S02]  /*7fb0*/  FMUL.FTZ R34, R0.reuse, R122 ;  /* 0x0000007a00227220 */ /* 0x040fe40000410000 */
[C---:B------:R-:W-:Y:S02]  /*7fc0*/  FMUL.FTZ R38, R0.reuse, R126 ;  /* 0x0000007e00267220 */ /* 0x040fe40000410000 */
[C---:B------:R-:W-:Y:S02]  /*7fd0*/  FMUL.FTZ R39, R0.reuse, R127 ;  /* 0x0000007f00277220 */ /* 0x040fe40000410000 */
[C---:B------:R-:W-:Y:S02]  /*7fe0*/  FMUL.FTZ R42, R0.reuse, R130 ;  /* 0x00000082002a7220 */ /* 0x040fe40000410000 */
[C---:B------:R-:W-:Y:S02]  /*7ff0*/  FMUL.FTZ R43, R0.reuse, R131 ;  /* 0x00000083002b7220 */ /* 0x040fe40000410000 */
        /* <DEDUP_REMOVED lines=26> */
[----:B------:R-:W-:Y:S02]  /*81a0*/  IMAD.MOV.U32 R108, RZ, RZ, R149 ;  /* 0x000000ffff6c7224 */ /* 0x000fe400078e0095 */
[----:B------:R-:W-:Y:S02]  /*81b0*/  IMAD.MOV.U32 R149, RZ, RZ, R47 ;  /* 0x000000ffff957224 */ /* 0x000fe400078e002f */
[C---:B------:R-:W-:Y:S02]  /*81c0*/  FMUL.FTZ R47, R0.reuse, R135 ;  /* 0x00000087002f7220 */ /* 0x040fe40000410000 */
[----:B------:R-:W-:Y:S02]  /*81d0*/  IMAD.MOV.U32 R125, RZ, RZ, R6 ;  /* 0x000000ffff7d7224 */ /* 0x000fe400078e0006 */
[C---:B------:R-:W-:Y:S01]  /*81e0*/  FMUL.FTZ R6, R0.reuse, R150 ;  /* 0x0000009600067220 */ /* 0x040fe20000410000 */
[----:B------:R-:W-:Y:S01]  /*81f0*/  MOV R150, R31 ;  /* 0x0000001f00967202 */ /* 0x000fe20000000f00 */
[C---:B------:R-:W-:Y:S02]  /*8200*/  FMUL.FTZ R31, R0.reuse, R119 ;  /* 0x00000077001f7220 */ /* 0x040fe40000410000 */
[----:B------:R-:W-:Y:S02]  /*8210*/  IMAD.MOV.U32 R129, RZ, RZ, R11 ;  /* 0x000000ffff817224 */ /* 0x000fe400078e000b */
[C---:B------:R-:W-:Y:S02]  /*8220*/  FMUL.FTZ R11, R0.reuse, R155 ;  /* 0x0000009b000b7220 */ /* 0x040fe40000410000 */
[----:B------:R-:W-:Y:S02]  /*8230*/  IMAD.MOV.U32 R155, RZ, RZ, R51 ;  /* 0x000000ffff9b7224 */ /* 0x000fe400078e0033 */
[C---:B------:R-:W-:Y:S02]  /*8240*/  FMUL.FTZ R51, R0.reuse, R139 ;  /* 0x0000008b00337220 */ /* 0x040fe40000410000 */
[----:B------:R-:W-:Y:S01]  /*8250*/  IMAD.MOV.U32 R151, RZ, RZ, R35 ;  /* 0x000000ffff977224 */ /* 0x000fe200078e0023 */
[----:B------:R-:W-:Y:S01]  /*8260*/  MOV R127, R155 ;  /* 0x0000009b007f7202 */ /* 0x000fe20000000f00 */
        /* <DEDUP_REMOVED lines=10> */
[C---:B------:R-:W-:Y:S01]  /*8310*/  @P6 IMAD.WIDE.U32 R100, R107.reuse, c[0x0][0x1e0], RZ ;  /* 0x000078006b646a25 */ /* 0x040fe200078e00ff */
[----:B------:R-:W-:Y:S03]  /*8320*/  MOV R111, R103 ;  /* 0x00000067006f7202 */ /* 0x000fe60000000f00 */
[----:B------:R-:W-:Y:S02]  /*8330*/  IMAD.MOV.U32 R139, RZ, RZ, R105 ;  /* 0x000000ffff8b7224 */ /* 0x000fe400078e0069 */
[----:B------:R-:W-:Y:S02]  /*8340*/  IMAD.MOV.U32 R130, RZ, RZ, R154 ;  /* 0x000000ffff827224 */ /* 0x000fe400078e009a */
[----:B------:R-:W-:Y:S02]  /*8350*/  IMAD.MOV.U32 R154, RZ, RZ, R150 ;  /* 0x000000ffff9a7224 */ /* 0x000fe400078e0096 */
[----:B------:R-:W-:Y:S01]  /*8360*/  IMAD.MOV.U32 R150, RZ, RZ, R132 ;  /* 0x000000ffff967224 */ /* 0x000fe200078e0084 */
[----:B------:R-:W-:Y:S01]  /*8370*/  MOV R132, R117 ;  /* 0x0000007500847202 */ /* 0x000fe20000000f00 */
[----:B------:R-:W-:Y:S02]  /*8380*/  IMAD.MOV.U32 R135, RZ, RZ, R112 ;  /* 0x000000ffff877224 */ /* 0x000fe400078e0070 */
[----:B------:R-:W-:Y:S02]  /*8390*/  IMAD.MOV.U32 R131, RZ, RZ, R116 ;  /* 0x000000ffff837224 */ /* 0x000fe400078e0074 */
[----:B------:R-:W-:Y:S02]  /*83a0*/  IMAD.MOV.U32 R124, RZ, RZ, R120 ;  /* 0x000000ffff7c7224 */ /* 0x000fe400078e0078 */
[C---:B--2---:R-:W-:Y:S01]  /*83b0*/  FFMA.FTZ R104, R0.reuse, R152, R145 ;  /* 0x0000009800687223 */ /* 0x044fe20000010091 */
[----:B------:R-:W-:Y:S01]  /*83c0*/  MOV R152, R46 ;  /* 0x0000002e00987202 */ /* 0x000fe20000000f00 */
[----:B------:R-:W-:Y:S01]  /*83d0*/  FMUL.FTZ R46, R0, R134 ;  /* 0x00000086002e7220 */ /* 0x000fe20000410000 */
[----:B------:R-:W-:Y:S02]  /*83e0*/  @P6 SHF.R.S32.HI R0, RZ, 0x1f, R107 ;  /* 0x0000001fff006819 */ /* 0x000fe4000001146b */
[----:B------:R-:W-:Y:S03]  /*83f0*/  MOV R134, R113 ;  /* 0x0000007100867202 */ /* 0x000fe60000000f00 */
[----:B------:R-:W-:Y:S04]  /*8400*/  @P6 IMAD R0, R0, c[0x0][0x1e0], RZ ;  /* 0x0000780000006a24 */ /* 0x000fe800078e02ff */
[----:B------:R-:W-:Y:S01]  /*8410*/  @P6 IMAD R0, R107, c[0x0][0x1e4], R0 ;  /* 0x000079006b006a24 */ /* 0x000fe200078e0200 */
[----:B------:R-:W-:Y:S01]  /*8420*/  MOV R107, R133 ;  /* 0x00000085006b7202 */ /* 0x000fe20000000f00 */
[----:B------:R-:W-:Y:S01]  /*8430*/  IMAD.MOV.U32 R133, RZ, RZ, R129 ;  /* 0x000000ffff857224 */ /* 0x000fe200078e0081 */
[----:B------:R-:W-:Y:S01]  /*8440*/  MOV R129, R108 ;  /* 0x0000006c00817202 */ /* 0x000fe20000000f00 */
[----:B------:R-:W-:Y:S01]  /*8450*/  FFMA.FTZ R108, R167, c[0x0][0x2d0], -R143 ;  /* 0x0000b400a76c7a23 */ /* 0x000fe2000001088f */
[----:B------:R-:W-:Y:S02]  /*8460*/  @P6 IADD3 R0, R101, R0, RZ ;  /* 0x0000000065006210 */ /* 0x000fe40007ffe0ff */
[----:B------:R-:W-:Y:S03]  /*8470*/  MOV R122, R107 ;  /* 0x0000006b007a7202 */ /* 0x000fe60000000f00 */
[----:B------:R-:W-:Y:S01]  /*8480*/  @P6 IMAD R0, R0, 0x60, RZ ;  /* 0x0000006000006824 */ /* 0x000fe200078e02ff */
[----:B------:R-:W-:Y:S01]  /*8490*/  MUFU.EX2 R108, R108 ;  /* 0x0000006c006c7308 */ /* 0x000fe20000000800 */
[----:B---3--:R-:W-:Y:S02]  /*84a0*/  @P6 IMAD.MOV.U32 R3, RZ, RZ, R106 ;  /* 0x000000ffff036224 */ /* 0x008fe400078e006a */
[----:B------:R-:W-:Y:S02]  /*84b0*/  IMAD.MOV.U32 R106, RZ, RZ, R102 ;  /* 0x000000ffff6a7224 */ /* 0x000fe400078e0066 */
[----:B------:R-:W-:Y:S04]  /*84c0*/  @P6 IMAD.WIDE.U32 R2, R100, 0x60, R2 ;  /* 0x0000006064026825 */ /* 0x000fe800078e0002 */
[----:B------:R-:W-:Y:S02]  /*84d0*/  @P6 IMAD.IADD R0, R3, 0x1, R0 ;  /* 0x0000000103006824 */ /* 0x000fe400078e0200 */
[----:B------:R-:W-:Y:S03]  /*84e0*/  IMAD.MOV.U32 R126, RZ, RZ, R106 ;  /* 0x000000ffff7e7224 */ /* 0x000fe600078e006a */
[C---:B------:R-:W-:Y:S02]  /*84f0*/  @P6 SHF.L.U64.HI R100, R2.reuse, 0x1, R0 ;  /* 0x0000000102646819 */ /* 0x040fe40000010200 */
[----:B------:R-:W-:Y:S04]  /*8500*/  @P6 SHF.L.U32 R0, R2, 0x1, RZ ;  /* 0x0000000102006819 */ /* 0x000fe800000006ff */
[C---:B------:R-:W-:Y:S02]  /*8510*/  @P6 IADD3 R2, P0, R0.reuse, c[0x0][0x1c8], RZ ;  /* 0x0000720000026a10 */ /* 0x040fe40007f1e0ff */
[----:B------:R-:W-:Y:S02]  /*8520*/  @P6 IADD3 R102, P5, R0, 0x80, RZ ;  /* 0x0000008000666810 */ /* 0x000fe40007fbe0ff */
[----:B------:R-:W-:Y:S02]  /*8530*/  @P6 IADD3.X R3, R100, c[0x0][0x1cc], RZ, P0, !PT ;  /* 0x0000730064036a10 */ /* 0x000fe400007fe4ff */
[----:B------:R-:W-:Y:S03]  /*8540*/  @P6 IADD3 R102, P0, R102, c[0x0][0x1c8], RZ ;  /* 0x0000720066666a10 */ /* 0x000fe60007f1e0ff */
[----:B------:R1:W-:Y:S01]  /*8550*/  @P6 LDGSTS.E.BYPASS.LTC128B.128 [R111+0xc100], [R2.64], !P4 ;  /* 0x0c100000026f6fae */ /* 0x0003e2000e101d46 */
[--C-:B------:R-:W-:Y:S02]  /*8560*/  @P6 IADD3.X R103, RZ, c[0x0][0x1cc], R100.reuse, P0, P5 ;  /* 0x00007300ff676a10 */ /* 0x100fe400007ea464 */
[----:B------:R-:W-:Y:S05]  /*8570*/  @P6 IADD3 R0, P5, R0, 0x100, RZ ;  /* 0x0000010000006810 */ /* 0x000fea0007fbe0ff */
[----:B------:R2:W-:Y:S02]  /*8580*/  @P6 LDGSTS.E.BYPASS.LTC128B.128 [R111+0xf100], [R102.64], !P3 ;  /* 0x0f100000666f6fae */ /* 0x0005e4000d901d46 */
[----:B--2---:R-:W-:Y:S01]  /*8590*/  @P6 IADD3 R102, P0, R0, c[0x0][0x1c8], RZ ;  /* 0x0000720000666a10 */ /* 0x004fe20007f1e0ff */
[----:B------:R-:W-:Y:S02]  /*85a0*/  FFMA.FTZ R0, R166, c[0x0][0x2d0], -R143 ;  /* 0x0000b400a6007a23 */ /* 0x000fe4000001088f */
[----:B------:R-:W-:Y:S01]  /*85b0*/  IMAD.MOV.U32 R166, RZ, RZ, R135 ;  /* 0x000000ffffa67224 */ /* 0x000fe200078e0087 */
[----:B------:R-:W-:Y:S01]  /*85c0*/  @P6 IADD3.X R103, RZ, c[0x0][0x1cc], R100, P0, P5 ;  /* 0x00007300ff676a10 */ /* 0x000fe200007ea464 */
[----:B------:R-:W-:Y:S01]  /*85d0*/  IMAD.MOV.U32 R135, RZ, RZ, R127 ;  /* 0x000000ffff877224 */ /* 0x000fe200078e007f */
[----:B------:R-:W-:Y:S01]  /*85e0*/  @P6 MOV R100, 0x6 ;  /* 0x0000000600646802 */ /* 0x000fe20000000f00 */
[----:B------:R-:W2:Y:S01]  /*85f0*/  MUFU.EX2 R0, R0 ;  /* 0x0000000000007308 */ /* 0x000ea20000000800 */
[----:B------:R-:W-:Y:S01]  /*8600*/  IMAD.MOV.U32 R127, RZ, RZ, R128 ;  /* 0x000000ffff7f7224 */ /* 0x000fe200078e0080 */
[----:B------:R3:W-:Y:S01]  /*8610*/  @P6 LDGSTS.E.BYPASS.LTC128B.128 [R111+0x12100], [R102.64], !P2 ;  /* 0x12100000666f6fae */ /* 0x0007e2000d101d46 */
[----:B------:R-:W-:Y:S02]  /*8620*/  IMAD.MOV.U32 R128, RZ, RZ, R121 ;  /* 0x000000ffff807224 */ /* 0x000fe400078e0079 */
[----:B---3--:R-:W-:Y:S05]  /*8630*/  @P6 IMAD.MOV.U32 R102, RZ, RZ, c[0x0][0x1e0] ;  /* 0x00007800ff666624 */ /* 0x008fea00078e00ff */
[C---:B------:R-:W-:Y:S01]  /*8640*/  @P6 SHF.L.U64.HI R100, R102.reuse, R100, c[0x0][0x1e4] ;  /* 0x0000790066646619 */ /* 0x040fe20000010264 */
[----:B------:R-:W-:Y:S05]  /*8650*/  @P6 IMAD.SHL.U32 R102, R102, 0x40, RZ ;  /* 0x0000004066666824 */ /* 0x000fea00078e00ff */
[----:B-1----:R-:W-:Y:S04]  /*8660*/  @P6 IADD3 R2, P0, R2, R102, RZ ;  /* 0x0000006602026210 */ /* 0x002fe80007f1e0ff */
[----:B------:R-:W-:Y:S02]  /*8670*/  @P6 IADD3.X R3, R100, R3, RZ, P0, !PT ;  /* 0x0000000364036210 */ /* 0x000fe400007fe4ff */
[----:B------:R-:W-:Y:S03]  /*8680*/  @P6 IADD3 R102, P0, R102, R2, RZ ;  /* 0x0000000266666210 */ /* 0x000fe60007f1e0ff */
[----:B------:R1:W-:Y:S02]  /*8690*/  @P6 LDGSTS.E.BYPASS.LTC128B.128 [R111+0xd100], [R2.64], !P4 ;  /* 0x0d100000026f6fae */ /* 0x0003e4000e101d46 */
[----:B------:R-:W-:Y:S01]  /*86a0*/  @P6 IMAD.X R103, R100, 0x1, R3, P0 ;  /* 0x0000000164676824 */ /* 0x000fe200000e0603 */
[----:B--2---:R-:W-:Y:S05]  /*86b0*/  F2FP.BF16.PACK_AB R100, R0, R146 ;  /* 0x000000920064723e */ /* 0x004fea00000010ff */
[----:B------:R1:W-:Y:S08]  /*86c0*/  @P6 LDGSTS.E.BYPASS.LTC128B.128 [R111+0x10100], [R2.64+0x80], !P3 ;  /* 0x10100080026f6fae */ /* 0x0003f0000d901d46 */
[----:B------:R1:W-:Y:S08]  /*86d0*/  @P6 LDGSTS.E.BYPASS.LTC128B.128 [R111+0x13100], [R2.64+0x100], !P2 ;  /* 0x13100100026f6fae */ /* 0x0003f0000d101d46 */
[----:B------:R2:W-:Y:S08]  /*86e0*/  @P6 LDGSTS.E.BYPASS.LTC128B.128 [R111+0xe100], [R102.64], !P4 ;  /* 0x0e100000666f6fae */ /* 0x0005f0000e101d46 */
[----:B------:R2:W-:Y:S08]  /*86f0*/  @P6 LDGSTS.E.BYPASS.LTC128B.128 [R111+0x11100], [R102.64+0x80], !P3 ;  /* 0x11100080666f6fae */ /* 0x0005f0000d901d46 */
[----:B------:R2:W-:Y:S01]  /*8700*/  @P6 LDGSTS.E.BYPASS.LTC128B.128 [R111+0x14100], [R102.64+0x100], !P2 ;  /* 0x14100100666f6fae */ /* 0x0005e2000d101d46 */
[--C-:B-1----:R-:W-:Y:S01]  /*8710*/  FFMA.FTZ R2, R147, c[0x0][0x2d0], -R144.reuse ;  /* 0x0000b40093027a23 */ /* 0x102fe20000010890 */
[----:B------:R-:W-:Y:S01]  /*8720*/  MOV R147, R138 ;  /* 0x0000008a00937202 */ /* 0x000fe20000000f00 */
[----:B------:R-:W-:Y:S02]  /*8730*/  FFMA.FTZ R3, R208, c[0x0][0x2d0], -R143 ;  /* 0x0000b400d0037a23 */ /* 0x000fe4000001088f */
[----:B------:R-:W-:Y:S03]  /*8740*/  IMAD.MOV.U32 R138, RZ, RZ, R131 ;  /* 0x000000ffff8a7224 */ /* 0x000fe600078e0083 */
[----:B------:R-:W0:Y:S01]  /*8750*/  LDGDEPBAR ;  /* 0x00000000000079af */ /* 0x000e220000000000 */
[----:B------:R-:W1:Y:S01]  /*8760*/  MUFU.EX2 R2, R2 ;  /* 0x0000000200027308 */ /* 0x000e620000000800 */
[----:B------:R-:W-:Y:S02]  /*8770*/  MOV R131, R126 ;  /* 0x0000007e00837202 */ /* 0x000fe40000000f00 */
[----:B------:R-:W-:Y:S02]  /*8780*/  MOV R208, R138 ;  /* 0x0000008a00d07202 */ /* 0x000fe40000000f00 */
[----:B------:R-:W-:Y:S01]  /*8790*/  MOV R126, R133 ;  /* 0x00000085007e7202 */ /* 0x000fe20000000f00 */
[----:B------:R-:W-:Y:S01]  /*87a0*/  IMAD.MOV.U32 R138, RZ, RZ, R131 ;  /* 0x000000ffff8a7224 */ /* 0x000fe200078e0083 */
[----:B------:R-:W-:Y:S03]  /*87b0*/  MOV R133, R125 ;  /* 0x0000007d00857202 */ /* 0x000fe60000000f00 */
[----:B------:R3:W4:Y:S01]  /*87c0*/  MUFU.EX2 R110, R3 ;  /* 0x00000003006e7308 */ /* 0x0007220000000800 */
[----:B--2---:R-:W-:Y:S02]  /*87d0*/  FADD.FTZ R102, R0, R209 ;  /* 0x000000d100667221 */ /* 0x004fe40000010000 */
[----:B------:R-:W-:Y:S02]  /*87e0*/  FFMA.FTZ R0, R165, c[0x0][0x2d0], -R144 ;  /* 0x0000b400a5007a23 */ /* 0x000fe40000010890 */
[----:B------:R-:W-:Y:S02]  /*87f0*/  FADD.FTZ R111, R108, R102 ;  /* 0x000000666c6f7221 */ /* 0x000fe40000010000 */
[C---:B-1----:R-:W-:Y:S03]  /*8800*/  FADD.FTZ R117, R2.reuse, R104 ;  /* 0x0000006802757221 */ /* 0x042fe60000010000 */
[----:B------:R1:W-:Y:S01]  /*8810*/  MUFU.EX2 R109, R0 ;  /* 0x00000000006d7308 */ /* 0x0003e20000000800 */
[----:B------:R-:W2:Y:S01]  /*8820*/  LDSM.16.MT88.4 R104, [R224] ;  /* 0x00000000e068783b */ /* 0x000ea20000004200 */
[----:B------:R-:W-:Y:S01]  /*8830*/  F2FP.BF16.PACK_AB R101, R2, R145 ;  /* 0x000000910265723e */ /* 0x000fe200000010ff */
[--C-:B------:R-:W-:Y:S02]  /*8840*/  FFMA.FTZ R2, R215, c[0x0][0x2d0], -R143.reuse ;  /* 0x0000b400d7027a23 */ /* 0x100fe4000001088f */
[--C-:B---3--:R-:W-:Y:S01]  /*8850*/  FFMA.FTZ R3, R164, c[0x0][0x2d0], -R144.reuse ;  /* 0x0000b400a4037a23 */ /* 0x108fe20000010890 */
[----:B----4-:R-:W-:Y:S04]  /*8860*/  F2FP.BF16.PACK_AB R102, R110, R108 ;  /* 0x0000006c6e66723e */ /* 0x010fe800000010ff */
[----:B------:R3:W-:Y:S01]  /*8870*/  MUFU.EX2 R115, R2 ;  /* 0x0000000200737308 */ /* 0x0007e20000000800 */
[--C-:B------:R-:W-:Y:S09]  /*8880*/  FFMA.FTZ R108, R212, c[0x0][0x2d0], -R144.reuse ;  /* 0x0000b400d46c7a23 */ /* 0x100ff20000010890 */
[----:B------:R-:W4:Y:S01]  /*8890*/  MUFU.EX2 R3, R3 ;  /* 0x0000000300037308 */ /* 0x000f220000000800 */
[----:B-1----:R-:W-:Y:S09]  /*88a0*/  FFMA.FTZ R0, R214, c[0x0][0x2d0], -R143 ;  /* 0x0000b400d6007a23 */ /* 0x002ff2000001088f */
[----:B------:R-:W-:Y:S01]  /*88b0*/  MUFU.EX2 R116, R108 ;  /* 0x0000006c00747308 */ /* 0x000fe20000000800 */
[--C-:B---3--:R-:W-:Y:S09]  /*88c0*/  FFMA.FTZ R2, R211, c[0x0][0x2d0], -R144.reuse ;  /* 0x0000b400d3027a23 */ /* 0x108ff20000010890 */
[----:B------:R1:W-:Y:S01]  /*88d0*/  MUFU.EX2 R112, R2 ;  /* 0x0000000200707308 */ /* 0x0003e20000000800 */
[----:B----4-:R-:W-:Y:S01]  /*88e0*/  F2FP.BF16.PACK_AB R103, R109, R3 ;  /* 0x000000036d67723e */ /* 0x010fe200000010ff */
[----:B------:R-:W-:Y:S04]  /*88f0*/  FADD.FTZ R3, R3, R117 ;  /* 0x0000007503037221 */ /* 0x000fe80000010000 */
[----:B------:R-:W-:Y:S04]  /*8900*/  FADD.FTZ R118, R109, R3 ;  /* 0x000000036d767221 */ /* 0x000fe80000010000 */
[----:B------:R-:W3:Y:S01]  /*8910*/  MUFU.EX2 R0, R0 ;  /* 0x0000000000007308 */ /* 0x000ee20000000800 */
[C---:B--2---:R-:W-:Y:S05]  /*8920*/  HMMA.16816.F32.BF16 R4, R100.reuse, R104, R4 ;  /* 0x000000686404723c */ /* 0x044fea0000041804 */
[--C-:B------:R-:W-:Y:S03]  /*8930*/  FFMA.FTZ R3, R221, c[0x0][0x2d0], -R144.reuse ;  /* 0x0000b400dd037a23 */ /* 0x100fe60000010890 */
[C---:B------:R-:W-:Y:S01]  /*8940*/  HMMA.16816.F32.BF16 R8, R100.reuse, R106, R8 ;  /* 0x0000006a6408723c */ /* 0x040fe20000041808 */
[----:B------:R-:W2:Y:S03]  /*8950*/  LDSM.16.MT88.4 R104, [R228] ;  /* 0x00000000e468783b */ /* 0x000ea60000004200 */
[--C-:B-1----:R-:W-:Y:S04]  /*8960*/  FFMA.FTZ R2, R210, c[0x0][0x2d0], -R144.reuse ;  /* 0x0000b400d2027a23 */ /* 0x102fe80000010890 */
[----:B------:R1:W4:Y:S04]  /*8970*/  MUFU.EX2 R114, R2 ;  /* 0x0000000200727308 */ /* 0x0003280000000800 */
[--C-:B-1----:R-:W-:Y:S06]  /*8980*/  FFMA.FTZ R2, R216, c[0x0][0x2d0], -R143.reuse ;  /* 0x0000b400d8027a23 */ /* 0x102fec000001088f */
[----:B------:R1:W-:Y:S01]  /*8990*/  MUFU.EX2 R113, R2 ;  /* 0x0000000200717308 */ /* 0x0003e20000000800 */
[C---:B--2---:R-:W-:Y:S08]  /*89a0*/  HMMA.16816.F32.BF16 R12, R100.reuse, R104, R12 ;  /* 0x00000068640c723c */ /* 0x044ff0000004180c */
[C---:B------:R-:W-:Y:S01]  /*89b0*/  HMMA.16816.F32.BF16 R16, R100.reuse, R106, R16 ;  /* 0x0000006a6410723c */ /* 0x040fe20000041810 */
[----:B------:R-:W2:Y:S03]  /*89c0*/  LDSM.16.MT88.4 R104, [R227] ;  /* 0x00000000e368783b */ /* 0x000ea60000004200 */
[----:B-1----:R-:W-:Y:S04]  /*89d0*/  FFMA.FTZ R2, R218, c[0x0][0x2d0], -R143 ;  /* 0x0000b400da027a23 */ /* 0x002fe8000001088f */
[----:B------:R1:W5:Y:S04]  /*89e0*/  MUFU.EX2 R123, R2 ;  /* 0x00000002007b7308 */ /* 0x0003680000000800 */
[----:B-1----:R-:W-:Y:S01]  /*89f0*/  FFMA.FTZ R2, R213, c[0x0][0x2d0], -R144 ;  /* 0x0000b400d5027a23 */ /* 0x002fe20000010890 */
[C---:B--2---:R-:W-:Y:S05]  /*8a00*/  HMMA.16816.F32.BF16 R20, R100.reuse, R104, R20 ;  /* 0x000000686414723c */ /* 0x044fea0000041814 */
[----:B------:R1:W2:Y:S03]  /*8a10*/  MUFU.EX2 R120, R2 ;  /* 0x0000000200787308 */ /* 0x0002a60000000800 */
[C---:B------:R-:W-:Y:S01]  /*8a20*/  HMMA.16816.F32.BF16 R24, R100.reuse, R106, R24 ;  /* 0x0000006a6418723c */ /* 0x040fe20000041818 */
[----:B------:R-:W2:Y:S03]  /*8a30*/  LDSM.16.MT88.4 R104, [R249] ;  /* 0x00000000f968783b */ /* 0x000ea60000004200 */
[----:B-1----:R-:W-:Y:S05]  /*8a40*/  FADD.FTZ R2, R110, R111 ;  /* 0x0000006f6e027221 */ /* 0x002fea0000010000 */
[----:B------:R-:W-:Y:S03]  /*8a50*/  LDSM.16.MT88.4 R108, [R228+0x1000] ;  /* 0x00100000e46c783b */ /* 0x000fe60000004200 */
[----:B---3--:R-:W-:Y:S02]  /*8a60*/  FADD.FTZ R117, R0, R2 ;  /* 0x0000000200757221 */ /* 0x008fe40000010000 */
[----:B------:R-:W-:Y:S04]  /*8a70*/  FADD.FTZ R2, R112, R118 ;  /* 0x0000007670027221 */ /* 0x000fe80000010000 */
[----:B----4-:R-:W-:Y:S04]  /*8a80*/  FADD.FTZ R2, R114, R2 ;  /* 0x0000000272027221 */ /* 0x010fe80000010000 */
[----:B------:R-:W-:Y:S01]  /*8a90*/  FADD.FTZ R2, R116, R2 ;  /* 0x0000000274027221 */ /* 0x000fe20000010000 */
[C---:B--2---:R-:W-:Y:S08]  /*8aa0*/  HMMA.16816.F32.BF16 R28, R100.reuse, R104, R28 ;  /* 0x00000068641c723c */ /* 0x044ff0000004181c */
        /* <DEDUP_REMOVED lines=25> */
[----:B------:R-:W1:Y:S06]  /*8c40*/  LDSM.16.MT88.4 R104, [R224+0x800] ;  /* 0x00080000e068783b */ /* 0x000e6c0000004200 */
[----:B------:R-:W-:Y:S01]  /*8c50*/  F2FP.BF16.PACK_AB R100, R115, R0 ;  /* 0x000000007364723e */ /* 0x000fe200000010ff */
[--C-:B------:R-:W-:Y:S01]  /*8c60*/  FFMA.FTZ R0, R223, c[0x0][0x2d0], -R143.reuse ;  /* 0x0000b400df007a23 */ /* 0x100fe2000001088f */
[----:B------:R-:W-:Y:S03]  /*8c70*/  F2FP.BF16.PACK_AB R101, R114, R112 ;  /* 0x000000707265723e */ /* 0x000fe600000010ff */
[----:B-----5:R-:W-:Y:S01]  /*8c80*/  F2FP.BF16.PACK_AB R102, R123, R113 ;  /* 0x000000717b66723e */ /* 0x020fe200000010ff */
[----:B------:R2:W3:Y:S01]  /*8c90*/  MUFU.EX2 R119, R0 ;  /* 0x0000000000777308 */ /* 0x0004e20000000800 */
[C---:B------:R-:W-:Y:S01]  /*8ca0*/  F2FP.BF16.PACK_AB R103, R120.reuse, R116 ;  /* 0x000000747867723e */ /* 0x040fe200000010ff */
[----:B------:R-:W-:Y:S01]  /*8cb0*/  FADD.FTZ R120, R120, R2 ;  /* 0x0000000278787221 */ /* 0x000fe20000010000 */
[----:B------:R-:W-:Y:S01]  /*8cc0*/  IADD3 R223, R217, -0x1, RZ ;  /* 0xffffffffd9df7810 */ /* 0x000fe20007ffe0ff */
[----:B--2---:R-:W-:Y:S01]  /*8cd0*/  FFMA.FTZ R0, R139, c[0x0][0x2d0], -R143 ;  /* 0x0000b4008b007a23 */ /* 0x004fe2000001088f */
[----:B------:R-:W-:Y:S02]  /*8ce0*/  MOV R139, R134 ;  /* 0x00000086008b7202 */ /* 0x000fe40000000f00 */
[----:B------:R-:W-:Y:S01]  /*8cf0*/  MOV R134, R130 ;  /* 0x0000008200867202 */ /* 0x000fe20000000f00 */
[C---:B-1----:R-:W-:Y:S02]  /*8d00*/  HMMA.16816.F32.BF16 R4, R100.reuse, R104, R4 ;  /* 0x000000686404723c */ /* 0x042fe40000041804 */
[----:B------:R1:W2:Y:S01]  /*8d10*/  MUFU.EX2 R125, R0 ;  /* 0x00000000007d7308 */ /* 0x0002a20000000800 */
[----:B------:R-:W-:Y:S02]  /*8d20*/  IMAD.MOV.U32 R130, RZ, RZ, R122 ;  /* 0x000000ffff827224 */ /* 0x000fe400078e007a */
[----:B------:R-:W-:Y:S03]  /*8d30*/  IMAD.MOV.U32 R167, RZ, RZ, R139 ;  /* 0x000000ffffa77224 */ /* 0x000fe600078e008b */
[C---:B------:R-:W-:Y:S01]  /*8d40*/  HMMA.16816.F32.BF16 R8, R100.reuse, R106, R8 ;  /* 0x0000006a6408723c */ /* 0x040fe20000041808 */
[----:B------:R-:W4:Y:S03]  /*8d50*/  LDSM.16.MT88.4 R104, [R228+0x800] ;  /* 0x00080000e468783b */ /* 0x000f260000004200 */
[----:B------:R-:W-:Y:S01]  /*8d60*/  MOV R139, R130 ;  /* 0x00000082008b7202 */ /* 0x000fe20000000f00 */
[--C-:B-1----:R-:W-:Y:S04]  /*8d70*/  FFMA.FTZ R0, R220, c[0x0][0x2d0], -R144.reuse ;  /* 0x0000b400dc007a23 */ /* 0x102fe80000010890 */
[----:B------:R1:W-:Y:S01]  /*8d80*/  MUFU.EX2 R121, R0 ;  /* 0x0000000000797308 */ /* 0x0003e20000000800 */
[C---:B----4-:R-:W-:Y:S03]  /*8d90*/  HMMA.16816.F32.BF16 R12, R100.reuse, R104, R12 ;  /* 0x00000068640c723c */ /* 0x050fe6000004180c */
[--C-:B-1----:R-:W-:Y:S05]  /*8da0*/  FFMA.FTZ R0, R219, c[0x0][0x2d0], -R144.reuse ;  /* 0x0000b400db007a23 */ /* 0x102fea0000010890 */
[C---:B------:R-:W-:Y:S01]  /*8db0*/  HMMA.16816.F32.BF16 R16, R100.reuse, R106, R16 ;  /* 0x0000006a6410723c */ /* 0x040fe20000041810 */
[----:B------:R-:W1:Y:S01]  /*8dc0*/  LDSM.16.MT88.4 R104, [R227+0x800] ;  /* 0x00080000e368783b */ /* 0x000e620000004200 */
[----:B------:R4:W-:Y:S02]  /*8dd0*/  MUFU.EX2 R122, R0 ;  /* 0x00000000007a7308 */ /* 0x0009e40000000800 */
[--C-:B----4-:R-:W-:Y:S08]  /*8de0*/  FFMA.FTZ R0, R129, c[0x0][0x2d0], -R143.reuse ;  /* 0x0000b40081007a23 */ /* 0x110ff0000001088f */
[----:B------:R4:W5:Y:S01]  /*8df0*/  MUFU.EX2 R129, R0 ;  /* 0x0000000000817308 */ /* 0x0009620000000800 */
[C---:B-1----:R-:W-:Y:S08]  /*8e00*/  HMMA.16816.F32.BF16 R20, R100.reuse, R104, R20 ;  /* 0x000000686414723c */ /* 0x042ff00000041814 */
[C---:B------:R-:W-:Y:S01]  /*8e10*/  HMMA.16816.F32.BF16 R24, R100.reuse, R106, R24 ;  /* 0x0000006a6418723c */ /* 0x040fe20000041818 */
[----:B------:R-:W1:Y:S03]  /*8e20*/  LDSM.16.MT88.4 R104, [R230+0x800] ;  /* 0x00080000e668783b */ /* 0x000e660000004200 */
[----:B----4-:R-:W-:Y:S01]  /*8e30*/  FFMA.FTZ R0, R147, c[0x0][0x2d0], -R143 ;  /* 0x0000b40093007a23 */ /* 0x010fe2000001088f */
[----:B------:R-:W-:Y:S01]  /*8e40*/  MOV R147, R166 ;  /* 0x000000a600937202 */ /* 0x000fe20000000f00 */
[----:B------:R-:W-:Y:S01]  /*8e50*/  IMAD.MOV.U32 R166, RZ, RZ, R127 ;  /* 0x000000ffffa67224 */ /* 0x000fe200078e007f */
[----:B------:R-:W-:Y:S01]  /*8e60*/  MOV R127, R128 ;  /* 0x00000080007f7202 */ /* 0x000fe20000000f00 */
[----:B------:R4:W1:Y:S10]  /*8e70*/  MUFU.EX2 R131, R0 ;  /* 0x0000000000837308 */ /* 0x0008740000000800 */
[----:B------:R-:W-:Y:S01]  /*8e80*/  MUFU.EX2 R128, R3 ;  /* 0x0000000300807308 */ /* 0x000fe20000000800 */
[----:B----4-:R-:W-:Y:S02]  /*8e90*/  FFMA.FTZ R0, R222, c[0x0][0x2d0], -R144 ;  /* 0x0000b400de007a23 */ /* 0x010fe40000010890 */
[----:B------:R-:W4:Y:S07]  /*8ea0*/  LDL R222, [R1+0x18] ;  /* 0x0000180001de7983 */ /* 0x000f2e0000100800 */
[----:B------:R2:W-:Y:S01]  /*8eb0*/  MUFU.EX2 R130, R0 ;  /* 0x0000000000827308 */ /* 0x0005e20000000800 */
[C---:B-1----:R-:W-:Y:S08]  /*8ec0*/  HMMA.16816.F32.BF16 R28, R100.reuse, R104, R28 ;  /* 0x00000068641c723c */ /* 0x042ff0000004181c */
[C---:B------:R-:W-:Y:S01]  /*8ed0*/  HMMA.16816.F32.BF16 R32, R100.reuse, R106, R32 ;  /* 0x0000006a6420723c */ /* 0x040fe20000041820 */
[----:B------:R-:W1:Y:S03]  /*8ee0*/  LDSM.16.MT88.4 R104, [R224+0x3800] ;  /* 0x00380000e068783b */ /* 0x000e660000004200 */
[----:B--2---:R-:W-:Y:S04]  /*8ef0*/  FADD.FTZ R0, R115, R117 ;  /* 0x0000007573007221 */ /* 0x004fe80000010000 */
[----:B------:R-:W-:Y:S02]  /*8f00*/  FADD.FTZ R118, R113, R0 ;  /* 0x0000000071767221 */ /* 0x000fe40000010000 */
[----:B------:R-:W-:Y:S02]  /*8f10*/  LDSM.16.MT88.4 R112, [R228+0x1800] ;  /* 0x00180000e470783b */ /* 0x000fe40000004200 */
[--C-:B------:R-:W-:Y:S02]  /*8f20*/  FFMA.FTZ R0, R127, c[0x0][0x2d0], -R143.reuse ;  /* 0x0000b4007f007a23 */ /* 0x100fe4000001088f */
[----:B------:R-:W-:Y:S02]  /*8f30*/  FADD.FTZ R118, R123, R118 ;  /* 0x000000767b767221 */ /* 0x000fe40000010000 */
[----:B------:R2:W2:Y:S02]  /*8f40*/  MUFU.EX2 R127, R0 ;  /* 0x00000000007f7308 */ /* 0x0004a40000000800 */
[----:B---3--:R-:W-:Y:S04]  /*8f50*/  FADD.FTZ R2, R119, R118 ;  /* 0x0000007677027221 */ /* 0x008fe80000010000 */
[----:B------:R-:W-:Y:S04]  /*8f60*/  FADD.FTZ R2, R125, R2 ;  /* 0x000000027d027221 */ /* 0x000fe80000010000 */
[----:B-----5:R-:W-:Y:S04]  /*8f70*/  FADD.FTZ R2, R129, R2 ;  /* 0x0000000281027221 */ /* 0x020fe80000010000 */
[----:B------:R-:W-:Y:S01]  /*8f80*/  FADD.FTZ R2, R131, R2 ;  /* 0x0000000283027221 */ /* 0x000fe20000010000 */
[C---:B-1----:R-:W-:Y:S03]  /*8f90*/  HMMA.16816.F32.BF16 R36, R100.reuse, R104, R36 ;  /* 0x000000686424723c */ /* 0x042fe60000041824 */
[----:B--2---:R-:W-:Y:S05]  /*8fa0*/  FFMA.FTZ R0, R133, c[0x0][0x2d0], -R143 ;  /* 0x0000b40085007a23 */ /* 0x004fea000001088f */
[C---:B------:R-:W-:Y:S01]  /*8fb0*/  HMMA.16816.F32.BF16 R40, R100.reuse, R106, R40 ;  /* 0x0000006a6428723c */ /* 0x040fe20000041828 */
[----:B------:R-:W1:Y:S01]  /*8fc0*/  LDSM.16.MT88.4 R104, [R228+0x3800] ;  /* 0x00380000e468783b */ /* 0x000e620000004200 */
[----:B------:R2:W3:Y:S02]  /*8fd0*/  MUFU.EX2 R133, R0 ;  /* 0x0000000000857308 */ /* 0x0004e40000000800 */
[----:B------:R-:W-:Y:S02]  /*8fe0*/  FADD.FTZ R2, R127, R2 ;  /* 0x000000027f027221 */ /* 0x000fe40000010000 */
[----:B--2---:R-:W-:Y:S02]  /*8ff0*/  FFMA.FTZ R0, R166, c[0x0][0x2d0], -R144 ;  /* 0x0000b400a6007a23 */ /* 0x004fe40000010890 */
[----:B------:R-:W-:Y:S04]  /*9000*/  IMAD.MOV.U32 R166, RZ, RZ, R126 ;  /* 0x000000ffffa67224 */ /* 0x000fe800078e007e */
[----:B------:R2:W-:Y:S01]  /*9010*/  MUFU.EX2 R126, R0 ;  /* 0x00000000007e7308 */ /* 0x0005e20000000800 */
[----:B---3--:R-:W-:Y:S01]  /*9020*/  FADD.FTZ R2, R133, R2 ;  /* 0x0000000285027221 */ /* 0x008fe20000010000 */
[C---:B-1----:R-:W-:Y:S08]  /*9030*/  HMMA.16816.F32.BF16 R44, R100.reuse, R104, R44 ;  /* 0x00000068642c723c */ /* 0x042ff0000004182c */
[C---:B------:R-:W-:Y:S01]  /*9040*/  HMMA.16816.F32.BF16 R48, R100.reuse, R106, R48 ;  /* 0x0000006a6430723c */ /* 0x040fe20000041830 */
[----:B------:R-:W1:Y:S03]  /*9050*/  LDSM.16.MT88.4 R104, [R227+0x3800] ;  /* 0x00380000e368783b */ /* 0x000e660000004200 */
[----:B--2---:R-:W-:Y:S01]  /*9060*/  FFMA.FTZ R0, R139, c[0x0][0x2d0], -R144 ;  /* 0x0000b4008b007a23 */ /* 0x004fe20000010890 */
[----:B------:R-:W-:Y:S01]  /*9070*/  MOV R139, R138 ;  /* 0x0000008a008b7202 */ /* 0x000fe20000000f00 */
[----:B------:R-:W-:Y:S01]  /*9080*/  IMAD.MOV.U32 R138, RZ, RZ, R135 ;  /* 0x000000ffff8a7224 */ /* 0x000fe200078e0087 */
[----:B------:R-:W-:Y:S01]  /*9090*/  MOV R135, R134 ;  /* 0x0000008600877202 */ /* 0x000fe20000000f00 */
[----:B------:R-:W-:Y:S01]  /*90a0*/  IMAD.MOV.U32 R134, RZ, RZ, R155 ;  /* 0x000000ffff867224 */ /* 0x000fe200078e009b */
[----:B------:R-:W-:Y:S03]  /*90b0*/  MOV R155, R154 ;  /* 0x0000009a009b7202 */ /* 0x000fe60000000f00 */
[----:B------:R-:W-:Y:S01]  /*90c0*/  IMAD.MOV.U32 R154, RZ, RZ, R151 ;  /* 0x000000ffff9a7224 */ /* 0x000fe200078e0097 */
[----:B------:R-:W-:Y:S01]  /*90d0*/  MOV R151, R150 ;  /* 0x0000009600977202 */ /* 0x000fe20000000f00 */
[--C-:B------:R-:W-:Y:S02]  /*90e0*/  FFMA.FTZ R116, R135, c[0x0][0x2d0], -R143.reuse ;  /* 0x0000b40087747a23 */ /* 0x100fe4000001088f */
[--C-:B------:R-:W-:Y:S02]  /*90f0*/  FFMA.FTZ R117, R134, c[0x0][0x2d0], -R143.reuse ;  /* 0x0000b40086757a23 */ /* 0x100fe4000001088f */
[--C-:B------:R-:W-:Y:S01]  /*9100*/  FFMA.FTZ R3, R138, c[0x0][0x2d0], -R143.reuse ;  /* 0x0000b4008a037a23 */ /* 0x100fe2000001088f */
[----:B------:R-:W-:Y:S01]  /*9110*/  MUFU.EX2 R214, R116 ;  /* 0x0000007400d67308 */ /* 0x000fe20000000800 */
[----:B------:R-:W-:Y:S01]  /*9120*/  IMAD.MOV.U32 R150, RZ, RZ, R136 ;  /* 0x000000ffff967224 */ /* 0x000fe200078e0088 */
[----:B------:R-:W-:Y:S01]  /*9130*/  MOV R136, R132 ;  /* 0x0000008400887202 */ /* 0x000fe20000000f00 */
[--C-:B------:R-:W-:Y:S07]  /*9140*/  FFMA.FTZ R165, R151, c[0x0][0x2d0], -R143.reuse ;  /* 0x0000b40097a57a23 */ /* 0x100fee000001088f */
[----:B------:R-:W-:Y:S10]  /*9150*/  MUFU.EX2 R211, R117 ;  /* 0x0000007500d37308 */ /* 0x000ff40000000800 */
[----:B------:R2:W-:Y:S01]  /*9160*/  MUFU.EX2 R215, R3 ;  /* 0x0000000300d77308 */ /* 0x0005e20000000800 */
[C---:B-1----:R-:W-:Y:S08]  /*9170*/  HMMA.16816.F32.BF16 R52, R100.reuse, R104, R52 ;  /* 0x000000686434723c */ /* 0x042ff00000041834 */
[C---:B------:R-:W-:Y:S01]  /*9180*/  HMMA.16816.F32.BF16 R56, R100.reuse, R106, R56 ;  /* 0x0000006a6438723c */ /* 0x040fe20000041838 */
[----:B------:R-:W1:Y:S01]  /*9190*/  LDSM.16.MT88.4 R104, [R230+0x3800] ;  /* 0x00380000e668783b */ /* 0x000e620000004200 */
[----:B------:R3:W-:Y:S10]  /*91a0*/  MUFU.EX2 R132, R0 ;  /* 0x0000000000847308 */ /* 0x0007f40000000800 */
[----:B------:R-:W-:Y:S01]  /*91b0*/  MUFU.EX2 R165, R165 ;  /* 0x000000a500a57308 */ /* 0x000fe20000000800 */
[----:B--2---:R-:W-:Y:S09]  /*91c0*/  FFMA.FTZ R3, R152, c[0x0][0x2d0], -R144 ;  /* 0x0000b40098037a23 */ /* 0x004ff20000010890 */
[----:B------:R-:W-:Y:S01]  /*91d0*/  MUFU.EX2 R3, R3 ;  /* 0x0000000300037308 */ /* 0x000fe20000000800 */
[--C-:B---3--:R-:W-:Y:S02]  /*91e0*/  FFMA.FTZ R0, R208, c[0x0][0x2d0], -R143.reuse ;  /* 0x0000b400d0007a23 */ /* 0x108fe4000001088f */
[--C-:B------:R-:W-:Y:S07]  /*91f0*/  FFMA.FTZ R208, R154, c[0x0][0x2d0], -R143.reuse ;  /* 0x0000b4009ad07a23 */ /* 0x100fee000001088f */
[----:B------:R2:W3:Y:S01]  /*9200*/  MUFU.EX2 R221, R0 ;  /* 0x0000000000dd7308 */ /* 0x0004e20000000800 */
[C---:B-1----:R-:W-:Y:S09]  /*9210*/  HMMA.16816.F32.BF16 R60, R100.reuse, R104, R60 ;  /* 0x00000068643c723c */ /* 0x042ff2000004183c */
[----:B------:R-:W-:Y:S01]  /*9220*/  MUFU.EX2 R208, R208 ;  /* 0x000000d000d07308 */ /* 0x000fe20000000800 */
[C---:B------:R-:W-:Y:S01]  /*9230*/  HMMA.16816.F32.BF16 R64, R100.reuse, R106, R64 ;  /* 0x0000006a6440723c */ /* 0x040fe20000041840 */
[----:B------:R-:W1:Y:S02]  /*9240*/  LDSM.16.MT88.4 R104, [R224+0x6800] ;  /* 0x00680000e068783b */ /* 0x000e640000004200 */
[--C-:B--2---:R-:W-:Y:S02]  /*9250*/  FFMA.FTZ R0, R167, c[0x0][0x2d0], -R143.reuse ;  /* 0x0000b400a7007a23 */ /* 0x104fe4000001088f */
[--C-:B------:R-:W-:Y:S04]  /*9260*/  FFMA.FTZ R167, R155, c[0x0][0x2d0], -R143.reuse ;  /* 0x0000b4009ba77a23 */ /* 0x100fe8000001088f */
[----:B------:R2:W5:Y:S03]  /*9270*/  MUFU.EX2 R220, R0 ;  /* 0x0000000000dc7308 */ /* 0x0005660000000800 */
[----:B---3--:R-:W-:Y:S07]  /*9280*/  FADD.FTZ R2, R221, R2 ;  /* 0x00000002dd027221 */ /* 0x008fee0000010000 */
[----:B------:R-:W-:Y:S01]  /*9290*/  MUFU.EX2 R167, R167 ;  /* 0x000000a700a77308 */ /* 0x000fe20000000800 */
[----:B--2---:R-:W-:Y:S02]  /*92a0*/  FFMA.FTZ R0, R147, c[0x0][0x2d0], -R144 ;  /* 0x0000b40093007a23 */ /* 0x004fe40000010890 */
[----:B-----5:R-:W-:Y:S07]  /*92b0*/  FADD.FTZ R2, R220, R2 ;  /* 0x00000002dc027221 */ /* 0x020fee0000010000 */
[----:B------:R2:W-:Y:S01]  /*92c0*/  MUFU.EX2 R219, R0 ;  /* 0x0000000000db7308 */ /* 0x0005e20000000800 */
[C---:B-1----:R-:W-:Y:S08]  /*92d0*/  HMMA.16816.F32.BF16 R68, R100.reuse, R104, R68 ;  /* 0x000000686444723c */ /* 0x042ff00000041844 */
[C---:B------:R-:W-:Y:S01]  /*92e0*/  HMMA.16816.F32.BF16 R72, R100.reuse, R106, R72 ;  /* 0x0000006a6448723c */ /* 0x040fe20000041848 */
[----:B------:R-:W1:Y:S03]  /*92f0*/  LDSM.16.MT88.4 R104, [R228+0x6800] ;  /* 0x00680000e468783b */ /* 0x000e660000004200 */
[--C-:B--2---:R-:W-:Y:S02]  /*9300*/  FFMA.FTZ R0, R166, c[0x0][0x2d0], -R144.reuse ;  /* 0x0000b400a6007a23 */ /* 0x104fe40000010890 */
[--C-:B------:R-:W-:Y:S02]  /*9310*/  FFMA.FTZ R166, R149, c[0x0][0x2d0], -R144.reuse ;  /* 0x0000b40095a67a23 */ /* 0x100fe40000010890 */
[----:B------:R2:W-:Y:S10]  /*9320*/  MUFU.EX2 R218, R0 ;  /* 0x0000000000da7308 */ /* 0x0005f40000000800 */
[----:B------:R-:W3:Y:S01]  /*9330*/  MUFU.EX2 R166, R166 ;  /* 0x000000a600a67308 */ /* 0x000ee20000000800 */
[C---:B-1----:R-:W-:Y:S03]  /*9340*/  HMMA.16816.F32.BF16 R76, R100.reuse, R104, R76 ;  /* 0x00000068644c723c */ /* 0x042fe6000004184c */
[--C-:B--2---:R-:W-:Y:S01]  /*9350*/  FFMA.FTZ R0, R139, c[0x0][0x2d0], -R143.reuse ;  /* 0x0000b4008b007a23 */ /* 0x104fe2000001088f */
[----:B----4-:R-:W-:Y:S01]  /*9360*/  ISETP.GT.AND P0, PT, R217, R222, PT ;  /* 0x000000ded900720c */ /* 0x010fe20003f04270 */
[----:B------:R-:W-:Y:S04]  /*9370*/  FFMA.FTZ R143, R150, c[0x0][0x2d0], -R143 ;  /* 0x0000b400968f7a23 */ /* 0x000fe8000001088f */
[----:B------:R1:W2:Y:S01]  /*9380*/  MUFU.EX2 R216, R0 ;  /* 0x0000000000d87308 */ /* 0x0002a20000000800 */
[C---:B------:R-:W-:Y:S01]  /*9390*/  HMMA.16816.F32.BF16 R80, R100.reuse, R106, R80 ;  /* 0x0000006a6450723c */ /* 0x040fe20000041850 */
[----:B------:R-:W4:Y:S02]  /*93a0*/  LDSM.16.MT88.4 R104, [R227+0x6800] ;  /* 0x00680000e368783b */ /* 0x000f240000004200 */
[----:B---3--:R-:W-:Y:S01]  /*93b0*/  F2FP.BF16.PACK_AB R145, R166, R3 ;  /* 0x00000003a691723e */ /* 0x008fe200000010ff */
[----:B------:R-:W-:Y:S05]  /*93c0*/  IMAD.MOV.U32 R217, RZ, RZ, R223 ;  /* 0x000000ffffd97224 */ /* 0x000fea00078e00df */
[----:B------:R-:W3:Y:S03]  /*93d0*/  MUFU.EX2 R164, R143 ;  /* 0x0000008f00a47308 */ /* 0x000ee60000000800 */
[----:B-1----:R-:W-:Y:S02]  /*93e0*/  FFMA.FTZ R0, R137, c[0x0][0x2d0], -R144 ;  /* 0x0000b40089007a23 */ /* 0x002fe40000010890 */
[----:B--2---:R-:W-:Y:S05]  /*93f0*/  FADD.FTZ R2, R216, R2 ;  /* 0x00000002d8027221 */ /* 0x004fea0000010000 */
[----:B------:R1:W-:Y:S01]  /*9400*/  MUFU.EX2 R212, R0 ;  /* 0x0000000000d47308 */ /* 0x0003e20000000800 */
[----:B------:R-:W-:Y:S01]  /*9410*/  FADD.FTZ R2, R215, R2 ;  /* 0x00000002d7027221 */ /* 0x000fe20000010000 */
[----:B---3--:R-:W-:Y:S03]  /*9420*/  F2FP.BF16.PACK_AB R146, R164, R165 ;  /* 0x000000a5a492723e */ /* 0x008fe600000010ff */
[----:B------:R-:W-:Y:S04]  /*9430*/  FADD.FTZ R2, R214, R2 ;  /* 0x00000002d6027221 */ /* 0x000fe80000010000 */
[----:B------:R-:W-:Y:S01]  /*9440*/  FADD.FTZ R2, R211, R2 ;  /* 0x00000002d3027221 */ /* 0x000fe20000010000 */
[C---:B----4-:R-:W-:Y:S03]  /*9450*/  HMMA.16816.F32.BF16 R84, R100.reuse, R104, R84 ;  /* 0x000000686454723c */ /* 0x050fe60000041854 */
[----:B------:R-:W-:Y:S05]  /*9460*/  FADD.FTZ R2, R167, R2 ;  /* 0x00000002a7027221 */ /* 0x000fea0000010000 */
[C---:B------:R-:W-:Y:S01]  /*9470*/  HMMA.16816.F32.BF16 R88, R100.reuse, R106, R88 ;  /* 0x0000006a6458723c */ /* 0x040fe20000041858 */
[----:B------:R-:W2:Y:S03]  /*9480*/  LDSM.16.MT88.4 R104, [R230+0x6800] ;  /* 0x00680000e668783b */ /* 0x000ea60000004200 */
[--C-:B-1----:R-:W-:Y:S04]  /*9490*/  FFMA.FTZ R0, R136, c[0x0][0x2d0], -R144.reuse ;  /* 0x0000b40088007a23 */ /* 0x102fe80000010890 */
[----:B------:R1:W-:Y:S01]  /*94a0*/  MUFU.EX2 R213, R0 ;  /* 0x0000000000d57308 */ /* 0x0003e20000000800 */
[----:B------:R-:W-:Y:S03]  /*94b0*/  LDSM.16.MT88.4 R136, [R228+0x5800] ;  /* 0x00580000e488783b */ /* 0x000fe60000004200 */
[--C-:B-1----:R-:W-:Y:S02]  /*94c0*/  FFMA.FTZ R0, R124, c[0x0][0x2d0], -R144.reuse ;  /* 0x0000b4007c007a23 */ /* 0x102fe40000010890 */
[--C-:B------:R-:W-:Y:S04]  /*94d0*/  FFMA.FTZ R124, R148, c[0x0][0x2d0], -R144.reuse ;  /* 0x0000b400947c7a23 */ /* 0x100fe80000010890 */
[----:B------:R1:W-:Y:S01]  /*94e0*/  MUFU.EX2 R210, R0 ;  /* 0x0000000000d27308 */ /* 0x0003e20000000800 */
[C---:B--2---:R-:W-:Y:S09]  /*94f0*/  HMMA.16816.F32.BF16 R92, R100.reuse, R104, R92 ;  /* 0x00000068645c723c */ /* 0x044ff2000004185c */
[----:B------:R-:W-:Y:S01]  /*9500*/  MUFU.EX2 R143, R124 ;  /* 0x0000007c008f7308 */ /* 0x000fe20000000800 */
[----:B------:R-:W-:Y:S01]  /*9510*/  HMMA.16816.F32.BF16 R96, R100, R106, R96 ;  /* 0x0000006a6460723c */ /* 0x000fe20000041860 */
[----:B------:R-:W2:Y:S06]  /*9520*/  LDSM.16.MT88.4 R104, [R224+0x1000] ;  /* 0x00100000e068783b */ /* 0x000eac0000004200 */
[----:B------:R-:W-:Y:S02]  /*9530*/  F2FP.BF16.PACK_AB R100, R125, R119 ;  /* 0x000000777d64723e */ /* 0x000fe400000010ff */
[----:B------:R-:W-:Y:S01]  /*9540*/  F2FP.BF16.PACK_AB R101, R122, R121 ;  /* 0x000000797a65723e */ /* 0x000fe200000010ff */
[----:B------:R-:W-:Y:S02]  /*9550*/  LDSM.16.MT88.4 R116, [R227+0x2000] ;  /* 0x00200000e374783b */ /* 0x000fe40000004200 */
[----:B------:R-:W-:Y:S01]  /*9560*/  F2FP.BF16.PACK_AB R102, R131, R129 ;  /* 0x000000818366723e */ /* 0x000fe200000010ff */
[--C-:B-1----:R-:W-:Y:S01]  /*9570*/  FFMA.FTZ R0, R153, c[0x0][0x2d0], -R144.reuse ;  /* 0x0000b40099007a23 */ /* 0x102fe20000010890 */
[----:B------:R-:W-:Y:S01]  /*9580*/  F2FP.BF16.PACK_AB R103, R130, R128 ;  /* 0x000000808267723e */ /* 0x000fe200000010ff */
[----:B------:R-:W-:Y:S02]  /*9590*/  FFMA.FTZ R144, R142, c[0x0][0x2d0], -R144 ;  /* 0x0000b4008e907a23 */ /* 0x000fe40000010890 */
[----:B------:R1:W-:Y:S01]  /*95a0*/  MUFU.EX2 R209, R0 ;  /* 0x0000000000d17308 */ /* 0x0003e20000000800 */
[----:B------:R-:W-:Y:S09]  /*95b0*/  LDSM.16.MT88.4 R152, [R224+0x2800] ;  /* 0x00280000e098783b */ /* 0x000ff20000004200 */
[----:B------:R3:W4:Y:S01]  /*95c0*/  MUFU.EX2 R142, R144 ;  /* 0x00000090008e7308 */ /* 0x0007220000000800 */
[C---:B--2---:R-:W-:Y:S03]  /*95d0*/  HMMA.16816.F32.BF16 R4, R100.reuse, R104, R4 ;  /* 0x000000686404723c */ /* 0x044fe60000041804 */
[----:B-1----:R-:W-:Y:S04]  /*95e0*/  FADD.FTZ R0, R121, R120 ;  /* 0x0000007879007221 */ /* 0x002fe80000010000 */
[----:B------:R-:W-:Y:S01]  /*95f0*/  FADD.FTZ R0, R122, R0 ;  /* 0x000000007a007221 */ /* 0x000fe20000010000 */
[C---:B------:R-:W-:Y:S01]  /*9600*/  HMMA.16816.F32.BF16 R8, R100.reuse, R106, R8 ;  /* 0x0000006a6408723c */ /* 0x040fe20000041808 */
[----:B------:R-:W1:Y:S03]  /*9610*/  LDSM.16.MT88.4 R104, [R227+0x1000] ;  /* 0x00100000e368783b */ /* 0x000e660000004200 */
[----:B------:R-:W-:Y:S01]  /*9620*/  FADD.FTZ R0, R128, R0 ;  /* 0x0000000080007221 */ /* 0x000fe20000010000 */
[----:B---3--:R-:W-:Y:S02]  /*9630*/  F2FP.BF16.PACK_AB R144, R208, R167 ;  /* 0x000000a7d090723e */ /* 0x008fe400000010ff */
[----:B----4-:R-:W-:Y:S01]  /*9640*/  F2FP.BF16.PACK_AB R147, R142, R143 ;  /* 0x0000008f8e93723e */ /* 0x010fe200000010ff */
[C---:B------:R-:W-:Y:S01]  /*9650*/  HMMA.16816.F32.BF16 R12, R100.reuse, R108, R12 ;  /* 0x0000006c640c723c */ /* 0x040fe2000004180c */
[----:B------:R-:W-:Y:S03]  /*9660*/  LDSM.16.MT88.4 R120, [R228+0x5000] ;  /* 0x00500000e478783b */ /* 0x000fe60000004200 */
[----:B------:R-:W-:Y:S04]  /*9670*/  FADD.FTZ R0, R130, R0 ;  /* 0x0000000082007221 */ /* 0x000fe80000010000 */
[C---:B------:R-:W-:Y:S01]  /*9680*/  HMMA.16816.F32.BF16 R16, R100.reuse, R110, R16 ;  /* 0x0000006e6410723c */ /* 0x040fe20000041810 */
[----:B------:R-:W2:Y:S03]  /*9690*/  LDSM.16.MT88.4 R108, [R230+0x1000] ;  /* 0x00100000e66c783b */ /* 0x000ea60000004200 */
[----:B------:R-:W-:Y:S04]  /*96a0*/  FADD.FTZ R0, R126, R0 ;  /* 0x000000007e007221 */ /* 0x000fe80000010000 */
[----:B------:R-:W-:Y:S01]  /*96b0*/  FADD.FTZ R0, R132, R0 ;  /* 0x0000000084007221 */ /* 0x000fe20000010000 */
[----:B------:R-:W-:Y:S03]  /*96c0*/  LDSM.16.MT88.4 R128, [R224+0x5800] ;  /* 0x00580000e080783b */ /* 0x000fe60000004200 */
[----:B------:R-:W-:Y:S04]  /*96d0*/  FADD.FTZ R0, R219, R0 ;  /* 0x00000000db007221 */ /* 0x000fe80000010000 */
[----:B------:R-:W-:Y:S04]  /*96e0*/  FADD.FTZ R0, R218, R0 ;  /* 0x00000000da007221 */ /* 0x000fe80000010000 */
[----:B------:R-:W-:Y:S04]  /*96f0*/  FADD.FTZ R0, R212, R0 ;  /* 0x00000000d4007221 */ /* 0x000fe80000010000 */
[----:B------:R-:W-:Y:S01]  /*9700*/  FADD.FTZ R0, R213, R0 ;  /* 0x00000000d5007221 */ /* 0x000fe20000010000 */
[C---:B-1----:R-:W-:Y:S03]  /*9710*/  HMMA.16816.F32.BF16 R20, R100.reuse, R104, R20 ;  /* 0x000000686414723c */ /* 0x042fe60000041814 */
[----:B------:R-:W-:Y:S04]  /*9720*/  FADD.FTZ R0, R210, R0 ;  /* 0x00000000d2007221 */ /* 0x000fe80000010000 */
[----:B------:R-:W-:Y:S01]  /*9730*/  FADD.FTZ R0, R209, R0 ;  /* 0x00000000d1007221 */ /* 0x000fe20000010000 */
[C---:B------:R-:W-:Y:S01]  /*9740*/  HMMA.16816.F32.BF16 R24, R100.reuse, R106, R24 ;  /* 0x0000006a6418723c */ /* 0x040fe20000041818 */
[----:B------:R-:W1:Y:S03]  /*9750*/  LDSM.16.MT88.4 R104, [R224+0x4000] ;  /* 0x00400000e068783b */ /* 0x000e660000004200 */
[----:B------:R-:W-:Y:S02]  /*9760*/  FADD.FTZ R3, R3, R0 ;  /* 0x0000000003037221 */ /* 0x000fe40000010000 */
[----:B------:R-:W-:Y:S02]  /*9770*/  FADD.FTZ R0, R208, R2 ;  /* 0x00000002d0007221 */ /* 0x000fe40000010000 */
[C---:B--2---:R-:W-:Y:S04]  /*9780*/  HMMA.16816.F32.BF16 R28, R100.reuse, R108, R28 ;  /* 0x0000006c641c723c */ /* 0x044fe8000004181c */
[----:B------:R-:W-:Y:S02]  /*9790*/  FADD.FTZ R2, R165, R0 ;  /* 0x00000000a5027221 */ /* 0x000fe40000010000 */
[----:B------:R-:W-:Y:S02]  /*97a0*/  FADD.FTZ R3, R166, R3 ;  /* 0x00000003a6037221 */ /* 0x000fe40000010000 */
[C---:B------:R-:W-:Y:S01]  /*97b0*/  HMMA.16816.F32.BF16 R32, R100.reuse, R110, R32 ;  /* 0x0000006e6420723c */ /* 0x040fe20000041820 */
[----:B------:R-:W2:Y:S03]  /*97c0*/  LDSM.16.MT88.4 R108, [R228+0x4000] ;  /* 0x00400000e46c783b */ /* 0x000ea60000004200 */
[----:B------:R-:W-:Y:S02]  /*97d0*/  FADD.FTZ R2, R164, R2 ;  /* 0x00000002a4027221 */ /* 0x000fe40000010000 */
[----:B------:R-:W-:Y:S02]  /*97e0*/  FADD.FTZ R0, R143, R3 ;  /* 0x000000038f007221 */ /* 0x000fe40000010000 */
[----:B------:R-:W-:Y:S01]  /*97f0*/  IMAD.MOV.U32 R143, RZ, RZ, R141 ;  /* 0x000000ffff8f7224 */ /* 0x000fe200078e008d */
[----:B------:R-:W-:Y:S03]  /*9800*/  STL [R1+0xc], R2 ;  /* 0x00000c0201007387 */ /* 0x000fe60000100800 */
[----:B------:R-:W-:Y:S01]  /*9810*/  FADD.FTZ R0, R142, R0 ;  /* 0x000000008e007221 */ /* 0x000fe20000010000 */
[----:B------:R-:W-:Y:S04]  /*9820*/  STL [R1+0x8], R223 ;  /* 0x000008df01007387 */ /* 0x000fe80000100800 */
[----:B------:R-:W-:Y:S01]  /*9830*/  STL [R1+0x10], R0 ;  /* 0x0000100001007387 */ /* 0x000fe20000100800 */
[C---:B-1----:R-:W-:Y:S08]  /*9840*/  HMMA.16816.F32.BF16 R36, R100.reuse, R104, R36 ;  /* 0x000000686424723c */ /* 0x042ff00000041824 */
[C---:B------:R-:W-:Y:S01]  /*9850*/  HMMA.16816.F32.BF16 R40, R100.reuse, R106, R40 ;  /* 0x0000006a6428723c */ /* 0x040fe20000041828 */
[----:B------:R-:W1:Y:S07]  /*9860*/  LDSM.16.MT88.4 R104, [R227+0x4000] ;  /* 0x00400000e368783b */ /* 0x000e6e0000004200 */
[C---:B--2---:R-:W-:Y:S08]  /*9870*/  HMMA.16816.F32.BF16 R44, R100.reuse, R108, R44 ;  /* 0x0000006c642c723c */ /* 0x044ff0000004182c */
[C---:B------:R-:W-:Y:S01]  /*9880*/  HMMA.16816.F32.BF16 R48, R100.reuse, R110, R48 ;  /* 0x0000006e6430723c */ /* 0x040fe20000041830 */
[----:B------:R-:W2:Y:S07]  /*9890*/  LDSM.16.MT88.4 R108, [R230+0x4000] ;  /* 0x00400000e66c783b */ /* 0x000eae0000004200 */
        /* <DEDUP_REMOVED lines=16> */
[----:B------:R-:W-:Y:S01]  /*99a0*/  HMMA.16816.F32.BF16 R96, R100, R110, R96 ;  /* 0x0000006e6460723c */ /* 0x000fe20000041860 */
[----:B------:R-:W2:Y:S06]  /*99b0*/  LDSM.16.MT88.4 R108, [R227+0x1800] ;  /* 0x00180000e36c783b */ /* 0x000eac0000004200 */
[----:B------:R-:W-:Y:S02]  /*99c0*/  F2FP.BF16.PACK_AB R100, R133, R127 ;  /* 0x0000007f8564723e */ /* 0x000fe400000010ff */
[----:B------:R-:W-:Y:S03]  /*99d0*/  F2FP.BF16.PACK_AB R101, R132, R126 ;  /* 0x0000007e8465723e */ /* 0x000fe600000010ff */
[----:B------:R-:W-:Y:S02]  /*99e0*/  F2FP.BF16.PACK_AB R102, R220, R221 ;  /* 0x000000dddc66723e */ /* 0x000fe400000010ff */
[----:B------:R-:W-:Y:S07]  /*99f0*/  F2FP.BF16.PACK_AB R103, R218, R219 ;  /* 0x000000dbda67723e */ /* 0x000fee00000010ff */
[C---:B-1----:R-:W-:Y:S08]  /*9a00*/  HMMA.16816.F32.BF16 R4, R100.reuse, R104, R4 ;  /* 0x000000686404723c */ /* 0x042ff00000041804 */
[C---:B------:R-:W-:Y:S01]  /*9a10*/  HMMA.16816.F32.BF16 R8, R100.reuse, R106, R8 ;  /* 0x0000006a6408723c */ /* 0x040fe20000041808 */
[----:B------:R-:W1:Y:S07]  /*9a20*/  LDSM.16.MT88.4 R104, [R230+0x1800] ;  /* 0x00180000e668783b */ /* 0x000e6e0000004200 */
[C---:B------:R-:W-:Y:S08]  /*9a30*/  HMMA.16816.F32.BF16 R12, R100.reuse, R112, R12 ;  /* 0x00000070640c723c */ /* 0x040ff0000004180c */
[C---:B------:R-:W-:Y:S01]  /*9a40*/  HMMA.16816.F32.BF16 R16, R100.reuse, R114, R16 ;  /* 0x000000726410723c */ /* 0x040fe20000041810 */
[----:B------:R-:W3:Y:S07]  /*9a50*/  LDSM.16.MT88.4 R112, [R224+0x4800] ;  /* 0x00480000e070783b */ /* 0x000eee0000004200 */
[C---:B--2---:R-:W-:Y:S08]  /*9a60*/  HMMA.16816.F32.BF16 R20, R100.reuse, R108, R20 ;  /* 0x0000006c6414723c */ /* 0x044ff00000041814 */
[C---:B------:R-:W-:Y:S01]  /*9a70*/  HMMA.16816.F32.BF16 R24, R100.reuse, R110, R24 ;  /* 0x0000006e6418723c */ /* 0x040fe20000041818 */
[----:B------:R-:W2:Y:S07]  /*9a80*/  LDSM.16.MT88.4 R108, [R228+0x4800] ;  /* 0x00480000e46c783b */ /* 0x000eae0000004200 */
[C---:B-1----:R-:W-:Y:S08]  /*9a90*/  HMMA.16816.F32.BF16 R28, R100.reuse, R104, R28 ;  /* 0x00000068641c723c */ /* 0x042ff0000004181c */
[C---:B------:R-:W-:Y:S01]  /*9aa0*/  HMMA.16816.F32.BF16 R32, R100.reuse, R106, R32 ;  /* 0x0000006a6420723c */ /* 0x040fe20000041820 */
[----:B------:R-:W1:Y:S07]  /*9ab0*/  LDSM.16.MT88.4 R104, [R227+0x4800] ;  /* 0x00480000e368783b */ /* 0x000e6e0000004200 */
[C---:B---3--:R-:W-:Y:S08]  /*9ac0*/  HMMA.16816.F32.BF16 R36, R100.reuse, R112, R36 ;  /* 0x000000706424723c */ /* 0x048ff00000041824 */
        /* <DEDUP_REMOVED lines=30> */
[C---:B---3--:R-:W-:Y:S08]  /*9cb0*/  HMMA.16816.F32.BF16 R12, R100.reuse, R112, R12 ;  /* 0x00000070640c723c */ /* 0x048ff0000004180c */
[C---:B------:R-:W-:Y:S01]  /*9cc0*/  HMMA.16816.F32.BF16 R16, R100.reuse, R114, R16 ;  /* 0x000000726410723c */ /* 0x040fe20000041810 */
[----:B------:R-:W3:Y:S07]  /*9cd0*/  LDSM.16.MT88.4 R112, [R227+0x5000] ;  /* 0x00500000e370783b */ /* 0x000eee0000004200 */
[C---:B------:R-:W-:Y:S08]  /*9ce0*/  HMMA.16816.F32.BF16 R20, R100.reuse, R116, R20 ;  /* 0x000000746414723c */ /* 0x040ff00000041814 */
[C---:B------:R-:W-:Y:S01]  /*9cf0*/  HMMA.16816.F32.BF16 R24, R100.reuse, R118, R24 ;  /* 0x000000766418723c */ /* 0x040fe20000041818 */
[----:B------:R-:W4:Y:S07]  /*9d00*/  LDSM.16.MT88.4 R116, [R230+0x5000] ;  /* 0x00500000e674783b */ /* 0x000f2e0000004200 */
[C---:B--2---:R-:W-:Y:S08]  /*9d10*/  HMMA.16816.F32.BF16 R28, R100.reuse, R108, R28 ;  /* 0x0000006c641c723c */ /* 0x044ff0000004181c */
[C---:B------:R-:W-:Y:S01]  /*9d20*/  HMMA.16816.F32.BF16 R32, R100.reuse, R110, R32 ;  /* 0x0000006e6420723c */ /* 0x040fe20000041820 */
[----:B------:R-:W-:Y:S07]  /*9d30*/  LDSM.16.MT88.4 R108, [R228+0x8000] ;  /* 0x00800000e46c783b */ /* 0x000fee0000004200 */
[C---:B-1----:R-:W-:Y:S08]  /*9d40*/  HMMA.16816.F32.BF16 R36, R100.reuse, R104, R36 ;  /* 0x000000686424723c */ /* 0x042ff00000041824 */
        /* <DEDUP_REMOVED lines=8> */
[C---:B----4-:R-:W-:Y:S08]  /*9dd0*/  HMMA.16816.F32.BF16 R60, R100.reuse, R116, R60 ;  /* 0x00000074643c723c */ /* 0x050ff0000004183c */
[C---:B------:R-:W-:Y:S01]  /*9de0*/  HMMA.16816.F32.BF16 R64, R100.reuse, R118, R64 ;  /* 0x000000766440723c */ /* 0x040fe20000041840 */
[----:B------:R-:W-:Y:S07]  /*9df0*/  LDSM.16.MT88.4 R116, [R227+0x2800] ;  /* 0x00280000e374783b */ /* 0x000fee0000004200 */
[C---:B-1----:R-:W-:Y:S08]  /*9e00*/  HMMA.16816.F32.BF16 R68, R100.reuse, R104, R68 ;  /* 0x000000686444723c */ /* 0x042ff00000041844 */
[C---:B------:R-:W-:Y:S01]  /*9e10*/  HMMA.16816.F32.BF16 R72, R100.reuse, R106, R72 ;  /* 0x0000006a6448723c */ /* 0x040fe20000041848 */
[----:B------:R-:W1:Y:S07]  /*9e20*/  LDSM.16.MT88.4 R104, [R228+0x2800] ;  /* 0x00280000e468783b */ /* 0x000e6e0000004200 */
[C---:B------:R-:W-:Y:S08]  /*9e30*/  HMMA.16816.F32.BF16 R76, R100.reuse, R108, R76 ;  /* 0x0000006c644c723c */ /* 0x040ff0000004184c */
[C---:B------:R-:W-:Y:S08]  /*9e40*/  HMMA.16816.F32.BF16 R80, R100.reuse, R110, R80 ;  /* 0x0000006e6450723c */ /* 0x040ff00000041850 */
[C---:B--2---:R-:W-:Y:S08]  /*9e50*/  HMMA.16816.F32.BF16 R84, R100.reuse, R120, R84 ;  /* 0x000000786454723c */ /* 0x044ff00000041854 */
[C---:B------:R-:W-:Y:S01]  /*9e60*/  HMMA.16816.F32.BF16 R88, R100.reuse, R122, R88 ;  /* 0x0000007a6458723c */ /* 0x040fe20000041858 */
[----:B------:R-:W2:Y:S07]  /*9e70*/  LDSM.16.MT88.4 R120, [R230+0x2800] ;  /* 0x00280000e678783b */ /* 0x000eae0000004200 */
[C---:B---3--:R-:W-:Y:S08]  /*9e80*/  HMMA.16816.F32.BF16 R92, R100.reuse, R112, R92 ;  /* 0x00000070645c723c */ /* 0x048ff0000004185c */
[----:B------:R-:W-:Y:S08]  /*9e90*/  HMMA.16816.F32.BF16 R96, R100, R114, R96 ;  /* 0x000000726460723c */ /* 0x000ff00000041860 */
[C---:B------:R-:W-:Y:S01]  /*9ea0*/  HMMA.16816.F32.BF16 R148, R144.reuse, R152, R4 ;  /* 0x000000989094723c */ /* 0x040fe20000041804 */
[----:B------:R-:W3:Y:S07]  /*9eb0*/  LDSM.16.MT88.4 R4, [R227+0x5800] ;  /* 0x00580000e304783b */ /* 0x000eee0000004200 */
[C---:B------:R-:W-:Y:S01]  /*9ec0*/  HMMA.16816.F32.BF16 R152, R144.reuse, R154, R8 ;  /* 0x0000009a9098723c */ /* 0x040fe20000041808 */
[----:B------:R-:W4:Y:S07]  /*9ed0*/  LDSM.16.MT88.4 R8, [R230+0x5800] ;  /* 0x00580000e608783b */ /* 0x000f2e0000004200 */
[C---:B-1----:R-:W-:Y:S01]  /*9ee0*/  HMMA.16816.F32.BF16 R100, R144.reuse, R104, R12 ;  /* 0x000000689064723c */ /* 0x042fe2000004180c */
[----:B------:R-:W1:Y:S07]  /*9ef0*/  LDSM.16.MT88.4 R12, [R224+0x8800] ;  /* 0x00880000e00c783b */ /* 0x000e6e0000004200 */
[C---:B------:R-:W-:Y:S01]  /*9f00*/  HMMA.16816.F32.BF16 R104, R144.reuse, R106, R16 ;  /* 0x0000006a9068723c */ /* 0x040fe20000041810 */
[----:B------:R-:W5:Y:S07]  /*9f10*/  LDSM.16.MT88.4 R16, [R228+0x8800] ;  /* 0x00880000e410783b */ /* 0x000f6e0000004200 */
[C---:B------:R-:W-:Y:S01]  /*9f20*/  HMMA.16816.F32.BF16 R108, R144.reuse, R116, R20 ;  /* 0x00000074906c723c */ /* 0x040fe20000041814 */
[----:B------:R-:W1:Y:S07]  /*9f30*/  LDSM.16.MT88.4 R20, [R227+0x8800] ;  /* 0x00880000e314783b */ /* 0x000e6e0000004200 */
[C---:B------:R-:W-:Y:S01]  /*9f40*/  HMMA.16816.F32.BF16 R112, R144.reuse, R118, R24 ;  /* 0x000000769070723c */ /* 0x040fe20000041818 */
[----:B------:R-:W1:Y:S07]  /*9f50*/  LDSM.16.MT88.4 R24, [R230+0x8800] ;  /* 0x00880000e618783b */ /* 0x000e6e0000004200 */
[C---:B--2---:R-:W-:Y:S08]  /*9f60*/  HMMA.16816.F32.BF16 R116, R144.reuse, R120, R28 ;  /* 0x000000789074723c */ /* 0x044ff0000004181c */
[C---:B------:R-:W-:Y:S08]  /*9f70*/  HMMA.16816.F32.BF16 R120, R144.reuse, R122, R32 ;  /* 0x0000007a9078723c */ /* 0x040ff00000041820 */
[C---:B------:R-:W-:Y:S08]  /*9f80*/  HMMA.16816.F32.BF16 R124, R144.reuse, R128, R36 ;  /* 0x00000080907c723c */ /* 0x040ff00000041824 */
[C---:B------:R-:W-:Y:S08]  /*9f90*/  HMMA.16816.F32.BF16 R128, R144.reuse, R130, R40 ;  /* 0x000000829080723c */ /* 0x040ff00000041828 */
[C---:B------:R-:W-:Y:S08]  /*9fa0*/  HMMA.16816.F32.BF16 R132, R144.reuse, R136, R44 ;  /* 0x000000889084723c */ /* 0x040ff0000004182c */
[C---:B------:R-:W-:Y:S08]  /*9fb0*/  HMMA.16816.F32.BF16 R136, R144.reuse, R138, R48 ;  /* 0x0000008a9088723c */ /* 0x040ff00000041830 */
[C---:B---3--:R-:W-:Y:S08]  /*9fc0*/  HMMA.16816.F32.BF16 R52, R144.reuse, R4, R52 ;  /* 0x000000049034723c */ /* 0x048ff00000041834 */
[C---:B------:R-:W-:Y:S08]  /*9fd0*/  HMMA.16816.F32.BF16 R56, R144.reuse, R6, R56 ;  /* 0x000000069038723c */ /* 0x040ff00000041838 */
[C---:B----4-:R-:W-:Y:S08]  /*9fe0*/  HMMA.16816.F32.BF16 R60, R144.reuse, R8, R60 ;  /* 0x00000008903c723c */ /* 0x050ff0000004183c */
[C---:B------:R-:W-:Y:S08]  /*9ff0*/  HMMA.16816.F32.BF16 R64, R144.reuse, R10, R64 ;  /* 0x0000000a9040723c */ /* 0x040ff00000041840 */
[C---:B-1----:R-:W-:Y:S08]  /*a000*/  HMMA.16816.F32.BF16 R68, R144.reuse, R12, R68 ;  /* 0x0000000c9044723c */ /* 0x042ff00000041844 */
[C---:B------:R-:W-:Y:S08]  /*a010*/  HMMA.16816.F32.BF16 R72, R144.reuse, R14, R72 ;  /* 0x0000000e9048723c */ /* 0x040ff00000041848 */
[C---:B-----5:R-:W-:Y:S08]  /*a020*/  HMMA.16816.F32.BF16 R76, R144.reuse, R16, R76 ;  /* 0x00000010904c723c */ /* 0x060ff0000004184c */
[C---:B------:R-:W-:Y:S08]  /*a030*/  HMMA.16816.F32.BF16 R80, R144.reuse, R18, R80 ;  /* 0x000000129050723c */ /* 0x040ff00000041850 */
[C---:B------:R-:W-:Y:S08]  /*a040*/  HMMA.16816.F32.BF16 R84, R144.reuse, R20, R84 ;  /* 0x000000149054723c */ /* 0x040ff00000041854 */
[C---:B------:R-:W-:Y:S08]  /*a050*/  HMMA.16816.F32.BF16 R88, R144.reuse, R22, R88 ;  /* 0x000000169058723c */ /* 0x040ff00000041858 */
[C---:B------:R-:W-:Y:S08]  /*a060*/  HMMA.16816.F32.BF16 R92, R144.reuse, R24, R92 ;  /* 0x00000018905c723c */ /* 0x040ff0000004185c */
[----:B------:R-:W-:Y:S07]  /*a070*/  HMMA.16816.F32.BF16 R96, R144, R26, R96 ;  /* 0x0000001a9060723c */ /* 0x000fee0000041860 */
[----:B------:R-:W-:Y:S01]  /*a080*/  MOV R144, R140 ;  /* 0x0000008c00907202 */ /* 0x000fe20000000f00 */
[----:B------:R-:W-:-:S05]  /*a090*/  @P0 BRA `(.L_x_446) ;  /* 0xffffbcb000000947 */ /* 0x000fca000383ffff */
.L_x_445:
[----:B-1----:R-:W2:Y:S02]  /*a0a0*/  LDL R0, [R1+0x8] ;  /* 0x0000080001007983 */ /* 0x002ea40000100800 */
[----:B--2---:R-:W-:-:S13]  /*a0b0*/  ISETP.GE.AND P0, PT, R0, RZ, PT ;  /* 0x000000ff0000720c */ /* 0x004fda0003f06270 */
[----:B------:R-:W-:Y:S05]  /*a0c0*/  @!P0 BRA `(.L_x_447) ;  /* 0x000037c000008947 */ /* 0x000fea0003800000 */
[----:B------:R-:W-:Y:S02]  /*a0d0*/  MOV R143, R140 ;  /* 0x0000008c008f7202 */ /* 0x000fe40000000f00 */
[----:B------:R-:W-:Y:S02]  /*a0e0*/  MOV R142, R141 ;  /* 0x0000008d008e7202 */ /* 0x000fe40000000f00 */
.L_x_448:
[----:B-1----:R-:W2:Y:S01]  /*a0f0*/  LDL.64 R2, [R1+0x28] ;  /* 0x0000280001027983 */ /* 0x002ea20000100a00 */
[----:B------:R-:W-:Y:S04]  /*a100*/  DEPBAR.LE SB0, 0x0 ;  /* 0x000080000000791a */ /* 0x000fe80000000000 */
[----:B------:R-:W-:Y:S01]  /*a110*/  WARPSYNC 0xffffffff ;  /* 0xffffffff00007948 */ /* 0x000fe20003800000 */
[----:B------:R-:W2:Y:S01]  /*a120*/  LDL R22, [R1+0x3c] ;  /* 0x00003c0001167983 */ /* 0x000ea20000100800 */
[----:B------:R-:W-:Y:S03]  /*a130*/  MOV R141, 0x6 ;  /* 0x00000006008d7802 */ /* 0x000fe60000000f00 */
[----:B-----5:R1:W-:Y:S04]  /*a140*/  STL [R1+0x98], R251 ;  /* 0x000098fb01007387 */ /* 0x0203e80000100800 */
[----:B------:R-:W-:Y:S08]  /*a150*/  BAR.SYNC.DEFER_BLOCKING 0x0 ;  /* 0x0000000000007b1d */ /* 0x000ff00000010000 */
[----:B------:R-:W3:Y:S08]  /*a160*/  LDSM.16.M88.4 R8, [R225] ;  /* 0x00000000e108783b */ /* 0x000ef00000000200 */
[----:B-1----:R-:W4:Y:S04]  /*a170*/  LDL.LU R251, [R1+0x8] ;  /* 0x0000080001fb7983 */ /* 0x002f280000300800 */
[----:B------:R1:W-:Y:S04]  /*a180*/  STL [R1+0x94], R250 ;  /* 0x000094fa01007387 */ /* 0x0003e80000100800 */
[----:B------:R-:W1:Y:S08]  /*a190*/  LDSM.16.M88.4 R16, [R225+0x800] ;  /* 0x00080000e110783b */ /* 0x000e700000000200 */
[----:B------:R-:W2:Y:S08]  /*a1a0*/  LDSM.16.M88.4 R24, [R225+0x1000] ;  /* 0x00100000e118783b */ /* 0x000eb00000000200 */
[----:B------:R-:W2:Y:S01]  /*a1b0*/  LDSM.16.M88.4 R32, [R225+0x1800] ;  /* 0x00180000e120783b */ /* 0x000ea20000000200 */
[C---:B---3--:R-:W-:Y:S07]  /*a1c0*/  HMMA.16816.F32.BF16 R4, R156.reuse, R8, RZ ;  /* 0x000000089c04723c */ /* 0x048fee00000418ff */
[----:B-1----:R-:W3:Y:S04]  /*a1d0*/  LDL R250, [R1+0x4] ;  /* 0x0000040001fa7983 */ /* 0x002ee80000100800 */
[----:B------:R-:W1:Y:S01]  /*a1e0*/  LDSM.16.M88.4 R40, [R225+0x2000] ;  /* 0x00200000e128783b */ /* 0x000e620000000200 */
[C---:B------:R-:W-:Y:S07]  /*a1f0*/  HMMA.16816.F32.BF16 R8, R156.reuse, R10, RZ ;  /* 0x0000000a9c08723c */ /* 0x040fee00000418ff */
[----:B------:R-:W1:Y:S01]  /*a200*/  LDSM.16.M88.4 R48, [R225+0x2800] ;  /* 0x00280000e130783b */ /* 0x000e620000000200 */
[C---:B------:R-:W-:Y:S07]  /*a210*/  HMMA.16816.F32.BF16 R12, R156.reuse, R16, RZ ;  /* 0x000000109c0c723c */ /* 0x040fee00000418ff */
[----:B------:R-:W1:Y:S01]  /*a220*/  LDSM.16.M88.4 R144, [R231] ;  /* 0x00000000e790783b */ /* 0x000e620000000200 */
[C---:B------:R-:W-:Y:S07]  /*a230*/  HMMA.16816.F32.BF16 R16, R156.reuse, R18, RZ ;  /* 0x000000129c10723c */ /* 0x040fee00000418ff */
[----:B------:R-:W1:Y:S08]  /*a240*/  LDSM.16.M88.4 R164, [R248] ;  /* 0x00000000f8a4783b */ /* 0x000e700000000200 */
[----:B------:R-:W1:Y:S08]  /*a250*/  LDSM.16.M88.4 R208, [R247] ;  /* 0x00000000f7d0783b */ /* 0x000e700000000200 */
[----:B------:R-:W1:Y:S08]  /*a260*/  LDSM.16.M88.4 R212, [R246] ;  /* 0x00000000f6d4783b */ /* 0x000e700000000200 */
[----:B------:R-:W1:Y:S08]  /*a270*/  LDSM.16.M88.4 R216, [R245] ;  /* 0x00000000f5d8783b */ /* 0x000e700000000200 */
[----:B------:R-:W1:Y:S01]  /*a280*/  LDSM.16.M88.4 R220, [R244] ;  /* 0x00000000f4dc783b */ /* 0x000e620000000200 */
[----:B--2---:R-:W-:Y:S02]  /*a290*/  MOV R3, R22 ;  /* 0x0000001600037202 */ /* 0x004fe40000000f00 */
[----:B----4-:R-:W-:Y:S01]  /*a2a0*/  SHF.R.S32.HI R0, RZ, 0x1f, R251 ;  /* 0x0000001fff007819 */ /* 0x010fe200000114fb */
[C---:B------:R-:W-:Y:S04]  /*a2b0*/  IMAD.WIDE.U32 R20, R251.reuse, c[0x0][0x208], RZ ;  /* 0x00008200fb147a25 */ /* 0x040fe800078e00ff */
[----:B------:R-:W-:Y:S02]  /*a2c0*/  IMAD R0, R0, c[0x0][0x208], RZ ;  /* 0x0000820000007a24 */ /* 0x000fe400078e02ff */
[----:B------:R-:W-:Y:S04]  /*a2d0*/  IMAD.WIDE.U32 R2, R20, 0x60, R2 ;  /* 0x0000006014027825 */ /* 0x000fe800078e0002 */
[----:B------:R-:W-:Y:S05]  /*a2e0*/  IMAD R0, R251, c[0x0][0x20c], R0 ;  /* 0x00008300fb007a24 */ /* 0x000fea00078e0200 */
[----:B------:R-:W-:Y:S02]  /*a2f0*/  IADD3 R0, R21, R0, RZ ;  /* 0x0000000015007210 */ /* 0x000fe40007ffe0ff */
[C---:B------:R-:W-:Y:S03]  /*a300*/  HMMA.16816.F32.BF16 R20, R156.reuse, R24, RZ ;  /* 0x000000189c14723c */ /* 0x040fe600000418ff */
[----:B------:R-:W-:Y:S05]  /*a310*/  IMAD R0, R0, 0x60, RZ ;  /* 0x0000006000007824 */ /* 0x000fea00078e02ff */
[C---:B------:R-:W-:Y:S01]  /*a320*/  HMMA.16816.F32.BF16 R24, R156.reuse, R26, RZ ;  /* 0x0000001a9c18723c */ /* 0x040fe200000418ff */
[----:B------:R-:W-:Y:S03]  /*a330*/  IADD3 R44, R3, R0, RZ ;  /* 0x00000000032c7210 */ /* 0x000fe60007ffe0ff */
[C---:B------:R-:W-:Y:S02]  /*a340*/  SHF.L.U32 R0, R2.reuse, 0x1, RZ ;  /* 0x0000000102007819 */ /* 0x040fe400000006ff */
[----:B------:R-:W-:Y:S02]  /*a350*/  SHF.L.U64.HI R44, R2, 0x1, R44 ;  /* 0x00000001022c7819 */ /* 0x000fe4000001022c */
        /* <DEDUP_REMOVED lines=9> */
[----:B---3--:R2:W-:Y:S01]  /*a3f0*/  LDGSTS.E.BYPASS.LTC128B.128 [R250+0x100], [R2.64], !P4 ;  /* 0x0010000002fa7fae */ /* 0x0085e2000e101d46 */
[----:B------:R-:W-:Y:S02]  /*a400*/  IADD3 R0, P0, R0, 0x100, RZ ;  /* 0x0000010000007810 */ /* 0x000fe40007f1e0ff */
[--C-:B------:R-:W-:Y:S02]  /*a410*/  IADD3.X R37, RZ, c[0x0][0x1fc], R44.reuse, P1, P5 ;  /* 0x00007f00ff257a10 */ /* 0x100fe40000fea42c */
[----:B------:R-:W-:Y:S03]  /*a420*/  IADD3 R46, P1, R0, c[0x0][0x1f8], RZ ;  /* 0x00007e00002e7a10 */ /* 0x000fe60007f3e0ff */
[----:B------:R1:W-:Y:S01]  /*a430*/  LDGSTS.E.BYPASS.LTC128B.128 [R250+0x3100], [R36.64], !P3 ;  /* 0x0310000024fa7fae */ /* 0x0003e2000d901d46 */
[----:B------:R-:W-:Y:S02]  /*a440*/  IADD3.X R47, RZ, c[0x0][0x1fc], R44, P1, P0 ;  /* 0x00007f00ff2f7a10 */ /* 0x000fe40000fe042c */
[----:B------:R-:W-:Y:S04]  /*a450*/  MOV R0, c[0x0][0x208] ;  /* 0x0000820000007a02 */ /* 0x000fe80000000f00 */
[C---:B------:R-:W-:Y:S01]  /*a460*/  SHF.L.U32 R140, R0.reuse, 0x6, RZ ;  /* 0x00000006008c7819 */ /* 0x040fe200000006ff */
[----:B------:R3:W-:Y:S01]  /*a470*/  LDGSTS.E.BYPASS.LTC128B.128 [R250+0x6100], [R46.64], !P2 ;  /* 0x061000002efa7fae */ /* 0x0007e2000d101d46 */
[----:B------:R-:W-:Y:S02]  /*a480*/  SHF.L.U64.HI R0, R0, R141, c[0x0][0x20c] ;  /* 0x0000830000007619 */ /* 0x000fe4000001028d */
[----:B--2---:R-:W-:Y:S04]  /*a490*/  IADD3 R2, P1, R2, R140, RZ ;  /* 0x0000008c02027210 */ /* 0x004fe80007f3e0ff */
[----:B------:R-:W-:Y:S02]  /*a4a0*/  IADD3.X R3, R3, R0, RZ, P1, !PT ;  /* 0x0000000003037210 */ /* 0x000fe40000ffe4ff */
[----:B------:R-:W-:Y:S01]  /*a4b0*/  IADD3 R140, P0, R140, R2, RZ ;  /* 0x000000028c8c7210 */ /* 0x000fe20007f1e0ff */
[C---:B-1----:R-:W-:Y:S02]  /*a4c0*/  HMMA.16816.F32.BF16 R36, R156.reuse, R40, RZ ;  /* 0x000000289c24723c */ /* 0x042fe400000418ff */
[----:B------:R1:W-:Y:S01]  /*a4d0*/  LDGSTS.E.BYPASS.LTC128B.128 [R250+0x1100], [R2.64], !P4 ;  /* 0x0110000002fa7fae */ /* 0x0003e2000e101d46 */
[----:B------:R-:W-:Y:S02]  /*a4e0*/  IADD3.X R141, R0, R3, RZ, P0, !PT ;  /* 0x00000003008d7210 */ /* 0x000fe400007fe4ff */
[C---:B------:R-:W-:Y:S02]  /*a4f0*/  ISETP.GT.AND P0, PT, R251.reuse, RZ, PT ;  /* 0x000000fffb00720c */ /* 0x040fe40003f04270 */
[----:B------:R-:W-:Y:S01]  /*a500*/  IADD3 R251, R251, -0x1, RZ ;  /* 0xfffffffffbfb7810 */ /* 0x000fe20007ffe0ff */
[C---:B------:R-:W-:Y:S02]  /*a510*/  HMMA.16816.F32.BF16 R40, R156.reuse, R42, RZ ;  /* 0x0000002a9c28723c */ /* 0x040fe400000418ff */
[----:B------:R1:W-:Y:S06]  /*a520*/  LDGSTS.E.BYPASS.LTC128B.128 [R250+0x4100], [R2.64+0x80], !P3 ;  /* 0x0410008002fa7fae */ /* 0x0003ec000d901d46 */
[C---:B---3--:R-:W-:Y:S02]  /*a530*/  HMMA.16816.F32.BF16 R44, R156.reuse, R48, RZ ;  /* 0x000000309c2c723c */ /* 0x048fe400000418ff */
[----:B------:R1:W-:Y:S06]  /*a540*/  LDGSTS.E.BYPASS.LTC128B.128 [R250+0x7100], [R2.64+0x100], !P2 ;  /* 0x0710010002fa7fae */ /* 0x0003ec000d101d46 */
[----:B------:R-:W-:Y:S02]  /*a550*/  HMMA.16816.F32.BF16 R48, R156, R50, RZ ;  /* 0x000000329c30723c */ /* 0x000fe400000418ff */
[----:B------:R2:W-:Y:S06]  /*a560*/  LDGSTS.E.BYPASS.LTC128B.128 [R250+0x2100], [R140.64], !P4 ;  /* 0x021000008cfa7fae */ /* 0x0005ec000e101d46 */
[C---:B------:R-:W-:Y:S02]  /*a570*/  HMMA.16816.F32.BF16 R4, R160.reuse, R144, R4 ;  /* 0x00000090a004723c */ /* 0x040fe40000041804 */
[----:B------:R2:W-:Y:S06]  /*a580*/  LDGSTS.E.BYPASS.LTC128B.128 [R250+0x5100], [R140.64+0x80], !P3 ;  /* 0x051000808cfa7fae */ /* 0x0005ec000d901d46 */
[C---:B------:R-:W-:Y:S02]  /*a590*/  HMMA.16816.F32.BF16 R8, R160.reuse, R146, R8 ;  /* 0x00000092a008723c */ /* 0x040fe40000041808 */
[----:B------:R2:W-:Y:S06]  /*a5a0*/  LDGSTS.E.BYPASS.LTC128B.128 [R250+0x8100], [R140.64+0x100], !P2 ;  /* 0x081001008cfa7fae */ /* 0x0005ec000d101d46 */
[C---:B------:R-:W-:Y:S02]  /*a5b0*/  HMMA.16816.F32.BF16 R12, R160.reuse, R164, R12 ;  /* 0x000000a4a00c723c */ /* 0x040fe4000004180c */
[----:B------:R-:W3:Y:S06]  /*a5c0*/  LDSM.16.M88.4 R144, [R229] ;  /* 0x00000000e590783b */ /* 0x000eec0000000200 */
[C---:B------:R-:W-:Y:S02]  /*a5d0*/  HMMA.16816.F32.BF16 R16, R160.reuse, R166, R16 ;  /* 0x000000a6a010723c */ /* 0x040fe40000041810 */
[----:B------:R-:W0:Y:S06]  /*a5e0*/  LDGDEPBAR ;  /* 0x00000000000079af */ /* 0x000e2c0000000000 */
[C---:B------:R-:W-:Y:S02]  /*a5f0*/  HMMA.16816.F32.BF16 R20, R160.reuse, R208, R20 ;  /* 0x000000d0a014723c */ /* 0x040fe40000041814 */
[----:B------:R-:W4:Y:S06]  /*a600*/  LDSM.16.M88.4 R164, [R229+0x800] ;  /* 0x00080000e5a4783b */ /* 0x000f2c0000000200 */
[C---:B------:R-:W-:Y:S02]  /*a610*/  HMMA.16816.F32.BF16 R24, R160.reuse, R210, R24 ;  /* 0x000000d2a018723c */ /* 0x040fe40000041818 */
[----:B------:R-:W1:Y:S06]  /*a620*/  LDSM.16.M88.4 R208, [R229+0x1000] ;  /* 0x00100000e5d0783b */ /* 0x000e6c0000000200 */
        /* <DEDUP_REMOVED lines=8> */
[----:B------:R-:W-:Y:S07]  /*a6b0*/  LDSM.16.M88.4 R220, [R241] ;  /* 0x00000000f1dc783b */ /* 0x000fee0000000200 */
[C---:B---3--:R-:W-:Y:S08]  /*a6c0*/  HMMA.16816.F32.BF16 R4, R168.reuse, R144, R4 ;  /* 0x00000090a804723c */ /* 0x048ff00000041804 */
[C---:B------:R-:W-:Y:S01]  /*a6d0*/  HMMA.16816.F32.BF16 R8, R168.reuse, R146, R8 ;  /* 0x00000092a808723c */ /* 0x040fe20000041808 */
[----:B------:R-:W3:Y:S07]  /*a6e0*/  LDSM.16.M88.4 R144, [R229+0x2800] ;  /* 0x00280000e590783b */ /* 0x000eee0000000200 */
[C---:B----4-:R-:W-:Y:S08]  /*a6f0*/  HMMA.16816.F32.BF16 R12, R168.reuse, R164, R12 ;  /* 0x000000a4a80c723c */ /* 0x050ff0000004180c */
[C---:B------:R-:W-:Y:S01]  /*a700*/  HMMA.16816.F32.BF16 R16, R168.reuse, R166, R16 ;  /* 0x000000a6a810723c */ /* 0x040fe20000041810 */
[----:B------:R-:W4:Y:S07]  /*a710*/  LDSM.16.M88.4 R164, [R226] ;  /* 0x00000000e2a4783b */ /* 0x000f2e0000000200 */
[C---:B-1----:R-:W-:Y:S08]  /*a720*/  HMMA.16816.F32.BF16 R20, R168.reuse, R208, R20 ;  /* 0x000000d0a814723c */ /* 0x042ff00000041814 */
[C---:B------:R-:W-:Y:S01]  /*a730*/  HMMA.16816.F32.BF16 R24, R168.reuse, R210, R24 ;  /* 0x000000d2a818723c */ /* 0x040fe20000041818 */
[----:B------:R-:W1:Y:S07]  /*a740*/  LDSM.16.M88.4 R208, [R226+0x800] ;  /* 0x00080000e2d0783b */ /* 0x000e6e0000000200 */
[C---:B------:R-:W-:Y:S08]  /*a750*/  HMMA.16816.F32.BF16 R28, R168.reuse, R212, R28 ;  /* 0x000000d4a81c723c */ /* 0x040ff0000004181c */
[C---:B------:R-:W-:Y:S01]  /*a760*/  HMMA.16816.F32.BF16 R32, R168.reuse, R214, R32 ;  /* 0x000000d6a820723c */ /* 0x040fe20000041820 */
[----:B------:R-:W1:Y:S07]  /*a770*/  LDSM.16.M88.4 R212, [R226+0x1000] ;  /* 0x00100000e2d4783b */ /* 0x000e6e0000000200 */
[C---:B------:R-:W-:Y:S08]  /*a780*/  HMMA.16816.F32.BF16 R36, R168.reuse, R216, R36 ;  /* 0x000000d8a824723c */ /* 0x040ff00000041824 */
[C---:B------:R-:W-:Y:S01]  /*a790*/  HMMA.16816.F32.BF16 R40, R168.reuse, R218, R40 ;  /* 0x000000daa828723c */ /* 0x040fe20000041828 */
[----:B------:R-:W2:Y:S07]  /*a7a0*/  LDSM.16.M88.4 R216, [R226+0x1800] ;  /* 0x00180000e2d8783b */ /* 0x000eae0000000200 */
[C---:B---3--:R-:W-:Y:S08]  /*a7b0*/  HMMA.16816.F32.BF16 R44, R168.reuse, R144, R44 ;  /* 0x00000090a82c723c */ /* 0x048ff0000004182c */
[----:B------:R-:W-:Y:S01]  /*a7c0*/  HMMA.16816.F32.BF16 R48, R168, R146, R48 ;  /* 0x00000092a830723c */ /* 0x000fe20000041830 */
[----:B------:R-:W3:Y:S07]  /*a7d0*/  LDSM.16.M88.4 R144, [R226+0x2000] ;  /* 0x00200000e290783b */ /* 0x000eee0000000200 */
[C---:B----4-:R-:W-:Y:S08]  /*a7e0*/  HMMA.16816.F32.BF16 R4, R172.reuse, R164, R4 ;  /* 0x000000a4ac04723c */ /* 0x050ff00000041804 */
[C---:B------:R-:W-:Y:S01]  /*a7f0*/  HMMA.16816.F32.BF16 R8, R172.reuse, R166, R8 ;  /* 0x000000a6ac08723c */ /* 0x040fe20000041808 */
[----:B------:R-:W4:Y:S07]  /*a800*/  LDSM.16.M88.4 R164, [R226+0x2800] ;  /* 0x00280000e2a4783b */ /* 0x000f2e0000000200 */
[C---:B-1----:R-:W-:Y:S08]  /*a810*/  HMMA.16816.F32.BF16 R12, R172.reuse, R208, R12 ;  /* 0x000000d0ac0c723c */ /* 0x042ff0000004180c */
[C---:B------:R-:W-:Y:S01]  /*a820*/  HMMA.16816.F32.BF16 R16, R172.reuse, R210, R16 ;  /* 0x000000d2ac10723c */ /* 0x040fe20000041810 */
[----:B------:R-:W1:Y:S07]  /*a830*/  LDSM.16.M88.4 R208, [R225+0x3000] ;  /* 0x00300000e1d0783b */ /* 0x000e6e0000000200 */
[C---:B------:R-:W-:Y:S08]  /*a840*/  HMMA.16816.F32.BF16 R20, R172.reuse, R212, R20 ;  /* 0x000000d4ac14723c */ /* 0x040ff00000041814 */
[C---:B------:R-:W-:Y:S01]  /*a850*/  HMMA.16816.F32.BF16 R24, R172.reuse, R214, R24 ;  /* 0x000000d6ac18723c */ /* 0x040fe20000041818 */
[----:B------:R-:W1:Y:S07]  /*a860*/  LDSM.16.M88.4 R212, [R225+0x3800] ;  /* 0x00380000e1d4783b */ /* 0x000e6e0000000200 */
[C---:B--2---:R-:W-:Y:S08]  /*a870*/  HMMA.16816.F32.BF16 R28, R172.reuse, R216, R28 ;  /* 0x000000d8ac1c723c */ /* 0x044ff0000004181c */
[C---:B------:R-:W-:Y:S01]  /*a880*/  HMMA.16816.F32.BF16 R32, R172.reuse, R218, R32 ;  /* 0x000000daac20723c */ /* 0x040fe20000041820 */
[----:B------:R-:W2:Y:S07]  /*a890*/  LDSM.16.M88.4 R216, [R225+0x4000] ;  /* 0x00400000e1d8783b */ /* 0x000eae0000000200 */
[C---:B---3--:R-:W-:Y:S08]  /*a8a0*/  HMMA.16816.F32.BF16 R36, R172.reuse, R144, R36 ;  /* 0x00000090ac24723c */ /* 0x048ff00000041824 */
[C---:B------:R-:W-:Y:S01]  /*a8b0*/  HMMA.16816.F32.BF16 R40, R172.reuse, R146, R40 ;  /* 0x00000092ac28723c */ /* 0x040fe20000041828 */
[----:B------:R-:W3:Y:S07]  /*a8c0*/  LDSM.16.M88.4 R144, [R225+0x4800] ;  /* 0x00480000e190783b */ /* 0x000eee0000000200 */
[C---:B----4-:R-:W-:Y:S08]  /*a8d0*/  HMMA.16816.F32.BF16 R44, R172.reuse, R164, R44 ;  /* 0x000000a4ac2c723c */ /* 0x050ff0000004182c */
[----:B------:R-:W-:Y:S01]  /*a8e0*/  HMMA.16816.F32.BF16 R48, R172, R166, R48 ;  /* 0x000000a6ac30723c */ /* 0x000fe20000041830 */
[----:B------:R-:W4:Y:S07]  /*a8f0*/  LDSM.16.M88.4 R164, [R225+0x5000] ;  /* 0x00500000e1a4783b */ /* 0x000f2e0000000200 */
[C---:B-1----:R-:W-:Y:S08]  /*a900*/  HMMA.16816.F32.BF16 R4, R176.reuse, R208, R4 ;  /* 0x000000d0b004723c */ /* 0x042ff00000041804 */
[C---:B------:R-:W-:Y:S01]  /*a910*/  HMMA.16816.F32.BF16 R8, R176.reuse, R210, R8 ;  /* 0x000000d2b008723c */ /* 0x040fe20000041808 */
[----:B------:R-:W1:Y:S07]  /*a920*/  LDSM.16.M88.4 R208, [R225+0x5800] ;  /* 0x00580000e1d0783b */ /* 0x000e6e0000000200 */
[C---:B------:R-:W-:Y:S08]  /*a930*/  HMMA.16816.F32.BF16 R12, R176.reuse, R212, R12 ;  /* 0x000000d4b00c723c */ /* 0x040ff0000004180c */
[C---:B------:R-:W-:Y:S01]  /*a940*/  HMMA.16816.F32.BF16 R16, R176.reuse, R214, R16 ;  /* 0x000000d6b010723c */ /* 0x040fe20000041810 */
[----:B------:R-:W1:Y:S07]  /*a950*/  LDSM.16.M88.4 R212, [R243] ;  /* 0x00000000f3d4783b */ /* 0x000e6e0000000200 */
[C---:B--2---:R-:W-:Y:S08]  /*a960*/  HMMA.16816.F32.BF16 R20, R176.reuse, R216, R20 ;  /* 0x000000d8b014723c */ /* 0x044ff00000041814 */
[C---:B------:R-:W-:Y:S01]  /*a970*/  HMMA.16816.F32.BF16 R24, R176.reuse, R218, R24 ;  /* 0x000000dab018723c */ /* 0x040fe20000041818 */
[----:B------:R-:W2:Y:S07]  /*a980*/  LDSM.16.M88.4 R216, [R242] ;  /* 0x00000000f2d8783b */ /* 0x000eae0000000200 */
[C---:B---3--:R-:W-:Y:S08]  /*a990*/  HMMA.16816.F32.BF16 R28, R176.reuse, R144, R28 ;  /* 0x00000090b01c723c */ /* 0x048ff0000004181c */
[C---:B------:R-:W-:Y:S01]  /*a9a0*/  HMMA.16816.F32.BF16 R32, R176.reuse, R146, R32 ;  /* 0x00000092b020723c */ /* 0x040fe20000041820 */
[----:B------:R-:W3:Y:S07]  /*a9b0*/  LDSM.16.M88.4 R144, [R240] ;  /* 0x00000000f090783b */ /* 0x000eee0000000200 */
[C---:B----4-:R-:W-:Y:S08]  /*a9c0*/  HMMA.16816.F32.BF16 R36, R176.reuse, R164, R36 ;  /* 0x000000a4b024723c */ /* 0x050ff00000041824 */
[C---:B------:R-:W-:Y:S01]  /*a9d0*/  HMMA.16816.F32.BF16 R40, R176.reuse, R166, R40 ;  /* 0x000000a6b028723c */ /* 0x040fe20000041828 */
[----:B------:R-:W4:Y:S07]  /*a9e0*/  LDSM.16.M88.4 R164, [R239] ;  /* 0x00000000efa4783b */ /* 0x000f2e0000000200 */
[C---:B-1----:R-:W-:Y:S08]  /*a9f0*/  HMMA.16816.F32.BF16 R44, R176.reuse, R208, R44 ;  /* 0x000000d0b02c723c */ /* 0x042ff0000004182c */
[----:B------:R-:W-:Y:S01]  /*aa00*/  HMMA.16816.F32.BF16 R48, R176, R210, R48 ;  /* 0x000000d2b030723c */ /* 0x000fe20000041830 */
[----:B------:R-:W1:Y:S07]  /*aa10*/  LDSM.16.M88.4 R208, [R238] ;  /* 0x00000000eed0783b */ /* 0x000e6e0000000200 */
[C---:B------:R-:W-:Y:S08]  /*aa20*/  HMMA.16816.F32.BF16 R4, R180.reuse, R212, R4 ;  /* 0x000000d4b404723c */ /* 0x040ff00000041804 */
[C---:B------:R-:W-:Y:S01]  /*aa30*/  HMMA.16816.F32.BF16 R8, R180.reuse, R214, R8 ;  /* 0x000000d6b408723c */ /* 0x040fe20000041808 */
[----:B------:R-:W1:Y:S07]  /*aa40*/  LDSM.16.M88.4 R212, [R229+0x3000] ;  /* 0x00300000e5d4783b */ /* 0x000e6e0000000200 */
[C---:B--2---:R-:W-:Y:S08]  /*aa50*/  HMMA.16816.F32.BF16 R12, R180.reuse, R216, R12 ;  /* 0x000000d8b40c723c */ /* 0x044ff0000004180c */
[C---:B------:R-:W-:Y:S01]  /*aa60*/  HMMA.16816.F32.BF16 R16, R180.reuse, R218, R16 ;  /* 0x000000dab410723c */ /* 0x040fe20000041810 */
[----:B------:R-:W2:Y:S07]  /*aa70*/  LDSM.16.M88.4 R216, [R229+0x3800] ;  /* 0x00380000e5d8783b */ /* 0x000eae0000000200 */
        /* <DEDUP_REMOVED lines=9> */
[C---:B-1----:R-:W-:Y:S08]  /*ab10*/  HMMA.16816.F32.BF16 R44, R180.reuse, R208, R44 ;  /* 0x000000d0b42c723c */ /* 0x042ff0000004182c */
[----:B------:R-:W-:Y:S01]  /*ab20*/  HMMA.16816.F32.BF16 R48, R180, R210, R48 ;  /* 0x000000d2b430723c */ /* 0x000fe20000041830 */
        /* <DEDUP_REMOVED lines=17> */
[----:B------:R-:W-:Y:S01]  /*ac40*/  HMMA.16816.F32.BF16 R48, R184, R222, R48 ;  /* 0x000000deb830723c */ /* 0x000fe20000041830 */
[----:B------:R-:W-:Y:S07]  /*ac50*/  LDSM.16.M88.4 R220, [R225+0x6000] ;  /* 0x00600000e1dc783b */ /* 0x000fee0000000200 */
        /* <DEDUP_REMOVED lines=17> */
[----:B------:R-:W1:Y:S07]  /*ad70*/  LDSM.16.M88.4 R212, [R225+0x8800] ;  /* 0x00880000e1d4783b */ /* 0x000e6e0000000200 */
[C---:B------:R-:W-:Y:S08]  /*ad80*/  HMMA.16816.F32.BF16 R4, R192.reuse, R220, R4 ;  /* 0x000000dcc004723c */ /* 0x040ff00000041804 */
[C---:B------:R-:W-:Y:S01]  /*ad90*/  HMMA.16816.F32.BF16 R8, R192.reuse, R222, R8 ;  /* 0x000000dec008723c */ /* 0x040fe20000041808 */
[----:B------:R-:W-:Y:S07]  /*ada0*/  LDSM.16.M88.4 R220, [R235] ;  /* 0x00000000ebdc783b */ /* 0x000fee0000000200 */
        /* <DEDUP_REMOVED lines=10> */
[C---:B------:R-:W-:Y:S01]  /*ae50*/  HMMA.16816.F32.BF16 R40, R192.reuse, R210, R40 ;  /* 0x000000d2c028723c */ /* 0x040fe20000041828 */
[----:B------:R-:W1:Y:S07]  /*ae60*/  LDSM.16.M88.4 R208, [R233] ;  /* 0x00000000e9d0783b */ /* 0x000e6e0000000200 */
[C---:B------:R-:W-:Y:S08]  /*ae70*/  HMMA.16816.F32.BF16 R44, R192.reuse, R212, R44 ;  /* 0x000000d4c02c723c */ /* 0x040ff0000004182c */
[----:B------:R-:W-:Y:S01]  /*ae80*/  HMMA.16816.F32.BF16 R48, R192, R214, R48 ;  /* 0x000000d6c030723c */ /* 0x000fe20000041830 */
[----:B------:R-:W1:Y:S07]  /*ae90*/  LDSM.16.M88.4 R212, [R232] ;  /* 0x00000000e8d4783b */ /* 0x000e6e0000000200 */
[C---:B--2---:R-:W-:Y:S08]  /*aea0*/  HMMA.16816.F32.BF16 R4, R196.reuse, R216, R4 ;  /* 0x000000d8c404723c */ /* 0x044ff00000041804 */
[C---:B------:R-:W-:Y:S01]  /*aeb0*/  HMMA.16816.F32.BF16 R8, R196.reuse, R218, R8 ;  /* 0x000000dac408723c */ /* 0x040fe20000041808 */
[----:B------:R-:W-:Y:S07]  /*aec0*/  LDSM.16.M88.4 R216, [R229+0x6800] ;  /* 0x00680000e5d8783b */ /* 0x000fee0000000200 */
[C---:B---3--:R-:W-:Y:S08]  /*aed0*/  HMMA.16816.F32.BF16 R12, R196.reuse, R144, R12 ;  /* 0x00000090c40c723c */ /* 0x048ff0000004180c */
[C---:B------:R-:W-:Y:S01]  /*aee0*/  HMMA.16816.F32.BF16 R16, R196.reuse, R146, R16 ;  /* 0x00000092c410723c */ /* 0x040fe20000041810 */
[----:B------:R-:W2:Y:S07]  /*aef0*/  LDSM.16.M88.4 R144, [R229+0x6000] ;  /* 0x00600000e590783b */ /* 0x000eae0000000200 */
[C---:B------:R-:W-:Y:S08]  /*af00*/  HMMA.16816.F32.BF16 R20, R196.reuse, R220, R20 ;  /* 0x000000dcc414723c */ /* 0x040ff00000041814 */
[C---:B------:R-:W-:Y:S01]  /*af10*/  HMMA.16816.F32.BF16 R24, R196.reuse, R222, R24 ;  /* 0x000000dec418723c */ /* 0x040fe20000041818 */
[----:B------:R-:W-:Y:S07]  /*af20*/  LDSM.16.M88.4 R220, [R226+0x6000] ;  /* 0x00600000e2dc783b */ /* 0x000fee0000000200 */
[C---:B----4-:R-:W-:Y:S08]  /*af30*/  HMMA.16816.F32.BF16 R28, R196.reuse, R164, R28 ;  /* 0x000000a4c41c723c */ /* 0x050ff0000004181c */
[C---:B------:R-:W-:Y:S01]  /*af40*/  HMMA.16816.F32.BF16 R32, R196.reuse, R166, R32 ;  /* 0x000000a6c420723c */ /* 0x040fe20000041820 */
[----:B------:R-:W3:Y:S07]  /*af50*/  LDSM.16.M88.4 R164, [R229+0x7000] ;  /* 0x00700000e5a4783b */ /* 0x000eee0000000200 */
[C---:B-1----:R-:W-:Y:S08]  /*af60*/  HMMA.16816.F32.BF16 R36, R196.reuse, R208, R36 ;  /* 0x000000d0c424723c */ /* 0x042ff00000041824 */
[C---:B------:R-:W-:Y:S01]  /*af70*/  HMMA.16816.F32.BF16 R40, R196.reuse, R210, R40 ;  /* 0x000000d2c428723c */ /* 0x040fe20000041828 */
[----:B------:R-:W1:Y:S07]  /*af80*/  LDSM.16.M88.4 R208, [R229+0x7800] ;  /* 0x00780000e5d0783b */ /* 0x000e6e0000000200 */
[C---:B------:R-:W-:Y:S08]  /*af90*/  HMMA.16816.F32.BF16 R44, R196.reuse, R212, R44 ;  /* 0x000000d4c42c723c */ /* 0x040ff0000004182c */
[----:B------:R-:W-:Y:S01]  /*afa0*/  HMMA.16816.F32.BF16 R48, R196, R214, R48 ;  /* 0x000000d6c430723c */ /* 0x000fe20000041830 */
[----:B------:R-:W4:Y:S07]  /*afb0*/  LDSM.16.M88.4 R212, [R229+0x8000] ;  /* 0x00800000e5d4783b */ /* 0x000f2e0000000200 */
[C---:B--2---:R-:W-:Y:S08]  /*afc0*/  HMMA.16816.F32.BF16 R4, R200.reuse, R144, R4 ;  /* 0x00000090c804723c */ /* 0x044ff00000041804 */
[C---:B------:R-:W-:Y:S01]  /*afd0*/  HMMA.16816.F32.BF16 R8, R200.reuse, R146, R8 ;  /* 0x00000092c808723c */ /* 0x040fe20000041808 */
[----:B------:R-:W2:Y:S07]  /*afe0*/  LDSM.16.M88.4 R144, [R229+0x8800] ;  /* 0x00880000e590783b */ /* 0x000eae0000000200 */
        /* <DEDUP_REMOVED lines=8> */
[----:B------:R-:W-:Y:S07]  /*b070*/  LDSM.16.M88.4 R208, [R226+0x8000] ;  /* 0x00800000e2d0783b */ /* 0x000fee0000000200 */
[C---:B----4-:R-:W-:Y:S01]  /*b080*/  HMMA.16816.F32.BF16 R36, R200.reuse, R212, R36 ;  /* 0x000000d4c824723c */ /* 0x050fe20000041824 */
[----:B------:R-:W4:Y:S07]  /*b090*/  LDL R213, [R1+0x38] ;  /* 0x0000380001d57983 */ /* 0x000f2e0000100800 */
[C---:B------:R-:W-:Y:S08]  /*b0a0*/  HMMA.16816.F32.BF16 R40, R200.reuse, R214, R40 ;  /* 0x000000d6c828723c */ /* 0x040ff00000041828 */
[C---:B--2---:R-:W-:Y:S08]  /*b0b0*/  HMMA.16816.F32.BF16 R44, R200.reuse, R144, R44 ;  /* 0x00000090c82c723c */ /* 0x044ff0000004182c */
[----:B------:R-:W-:Y:S01]  /*b0c0*/  HMMA.16816.F32.BF16 R48, R200, R146, R48 ;  /* 0x00000092c830723c */ /* 0x000fe20000041830 */
[----:B------:R-:W1:Y:S07]  /*b0d0*/  LDSM.16.M88.4 R144, [R226+0x7800] ;  /* 0x00780000e290783b */ /* 0x000e6e0000000200 */
[C---:B------:R-:W-:Y:S01]  /*b0e0*/  HMMA.16816.F32.BF16 R4, R204.reuse, R220, R4 ;  /* 0x000000dccc04723c */ /* 0x040fe20000041804 */
[----:B------:R-:W2:Y:S06]  /*b0f0*/  LDL.64 R220, [R1+0x20] ;  /* 0x0000200001dc7983 */ /* 0x000eac0000100a00 */
[----:B------:R-:W-:Y:S01]  /*b100*/  STL [R1+0x8], R251 ;  /* 0x000008fb01007387 */ /* 0x000fe20000100800 */
[C---:B------:R-:W-:Y:S08]  /*b110*/  HMMA.16816.F32.BF16 R8, R204.reuse, R222, R8 ;  /* 0x000000decc08723c */ /* 0x040ff00000041808 */
[C---:B------:R-:W-:Y:S08]  /*b120*/  HMMA.16816.F32.BF16 R12, R204.reuse, R216, R12 ;  /* 0x000000d8cc0c723c */ /* 0x040ff0000004180c */
[C---:B------:R-:W-:Y:S04]  /*b130*/  HMMA.16816.F32.BF16 R16, R204.reuse, R218, R16 ;  /* 0x000000dacc10723c */ /* 0x040fe80000041810 */
[----:B------:R-:W-:Y:S02]  /*b140*/  FMNMX.FTZ R0, R4, R142, !PT ;  /* 0x0000008e04007209 */ /* 0x000fe40007810000 */
[----:B------:R-:W-:Y:S02]  /*b150*/  FMNMX.FTZ R2, R6, R143, !PT ;  /* 0x0000008f06027209 */ /* 0x000fe40007810000 */
[C---:B---3--:R-:W-:Y:S04]  /*b160*/  HMMA.16816.F32.BF16 R20, R204.reuse, R164, R20 ;  /* 0x000000a4cc14723c */ /* 0x048fe80000041814 */
[----:B------:R-:W-:Y:S02]  /*b170*/  FMNMX.FTZ R0, R5, R0, !PT ;  /* 0x0000000005007209 */ /* 0x000fe40007810000 */
[----:B------:R-:W-:Y:S02]  /*b180*/  FMNMX.FTZ R2, R7, R2, !PT ;  /* 0x0000000207027209 */ /* 0x000fe40007810000 */
[C---:B------:R-:W-:Y:S01]  /*b190*/  HMMA.16816.F32.BF16 R24, R204.reuse, R166, R24 ;  /* 0x000000a6cc18723c */ /* 0x040fe20000041818 */
[----:B------:R-:W3:Y:S01]  /*b1a0*/  LDSM.16.M88.4 R164, [R226+0x8800] ;  /* 0x00880000e2a4783b */ /* 0x000ee20000000200 */
[----:B------:R-:W-:Y:S04]  /*b1b0*/  DEPBAR.LE SB0, 0x0 ;  /* 0x000080000000791a */ /* 0x000fe80000000000 */
[----:B------:R-:W-:Y:S02]  /*b1c0*/  FMNMX.FTZ R0, R8, R0, !PT ;  /* 0x0000000008007209 */ /* 0x000fe40007810000 */
[C---:B-1----:R-:W-:Y:S01]  /*b1d0*/  HMMA.16816.F32.BF16 R28, R204.reuse, R144, R28 ;  /* 0x00000090cc1c723c */ /* 0x042fe2000004181c */
[----:B------:R-:W-:Y:S04]  /*b1e0*/  BAR.SYNC.DEFER_BLOCKING 0x0 ;  /* 0x0000000000007b1d */ /* 0x000fe80000010000 */
[----:B------:R-:W-:Y:S02]  /*b1f0*/  FMNMX.FTZ R0, R9, R0, !PT ;  /* 0x0000000009007209 */ /* 0x000fe40007810000 */
[----:B------:R-:W-:Y:S01]  /*b200*/  FMNMX.FTZ R2, R10, R2, !PT ;  /* 0x000000020a027209 */ /* 0x000fe20007810000 */
[C---:B------:R-:W-:Y:S04]  /*b210*/  HMMA.16816.F32.BF16 R32, R204.reuse, R146, R32 ;  /* 0x00000092cc20723c */ /* 0x040fe80000041820 */
[----:B------:R-:W-:Y:S01]  /*b220*/  FMNMX.FTZ R0, R12, R0, !PT ;  /* 0x000000000c007209 */ /* 0x000fe20007810000 */
[----:B------:R-:W-:Y:S01]  /*b230*/  @P0 IMAD.WIDE.U32 R144, R251, c[0x0][0x1e0], RZ ;  /* 0x00007800fb900a25 */ /* 0x000fe200078e00ff */
[----:B------:R-:W-:Y:S02]  /*b240*/  FMNMX.FTZ R2, R11, R2, !PT ;  /* 0x000000020b027209 */ /* 0x000fe40007810000 */
[C---:B------:R-:W-:Y:S04]  /*b250*/  HMMA.16816.F32.BF16 R36, R204.reuse, R208, R36 ;  /* 0x000000d0cc24723c */ /* 0x040fe80000041824 */
[----:B------:R-:W-:Y:S02]  /*b260*/  FMNMX.FTZ R0, R13, R0, !PT ;  /* 0x000000000d007209 */ /* 0x000fe40007810000 */
[----:B------:R-:W-:Y:S02]  /*b270*/  FMNMX.FTZ R2, R14, R2, !PT ;  /* 0x000000020e027209 */ /* 0x000fe40007810000 */
[C---:B------:R-:W-:Y:S04]  /*b280*/  HMMA.16816.F32.BF16 R40, R204.reuse, R210, R40 ;  /* 0x000000d2cc28723c */ /* 0x040fe80000041828 */
[----:B------:R-:W-:Y:S02]  /*b290*/  FMNMX.FTZ R0, R16, R0, !PT ;  /* 0x0000000010007209 */ /* 0x000fe40007810000 */
[----:B------:R-:W-:Y:S02]  /*b2a0*/  FMNMX.FTZ R2, R15, R2, !PT ;  /* 0x000000020f027209 */ /* 0x000fe40007810000 */
[----:B------:R-:W-:Y:S01]  /*b2b0*/  FMNMX.FTZ R0, R17, R0, !PT ;  /* 0x0000000011007209 */ /* 0x000fe20007810000 */
[C---:B---3--:R-:W-:Y:S03]  /*b2c0*/  HMMA.16816.F32.BF16 R44, R204.reuse, R164, R44 ;  /* 0x000000a4cc2c723c */ /* 0x048fe6000004182c */
[----:B------:R-:W-:Y:S02]  /*b2d0*/  FMNMX.FTZ R0, R20, R0, !PT ;  /* 0x0000000014007209 */ /* 0x000fe40007810000 */
[----:B------:R-:W-:Y:S02]  /*b2e0*/  FMNMX.FTZ R2, R18, R2, !PT ;  /* 0x0000000212027209 */ /* 0x000fe40007810000 */
[----:B------:R-:W-:Y:S01]  /*b2f0*/  FMNMX.FTZ R0, R21, R0, !PT ;  /* 0x0000000015007209 */ /* 0x000fe20007810000 */
        /* <DEDUP_REMOVED lines=29> */
[----:B------:R-:W-:Y:S04]  /*b4d0*/  FMNMX.FTZ R2, R46, R2, !PT ;  /* 0x000000022e027209 */ /* 0x000fe80007810000 */
[----:B------:R-:W-:Y:S04]  /*b4e0*/  FMNMX.FTZ R0, R47, R2, !PT ;  /* 0x000000022f007209 */ /* 0x000fe80007810000 */
[----:B------:R-:W-:Y:S04]  /*b4f0*/  FMNMX.FTZ R0, R50, R0, !PT ;  /* 0x0000000032007209 */ /* 0x000fe80007810000 */
[----:B------:R-:W-:Y:S05]  /*b500*/  FMNMX.FTZ R0, R51, R0, !PT ;  /* 0x0000000033007209 */ /* 0x000fea0007810000 */
[----:B------:R-:W3:Y:S01]  /*b510*/  SHFL.BFLY PT, R2, R0, 0x2, 0x1f ;  /* 0x0c401f0000027f89 */ /* 0x000ee200000e0000 */
[----:B-1----:R-:W-:Y:S07]  /*b520*/  FMNMX.FTZ R141, R141, R3, !PT ;  /* 0x000000038d8d7209 */ /* 0x002fee0007810000 */
[----:B------:R-:W1:Y:S01]  /*b530*/  SHFL.BFLY PT, R140, R141, 0x1, 0x1f ;  /* 0x0c201f008d8c7f89 */ /* 0x000e6200000e0000 */
[----:B---3--:R-:W-:Y:S07]  /*b540*/  FMNMX.FTZ R0, R0, R2, !PT ;  /* 0x0000000200007209 */ /* 0x008fee0007810000 */
[----:B------:R-:W3:Y:S01]  /*b550*/  SHFL.BFLY PT, R3, R0, 0x1, 0x1f ;  /* 0x0c201f0000037f89 */ /* 0x000ee200000e0000 */
[----:B-1----:R-:W-:Y:S05]  /*b560*/  FMNMX.FTZ R141, R141, R140, !PT ;  /* 0x0000008c8d8d7209 */ /* 0x002fea0007810000 */
[C---:B------:R-:W-:Y:S02]  /*b570*/  FMUL.FTZ R212, R141.reuse, c[0x0][0x2d0] ;  /* 0x0000b4008dd47a20 */ /* 0x040fe40000410000 */
[----:B------:R-:W-:Y:S02]  /*b580*/  FADD.FTZ R2, -R141, R142 ;  /* 0x0000008e8d027221 */ /* 0x000fe40000010100 */
[--C-:B------:R-:W-:Y:S02]  /*b590*/  FFMA.FTZ R5, R5, c[0x0][0x2d0], -R212.reuse ;  /* 0x0000b40005057a23 */ /* 0x100fe400000108d4 */
[--C-:B------:R-:W-:Y:S02]  /*b5a0*/  FFMA.FTZ R4, R4, c[0x0][0x2d0], -R212.reuse ;  /* 0x0000b40004047a23 */ /* 0x100fe400000108d4 */
[----:B------:R1:W-:Y:S01]  /*b5b0*/  MUFU.EX2 R219, R5 ;  /* 0x0000000500db7308 */ /* 0x0003e20000000800 */
[--C-:B------:R-:W-:Y:S02]  /*b5c0*/  FFMA.FTZ R9, R9, c[0x0][0x2d0], -R212.reuse ;  /* 0x0000b40009097a23 */ /* 0x100fe400000108d4 */
[--C-:B------:R-:W-:Y:S01]  /*b5d0*/  FFMA.FTZ R12, R12, c[0x0][0x2d0], -R212.reuse ;  /* 0x0000b4000c0c7a23 */ /* 0x100fe200000108d4 */
[----:B---3--:R-:W-:Y:S01]  /*b5e0*/  FMNMX.FTZ R140, R0, R3, !PT ;  /* 0x00000003008c7209 */ /* 0x008fe20007810000 */
[----:B------:R-:W-:Y:S01]  /*b5f0*/  FMUL.FTZ R0, R2, c[0x0][0x2d0] ;  /* 0x0000b40002007a20 */ /* 0x000fe20000410000 */
[----:B------:R-:W-:Y:S01]  /*b600*/  @P0 SHF.R.S32.HI R3, RZ, 0x1f, R251 ;  /* 0x0000001fff030819 */ /* 0x000fe200000114fb */
[--C-:B------:R-:W-:Y:S03]  /*b610*/  FFMA.FTZ R13, R13, c[0x0][0x2d0], -R212.reuse ;  /* 0x0000b4000d0d7a23 */ /* 0x100fe600000108d4 */
[----:B------:R3:W3:Y:S01]  /*b620*/  MUFU.EX2 R2, R0 ;  /* 0x0000000000027308 */ /* 0x0006e20000000800 */
[--C-:B------:R-:W-:Y:S02]  /*b630*/  FFMA.FTZ R16, R16, c[0x0][0x2d0], -R212.reuse ;  /* 0x0000b40010107a23 */ /* 0x100fe400000108d4 */
[----:B------:R-:W-:Y:S02]  /*b640*/  @P0 IMAD R3, R3, c[0x0][0x1e0], RZ ;  /* 0x0000780003030a24 */ /* 0x000fe400078e02ff */
[--C-:B------:R-:W-:Y:S02]  /*b650*/  FFMA.FTZ R17, R17, c[0x0][0x2d0], -R212.reuse ;  /* 0x0000b40011117a23 */ /* 0x100fe400000108d4 */
[----:B------:R-:W-:Y:S02]  /*b660*/  @P0 IMAD R3, R251, c[0x0][0x1e4], R3 ;  /* 0x00007900fb030a24 */ /* 0x000fe400078e0203 */
[----:B------:R2:W5:Y:S01]  /*b670*/  LDL.LU R251, [R1+0x98] ;  /* 0x0000980001fb7983 */ /* 0x0005620000300800 */
[----:B------:R-:W-:Y:S01]  /*b680*/  MUFU.EX2 R214, R4 ;  /* 0x0000000400d67308 */ /* 0x000fe20000000800 */
[--C-:B------:R-:W-:Y:S01]  /*b690*/  FFMA.FTZ R20, R20, c[0x0][0x2d0], -R212.reuse ;  /* 0x0000b40014147a23 */ /* 0x100fe200000108d4 */
[----:B------:R-:W-:Y:S01]  /*b6a0*/  @P0 IADD3 R3, R145, R3, RZ ;  /* 0x0000000391030210 */ /* 0x000fe20007ffe0ff */
[--C-:B------:R-:W-:Y:S02]  /*b6b0*/  FFMA.FTZ R21, R21, c[0x0][0x2d0], -R212.reuse ;  /* 0x0000b40015157a23 */ /* 0x100fe400000108d4 */
[--C-:B-1----:R-:W-:Y:S01]  /*b6c0*/  FFMA.FTZ R5, R8, c[0x0][0x2d0], -R212.reuse ;  /* 0x0000b40008057a23 */ /* 0x102fe200000108d4 */
[----:B------:R-:W-:Y:S01]  /*b6d0*/  @P0 MOV R8, c[0x0][0x1e0] ;  /* 0x0000780000080a02 */ /* 0x000fe20000000f00 */
[----:B------:R-:W-:Y:S02]  /*b6e0*/  @P0 IMAD R3, R3, 0x60, RZ ;  /* 0x0000006003030824 */ /* 0x000fe400078e02ff */
[--C-:B------:R-:W-:Y:S01]  /*b6f0*/  FFMA.FTZ R24, R24, c[0x0][0x2d0], -R212.reuse ;  /* 0x0000b40018187a23 */ /* 0x100fe200000108d4 */
[----:B------:R-:W-:Y:S01]  /*b700*/  MUFU.EX2 R223, R5 ;  /* 0x0000000500df7308 */ /* 0x000fe20000000800 */
[--C-:B------:R-:W-:Y:S02]  /*b710*/  FFMA.FTZ R25, R25, c[0x0][0x2d0], -R212.reuse ;  /* 0x0000b40019197a23 */ /* 0x100fe400000108d4 */
[----:B------:R-:W-:Y:S02]  /*b720*/  FFMA.FTZ R28, R28, c[0x0][0x2d0], -R212 ;  /* 0x0000b4001c1c7a23 */ /* 0x000fe400000108d4 */
[----:B---3--:R-:W-:Y:S02]  /*b730*/  FADD.FTZ R0, -R140, R143 ;  /* 0x0000008f8c007221 */ /* 0x008fe40000010100 */
[----:B------:R-:W-:Y:S02]  /*b740*/  FMUL.FTZ R100, R2, R100 ;  /* 0x0000006402647220 */ /* 0x000fe40000410000 */
[----:B------:R-:W-:Y:S01]  /*b750*/  FMUL.FTZ R0, R0, c[0x0][0x2d0] ;  /* 0x0000b40000007a20 */ /* 0x000fe20000410000 */
[----:B------:R-:W-:Y:S01]  /*b760*/  MUFU.EX2 R222, R9 ;  /* 0x0000000900de7308 */ /* 0x000fe20000000800 */
[C---:B------:R-:W-:Y:S02]  /*b770*/  FMUL.FTZ R101, R2.reuse, R101 ;  /* 0x0000006502657220 */ /* 0x040fe40000410000 */
[C---:B------:R-:W-:Y:S02]  /*b780*/  FMUL.FTZ R104, R2.reuse, R104 ;  /* 0x0000006802687220 */ /* 0x040fe40000410000 */
[C---:B------:R-:W-:Y:S02]  /*b790*/  FMUL.FTZ R105, R2.reuse, R105 ;  /* 0x0000006902697220 */ /* 0x040fe40000410000 */
[C---:B------:R-:W-:Y:S02]  /*b7a0*/  FMUL.FTZ R108, R2.reuse, R108 ;  /* 0x0000006c026c7220 */ /* 0x040fe40000410000 */
[C---:B------:R-:W-:Y:S01]  /*b7b0*/  FMUL.FTZ R109, R2.reuse, R109 ;  /* 0x0000006d026d7220 */ /* 0x040fe20000410000 */
[----:B------:R-:W1:Y:S01]  /*b7c0*/  MUFU.EX2 R0, R0 ;  /* 0x0000000000007308 */ /* 0x000e620000000800 */
[C---:B------:R-:W-:Y:S01]  /*b7d0*/  FMUL.FTZ R112, R2.reuse, R112 ;  /* 0x0000007002707220 */ /* 0x040fe20000410000 */
[----:B----4-:R-:W-:Y:S01]  /*b7e0*/  @P0 MOV R143, R213 ;  /* 0x000000d5008f0202 */ /* 0x010fe20000000f00 */
[C---:B------:R-:W-:Y:S01]  /*b7f0*/  FMUL.FTZ R113, R2.reuse, R113 ;  /* 0x0000007102717220 */ /* 0x040fe20000410000 */
[----:B------:R-:W-:Y:S01]  /*b800*/  MOV R213, 0x6 ;  /* 0x0000000600d57802 */ /* 0x000fe20000000f00 */
[C---:B------:R-:W-:Y:S02]  /*b810*/  FMUL.FTZ R116, R2.reuse, R116 ;  /* 0x0000007402747220 */ /* 0x040fe40000410000 */
[----:B------:R-:W-:Y:S01]  /*b820*/  FMUL.FTZ R117, R2, R117 ;  /* 0x0000007502757220 */ /* 0x000fe20000410000 */
[----:B------:R-:W-:Y:S01]  /*b830*/  @P0 SHF.L.U64.HI R146, R8, R213, c[0x0][0x1e4] ;  /* 0x0000790008920619 */ /* 0x000fe200000102d5 */
[C---:B------:R-:W-:Y:S02]  /*b840*/  FMUL.FTZ R120, R2.reuse, R120 ;  /* 0x0000007802787220 */ /* 0x040fe40000410000 */
[C---:B------:R-:W-:Y:S02]  /*b850*/  FMUL.FTZ R121, R2.reuse, R121 ;  /* 0x0000007902797220 */ /* 0x040fe40000410000 */
[C---:B------:R-:W-:Y:S02]  /*b860*/  FMUL.FTZ R124, R2.reuse, R124 ;  /* 0x0000007c027c7220 */ /* 0x040fe40000410000 */
[C---:B------:R-:W-:Y:S02]  /*b870*/  FMUL.FTZ R125, R2.reuse, R125 ;  /* 0x0000007d027d7220 */ /* 0x040fe40000410000 */
[C---:B------:R-:W-:Y:S02]  /*b880*/  FMUL.FTZ R128, R2.reuse, R128 ;  /* 0x0000008002807220 */ /* 0x040fe40000410000 */
[C---:B------:R-:W-:Y:S02]  /*b890*/  FMUL.FTZ R129, R2.reuse, R129 ;  /* 0x0000008102817220 */ /* 0x040fe40000410000 */
[----:B------:R-:W-:Y:S02]  /*b8a0*/  FMUL.FTZ R132, R2, R132 ;  /* 0x0000008402847220 */ /* 0x000fe40000410000 */
[C---:B-1----:R-:W-:Y:S02]  /*b8b0*/  FMUL.FTZ R102, R0.reuse, R102 ;  /* 0x0000006600667220 */ /* 0x042fe40000410000 */
[C---:B------:R-:W-:Y:S02]  /*b8c0*/  FMUL.FTZ R103, R0.reuse, R103 ;  /* 0x0000006700677220 */ /* 0x040fe40000410000 */
[C---:B------:R-:W-:Y:S02]  /*b8d0*/  FMUL.FTZ R106, R0.reuse, R106 ;  /* 0x0000006a006a7220 */ /* 0x040fe40000410000 */
[C---:B------:R-:W-:Y:S02]  /*b8e0*/  FMUL.FTZ R107, R0.reuse, R107 ;  /* 0x0000006b006b7220 */ /* 0x040fe40000410000 */
[C---:B------:R-:W-:Y:S02]  /*b8f0*/  FMUL.FTZ R110, R0.reuse, R110 ;  /* 0x0000006e006e7220 */ /* 0x040fe40000410000 */
[C---:B------:R-:W-:Y:S01]  /*b900*/  FMUL.FTZ R111, R0.reuse, R111 ;  /* 0x0000006f006f7220 */ /* 0x040fe20000410000 */
[----:B--2---:R-:W-:Y:S01]  /*b910*/  @P0 MOV R142, R220 ;  /* 0x000000dc008e0202 */ /* 0x004fe20000000f00 */
[C---:B------:R-:W-:Y:S01]  /*b920*/  FMUL.FTZ R114, R0.reuse, R114 ;  /* 0x0000007200727220 */ /* 0x040fe20000410000 */
[----:B------:R-:W-:Y:S01]  /*b930*/  MUFU.EX2 R221, R16 ;  /* 0x0000001000dd7308 */ /* 0x000fe20000000800 */
[----:B------:R-:W-:Y:S02]  /*b940*/  FMUL.FTZ R115, R0, R115 ;  /* 0x0000007300737220 */ /* 0x000fe40000410000 */
[----:B------:R-:W-:Y:S04]  /*b950*/  @P0 IMAD.WIDE.U32 R142, R144, 0x60, R142 ;  /* 0x00000060908e0825 */ /* 0x000fe800078e008e */
[C---:B------:R-:W-:Y:S01]  /*b960*/  FMUL.FTZ R118, R0.reuse, R118 ;  /* 0x0000007600767220 */ /* 0x040fe20000410000 */
[----:B------:R-:W-:Y:S01]  /*b970*/  @P0 IADD3 R4, R143, R3, RZ ;  /* 0x000000038f040210 */ /* 0x000fe20007ffe0ff */
[----:B------:R-:W-:Y:S01]  /*b980*/  FMUL.FTZ R119, R0, R119 ;  /* 0x0000007700777220 */ /* 0x000fe20000410000 */
[----:B------:R-:W-:Y:S01]  /*b990*/  @P0 SHF.L.U32 R3, R142, 0x1, RZ ;  /* 0x000000018e030819 */ /* 0x000fe200000006ff */
[----:B------:R-:W-:Y:S01]  /*b9a0*/  FMUL.FTZ R122, R0, R122 ;  /* 0x0000007a007a7220 */ /* 0x000fe20000410000 */
[----:B------:R-:W-:Y:S01]  /*b9b0*/  @P0 SHF.L.U64.HI R142, R142, 0x1, R4 ;  /* 0x000000018e8e0819 */ /* 0x000fe20000010204 */
[C---:B------:R-:W-:Y:S01]  /*b9c0*/  FMUL.FTZ R123, R0.reuse, R123 ;  /* 0x0000007b007b7220 */ /* 0x040fe20000410000 */
[C---:B------:R-:W-:Y:S01]  /*b9d0*/  @P0 IADD3 R4, P6, R3.reuse, c[0x0][0x1c8], RZ ;  /* 0x0000720003040a10 */ /* 0x040fe20007fde0ff */
[C---:B------:R-:W-:Y:S01]  /*b9e0*/  FMUL.FTZ R126, R0.reuse, R126 ;  /* 0x0000007e007e7220 */ /* 0x040fe20000410000 */
[C---:B------:R-:W-:Y:S01]  /*b9f0*/  @P0 IADD3 R144, P5, R3.reuse, 0x80, RZ ;  /* 0x0000008003900810 */ /* 0x040fe20007fbe0ff */
[----:B------:R-:W-:Y:S01]  /*ba00*/  FMUL.FTZ R127, R0, R127 ;  /* 0x0000007f007f7220 */ /* 0x000fe20000410000 */
[----:B------:R-:W-:Y:S01]  /*ba10*/  @P0 IADD3.X R5, R142, c[0x0][0x1cc], RZ, P6, !PT ;  /* 0x000073008e050a10 */ /* 0x000fe200037fe4ff */
[----:B------:R-:W-:Y:S01]  /*ba20*/  FMUL.FTZ R130, R0, R130 ;  /* 0x0000008200827220 */ /* 0x000fe20000410000 */
[----:B------:R-:W-:Y:S01]  /*ba30*/  @P0 IADD3 R144, P1, R144, c[0x0][0x1c8], RZ ;  /* 0x0000720090900a10 */ /* 0x000fe20007f3e0ff */
[----:B------:R-:W-:Y:S01]  /*ba40*/  FMUL.FTZ R131, R0, R131 ;  /* 0x0000008300837220 */ /* 0x000fe20000410000 */
[----:B------:R-:W-:Y:S01]  /*ba50*/  @P0 IADD3 R3, P6, R3, 0x100, RZ ;  /* 0x0000010003030810 */ /* 0x000fe20007fde0ff */
[----:B------:R1:W-:Y:S01]  /*ba60*/  @P0 LDGSTS.E.BYPASS.LTC128B.128 [R250+0xc100], [R4.64], !P4 ;  /* 0x0c10000004fa0fae */ /* 0x0003e2000e101d46 */
[--C-:B------:R-:W-:Y:S01]  /*ba70*/  @P0 IADD3.X R145, RZ, c[0x0][0x1cc], R142.reuse, P1, P5 ;  /* 0x00007300ff910a10 */ /* 0x100fe20000fea48e */
[----:B------:R-:W-:Y:S01]  /*ba80*/  FMUL.FTZ R133, R2, R133 ;  /* 0x0000008502857220 */ /* 0x000fe20000410000 */
[----:B------:R-:W-:Y:S01]  /*ba90*/  @P0 SHF.L.U32 R143, R8, 0x6, RZ ;  /* 0x00000006088f0819 */ /* 0x000fe200000006ff */
[----:B------:R-:W-:Y:S01]  /*baa0*/  FMUL.FTZ R134, R0, R134 ;  /* 0x0000008600867220 */ /* 0x000fe20000410000 */
[----:B------:R-:W-:Y:S01]  /*bab0*/  @P0 IADD3 R8, P5, R3, c[0x0][0x1c8], RZ ;  /* 0x0000720003080a10 */ /* 0x000fe20007fbe0ff */
[----:B------:R-:W-:Y:S01]  /*bac0*/  FMUL.FTZ R3, R140, c[0x0][0x2d0] ;  /* 0x0000b4008c037a20 */ /* 0x000fe20000410000 */
[----:B------:R-:W-:Y:S01]  /*bad0*/  MUFU.EX2 R220, R17 ;  /* 0x0000001100dc7308 */ /* 0x000fe20000000800 */
[----:B------:R2:W-:Y:S01]  /*bae0*/  @P0 LDGSTS.E.BYPASS.LTC128B.128 [R250+0xf100], [R144.64], !P3 ;  /* 0x0f10000090fa0fae */ /* 0x0005e2000d901d46 */
[----:B------:R-:W-:Y:S01]  /*baf0*/  @P0 IADD3.X R9, RZ, c[0x0][0x1cc], R142, P5, P6 ;  /* 0x00007300ff090a10 */ /* 0x000fe20002fec48e */
[--C-:B------:R-:W-:Y:S02]  /*bb00*/  FFMA.FTZ R6, R6, c[0x0][0x2d0], -R3.reuse ;  /* 0x0000b40006067a23 */ /* 0x100fe40000010803 */
[--C-:B------:R-:W-:Y:S02]  /*bb10*/  FFMA.FTZ R142, R7, c[0x0][0x2d0], -R3.reuse ;  /* 0x0000b400078e7a23 */ /* 0x100fe40000010803 */
[--C-:B------:R-:W-:Y:S02]  /*bb20*/  FFMA.FTZ R10, R10, c[0x0][0x2d0], -R3.reuse ;  /* 0x0000b4000a0a7a23 */ /* 0x100fe40000010803 */
[----:B------:R3:W-:Y:S01]  /*bb30*/  @P0 LDGSTS.E.BYPASS.LTC128B.128 [R250+0x12100], [R8.64], !P2 ;  /* 0x1210000008fa0fae */ /* 0x0007e2000d101d46 */
[----:B------:R4:W-:Y:S01]  /*bb40*/  MUFU.EX2 R218, R6 ;  /* 0x0000000600da7308 */ /* 0x0009e20000000800 */
[--C-:B------:R-:W-:Y:S02]  /*bb50*/  FFMA.FTZ R11, R11, c[0x0][0x2d0], -R3.reuse ;  /* 0x0000b4000b0b7a23 */ /* 0x100fe40000010803 */
[----:B------:R-:W-:Y:S02]  /*bb60*/  FMUL.FTZ R135, R0, R135 ;  /* 0x0000008700877220 */ /* 0x000fe40000410000 */
[C---:B------:R-:W-:Y:S02]  /*bb70*/  FMUL.FTZ R136, R2.reuse, R136 ;  /* 0x0000008802887220 */ /* 0x040fe40000410000 */
[----:B------:R-:W-:Y:S02]  /*bb80*/  FMUL.FTZ R137, R2, R137 ;  /* 0x0000008902897220 */ /* 0x000fe40000410000 */
[----:B------:R-:W-:Y:S01]  /*bb90*/  FMUL.FTZ R138, R0, R138 ;  /* 0x0000008a008a7220 */ /* 0x000fe20000410000 */
[----:B-1----:R-:W-:Y:S01]  /*bba0*/  @P0 IADD3 R4, P1, R4, R143, RZ ;  /* 0x0000008f04040210 */ /* 0x002fe20007f3e0ff */
[----:B------:R-:W1:Y:S01]  /*bbb0*/  MUFU.EX2 R217, R142 ;  /* 0x0000008e00d97308 */ /* 0x000e620000000800 */
[----:B------:R-:W-:Y:S02]  /*bbc0*/  FMUL.FTZ R139, R0, R139 ;  /* 0x0000008b008b7220 */ /* 0x000fe40000410000 */
[----:B------:R-:W-:Y:S01]  /*bbd0*/  @P0 IADD3.X R5, R5, R146, RZ, P1, !PT ;  /* 0x0000009205050210 */ /* 0x000fe20000ffe4ff */
[C---:B------:R-:W-:Y:S02]  /*bbe0*/  FMUL.FTZ R52, R2.reuse, R52 ;  /* 0x0000003402347220 */ /* 0x040fe40000410000 */
[----:B------:R-:W-:Y:S01]  /*bbf0*/  FMUL.FTZ R53, R2, R53 ;  /* 0x0000003502357220 */ /* 0x000fe20000410000 */
[----:B--2---:R-:W-:Y:S01]  /*bc00*/  F2FP.BF16.PACK_AB R144, R219, R214 ;  /* 0x000000d6db90723e */ /* 0x004fe200000010ff */
[----:B------:R2:W-:Y:S01]  /*bc10*/  @P0 LDGSTS.E.BYPASS.LTC128B.128 [R250+0xd100], [R4.64], !P4 ;  /* 0x0d10000004fa0fae */ /* 0x0005e2000e101d46 */
[C---:B------:R-:W-:Y:S01]  /*bc20*/  FMUL.FTZ R54, R0.reuse, R54 ;  /* 0x0000003600367220 */ /* 0x040fe20000410000 */
[----:B------:R2:W-:Y:S01]  /*bc30*/  MUFU.EX2 R216, R10 ;  /* 0x0000000a00d87308 */ /* 0x0005e20000000800 */
[----:B------:R-:W-:Y:S01]  /*bc40*/  FMUL.FTZ R55, R0, R55 ;  /* 0x0000003700377220 */ /* 0x000fe20000410000 */
[----:B----4-:R-:W-:Y:S01]  /*bc50*/  @P0 IADD3 R6, P5, R143, R4, RZ ;  /* 0x000000048f060210 */ /* 0x010fe20007fbe0ff */
[----:B------:R-:W-:Y:S03]  /*bc60*/  FMUL.FTZ R56, R2, R56 ;  /* 0x0000003802387220 */ /* 0x000fe60000410000 */
[----:B------:R4:W-:Y:S01]  /*bc70*/  @P0 LDGSTS.E.BYPASS.LTC128B.128 [R250+0x10100], [R4.64+0x80], !P3 ;  /* 0x1010008004fa0fae */ /* 0x0009e2000d901d46 */
[----:B------:R-:W-:Y:S01]  /*bc80*/  @P0 IADD3.X R7, R146, R5, RZ, P5, !PT ;  /* 0x0000000592070210 */ /* 0x000fe20002ffe4ff */
[----:B---3--:R-:W-:Y:S01]  /*bc90*/  FMUL.FTZ R8, R2, R152 ;  /* 0x0000009802087220 */ /* 0x008fe20000410000 */
[----:B------:R-:W-:Y:S01]  /*bca0*/  F2FP.BF16.PACK_AB R146, R222, R223 ;  /* 0x000000dfde92723e */ /* 0x000fe200000010ff */
[----:B------:R-:W3:Y:S01]  /*bcb0*/  MUFU.EX2 R215, R11 ;  /* 0x0000000b00d77308 */ /* 0x000ee20000000800 */
[C---:B------:R-:W-:Y:S02]  /*bcc0*/  FMUL.FTZ R9, R2.reuse, R153 ;  /* 0x0000009902097220 */ /* 0x040fe40000410000 */
[----:B------:R-:W-:Y:S01]  /*bcd0*/  FMUL.FTZ R57, R2, R57 ;  /* 0x0000003902397220 */ /* 0x000fe20000410000 */
[----:B------:R4:W-:Y:S01]  /*bce0*/  @P0 LDGSTS.E.BYPASS.LTC128B.128 [R250+0x13100], [R4.64+0x100], !P2 ;  /* 0x1310010004fa0fae */ /* 0x0009e2000d101d46 */
[----:B-1----:R-:W-:Y:S01]  /*bcf0*/  F2FP.BF16.PACK_AB R145, R217, R218 ;  /* 0x000000dad991723e */ /* 0x002fe200000010ff */
[C---:B------:R-:W-:Y:S02]  /*bd00*/  FMUL.FTZ R58, R0.reuse, R58 ;  /* 0x0000003a003a7220 */ /* 0x040fe40000410000 */
[----:B------:R-:W-:Y:S02]  /*bd10*/  FMUL.FTZ R59, R0, R59 ;  /* 0x0000003b003b7220 */ /* 0x000fe40000410000 */
[C---:B------:R-:W-:Y:S01]  /*bd20*/  FMUL.FTZ R60, R2.reuse, R60 ;  /* 0x0000003c023c7220 */ /* 0x040fe20000410000 */
[----:B------:R-:W-:Y:S01]  /*bd30*/  MUFU.EX2 R143, R12 ;  /* 0x0000000c008f7308 */ /* 0x000fe20000000800 */
[----:B------:R1:W-:Y:S01]  /*bd40*/  @P0 LDGSTS.E.BYPASS.LTC128B.128 [R250+0xe100], [R6.64], !P4 ;  /* 0x0e10000006fa0fae */ /* 0x0003e2000e101d46 */
[----:B------:R-:W-:Y:S02]  /*bd50*/  FMUL.FTZ R61, R2, R61 ;  /* 0x0000003d023d7220 */ /* 0x000fe40000410000 */
[C---:B--2---:R-:W-:Y:S02]  /*bd60*/  FMUL.FTZ R10, R0.reuse, R154 ;  /* 0x0000009a000a7220 */ /* 0x044fe40000410000 */
[C---:B------:R-:W-:Y:S02]  /*bd70*/  FMUL.FTZ R62, R0.reuse, R62 ;  /* 0x0000003e003e7220 */ /* 0x040fe40000410000 */
[----:B------:R-:W-:Y:S01]  /*bd80*/  FMUL.FTZ R63, R0, R63 ;  /* 0x0000003f003f7220 */ /* 0x000fe20000410000 */
[----:B------:R1:W-:Y:S01]  /*bd90*/  @P0 LDGSTS.E.BYPASS.LTC128B.128 [R250+0x11100], [R6.64+0x80], !P3 ;  /* 0x1110008006fa0fae */ /* 0x0003e2000d901d46 */
[--C-:B------:R-:W-:Y:S02]  /*bda0*/  FFMA.FTZ R14, R14, c[0x0][0x2d0], -R3.reuse ;  /* 0x0000b4000e0e7a23 */ /* 0x100fe40000010803 */
[--C-:B------:R-:W-:Y:S01]  /*bdb0*/  FFMA.FTZ R15, R15, c[0x0][0x2d0], -R3.reuse ;  /* 0x0000b4000f0f7a23 */ /* 0x100fe20000010803 */
[----:B---3--:R-:W-:Y:S01]  /*bdc0*/  F2FP.BF16.PACK_AB R147, R215, R216 ;  /* 0x000000d8d793723e */ /* 0x008fe200000010ff */
[----:B------:R-:W-:Y:S01]  /*bdd0*/  FMUL.FTZ R11, R0, R155 ;  /* 0x0000009b000b7220 */ /* 0x000fe20000410000 */
[----:B------:R-:W-:Y:S01]  /*bde0*/  MUFU.EX2 R213, R14 ;  /* 0x0000000e00d57308 */ /* 0x000fe20000000800 */
[C---:B------:R-:W-:Y:S01]  /*bdf0*/  FMUL.FTZ R64, R2.reuse, R64 ;  /* 0x0000004002407220 */ /* 0x040fe20000410000 */
[----:B------:R1:W-:Y:S01]  /*be00*/  @P0 LDGSTS.E.BYPASS.LTC128B.128 [R250+0x14100], [R6.64+0x100], !P2 ;  /* 0x1410010006fa0fae */ /* 0x0003e2000d101d46 */
[C---:B------:R-:W-:Y:S02]  /*be10*/  FMUL.FTZ R65, R2.reuse, R65 ;  /* 0x0000004102417220 */ /* 0x040fe40000410000 */
[C---:B----4-:R-:W-:Y:S02]  /*be20*/  FMUL.FTZ R4, R2.reuse, R148 ;  /* 0x0000009402047220 */ /* 0x050fe40000410000 */
[----:B------:R-:W-:Y:S02]  /*be30*/  FMUL.FTZ R5, R2, R149 ;  /* 0x0000009502057220 */ /* 0x000fe40000410000 */
[C---:B------:R-:W-:Y:S01]  /*be40*/  FMUL.FTZ R66, R0.reuse, R66 ;  /* 0x0000004200427220 */ /* 0x040fe20000410000 */
[----:B------:R-:W2:Y:S01]  /*be50*/  LDSM.16.MT88.4 R164, [R224] ;  /* 0x00000000e0a4783b */ /* 0x000ea20000004200 */
[----:B------:R-:W-:Y:S02]  /*be60*/  FMUL.FTZ R67, R0, R67 ;  /* 0x0000004300437220 */ /* 0x000fe40000410000 */
[C---:B------:R-:W-:Y:S02]  /*be70*/  FMUL.FTZ R68, R2.reuse, R68 ;  /* 0x0000004402447220 */ /* 0x040fe40000410000 */
[----:B------:R-:W-:Y:S02]  /*be80*/  FMUL.FTZ R69, R2, R69 ;  /* 0x0000004502457220 */ /* 0x000fe40000410000 */
[C---:B------:R-:W-:Y:S01]  /*be90*/  FMUL.FTZ R70, R0.reuse, R70 ;  /* 0x0000004600467220 */ /* 0x040fe20000410000 */
[----:B------:R-:W3:Y:S01]  /*bea0*/  LDSM.16.MT88.4 R208, [R228] ;  /* 0x00000000e4d0783b */ /* 0x000ee20000004200 */
[----:B------:R-:W-:Y:S02]  /*beb0*/  FMUL.FTZ R71, R0, R71 ;  /* 0x0000004700477220 */ /* 0x000fe40000410000 */
[C---:B------:R-:W-:Y:S02]  /*bec0*/  FMUL.FTZ R72, R2.reuse, R72 ;  /* 0x0000004802487220 */ /* 0x040fe40000410000 */
[----:B------:R-:W-:Y:S02]  /*bed0*/  FMUL.FTZ R73, R2, R73 ;  /* 0x0000004902497220 */ /* 0x000fe40000410000 */
[C---:B------:R-:W-:Y:S01]  /*bee0*/  FMUL.FTZ R74, R0.reuse, R74 ;  /* 0x0000004a004a7220 */ /* 0x040fe20000410000 */
[----:B------:R-:W-:Y:S01]  /*bef0*/  LDSM.16.MT88.4 R152, [R249] ;  /* 0x00000000f998783b */ /* 0x000fe20000004200 */
[C---:B------:R-:W-:Y:S02]  /*bf00*/  FMUL.FTZ R75, R0.reuse, R75 ;  /* 0x0000004b004b7220 */ /* 0x040fe40000410000 */
[C---:B-1----:R-:W-:Y:S02]  /*bf10*/  FMUL.FTZ R6, R0.reuse, R150 ;  /* 0x0000009600067220 */ /* 0x042fe40000410000 */
[----:B------:R-:W-:Y:S02]  /*bf20*/  FMUL.FTZ R7, R0, R151 ;  /* 0x0000009700077220 */ /* 0x000fe40000410000 */
[--C-:B------:R-:W-:Y:S01]  /*bf30*/  FFMA.FTZ R18, R18, c[0x0][0x2d0], -R3.reuse ;  /* 0x0000b40012127a23 */ /* 0x100fe20000010803 */
[----:B------:R-:W1:Y:S01]  /*bf40*/  LDSM.16.MT88.4 R148, [R227] ;  /* 0x00000000e394783b */ /* 0x000e620000004200 */
[--C-:B------:R-:W-:Y:S02]  /*bf50*/  FFMA.FTZ R142, R19, c[0x0][0x2d0], -R3.reuse ;  /* 0x0000b400138e7a23 */ /* 0x100fe40000010803 */
[--C-:B------:R-:W-:Y:S02]  /*bf60*/  FFMA.FTZ R22, R22, c[0x0][0x2d0], -R3.reuse ;  /* 0x0000b40016167a23 */ /* 0x100fe40000010803 */
[--C-:B------:R-:W-:Y:S02]  /*bf70*/  FFMA.FTZ R23, R23, c[0x0][0x2d0], -R3.reuse ;  /* 0x0000b40017177a23 */ /* 0x100fe40000010803 */
[--C-:B------:R-:W-:Y:S01]  /*bf80*/  FFMA.FTZ R26, R26, c[0x0][0x2d0], -R3.reuse ;  /* 0x0000b4001a1a7a23 */ /* 0x100fe20000010803 */
[----:B------:R-:W0:Y:S01]  /*bf90*/  LDGDEPBAR ;  /* 0x00000000000079af */ /* 0x000e220000000000 */
[--C-:B------:R-:W-:Y:S02]  /*bfa0*/  FFMA.FTZ R27, R27, c[0x0][0x2d0], -R3.reuse ;  /* 0x0000b4001b1b7a23 */ /* 0x100fe40000010803 */
[--C-:B------:R-:W-:Y:S02]  /*bfb0*/  FFMA.FTZ R34, R34, c[0x0][0x2d0], -R3.reuse ;  /* 0x0000b40022227a23 */ /* 0x100fe40000010803 */
[--C-:B------:R-:W-:Y:S02]  /*bfc0*/  FFMA.FTZ R29, R29, c[0x0][0x2d0], -R212.reuse ;  /* 0x0000b4001d1d7a23 */ /* 0x100fe400000108d4 */
[--C-:B------:R-:W-:Y:S01]  /*bfd0*/  FFMA.FTZ R30, R30, c[0x0][0x2d0], -R3.reuse ;  /* 0x0000b4001e1e7a23 */ /* 0x100fe20000010803 */
[C---:B--2---:R-:W-:Y:S01]  /*bfe0*/  HMMA.16816.F32.BF16 R4, R144.reuse, R164, R4 ;  /* 0x000000a49004723c */ /* 0x044fe20000041804 */
[----:B------:R2:W5:Y:S04]  /*bff0*/  LDL.LU R250, [R1+0x94] ;  /* 0x0000940001fa7983 */ /* 0x0005680000300800 */
[--C-:B------:R-:W-:Y:S02]  /*c000*/  FFMA.FTZ R31, R31, c[0x0][0x2d0], -R3.reuse ;  /* 0x0000b4001f1f7a23 */ /* 0x100fe40000010803 */
[C---:B------:R-:W-:Y:S01]  /*c010*/  FMUL.FTZ R76, R2.reuse, R76 ;  /* 0x0000004c024c7220 */ /* 0x040fe20000410000 */
[C---:B------:R-:W-:Y:S01]  /*c020*/  HMMA.16816.F32.BF16 R8, R144.reuse, R166, R8 ;  /* 0x000000a69008723c */ /* 0x040fe20000041808 */
[----:B------:R-:W4:Y:S03]  /*c030*/  LDSM.16.MT88.4 R164, [R224+0x3000] ;  /* 0x00300000e0a4783b */ /* 0x000f260000004200 */
[----:B------:R-:W-:Y:S02]  /*c040*/  FMUL.FTZ R77, R2, R77 ;  /* 0x0000004d024d7220 */ /* 0x000fe40000410000 */
[C---:B------:R-:W-:Y:S02]  /*c050*/  FMUL.FTZ R78, R0.reuse, R78 ;  /* 0x0000004e004e7220 */ /* 0x040fe40000410000 */
[C---:B---3--:R-:W-:Y:S01]  /*c060*/  HMMA.16816.F32.BF16 R100, R144.reuse, R208, R100 ;  /* 0x000000d09064723c */ /* 0x048fe20000041864 */
[----:B------:R-:W3:Y:S03]  /*c070*/  MUFU.EX2 R208, R13 ;  /* 0x0000000d00d07308 */ /* 0x000ee60000000800 */
[----:B------:R-:W-:Y:S02]  /*c080*/  FMUL.FTZ R79, R0, R79 ;  /* 0x0000004f004f7220 */ /* 0x000fe40000410000 */
[C---:B------:R-:W-:Y:S02]  /*c090*/  FMUL.FTZ R80, R2.reuse, R80 ;  /* 0x0000005002507220 */ /* 0x040fe40000410000 */
[C---:B------:R-:W-:Y:S03]  /*c0a0*/  HMMA.16816.F32.BF16 R104, R144.reuse, R210, R104 ;  /* 0x000000d29068723c */ /* 0x040fe60000041868 */
[----:B------:R2:W2:Y:S01]  /*c0b0*/  MUFU.EX2 R211, R15 ;  /* 0x0000000f00d37308 */ /* 0x0004a20000000800 */
[----:B------:R-:W-:Y:S02]  /*c0c0*/  FMUL.FTZ R81, R2, R81 ;  /* 0x0000005102517220 */ /* 0x000fe40000410000 */
[C---:B------:R-:W-:Y:S02]  /*c0d0*/  FMUL.FTZ R82, R0.reuse, R82 ;  /* 0x0000005200527220 */ /* 0x040fe40000410000 */
[C---:B-1----:R-:W-:Y:S04]  /*c0e0*/  HMMA.16816.F32.BF16 R108, R144.reuse, R148, R108 ;  /* 0x00000094906c723c */ /* 0x042fe8000004186c */
[----:B------:R-:W-:Y:S01]  /*c0f0*/  FMUL.FTZ R83, R0, R83 ;  /* 0x0000005300537220 */ /* 0x000fe20000410000 */
[----:B------:R1:W-:Y:S01]  /*c100*/  MUFU.EX2 R210, R18 ;  /* 0x0000001200d27308 */ /* 0x0003e20000000800 */
[C---:B------:R-:W-:Y:S02]  /*c110*/  FMUL.FTZ R84, R2.reuse, R84 ;  /* 0x0000005402547220 */ /* 0x040fe40000410000 */
[C---:B------:R-:W-:Y:S01]  /*c120*/  HMMA.16816.F32.BF16 R112, R144.reuse, R150, R112 ;  /* 0x000000969070723c */ /* 0x040fe20000041870 */
[----:B------:R-:W3:Y:S03]  /*c130*/  LDSM.16.MT88.4 R148, [R228+0x3000] ;  /* 0x00300000e494783b */ /* 0x000ee60000004200 */
[----:B------:R-:W-:Y:S02]  /*c140*/  FMUL.FTZ R85, R2, R85 ;  /* 0x0000005502557220 */ /* 0x000fe40000410000 */
[C---:B------:R-:W-:Y:S01]  /*c150*/  FMUL.FTZ R86, R0.reuse, R86 ;  /* 0x0000005600567220 */ /* 0x040fe20000410000 */
[----:B------:R3:W3:Y:S01]  /*c160*/  MUFU.EX2 R209, R142 ;  /* 0x0000008e00d17308 */ /* 0x0006e20000000800 */
[C---:B------:R-:W-:Y:S01]  /*c170*/  HMMA.16816.F32.BF16 R116, R144.reuse, R152, R116 ;  /* 0x000000989074723c */ /* 0x040fe20000041874 */
[----:B--2---:R-:W-:Y:S03]  /*c180*/  LDSM.16.MT88.4 R12, [R230+0x6000] ;  /* 0x00600000e60c783b */ /* 0x004fe60000004200 */
[----:B------:R-:W-:Y:S02]  /*c190*/  FMUL.FTZ R87, R0, R87 ;  /* 0x0000005700577220 */ /* 0x000fe40000410000 */
[C---:B------:R-:W-:Y:S02]  /*c1a0*/  FMUL.FTZ R88, R2.reuse, R88 ;  /* 0x0000005802587220 */ /* 0x040fe40000410000 */
[C---:B------:R-:W-:Y:S01]  /*c1b0*/  HMMA.16816.F32.BF16 R120, R144.reuse, R154, R120 ;  /* 0x0000009a9078723c */ /* 0x040fe20000041878 */
[----:B------:R-:W2:Y:S03]  /*c1c0*/  LDSM.16.MT88.4 R152, [R227+0x3000] ;  /* 0x00300000e398783b */ /* 0x000ea60000004200 */
[----:B------:R-:W-:Y:S02]  /*c1d0*/  FMUL.FTZ R89, R2, R89 ;  /* 0x0000005902597220 */ /* 0x000fe40000410000 */
[C---:B------:R-:W-:Y:S02]  /*c1e0*/  FMUL.FTZ R90, R0.reuse, R90 ;  /* 0x0000005a005a7220 */ /* 0x040fe40000410000 */
[C---:B----4-:R-:W-:Y:S01]  /*c1f0*/  HMMA.16816.F32.BF16 R124, R144.reuse, R164, R124 ;  /* 0x000000a4907c723c */ /* 0x050fe2000004187c */
[----:B-1----:R-:W-:Y:S03]  /*c200*/  LDSM.16.MT88.4 R16, [R228+0x800] ;  /* 0x00080000e410783b */ /* 0x002fe60000004200 */
[----:B------:R-:W-:Y:S02]  /*c210*/  FMUL.FTZ R91, R0, R91 ;  /* 0x0000005b005b7220 */ /* 0x000fe40000410000 */
[C---:B------:R-:W-:Y:S01]  /*c220*/  FMUL.FTZ R92, R2.reuse, R92 ;  /* 0x0000005c025c7220 */ /* 0x040fe20000410000 */
[----:B---3--:R-:W-:Y:S01]  /*c230*/  MOV R142, R208 ;  /* 0x000000d0008e7202 */ /* 0x008fe20000000f00 */
[C---:B------:R-:W-:Y:S01]  /*c240*/  HMMA.16816.F32.BF16 R128, R144.reuse, R166, R128 ;  /* 0x000000a69080723c */ /* 0x040fe20000041880 */
[----:B------:R-:W-:Y:S01]  /*c250*/  MUFU.EX2 R208, R22 ;  /* 0x0000001600d07308 */ /* 0x000fe20000000800 */
[----:B------:R-:W1:Y:S02]  /*c260*/  LDSM.16.MT88.4 R164, [R230+0x3000] ;  /* 0x00300000e6a4783b */ /* 0x000e640000004200 */
[----:B------:R-:W-:Y:S02]  /*c270*/  FMUL.FTZ R93, R2, R93 ;  /* 0x0000005d025d7220 */ /* 0x000fe40000410000 */
[C---:B------:R-:W-:Y:S02]  /*c280*/  FMUL.FTZ R94, R0.reuse, R94 ;  /* 0x0000005e005e7220 */ /* 0x040fe40000410000 */
[----:B------:R-:W-:Y:S01]  /*c290*/  FMUL.FTZ R95, R0, R95 ;  /* 0x0000005f005f7220 */ /* 0x000fe20000410000 */
[C---:B------:R-:W-:Y:S03]  /*c2a0*/  HMMA.16816.F32.BF16 R132, R144.reuse, R148, R132 ;  /* 0x000000949084723c */ /* 0x040fe60000041884 */
[C---:B------:R-:W-:Y:S02]  /*c2b0*/  FMUL.FTZ R96, R2.reuse, R96 ;  /* 0x0000006002607220 */ /* 0x040fe40000410000 */
[----:B------:R-:W-:Y:S02]  /*c2c0*/  FMUL.FTZ R97, R2, R97 ;  /* 0x0000006102617220 */ /* 0x000fe40000410000 */
[C---:B------:R-:W-:Y:S01]  /*c2d0*/  FMUL.FTZ R98, R0.reuse, R98 ;  /* 0x0000006200627220 */ /* 0x040fe20000410000 */
[C---:B------:R-:W-:Y:S01]  /*c2e0*/  HMMA.16816.F32.BF16 R136, R144.reuse, R150, R136 ;  /* 0x000000969088723c */ /* 0x040fe20000041888 */
[----:B------:R-:W3:Y:S03]  /*c2f0*/  LDSM.16.MT88.4 R148, [R224+0x6000] ;  /* 0x00600000e094783b */ /* 0x000ee60000004200 */
[----:B------:R-:W-:Y:S02]  /*c300*/  FMUL.FTZ R99, R0, R99 ;  /* 0x0000006300637220 */ /* 0x000fe40000410000 */
[--C-:B------:R-:W-:Y:S02]  /*c310*/  FFMA.FTZ R32, R32, c[0x0][0x2d0], -R212.reuse ;  /* 0x0000b40020207a23 */ /* 0x100fe400000108d4 */
[--C-:B------:R-:W-:Y:S01]  /*c320*/  FFMA.FTZ R33, R33, c[0x0][0x2d0], -R212.reuse ;  /* 0x0000b40021217a23 */ /* 0x100fe200000108d4 */
[C---:B--2---:R-:W-:Y:S03]  /*c330*/  HMMA.16816.F32.BF16 R52, R144.reuse, R152, R52 ;  /* 0x000000989034723c */ /* 0x044fe60000041834 */
[--C-:B------:R-:W-:Y:S02]  /*c340*/  FFMA.FTZ R35, R35, c[0x0][0x2d0], -R3.reuse ;  /* 0x0000b40023237a23 */ /* 0x100fe40000010803 */
[--C-:B------:R-:W-:Y:S02]  /*c350*/  FFMA.FTZ R40, R40, c[0x0][0x2d0], -R212.reuse ;  /* 0x0000b40028287a23 */ /* 0x100fe400000108d4 */
[--C-:B------:R-:W-:Y:S01]  /*c360*/  FFMA.FTZ R41, R41, c[0x0][0x2d0], -R212.reuse ;  /* 0x0000b40029297a23 */ /* 0x100fe200000108d4 */
[C---:B------:R-:W-:Y:S01]  /*c370*/  HMMA.16816.F32.BF16 R56, R144.reuse, R154, R56 ;  /* 0x0000009a9038723c */ /* 0x040fe20000041838 */
[----:B------:R-:W2:Y:S02]  /*c380*/  LDSM.16.MT88.4 R152, [R228+0x6000] ;  /* 0x00600000e498783b */ /* 0x000ea40000004200 */
[----:B------:R-:W-:Y:S01]  /*c390*/  MUFU.EX2 R40, R40 ;  /* 0x0000002800287308 */ /* 0x000fe20000000800 */
[--C-:B------:R-:W-:Y:S02]  /*c3a0*/  FFMA.FTZ R42, R42, c[0x0][0x2d0], -R3.reuse ;  /* 0x0000b4002a2a7a23 */ /* 0x100fe40000010803 */
[--C-:B------:R-:W-:Y:S02]  /*c3b0*/  FFMA.FTZ R43, R43, c[0x0][0x2d0], -R3.reuse ;  /* 0x0000b4002b2b7a23 */ /* 0x100fe40000010803 */
[C---:B-1----:R-:W-:Y:S04]  /*c3c0*/  HMMA.16816.F32.BF16 R60, R144.reuse, R164, R60 ;  /* 0x000000a4903c723c */ /* 0x042fe8000004183c */
[--C-:B------:R-:W-:Y:S01]  /*c3d0*/  FFMA.FTZ R36, R36, c[0x0][0x2d0], -R212.reuse ;  /* 0x0000b40024247a23 */ /* 0x100fe200000108d4 */
[----:B------:R-:W-:Y:S01]  /*c3e0*/  MUFU.EX2 R41, R41 ;  /* 0x0000002900297308 */ /* 0x000fe20000000800 */
[--C-:B------:R-:W-:Y:S02]  /*c3f0*/  FFMA.FTZ R37, R37, c[0x0][0x2d0], -R212.reuse ;  /* 0x0000b40025257a23 */ /* 0x100fe400000108d4 */
[C---:B------:R-:W-:Y:S01]  /*c400*/  HMMA.16816.F32.BF16 R64, R144.reuse, R166, R64 ;  /* 0x000000a69040723c */ /* 0x040fe20000041840 */
[----:B------:R-:W1:Y:S03]  /*c410*/  LDSM.16.MT88.4 R164, [R227+0x6000] ;  /* 0x00600000e3a4783b */ /* 0x000e660000004200 */
[--C-:B------:R-:W-:Y:S02]  /*c420*/  FFMA.FTZ R38, R38, c[0x0][0x2d0], -R3.reuse ;  /* 0x0000b40026267a23 */ /* 0x100fe40000010803 */
[--C-:B------:R-:W-:Y:S01]  /*c430*/  FFMA.FTZ R39, R39, c[0x0][0x2d0], -R3.reuse ;  /* 0x0000b40027277a23 */ /* 0x100fe20000010803 */
[----:B------:R-:W-:Y:S01]  /*c440*/  MUFU.EX2 R42, R42 ;  /* 0x0000002a002a7308 */ /* 0x000fe20000000800 */
[C---:B---3--:R-:W-:Y:S04]  /*c450*/  HMMA.16816.F32.BF16 R68, R144.reuse, R148, R68 ;  /* 0x000000949044723c */ /* 0x048fe80000041844 */
[--C-:B------:R-:W-:Y:S02]  /*c460*/  FFMA.FTZ R44, R44, c[0x0][0x2d0], -R212.reuse ;  /* 0x0000b4002c2c7a23 */ /* 0x100fe400000108d4 */
[--C-:B------:R-:W-:Y:S02]  /*c470*/  FFMA.FTZ R45, R45, c[0x0][0x2d0], -R212.reuse ;  /* 0x0000b4002d2d7a23 */ /* 0x100fe400000108d4 */
[C---:B------:R-:W-:Y:S01]  /*c480*/  HMMA.16816.F32.BF16 R72, R144.reuse, R150, R72 ;  /* 0x000000969048723c */ /* 0x040fe20000041848 */
[----:B------:R-:W3:Y:S01]  /*c490*/  LDSM.16.MT88.4 R148, [R224+0x800] ;  /* 0x00080000e094783b */ /* 0x000ee20000004200 */
[----:B------:R-:W-:Y:S02]  /*c4a0*/  MUFU.EX2 R43, R43 ;  /* 0x0000002b002b7308 */ /* 0x000fe40000000800 */
[--C-:B------:R-:W-:Y:S02]  /*c4b0*/  FFMA.FTZ R48, R48, c[0x0][0x2d0], -R212.reuse ;  /* 0x0000b40030307a23 */ /* 0x100fe400000108d4 */
[----:B------:R-:W-:Y:S02]  /*c4c0*/  FFMA.FTZ R212, R49, c[0x0][0x2d0], -R212 ;  /* 0x0000b40031d47a23 */ /* 0x000fe400000108d4 */
[C---:B--2---:R-:W-:Y:S04]  /*c4d0*/  HMMA.16816.F32.BF16 R76, R144.reuse, R152, R76 ;  /* 0x00000098904c723c */ /* 0x044fe8000004184c */
[----:B------:R-:W-:Y:S04]  /*c4e0*/  MUFU.EX2 R212, R212 ;  /* 0x000000d400d47308 */ /* 0x000fe80000000800 */
[C---:B------:R-:W-:Y:S01]  /*c4f0*/  HMMA.16816.F32.BF16 R80, R144.reuse, R154, R80 ;  /* 0x0000009a9050723c */ /* 0x040fe20000041850 */
[----:B------:R-:W2:Y:S05]  /*c500*/  LDSM.16.MT88.4 R152, [R227+0x800] ;  /* 0x00080000e398783b */ /* 0x000eaa0000004200 */
[----:B------:R-:W-:Y:S02]  /*c510*/  MUFU.EX2 R44, R44 ;  /* 0x0000002c002c7308 */ /* 0x000fe40000000800 */
[C---:B-1----:R-:W-:Y:S07]  /*c520*/  HMMA.16816.F32.BF16 R84, R144.reuse, R164, R84 ;  /* 0x000000a49054723c */ /* 0x042fee0000041854 */
[----:B------:R-:W-:Y:S01]  /*c530*/  MOV R164, R219 ;  /* 0x000000db00a47202 */ /* 0x000fe20000000f00 */
[C---:B------:R-:W-:Y:S01]  /*c540*/  HMMA.16816.F32.BF16 R88, R144.reuse, R166, R88 ;  /* 0x000000a69058723c */ /* 0x040fe20000041858 */
[----:B------:R-:W1:Y:S03]  /*c550*/  MUFU.EX2 R166, R20 ;  /* 0x0000001400a67308 */ /* 0x000e660000000800 */
[----:B------:R-:W-:Y:S04]  /*c560*/  MOV R165, R223 ;  /* 0x000000df00a57202 */ /* 0x000fe80000000f00 */
[C---:B------:R-:W-:Y:S03]  /*c570*/  HMMA.16816.F32.BF16 R92, R144.reuse, R12, R92 ;  /* 0x0000000c905c723c */ /* 0x040fe6000004185c */
[----:B------:R-:W-:Y:S04]  /*c580*/  MUFU.EX2 R219, R21 ;  /* 0x0000001500db7308 */ /* 0x000fe80000000800 */
[----:B------:R-:W-:Y:S01]  /*c590*/  F2FP.BF16.PACK_AB R12, R142, R143 ;  /* 0x0000008f8e0c723e */ /* 0x000fe200000010ff */
[----:B------:R-:W-:Y:S01]  /*c5a0*/  HMMA.16816.F32.BF16 R96, R144, R14, R96 ;  /* 0x0000000e9060723c */ /* 0x000fe20000041860 */
[----:B------:R-:W4:Y:S03]  /*c5b0*/  LDSM.16.MT88.4 R144, [R230+0x800] ;  /* 0x00080000e690783b */ /* 0x000f260000004200 */
[----:B------:R-:W-:Y:S01]  /*c5c0*/  F2FP.BF16.PACK_AB R13, R211, R213 ;  /* 0x000000d5d30d723e */ /* 0x000fe200000010ff */
[----:B------:R1:W-:Y:S02]  /*c5d0*/  MUFU.EX2 R167, R23 ;  /* 0x0000001700a77308 */ /* 0x0003e40000000800 */
[-C--:B------:R-:W-:Y:S02]  /*c5e0*/  F2FP.BF16.PACK_AB R14, R220, R221.reuse ;  /* 0x000000dddc0e723e */ /* 0x080fe400000010ff */
[----:B------:R-:W-:Y:S06]  /*c5f0*/  F2FP.BF16.PACK_AB R15, R209, R210 ;  /* 0x000000d2d10f723e */ /* 0x000fec00000010ff */
[----:B------:R-:W-:Y:S01]  /*c600*/  MUFU.EX2 R223, R25 ;  /* 0x0000001900df7308 */ /* 0x000fe20000000800 */
[C---:B---3--:R-:W-:Y:S08]  /*c610*/  HMMA.16816.F32.BF16 R4, R12.reuse, R148, R4 ;  /* 0x000000940c04723c */ /* 0x048ff00000041804 */
[C---:B------:R-:W-:Y:S01]  /*c620*/  HMMA.16816.F32.BF16 R8, R12.reuse, R150, R8 ;  /* 0x000000960c08723c */ /* 0x040fe20000041808 */
[----:B------:R-:W3:Y:S01]  /*c630*/  LDSM.16.MT88.4 R148, [R224+0x3800] ;  /* 0x00380000e094783b */ /* 0x000ee20000004200 */
[----:B------:R-:W-:Y:S06]  /*c640*/  MUFU.EX2 R45, R45 ;  /* 0x0000002d002d7308 */ /* 0x000fec0000000800 */
[C---:B------:R-:W-:Y:S01]  /*c650*/  HMMA.16816.F32.BF16 R100, R12.reuse, R16, R100 ;  /* 0x000000100c64723c */ /* 0x040fe20000041864 */
[----:B-1----:R-:W-:Y:S03]  /*c660*/  LDSM.16.MT88.4 R20, [R228+0x1000] ;  /* 0x00100000e414783b */ /* 0x002fe60000004200 */
[----:B------:R-:W-:Y:S04]  /*c670*/  MUFU.EX2 R48, R48 ;  /* 0x0000003000307308 */ /* 0x000fe80000000800 */
[C---:B------:R-:W-:Y:S01]  /*c680*/  HMMA.16816.F32.BF16 R104, R12.reuse, R18, R104 ;  /* 0x000000120c68723c */ /* 0x040fe20000041868 */
[----:B------:R-:W1:Y:S07]  /*c690*/  LDSM.16.MT88.4 R16, [R228+0x3800] ;  /* 0x00380000e410783b */ /* 0x000e6e0000004200 */
[C---:B--2---:R-:W-:Y:S08]  /*c6a0*/  HMMA.16816.F32.BF16 R108, R12.reuse, R152, R108 ;  /* 0x000000980c6c723c */ /* 0x044ff0000004186c */
[C---:B------:R-:W-:Y:S01]  /*c6b0*/  HMMA.16816.F32.BF16 R112, R12.reuse, R154, R112 ;  /* 0x0000009a0c70723c */ /* 0x040fe20000041870 */
[----:B------:R-:W2:Y:S07]  /*c6c0*/  LDSM.16.MT88.4 R152, [R227+0x3800] ;  /* 0x00380000e398783b */ /* 0x000eae0000004200 */
[C---:B----4-:R-:W-:Y:S08]  /*c6d0*/  HMMA.16816.F32.BF16 R116, R12.reuse, R144, R116 ;  /* 0x000000900c74723c */ /* 0x050ff00000041874 */
[C---:B------:R-:W-:Y:S01]  /*c6e0*/  HMMA.16816.F32.BF16 R120, R12.reuse, R146, R120 ;  /* 0x000000920c78723c */ /* 0x040fe20000041878 */
[----:B------:R-:W4:Y:S07]  /*c6f0*/  LDSM.16.MT88.4 R144, [R230+0x3800] ;  /* 0x00380000e690783b */ /* 0x000f2e0000004200 */
        /* <DEDUP_REMOVED lines=12> */
[C---:B---3--:R-:W-:Y:S01]  /*c7c0*/  HMMA.16816.F32.BF16 R68, R12.reuse, R148, R68 ;  /* 0x000000940c44723c */ /* 0x048fe20000041844 */
[----:B------:R-:W3:Y:S06]  /*c7d0*/  MUFU.EX2 R148, R24 ;  /* 0x0000001800947308 */ /* 0x000eec0000000800 */
[----:B------:R-:W-:Y:S01]  /*c7e0*/  MOV R149, R221 ;  /* 0x000000dd00957202 */ /* 0x000fe20000000f00 */
[C---:B------:R-:W-:Y:S03]  /*c7f0*/  HMMA.16816.F32.BF16 R72, R12.reuse, R150, R72 ;  /* 0x000000960c48723c */ /* 0x040fe60000041848 */
[----:B------:R-:W-:Y:S04]  /*c800*/  MUFU.EX2 R221, R29 ;  /* 0x0000001d00dd7308 */ /* 0x000fe80000000800 */
[----:B------:R-:W-:Y:S01]  /*c810*/  MOV R151, R166 ;  /* 0x000000a600977202 */ /* 0x000fe20000000f00 */
[C---:B-1----:R-:W-:Y:S05]  /*c820*/  HMMA.16816.F32.BF16 R76, R12.reuse, R16, R76 ;  /* 0x000000100c4c723c */ /* 0x042fea000004184c */
[----:B------:R-:W-:Y:S03]  /*c830*/  MUFU.EX2 R166, R26 ;  /* 0x0000001a00a67308 */ /* 0x000fe60000000800 */
[C---:B------:R-:W-:Y:S01]  /*c840*/  HMMA.16816.F32.BF16 R80, R12.reuse, R18, R80 ;  /* 0x000000120c50723c */ /* 0x040fe20000041850 */
[----:B------:R-:W1:Y:S07]  /*c850*/  LDSM.16.MT88.4 R16, [R224+0x1000] ;  /* 0x00100000e010783b */ /* 0x000e6e0000004200 */
[C---:B--2---:R-:W-:Y:S07]  /*c860*/  HMMA.16816.F32.BF16 R84, R12.reuse, R152, R84 ;  /* 0x000000980c54723c */ /* 0x044fee0000041854 */
[----:B------:R-:W-:Y:S01]  /*c870*/  MOV R152, R165 ;  /* 0x000000a500987202 */ /* 0x000fe20000000f00 */
[C---:B------:R-:W-:Y:S01]  /*c880*/  HMMA.16816.F32.BF16 R88, R12.reuse, R154, R88 ;  /* 0x0000009a0c58723c */ /* 0x040fe20000041858 */
[----:B------:R2:W1:Y:S03]  /*c890*/  MUFU.EX2 R165, R27 ;  /* 0x0000001b00a57308 */ /* 0x0004660000000800 */
[----:B------:R-:W-:Y:S03]  /*c8a0*/  MOV R153, R164 ;  /* 0x000000a400997202 */ /* 0x000fe60000000f00 */
[----:B---3--:R-:W-:Y:S01]  /*c8b0*/  MOV R154, R148 ;  /* 0x00000094009a7202 */ /* 0x008fe20000000f00 */
[C---:B----4-:R-:W-:Y:S03]  /*c8c0*/  HMMA.16816.F32.BF16 R92, R12.reuse, R144, R92 ;  /* 0x000000900c5c723c */ /* 0x050fe6000004185c */
[----:B------:R-:W-:Y:S01]  /*c8d0*/  MUFU.EX2 R164, R30 ;  /* 0x0000001e00a47308 */ /* 0x000fe20000000800 */
[----:B------:R-:W-:Y:S02]  /*c8e0*/  MOV R155, R222 ;  /* 0x000000de009b7202 */ /* 0x000fe40000000f00 */
[----:B------:R-:W-:Y:S02]  /*c8f0*/  MOV R49, R154 ;  /* 0x0000009a00317202 */ /* 0x000fe40000000f00 */
[----:B------:R-:W-:Y:S01]  /*c900*/  HMMA.16816.F32.BF16 R96, R12, R146, R96 ;  /* 0x000000920c60723c */ /* 0x000fe20000041860 */
[----:B------:R-:W-:Y:S03]  /*c910*/  LDSM.16.MT88.4 R144, [R230+0x1000] ;  /* 0x00100000e690783b */ /* 0x000fe60000004200 */
[----:B------:R-:W-:Y:S01]  /*c920*/  MOV R148, R220 ;  /* 0x000000dc00947202 */ /* 0x000fe20000000f00 */
[----:B------:R-:W3:Y:S02]  /*c930*/  MUFU.EX2 R222, R28 ;  /* 0x0000001c00de7308 */ /* 0x000ee40000000800 */
[----:B------:R-:W-:Y:S02]  /*c940*/  F2FP.BF16.PACK_AB R14, R223, R154 ;  /* 0x0000009adf0e723e */ /* 0x000fe400000010ff */
[----:B--2---:R-:W2:Y:S03]  /*c950*/  LDSM.16.MT88.4 R24, [R227+0x1000] ;  /* 0x00100000e318783b */ /* 0x004ea60000004200 */
[----:B------:R-:W-:Y:S02]  /*c960*/  F2FP.BF16.PACK_AB R12, R219, R151 ;  /* 0x00000097db0c723e */ /* 0x000fe400000010ff */
[----:B------:R-:W-:Y:S01]  /*c970*/  F2FP.BF16.PACK_AB R13, R167, R208 ;  /* 0x000000d0a70d723e */ /* 0x000fe200000010ff */
[----:B------:R4:W-:Y:S01]  /*c980*/  MUFU.EX2 R220, R32 ;  /* 0x0000002000dc7308 */ /* 0x0009e20000000800 */
[----:B-1----:R-:W-:Y:S02]  /*c990*/  F2FP.BF16.PACK_AB R15, R165, R166 ;  /* 0x000000a6a50f723e */ /* 0x002fe400000010ff */
[----:B------:R-:W-:Y:S02]  /*c9a0*/  MOV R150, R148 ;  /* 0x0000009400967202 */ /* 0x000fe40000000f00 */
[----:B------:R-:W-:Y:S03]  /*c9b0*/  MOV R148, R142 ;  /* 0x0000008e00947202 */ /* 0x000fe60000000f00 */
[C---:B------:R-:W-:Y:S02]  /*c9c0*/  HMMA.16816.F32.BF16 R4, R12.reuse, R16, R4 ;  /* 0x000000100c04723c */ /* 0x040fe40000041804 */
[----:B------:R1:W-:Y:S06]  /*c9d0*/  MUFU.EX2 R142, R39 ;  /* 0x00000027008e7308 */ /* 0x0003ec0000000800 */
[C---:B------:R-:W-:Y:S01]  /*c9e0*/  HMMA.16816.F32.BF16 R8, R12.reuse, R18, R8 ;  /* 0x000000120c08723c */ /* 0x040fe20000041808 */
[----:B------:R-:W3:Y:S07]  /*c9f0*/  LDSM.16.MT88.4 R16, [R224+0x4000] ;  /* 0x00400000e010783b */ /* 0x000eee0000004200 */
[C---:B------:R-:W-:Y:S04]  /*ca00*/  HMMA.16816.F32.BF16 R100, R12.reuse, R20, R100 ;  /* 0x000000140c64723c */ /* 0x040fe80000041864 */
[----:B----4-:R-:W-:Y:S02]  /*ca10*/  MOV R32, R219 ;  /* 0x000000db00207202 */ /* 0x010fe40000000f00 */
[----:B------:R4:W-:Y:S02]  /*ca20*/  MUFU.EX2 R219, R33 ;  /* 0x0000002100db7308 */ /* 0x0009e40000000800 */
[C---:B------:R-:W-:Y:S01]  /*ca30*/  HMMA.16816.F32.BF16 R104, R12.reuse, R22, R104 ;  /* 0x000000160c68723c */ /* 0x040fe20000041868 */
[----:B------:R-:W3:Y:S03]  /*ca40*/  LDSM.16.MT88.4 R20, [R228+0x4000] ;  /* 0x00400000e414783b */ /* 0x000ee60000004200 */
[--C-:B-1----:R-:W-:Y:S04]  /*ca50*/  FFMA.FTZ R39, R47, c[0x0][0x2d0], -R3.reuse ;  /* 0x0000b4002f277a23 */ /* 0x102fe80000010803 */
[C---:B--2---:R-:W-:Y:S02]  /*ca60*/  HMMA.16816.F32.BF16 R108, R12.reuse, R24, R108 ;  /* 0x000000180c6c723c */ /* 0x044fe4000004186c */
[----:B------:R-:W-:Y:S06]  /*ca70*/  MUFU.EX2 R39, R39 ;  /* 0x0000002700277308 */ /* 0x000fec0000000800 */
[C---:B------:R-:W-:Y:S01]  /*ca80*/  HMMA.16816.F32.BF16 R112, R12.reuse, R26, R112 ;  /* 0x0000001a0c70723c */ /* 0x040fe20000041870 */
[----:B------:R-:W1:Y:S03]  /*ca90*/  LDSM.16.MT88.4 R24, [R227+0x4000] ;  /* 0x00400000e318783b */ /* 0x000e660000004200 */
[----:B----4-:R-:W-:Y:S04]  /*caa0*/  MOV R33, R151 ;  /* 0x0000009700217202 */ /* 0x010fe80000000f00 */
[C---:B------:R-:W-:Y:S04]  /*cab0*/  HMMA.16816.F32.BF16 R116, R12.reuse, R144, R116 ;  /* 0x000000900c74723c */ /* 0x040fe80000041874 */
[----:B------:R-:W-:Y:S02]  /*cac0*/  MOV R47, R33 ;  /* 0x00000021002f7202 */ /* 0x000fe40000000f00 */
[----:B------:R-:W-:Y:S02]  /*cad0*/  MOV R151, R149 ;  /* 0x0000009500977202 */ /* 0x000fe40000000f00 */
[C---:B------:R-:W-:Y:S01]  /*cae0*/  HMMA.16816.F32.BF16 R120, R12.reuse, R146, R120 ;  /* 0x000000920c78723c */ /* 0x040fe20000041878 */
[----:B------:R-:W2:Y:S03]  /*caf0*/  LDSM.16.MT88.4 R144, [R230+0x4000] ;  /* 0x00400000e690783b */ /* 0x000ea60000004200 */
[----:B------:R-:W-:Y:S02]  /*cb00*/  MOV R149, R143 ;  /* 0x0000008f00957202 */ /* 0x000fe40000000f00 */
[----:B------:R4:W-:Y:S02]  /*cb10*/  MUFU.EX2 R143, R38 ;  /* 0x00000026008f7308 */ /* 0x0009e40000000800 */
[C---:B---3--:R-:W-:Y:S08]  /*cb20*/  HMMA.16816.F32.BF16 R124, R12.reuse, R16, R124 ;  /* 0x000000100c7c723c */ /* 0x048ff0000004187c */
[C---:B------:R-:W-:Y:S01]  /*cb30*/  HMMA.16816.F32.BF16 R128, R12.reuse, R18, R128 ;  /* 0x000000120c80723c */ /* 0x040fe20000041880 */
[----:B------:R-:W3:Y:S07]  /*cb40*/  LDSM.16.MT88.4 R16, [R224+0x7000] ;  /* 0x00700000e010783b */ /* 0x000eee0000004200 */
[C---:B------:R-:W-:Y:S04]  /*cb50*/  HMMA.16816.F32.BF16 R132, R12.reuse, R20, R132 ;  /* 0x000000140c84723c */ /* 0x040fe80000041884 */
[--C-:B----4-:R-:W-:Y:S01]  /*cb60*/  FFMA.FTZ R38, R46, c[0x0][0x2d0], -R3.reuse ;  /* 0x0000b4002e267a23 */ /* 0x110fe20000010803 */
[----:B------:R-:W-:Y:S03]  /*cb70*/  MOV R46, R32 ;  /* 0x00000020002e7202 */ /* 0x000fe60000000f00 */
[C---:B------:R-:W-:Y:S01]  /*cb80*/  HMMA.16816.F32.BF16 R136, R12.reuse, R22, R136 ;  /* 0x000000160c88723c */ /* 0x040fe20000041888 */
[----:B------:R-:W4:Y:S01]  /*cb90*/  LDSM.16.MT88.4 R20, [R228+0x7000] ;  /* 0x00700000e414783b */ /* 0x000f220000004200 */
[----:B------:R-:W-:Y:S06]  /*cba0*/  MUFU.EX2 R38, R38 ;  /* 0x0000002600267308 */ /* 0x000fec0000000800 */
[C---:B-1----:R-:W-:Y:S08]  /*cbb0*/  HMMA.16816.F32.BF16 R52, R12.reuse, R24, R52 ;  /* 0x000000180c34723c */ /* 0x042ff00000041834 */
[C---:B------:R-:W-:Y:S01]  /*cbc0*/  HMMA.16816.F32.BF16 R56, R12.reuse, R26, R56 ;  /* 0x0000001a0c38723c */ /* 0x040fe20000041838 */
[----:B------:R-:W1:Y:S07]  /*cbd0*/  LDSM.16.MT88.4 R24, [R227+0x7000] ;  /* 0x00700000e318783b */ /* 0x000e6e0000004200 */
[C---:B--2---:R-:W-:Y:S01]  /*cbe0*/  HMMA.16816.F32.BF16 R60, R12.reuse, R144, R60 ;  /* 0x000000900c3c723c */ /* 0x044fe2000004183c */
[----:B------:R2:W-:Y:S07]  /*cbf0*/  MUFU.EX2 R145, R34 ;  /* 0x0000002200917308 */ /* 0x0005ee0000000800 */
[C---:B------:R-:W-:Y:S03]  /*cc00*/  HMMA.16816.F32.BF16 R64, R12.reuse, R146, R64 ;  /* 0x000000920c40723c */ /* 0x040fe60000041840 */
[----:B------:R1:W1:Y:S05]  /*cc10*/  MUFU.EX2 R146, R31 ;  /* 0x0000001f00927308 */ /* 0x00026a0000000800 */
[C---:B---3--:R-:W-:Y:S05]  /*cc20*/  HMMA.16816.F32.BF16 R68, R12.reuse, R16, R68 ;  /* 0x000000100c44723c */ /* 0x048fea0000041844 */
[----:B------:R3:W3:Y:S03]  /*cc30*/  MUFU.EX2 R144, R35 ;  /* 0x0000002300907308 */ /* 0x0006e60000000800 */
[C---:B------:R-:W-:Y:S01]  /*cc40*/  HMMA.16816.F32.BF16 R72, R12.reuse, R18, R72 ;  /* 0x000000120c48723c */ /* 0x040fe20000041848 */
[----:B--2---:R-:W2:Y:S04]  /*cc50*/  LDL.LU R34, [R1+0xc] ;  /* 0x00000c0001227983 */ /* 0x004ea80000300800 */
[----:B------:R-:W-:Y:S02]  /*cc60*/  LDSM.16.MT88.4 R16, [R224+0x1800] ;  /* 0x00180000e010783b */ /* 0x000fe40000004200 */
[----:B------:R3:W-:Y:S01]  /*cc70*/  MUFU.EX2 R147, R37 ;  /* 0x0000002500937308 */ /* 0x0007e20000000800 */
[C---:B----4-:R-:W-:Y:S05]  /*cc80*/  HMMA.16816.F32.BF16 R76, R12.reuse, R20, R76 ;  /* 0x000000140c4c723c */ /* 0x050fea000004184c */
[----:B-1----:R-:W1:Y:S03]  /*cc90*/  LDSM.16.MT88.4 R28, [R230+0x7000] ;  /* 0x00700000e61c783b */ /* 0x002e660000004200 */
[C---:B------:R-:W-:Y:S05]  /*cca0*/  HMMA.16816.F32.BF16 R80, R12.reuse, R22, R80 ;  /* 0x000000160c50723c */ /* 0x040fea0000041850 */
[----:B------:R-:W4:Y:S01]  /*ccb0*/  LDSM.16.MT88.4 R20, [R228+0x1800] ;  /* 0x00180000e414783b */ /* 0x000f220000004200 */
[----:B---3--:R-:W-:Y:S02]  /*ccc0*/  MOV R35, R214 ;  /* 0x000000d600237202 */ /* 0x008fe40000000f00 */
[C---:B------:R-:W-:Y:S01]  /*ccd0*/  HMMA.16816.F32.BF16 R84, R12.reuse, R24, R84 ;  /* 0x000000180c54723c */ /* 0x040fe20000041854 */
[----:B------:R-:W3:Y:S03]  /*cce0*/  MUFU.EX2 R214, R36 ;  /* 0x0000002400d67308 */ /* 0x000ee60000000800 */
[--C-:B------:R-:W-:Y:S04]  /*ccf0*/  FFMA.FTZ R37, R50, c[0x0][0x2d0], -R3.reuse ;  /* 0x0000b40032257a23 */ /* 0x100fe80000010803 */
[C---:B------:R-:W-:Y:S01]  /*cd00*/  HMMA.16816.F32.BF16 R88, R12.reuse, R26, R88 ;  /* 0x0000001a0c58723c */ /* 0x040fe20000041858 */
[----:B------:R-:W3:Y:S03]  /*cd10*/  LDSM.16.MT88.4 R24, [R227+0x1800] ;  /* 0x00180000e318783b */ /* 0x000ee60000004200 */
[----:B------:R-:W-:Y:S01]  /*cd20*/  MOV R50, R155 ;  /* 0x0000009b00327202 */ /* 0x000fe20000000f00 */
[----:B------:R-:W-:Y:S01]  /*cd30*/  FFMA.FTZ R3, R51, c[0x0][0x2d0], -R3 ;  /* 0x0000b40033037a23 */ /* 0x000fe20000010803 */
[----:B------:R-:W-:Y:S01]  /*cd40*/  MOV R51, R152 ;  /* 0x0000009800337202 */ /* 0x000fe20000000f00 */
[----:B------:R-:W-:Y:S10]  /*cd50*/  MUFU.EX2 R37, R37 ;  /* 0x0000002500257308 */ /* 0x000ff40000000800 */
[----:B------:R3:W2:Y:S01]  /*cd60*/  MUFU.EX2 R36, R3 ;  /* 0x0000000300247308 */ /* 0x0006a20000000800 */
[C---:B-1----:R-:W-:Y:S08]  /*cd70*/  HMMA.16816.F32.BF16 R92, R12.reuse, R28, R92 ;  /* 0x0000001c0c5c723c */ /* 0x042ff0000004185c */
[----:B------:R-:W-:Y:S01]  /*cd80*/  HMMA.16816.F32.BF16 R96, R12, R30, R96 ;  /* 0x0000001e0c60723c */ /* 0x000fe20000041860 */
[----:B------:R-:W1:Y:S06]  /*cd90*/  LDSM.16.MT88.4 R28, [R230+0x1800] ;  /* 0x00180000e61c783b */ /* 0x000e6c0000004200 */
[----:B------:R-:W-:Y:S02]  /*cda0*/  F2FP.BF16.PACK_AB R12, R221, R222 ;  /* 0x000000dedd0c723e */ /* 0x000fe400000010ff */
[----:B------:R-:W-:Y:S03]  /*cdb0*/  F2FP.BF16.PACK_AB R13, R146, R164 ;  /* 0x000000a4920d723e */ /* 0x000fe600000010ff */
[----:B------:R-:W-:Y:S02]  /*cdc0*/  F2FP.BF16.PACK_AB R14, R219, R220 ;  /* 0x000000dcdb0e723e */ /* 0x000fe400000010ff */
[----:B------:R-:W-:Y:S02]  /*cdd0*/  F2FP.BF16.PACK_AB R15, R144, R145 ;  /* 0x00000091900f723e */ /* 0x000fe400000010ff */
[----:B---3--:R-:W-:Y:S05]  /*cde0*/  MOV R3, R148 ;  /* 0x0000009400037202 */ /* 0x008fea0000000f00 */
[C---:B------:R-:W-:Y:S08]  /*cdf0*/  HMMA.16816.F32.BF16 R4, R12.reuse, R16, R4 ;  /* 0x000000100c04723c */ /* 0x040ff00000041804 */
[C---:B------:R-:W-:Y:S01]  /*ce00*/  HMMA.16816.F32.BF16 R8, R12.reuse, R18, R8 ;  /* 0x000000120c08723c */ /* 0x040fe20000041808 */
[----:B------:R-:W3:Y:S07]  /*ce10*/  LDSM.16.MT88.4 R16, [R224+0x4800] ;  /* 0x00480000e010783b */ /* 0x000eee0000004200 */
[C---:B----4-:R-:W-:Y:S08]  /*ce20*/  HMMA.16816.F32.BF16 R100, R12.reuse, R20, R100 ;  /* 0x000000140c64723c */ /* 0x050ff00000041864 */
[C---:B------:R-:W-:Y:S01]  /*ce30*/  HMMA.16816.F32.BF16 R104, R12.reuse, R22, R104 ;  /* 0x000000160c68723c */ /* 0x040fe20000041868 */
[----:B------:R-:W4:Y:S07]  /*ce40*/  LDSM.16.MT88.4 R20, [R228+0x4800] ;  /* 0x00480000e414783b */ /* 0x000f2e0000004200 */
[C---:B------:R-:W-:Y:S08]  /*ce50*/  HMMA.16816.F32.BF16 R108, R12.reuse, R24, R108 ;  /* 0x000000180c6c723c */ /* 0x040ff0000004186c */
[C---:B------:R-:W-:Y:S01]  /*ce60*/  HMMA.16816.F32.BF16 R112, R12.reuse, R26, R112 ;  /* 0x0000001a0c70723c */ /* 0x040fe20000041870 */
[----:B------:R-:W4:Y:S07]  /*ce70*/  LDSM.16.MT88.4 R24, [R227+0x4800] ;  /* 0x00480000e318783b */ /* 0x000f2e0000004200 */
[C---:B-1----:R-:W-:Y:S08]  /*ce80*/  HMMA.16816.F32.BF16 R116, R12.reuse, R28, R116 ;  /* 0x0000001c0c74723c */ /* 0x042ff00000041874 */
[C---:B------:R-:W-:Y:S01]  /*ce90*/  HMMA.16816.F32.BF16 R120, R12.reuse, R30, R120 ;  /* 0x0000001e0c78723c */ /* 0x040fe20000041878 */
[----:B------:R-:W1:Y:S07]  /*cea0*/  LDSM.16.MT88.4 R28, [R230+0x4800] ;  /* 0x00480000e61c783b */ /* 0x000e6e0000004200 */
[C---:B---3--:R-:W-:Y:S08]  /*ceb0*/  HMMA.16816.F32.BF16 R124, R12.reuse, R16, R124 ;  /* 0x000000100c7c723c */ /* 0x048ff0000004187c */
        /* <DEDUP_REMOVED lines=19> */
[----:B------:R-:W2:Y:S07]  /*cff0*/  LDSM.16.MT88.4 R24, [R227+0x2000] ;  /* 0x00200000e318783b */ /* 0x000eae0000004200 */
[C---:B-1----:R-:W-:Y:S08]  /*d000*/  HMMA.16816.F32.BF16 R92, R12.reuse, R28, R92 ;  /* 0x0000001c0c5c723c */ /* 0x042ff0000004185c */
[----:B------:R-:W-:Y:S01]  /*d010*/  HMMA.16816.F32.BF16 R96, R12, R30, R96 ;  /* 0x0000001e0c60723c */ /* 0x000fe20000041860 */
[----:B------:R-:W1:Y:S06]  /*d020*/  LDSM.16.MT88.4 R28, [R230+0x2000] ;  /* 0x00200000e61c783b */ /* 0x000e6c0000004200 */
[----:B------:R-:W-:Y:S02]  /*d030*/  F2FP.BF16.PACK_AB R12, R147, R214 ;  /* 0x000000d6930c723e */ /* 0x000fe400000010ff */
[----:B------:R-:W-:Y:S03]  /*d040*/  F2FP.BF16.PACK_AB R13, R142, R143 ;  /* 0x0000008f8e0d723e */ /* 0x000fe600000010ff */
[----:B------:R-:W-:Y:S02]  /*d050*/  F2FP.BF16.PACK_AB R14, R41, R40 ;  /* 0x00000028290e723e */ /* 0x000fe400000010ff */
[----:B------:R-:W-:Y:S07]  /*d060*/  F2FP.BF16.PACK_AB R15, R43, R42 ;  /* 0x0000002a2b0f723e */ /* 0x000fee00000010ff */
[C---:B---3--:R-:W-:Y:S08]  /*d070*/  HMMA.16816.F32.BF16 R4, R12.reuse, R16, R4 ;  /* 0x000000100c04723c */ /* 0x048ff00000041804 */
[C---:B------:R-:W-:Y:S01]  /*d080*/  HMMA.16816.F32.BF16 R8, R12.reuse, R18, R8 ;  /* 0x000000120c08723c */ /* 0x040fe20000041808 */
[----:B------:R-:W3:Y:S03]  /*d090*/  LDSM.16.MT88.4 R16, [R224+0x5000] ;  /* 0x00500000e010783b */ /* 0x000ee60000004200 */
[----:B--2---:R-:W-:Y:S04]  /*d0a0*/  FFMA.FTZ R2, R2, R34, R35 ;  /* 0x0000002202027223 */ /* 0x004fe80000010023 */
[C---:B----4-:R-:W-:Y:S01]  /*d0b0*/  HMMA.16816.F32.BF16 R100, R12.reuse, R20, R100 ;  /* 0x000000140c64723c */ /* 0x050fe20000041864 */
[----:B------:R-:W2:Y:S07]  /*d0c0*/  LDSM.16.MT88.4 R32, [R228+0x5000] ;  /* 0x00500000e420783b */ /* 0x000eae0000004200 */
[C---:B------:R-:W-:Y:S01]  /*d0d0*/  HMMA.16816.F32.BF16 R104, R12.reuse, R22, R104 ;  /* 0x000000160c68723c */ /* 0x040fe20000041868 */
[----:B------:R-:W4:Y:S07]  /*d0e0*/  LDSM.16.MT88.4 R20, [R227+0x5000] ;  /* 0x00500000e314783b */ /* 0x000f2e0000004200 */
[C---:B------:R-:W-:Y:S08]  /*d0f0*/  HMMA.16816.F32.BF16 R108, R12.reuse, R24, R108 ;  /* 0x000000180c6c723c */ /* 0x040ff0000004186c */
[C---:B------:R-:W-:Y:S01]  /*d100*/  HMMA.16816.F32.BF16 R112, R12.reuse, R26, R112 ;  /* 0x0000001a0c70723c */ /* 0x040fe20000041870 */
[----:B------:R-:W4:Y:S07]  /*d110*/  LDSM.16.MT88.4 R24, [R230+0x5000] ;  /* 0x00500000e618783b */ /* 0x000f2e0000004200 */
[C---:B-1----:R-:W-:Y:S08]  /*d120*/  HMMA.16816.F32.BF16 R116, R12.reuse, R28, R116 ;  /* 0x0000001c0c74723c */ /* 0x042ff00000041874 */
[C---:B------:R-:W-:Y:S01]  /*d130*/  HMMA.16816.F32.BF16 R120, R12.reuse, R30, R120 ;  /* 0x0000001e0c78723c */ /* 0x040fe20000041878 */
[----:B------:R-:W-:Y:S07]  /*d140*/  LDSM.16.MT88.4 R28, [R228+0x8000] ;  /* 0x00800000e41c783b */ /* 0x000fee0000004200 */
[C---:B---3--:R-:W-:Y:S08]  /*d150*/  HMMA.16816.F32.BF16 R124, R12.reuse, R16, R124 ;  /* 0x000000100c7c723c */ /* 0x048ff0000004187c */
[C---:B------:R-:W-:Y:S01]  /*d160*/  HMMA.16816.F32.BF16 R128, R12.reuse, R18, R128 ;  /* 0x000000120c80723c */ /* 0x040fe20000041880 */
[----:B------:R-:W1:Y:S07]  /*d170*/  LDSM.16.MT88.4 R16, [R224+0x8000] ;  /* 0x00800000e010783b */ /* 0x000e6e0000004200 */
[C---:B--2---:R-:W-:Y:S08]  /*d180*/  HMMA.16816.F32.BF16 R132, R12.reuse, R32, R132 ;  /* 0x000000200c84723c */ /* 0x044ff00000041884 */
[C---:B------:R-:W-:Y:S01]  /*d190*/  HMMA.16816.F32.BF16 R136, R12.reuse, R34, R136 ;  /* 0x000000220c88723c */ /* 0x040fe20000041888 */
[----:B------:R-:W2:Y:S07]  /*d1a0*/  LDSM.16.MT88.4 R32, [R227+0x8000] ;  /* 0x00800000e320783b */ /* 0x000eae0000004200 */
[C---:B----4-:R-:W-:Y:S08]  /*d1b0*/  HMMA.16816.F32.BF16 R52, R12.reuse, R20, R52 ;  /* 0x000000140c34723c */ /* 0x050ff00000041834 */
[C---:B------:R-:W-:Y:S01]  /*d1c0*/  HMMA.16816.F32.BF16 R56, R12.reuse, R22, R56 ;  /* 0x000000160c38723c */ /* 0x040fe20000041838 */
[----:B------:R-:W3:Y:S07]  /*d1d0*/  LDSM.16.MT88.4 R20, [R230+0x8000] ;  /* 0x00800000e614783b */ /* 0x000eee0000004200 */
[C---:B------:R-:W-:Y:S01]  /*d1e0*/  HMMA.16816.F32.BF16 R60, R12.reuse, R24, R60 ;  /* 0x000000180c3c723c */ /* 0x040fe2000004183c */
[----:B------:R-:W4:Y:S07]  /*d1f0*/  LDL.LU R25, [R1+0x10] ;  /* 0x0000100001197983 */ /* 0x000f2e0000300800 */
[C---:B------:R-:W-:Y:S08]  /*d200*/  HMMA.16816.F32.BF16 R64, R12.reuse, R26, R64 ;  /* 0x0000001a0c40723c */ /* 0x040ff00000041840 */
[C---:B-1----:R-:W-:Y:S08]  /*d210*/  HMMA.16816.F32.BF16 R68, R12.reuse, R16, R68 ;  /* 0x000000100c44723c */ /* 0x042ff00000041844 */
[C---:B------:R-:W-:Y:S01]  /*d220*/  HMMA.16816.F32.BF16 R72, R12.reuse, R18, R72 ;  /* 0x000000120c48723c */ /* 0x040fe20000041848 */
[----:B------:R-:W-:Y:S07]  /*d230*/  LDSM.16.MT88.4 R16, [R228+0x2800] ;  /* 0x00280000e410783b */ /* 0x000fee0000004200 */
[C---:B------:R-:W-:Y:S07]  /*d240*/  HMMA.16816.F32.BF16 R76, R12.reuse, R28, R76 ;  /* 0x0000001c0c4c723c */ /* 0x040fee000004184c */
[----:B------:R-:W-:Y:S01]  /*d250*/  MOV R29, R153 ;  /* 0x00000099001d7202 */ /* 0x000fe20000000f00 */
[C---:B------:R-:W-:Y:S01]  /*d260*/  HMMA.16816.F32.BF16 R80, R12.reuse, R30, R80 ;  /* 0x0000001e0c50723c */ /* 0x040fe20000041850 */
[----:B------:R-:W1:Y:S03]  /*d270*/  LDSM.16.MT88.4 R152, [R224+0x2800] ;  /* 0x00280000e098783b */ /* 0x000e660000004200 */
[----:B------:R-:W-:Y:S04]  /*d280*/  FADD.FTZ R2, R29, R2 ;  /* 0x000000021d027221 */ /* 0x000fe80000010000 */
[C---:B--2---:R-:W-:Y:S01]  /*d290*/  HMMA.16816.F32.BF16 R84, R12.reuse, R32, R84 ;  /* 0x000000200c54723c */ /* 0x044fe20000041854 */
[----:B------:R-:W-:Y:S03]  /*d2a0*/  LDSM.16.MT88.4 R28, [R227+0x5800] ;  /* 0x00580000e31c783b */ /* 0x000fe60000004200 */
[----:B------:R-:W-:Y:S01]  /*d2b0*/  FADD.FTZ R2, R51, R2 ;  /* 0x0000000233027221 */ /* 0x000fe20000010000 */
[----:B------:R-:W-:Y:S03]  /*d2c0*/  MOV R51, R151 ;  /* 0x0000009700337202 */ /* 0x000fe60000000f00 */
[C---:B------:R-:W-:Y:S01]  /*d2d0*/  HMMA.16816.F32.BF16 R88, R12.reuse, R34, R88 ;  /* 0x000000220c58723c */ /* 0x040fe20000041858 */
[----:B------:R-:W-:Y:S03]  /*d2e0*/  LDSM.16.MT88.4 R32, [R230+0x5800] ;  /* 0x00580000e620783b */ /* 0x000fe60000004200 */
[----:B------:R-:W-:Y:S01]  /*d2f0*/  FADD.FTZ R2, R50, R2 ;  /* 0x0000000232027221 */ /* 0x000fe20000010000 */
[----:B------:R-:W-:Y:S03]  /*d300*/  MOV R50, R150 ;  /* 0x0000009600327202 */ /* 0x000fe60000000f00 */
[C---:B---3--:R-:W-:Y:S08]  /*d310*/  HMMA.16816.F32.BF16 R92, R12.reuse, R20, R92 ;  /* 0x000000140c5c723c */ /* 0x048ff0000004185c */
[----:B------:R-:W-:Y:S01]  /*d320*/  HMMA.16816.F32.BF16 R96, R12, R22, R96 ;  /* 0x000000160c60723c */ /* 0x000fe20000041860 */
[----:B------:R-:W-:Y:S06]  /*d330*/  LDSM.16.MT88.4 R20, [R230+0x2800] ;  /* 0x00280000e614783b */ /* 0x000fec0000004200 */
[----:B------:R-:W-:Y:S02]  /*d340*/  F2FP.BF16.PACK_AB R12, R45, R44 ;  /* 0x0000002c2d0c723e */ /* 0x000fe400000010ff */
[----:B------:R-:W-:Y:S03]  /*d350*/  F2FP.BF16.PACK_AB R13, R39, R38 ;  /* 0x00000026270d723e */ /* 0x000fe600000010ff */
[----:B------:R-:W-:Y:S02]  /*d360*/  F2FP.BF16.PACK_AB R14, R212, R48 ;  /* 0x00000030d40e723e */ /* 0x000fe400000010ff */
[----:B------:R-:W-:Y:S01]  /*d370*/  F2FP.BF16.PACK_AB R15, R36, R37 ;  /* 0x00000025240f723e */ /* 0x000fe200000010ff */
[----:B----4-:R-:W-:Y:S01]  /*d380*/  FFMA.FTZ R0, R0, R25, R218 ;  /* 0x0000001900007223 */ /* 0x010fe200000100da */
[----:B------:R-:W-:Y:S01]  /*d390*/  MOV R218, R149 ;  /* 0x0000009500da7202 */ /* 0x000fe20000000f00 */
[----:B------:R-:W2:Y:S04]  /*d3a0*/  LDSM.16.MT88.4 R24, [R227+0x2800] ;  /* 0x00280000e318783b */ /* 0x000ea80000004200 */
[C---:B-1----:R-:W-:Y:S03]  /*d3b0*/  HMMA.16816.F32.BF16 R148, R12.reuse, R152, R4 ;  /* 0x000000980c94723c */ /* 0x042fe60000041804 */
[----:B------:R-:W-:Y:S02]  /*d3c0*/  FADD.FTZ R2, R218, R2 ;  /* 0x00000002da027221 */ /* 0x000fe40000010000 */
[----:B------:R-:W-:Y:S01]  /*d3d0*/  FADD.FTZ R0, R217, R0 ;  /* 0x00000000d9007221 */ /* 0x000fe20000010000 */
[----:B------:R-:W1:Y:S02]  /*d3e0*/  LDSM.16.MT88.4 R4, [R224+0x5800] ;  /* 0x00580000e004783b */ /* 0x000e640000004200 */
[C---:B------:R-:W-:Y:S04]  /*d3f0*/  HMMA.16816.F32.BF16 R152, R12.reuse, R154, R8 ;  /* 0x0000009a0c98723c */ /* 0x040fe80000041808 */
[----:B------:R-:W-:Y:S02]  /*d400*/  FADD.FTZ R2, R3, R2 ;  /* 0x0000000203027221 */ /* 0x000fe40000010000 */
[----:B------:R-:W-:Y:S01]  /*d410*/  FADD.FTZ R0, R216, R0 ;  /* 0x00000000d8007221 */ /* 0x000fe20000010000 */
[----:B------:R-:W3:Y:S01]  /*d420*/  LDSM.16.MT88.4 R8, [R228+0x5800] ;  /* 0x00580000e408783b */ /* 0x000ee20000004200 */
[C---:B------:R-:W-:Y:S04]  /*d430*/  HMMA.16816.F32.BF16 R100, R12.reuse, R16, R100 ;  /* 0x000000100c64723c */ /* 0x040fe80000041864 */
[----:B------:R-:W-:Y:S02]  /*d440*/  FADD.FTZ R2, R51, R2 ;  /* 0x0000000233027221 */ /* 0x000fe40000010000 */
[----:B------:R-:W-:Y:S02]  /*d450*/  FADD.FTZ R0, R215, R0 ;  /* 0x00000000d7007221 */ /* 0x000fe40000010000 */
[C---:B------:R-:W-:Y:S01]  /*d460*/  HMMA.16816.F32.BF16 R104, R12.reuse, R18, R104 ;  /* 0x000000120c68723c */ /* 0x040fe20000041868 */
[----:B------:R-:W4:Y:S03]  /*d470*/  LDSM.16.MT88.4 R16, [R224+0x8800] ;  /* 0x00880000e010783b */ /* 0x000f260000004200 */
[----:B------:R-:W-:Y:S02]  /*d480*/  FADD.FTZ R2, R50, R2 ;  /* 0x0000000232027221 */ /* 0x000fe40000010000 */
[----:B------:R-:W-:Y:S02]  /*d490*/  FADD.FTZ R0, R213, R0 ;  /* 0x00000000d5007221 */ /* 0x000fe40000010000 */
[----:B------:R-:W-:Y:S04]  /*d4a0*/  FADD.FTZ R2, R47, R2 ;  /* 0x000000022f027221 */ /* 0x000fe80000010000 */
[----:B------:R-:W-:Y:S02]  /*d4b0*/  FADD.FTZ R2, R46, R2 ;  /* 0x000000022e027221 */ /* 0x000fe40000010000 */
[----:B------:R-:W-:Y:S01]  /*d4c0*/  FADD.FTZ R0, R211, R0 ;  /* 0x00000000d3007221 */ /* 0x000fe20000010000 */
[C---:B--2---:R-:W-:Y:S03]  /*d4d0*/  HMMA.16816.F32.BF16 R108, R12.reuse, R24, R108 ;  /* 0x000000180c6c723c */ /* 0x044fe6000004186c */
[----:B------:R-:W-:Y:S02]  /*d4e0*/  FADD.FTZ R2, R49, R2 ;  /* 0x0000000231027221 */ /* 0x000fe40000010000 */
[----:B------:R-:W-:Y:S02]  /*d4f0*/  FADD.FTZ R0, R210, R0 ;  /* 0x00000000d2007221 */ /* 0x000fe40000010000 */
[----:B------:R-:W-:Y:S01]  /*d500*/  FADD.FTZ R2, R223, R2 ;  /* 0x00000002df027221 */ /* 0x000fe20000010000 */
[C---:B------:R-:W-:Y:S04]  /*d510*/  HMMA.16816.F32.BF16 R112, R12.reuse, R26, R112 ;  /* 0x0000001a0c70723c */ /* 0x040fe80000041870 */
[----:B------:R-:W-:Y:S02]  /*d520*/  FADD.FTZ R2, R222, R2 ;  /* 0x00000002de027221 */ /* 0x000fe40000010000 */
[----:B------:R-:W-:Y:S02]  /*d530*/  FADD.FTZ R0, R209, R0 ;  /* 0x00000000d1007221 */ /* 0x000fe40000010000 */
[C---:B------:R-:W-:Y:S04]  /*d540*/  HMMA.16816.F32.BF16 R116, R12.reuse, R20, R116 ;  /* 0x000000140c74723c */ /* 0x040fe80000041874 */
[----:B------:R-:W-:Y:S02]  /*d550*/  FADD.FTZ R2, R221, R2 ;  /* 0x00000002dd027221 */ /* 0x000fe40000010000 */
[----:B------:R-:W-:Y:S02]  /*d560*/  FADD.FTZ R0, R208, R0 ;  /* 0x00000000d0007221 */ /* 0x000fe40000010000 */
[C---:B------:R-:W-:Y:S01]  /*d570*/  HMMA.16816.F32.BF16 R120, R12.reuse, R22, R120 ;  /* 0x000000160c78723c */ /* 0x040fe20000041878 */
[----:B------:R-:W2:Y:S03]  /*d580*/  LDSM.16.MT88.4 R20, [R228+0x8800] ;  /* 0x00880000e414783b */ /* 0x000ea60000004200 */
[----:B------:R-:W-:Y:S02]  /*d590*/  FADD.FTZ R2, R220, R2 ;  /* 0x00000002dc027221 */ /* 0x000fe40000010000 */
[----:B------:R-:W-:Y:S02]  /*d5a0*/  FADD.FTZ R0, R167, R0 ;  /* 0x00000000a7007221 */ /* 0x000fe40000010000 */
[C---:B-1----:R-:W-:Y:S04]  /*d5b0*/  HMMA.16816.F32.BF16 R124, R12.reuse, R4, R124 ;  /* 0x000000040c7c723c */ /* 0x042fe8000004187c */
[----:B------:R-:W-:Y:S02]  /*d5c0*/  FADD.FTZ R2, R219, R2 ;  /* 0x00000002db027221 */ /* 0x000fe40000010000 */
[----:B------:R-:W-:Y:S02]  /*d5d0*/  FADD.FTZ R0, R166, R0 ;  /* 0x00000000a6007221 */ /* 0x000fe40000010000 */
[C---:B------:R-:W-:Y:S01]  /*d5e0*/  HMMA.16816.F32.BF16 R128, R12.reuse, R6, R128 ;  /* 0x000000060c80723c */ /* 0x040fe20000041880 */
[----:B------:R-:W1:Y:S03]  /*d5f0*/  LDSM.16.MT88.4 R4, [R227+0x8800] ;  /* 0x00880000e304783b */ /* 0x000e660000004200 */
[----:B------:R-:W-:Y:S02]  /*d600*/  FADD.FTZ R2, R214, R2 ;  /* 0x00000002d6027221 */ /* 0x000fe40000010000 */
[----:B------:R-:W-:Y:S02]  /*d610*/  FADD.FTZ R0, R165, R0 ;  /* 0x00000000a5007221 */ /* 0x000fe40000010000 */
[C---:B---3--:R-:W-:Y:S04]  /*d620*/  HMMA.16816.F32.BF16 R132, R12.reuse, R8, R132 ;  /* 0x000000080c84723c */ /* 0x048fe80000041884 */
        /* <DEDUP_REMOVED lines=9> */
[C---:B------:R-:W-:Y:S04]  /*d6c0*/  HMMA.16816.F32.BF16 R56, R12.reuse, R30, R56 ;  /* 0x0000001e0c38723c */ /* 0x040fe80000041838 */
[----:B------:R-:W-:Y:S04]  /*d6d0*/  FADD.FTZ R0, R144, R0 ;  /* 0x0000000090007221 */ /* 0x000fe80000010000 */
[C---:B------:R-:W-:Y:S04]  /*d6e0*/  HMMA.16816.F32.BF16 R60, R12.reuse, R32, R60 ;  /* 0x000000200c3c723c */ /* 0x040fe8000004183c */
[----:B------:R-:W-:Y:S01]  /*d6f0*/  FADD.FTZ R0, R143, R0 ;  /* 0x000000008f007221 */ /* 0x000fe20000010000 */
[----:B------:R-:W-:Y:S03]  /*d700*/  MOV R143, R140 ;  /* 0x0000008c008f7202 */ /* 0x000fe60000000f00 */
[C---:B------:R-:W-:Y:S04]  /*d710*/  HMMA.16816.F32.BF16 R64, R12.reuse, R34, R64 ;  /* 0x000000220c40723c */ /* 0x040fe80000041840 */
[----:B------:R-:W-:Y:S01]  /*d720*/  FADD.FTZ R0, R142, R0 ;  /* 0x000000008e007221 */ /* 0x000fe20000010000 */
[----:B------:R-:W-:Y:S03]  /*d730*/  MOV R142, R141 ;  /* 0x0000008d008e7202 */ /* 0x000fe60000000f00 */
[C---:B----4-:R-:W-:Y:S04]  /*d740*/  HMMA.16816.F32.BF16 R68, R12.reuse, R16, R68 ;  /* 0x000000100c44723c */ /* 0x050fe80000041844 */
[----:B------:R-:W-:Y:S04]  /*d750*/  FADD.FTZ R0, R42, R0 ;  /* 0x000000002a007221 */ /* 0x000fe80000010000 */
[C---:B------:R-:W-:Y:S04]  /*d760*/  HMMA.16816.F32.BF16 R72, R12.reuse, R18, R72 ;  /* 0x000000120c48723c */ /* 0x040fe80000041848 */
[----:B------:R-:W-:Y:S02]  /*d770*/  FADD.FTZ R3, R43, R0 ;  /* 0x000000002b037221 */ /* 0x000fe40000010000 */
[----:B------:R-:W-:Y:S02]  /*d780*/  FADD.FTZ R0, R44, R2 ;  /* 0x000000022c007221 */ /* 0x000fe40000010000 */
[C---:B--2---:R-:W-:Y:S04]  /*d790*/  HMMA.16816.F32.BF16 R76, R12.reuse, R20, R76 ;  /* 0x000000140c4c723c */ /* 0x044fe8000004184c */
[----:B------:R-:W-:Y:S02]  /*d7a0*/  FADD.FTZ R0, R45, R0 ;  /* 0x000000002d007221 */ /* 0x000fe40000010000 */
[----:B------:R-:W-:Y:S02]  /*d7b0*/  FADD.FTZ R3, R38, R3 ;  /* 0x0000000326037221 */ /* 0x000fe40000010000 */
[C---:B------:R-:W-:Y:S04]  /*d7c0*/  HMMA.16816.F32.BF16 R80, R12.reuse, R22, R80 ;  /* 0x000000160c50723c */ /* 0x040fe80000041850 */
[----:B------:R-:W-:Y:S02]  /*d7d0*/  FADD.FTZ R2, R48, R0 ;  /* 0x0000000030027221 */ /* 0x000fe40000010000 */
[----:B------:R-:W-:Y:S02]  /*d7e0*/  FADD.FTZ R3, R39, R3 ;  /* 0x0000000327037221 */ /* 0x000fe40000010000 */
[C---:B-1----:R-:W-:Y:S04]  /*d7f0*/  HMMA.16816.F32.BF16 R84, R12.reuse, R4, R84 ;  /* 0x000000040c54723c */ /* 0x042fe80000041854 */
[----:B------:R-:W-:Y:S02]  /*d800*/  FADD.FTZ R2, R212, R2 ;  /* 0x00000002d4027221 */ /* 0x000fe40000010000 */
[----:B------:R-:W-:Y:S02]  /*d810*/  FADD.FTZ R0, R37, R3 ;  /* 0x0000000325007221 */ /* 0x000fe40000010000 */
[C---:B------:R-:W-:Y:S01]  /*d820*/  HMMA.16816.F32.BF16 R88, R12.reuse, R6, R88 ;  /* 0x000000060c58723c */ /* 0x040fe20000041858 */
[----:B------:R1:W-:Y:S03]  /*d830*/  STL [R1+0xc], R2 ;  /* 0x00000c0201007387 */ /* 0x0003e60000100800 */
[----:B------:R-:W-:Y:S04]  /*d840*/  FADD.FTZ R0, R36, R0 ;  /* 0x0000000024007221 */ /* 0x000fe80000010000 */
[C---:B---3--:R-:W-:Y:S01]  /*d850*/  HMMA.16816.F32.BF16 R92, R12.reuse, R8, R92 ;  /* 0x000000080c5c723c */ /* 0x048fe2000004185c */
[----:B------:R1:W-:Y:S07]  /*d860*/  STL [R1+0x10], R0 ;  /* 0x0000100001007387 */ /* 0x0003ee0000100800 */
[----:B------:R-:W-:Y:S01]  /*d870*/  HMMA.16816.F32.BF16 R96, R12, R10, R96 ;  /* 0x0000000a0c60723c */ /* 0x000fe20000041860 */
[----:B------:R-:W-:-:S07]  /*d880*/  @P0 BRA `(.L_x_448) ;  /* 0xffffc86000000947 */ /* 0x000fce000383ffff */
.L_x_447:
[----:B------:R-:W-:Y:S07]  /*d890*/  @!UPT UIADD3 URZ, URZ, URZ, URZ ;  /* 0x0000003f3f3ff290 */ /* 0x000fee000fffe03f */
[----:B------:R-:W-:Y:S02]  /*d8a0*/  MOV R7, 0x1f ;  /* 0x0000001f00077802 */ /* 0x000fe40000000f00 */
[----:B------:R-:W-:Y:S01]  /*d8b0*/  MOV R6, 0xffffffff ;  /* 0xffffffff00067802 */ /* 0x000fe20000000f00 */
[----:B------:R-:W-:Y:S06]  /*d8c0*/  BRA.DIV ~URZ, `(.L_x_449) ;  /* 0x000028227f007947 */ /* 0x000fec000b800000 */
[----:B-1----:R-:W2:Y:S04]  /*d8d0*/  LDL R0, [R1+0xc] ;  /* 0x00000c0001007983 */ /* 0x002ea80000100800 */
[----:B--2---:R1:W2:Y:S02]  /*d8e0*/  SHFL.BFLY PT, R4, R0, 0x2, 0x1f ;  /* 0x0c401f0000047f89 */ /* 0x0042a400000e0000 */
.L_x_481:
[----:B-1----:R-:W3:Y:S02]  /*d8f0*/  LDL.LU R0, [R1+0xc] ;  /* 0x00000c0001007983 */ /* 0x002ee40000300800 */
[----:B--23--:R-:W-:Y:S01]  /*d900*/  FADD.FTZ R4, R4, R0 ;  /* 0x0000000004047221 */ /* 0x00cfe20000010000 */
[----:B------:R-:W-:Y:S05]  /*d910*/  BRA.DIV ~URZ, `(.L_x_450) ;  /* 0x000028327f007947 */ /* 0x000fea000b800000 */
[----:B------:R-:W2:Y:S04]  /*d920*/  LDL.LU R5, [R1+0x10] ;  /* 0x0000100001057983 */ /* 0x000ea80000300800 */
[----:B------:R-:W1:Y:S02]  /*d930*/  SHFL.BFLY PT, R2, R4, 0x1, 0x1f ;  /* 0x0c201f0004027f89 */ /* 0x000e6400000e0000 */
[----:B-1----:R-:W-:-:S02]  /*d940*/  FADD.FTZ R4, R4, R2 ;  /* 0x0000000204047221 */ /* 0x002fc40000010000 */
[----:B--2---:R-:W1:Y:S02]  /*d950*/  SHFL.BFLY PT, R0, R5, 0x2, 0x1f ;  /* 0x0c401f0005007f89 */ /* 0x004e6400000e0000 */
[----:B-1----:R-:W-:-:S05]  /*d960*/  FADD.FTZ R0, R0, R5 ;  /* 0x0000000500007221 */ /* 0x002fca0000010000 */
[----:B------:R1:W2:Y:S02]  /*d970*/  SHFL.BFLY PT, R3, R0, 0x1, 0x1f ;  /* 0x0c201f0000037f89 */ /* 0x0002a400000e0000 */
.L_x_482:
[----:B------:R-:W-:Y:S01]  /*d980*/  FSETP.NE.FTZ.AND P1, PT, R4, RZ, PT ;  /* 0x000000ff0400720b */ /* 0x000fe20003f35000 */
[----:B--2---:R-:W-:Y:S01]  /*d990*/  FADD.FTZ R3, R3, R0 ;  /* 0x0000000003037221 */ /* 0x004fe20000010000 */
[----:B------:R-:W-:Y:S02]  /*d9a0*/  MOV R2, RZ ;  /* 0x000000ff00027202 */ /* 0x000fe40000000f00 */
[----:B-1----:R-:W-:Y:S02]  /*d9b0*/  MOV R0, RZ ;  /* 0x000000ff00007202 */ /* 0x002fe40000000f00 */
[----:B------:R-:W-:Y:S02]  /*d9c0*/  FSETP.NE.FTZ.AND P0, PT, R3, RZ, PT ;  /* 0x000000ff0300720b */ /* 0x000fe40003f15000 */
[----:B------:R-:W-:Y:S02]  /*d9d0*/  MOV R51, 0x1 ;  /* 0x0000000100337802 */ /* 0x000fe40000000f00 */
[----:B------:R-:W-:-:S02]  /*d9e0*/  MOV R50, 0xff800000 ;  /* 0xff80000000327802 */ /* 0x000fc40000000f00 */
[----:B------:R-:W-:Y:S01]  /*d9f0*/  MOV R49, 0xff800000 ;  /* 0xff80000000317802 */ /* 0x000fe20000000f00 */
[----:B------:R-:W1:Y:S01]  /*da00*/  @P1 MUFU.RCP R2, R4 ;  /* 0x0000000400021308 */ /* 0x000e620000001000 */
[----:B------:R-:W-:-:S05]  /*da10*/  @P1 MOV R5, 0x3f317218 ;  /* 0x3f31721800051802 */ /* 0x000fca0000000f00 */
[----:B------:R-:W-:Y:S02]  /*da20*/  @P1 FMUL.FTZ R5, R5, c[0x0][0x2d0] ;  /* 0x0000b40005051a20 */ /* 0x000fe40000410000 */
[----:B------:R-:W2:Y:S01]  /*da30*/  @P1 MUFU.LG2 R4, R4 ;  /* 0x0000000400041308 */ /* 0x000ea20000000c00 */
[----:B-1----:R-:W-:-:S07]  /*da40*/  FMUL.FTZ R148, R2, R148 ;  /* 0x0000009402947220 */ /* 0x002fce0000410000 */
[----:B------:R-:W1:Y:S01]  /*da50*/  @P0 MUFU.RCP R0, R3 ;  /* 0x0000000300000308 */ /* 0x000e620000001000 */
[C---:B------:R-:W-:Y:S02]  /*da60*/  FMUL.FTZ R48, R2.reuse, R149 ;  /* 0x0000009502307220 */ /* 0x040fe40000410000 */
[C---:B------:R-:W-:Y:S02]  /*da70*/  FMUL.FTZ R152, R2.reuse, R152 ;  /* 0x0000009802987220 */ /* 0x040fe40000410000 */
[----:B------:R-:W-:Y:S02]  /*da80*/  FMUL.FTZ R46, R2, R153 ;  /* 0x00000099022e7220 */ /* 0x000fe40000410000 */
[----:B--2---:R-:W-:Y:S02]  /*da90*/  @P1 FMUL.FTZ R7, R4, 0.69314718246459960938 ;  /* 0x3f31721804071820 */ /* 0x004fe40000410000 */
        /* <DEDUP_REMOVED lines=44> */
[----:B------:R2:W3:Y:S01]  /*dd60*/  @P0 MUFU.LG2 R2, R3 ;  /* 0x0000000300020308 */ /* 0x0004e20000000c00 */
[----:B------:R-:W-:Y:S02]  /*dd70*/  @P1 FFMA.FTZ R50, R5, R141, R7 ;  /* 0x0000008d05321223 */ /* 0x000fe40000010007 */
[C---:B-1----:R-:W-:Y:S02]  /*dd80*/  FMUL.FTZ R150, R0.reuse, R150 ;  /* 0x0000009600967220 */ /* 0x042fe40000410000 */
[C---:B------:R-:W-:Y:S02]  /*dd90*/  FMUL.FTZ R47, R0.reuse, R151 ;  /* 0x00000097002f7220 */ /* 0x040fe40000410000 */
[C---:B------:R-:W-:Y:S02]  /*dda0*/  FMUL.FTZ R154, R0.reuse, R154 ;  /* 0x0000009a009a7220 */ /* 0x040fe40000410000 */
[C---:B------:R-:W-:Y:S02]  /*ddb0*/  FMUL.FTZ R45, R0.reuse, R155 ;  /* 0x0000009b002d7220 */ /* 0x040fe40000410000 */
[----:B------:R-:W-:-:S02]  /*ddc0*/  FMUL.FTZ R102, R0, R102 ;  /* 0x0000006600667220 */ /* 0x000fc40000410000 */
[C---:B------:R-:W-:Y:S02]  /*ddd0*/  FMUL.FTZ R43, R0.reuse, R103 ;  /* 0x00000067002b7220 */ /* 0x040fe40000410000 */
[----:B------:R-:W-:Y:S01]  /*dde0*/  FMUL.FTZ R106, R0, R106 ;  /* 0x0000006a006a7220 */ /* 0x000fe20000410000 */
[----:B--2---:R-:W-:Y:S01]  /*ddf0*/  @P0 MOV R3, 0x3f317218 ;  /* 0x3f31721800030802 */ /* 0x004fe20000000f00 */
[----:B---3--:R-:W-:Y:S02]  /*de00*/  @P0 FMUL.FTZ R2, R2, 0.69314718246459960938 ;  /* 0x3f31721802020820 */ /* 0x008fe40000410000 */
[C---:B------:R-:W-:Y:S02]  /*de10*/  FMUL.FTZ R41, R0.reuse, R107 ;  /* 0x0000006b00297220 */ /* 0x040fe40000410000 */
[----:B------:R-:W-:Y:S02]  /*de20*/  @P0 FMUL.FTZ R3, R3, c[0x0][0x2d0] ;  /* 0x0000b40003030a20 */ /* 0x000fe40000410000 */
        /* <DEDUP_REMOVED lines=40> */
[----:B------:R-:W-:Y:S01]  /*e0b0*/  PRMT R0, R51, 0x7610, R0 ;  /* 0x0000761033007816 */ /* 0x000fe20000000000 */
[----:B------:R-:W-:Y:S02]  /*e0c0*/  @P0 FFMA.FTZ R49, R3, R140, R2 ;  /* 0x0000008c03310223 */ /* 0x000fe40000010002 */
.L_x_442:
[----:B-1----:R1:W5:Y:S01]  /*e0d0*/  LDL R55, [R1+0x60] ;  /* 0x0000600001377983 */ /* 0x0023620000100800 */
[----:B------:R-:W-:Y:S03]  /*e0e0*/  BSSY B0, `(.L_x_451) ;  /* 0x0000012000007945 */ /* 0x000fe60003800000 */
[----:B------:R-:W2:Y:S02]  /*e0f0*/  S2R R53, SR_TID.X ;  /* 0x0000000000357919 */ /* 0x000ea40000002100 */
[----:B--2---:R-:W-:-:S13]  /*e100*/  LOP3.LUT P6, RZ, R53, 0xff, RZ, 0xc0, !PT ;  /* 0x000000ff35ff7812 */ /* 0x004fda00078cc0ff */
[----:B------:R-:W-:Y:S05]  /*e110*/  @P6 BRA `(.L_x_452) ;  /* 0x000000e000006947 */ /* 0x000fea0003800000 */
[----:B-1----:R-:W1:Y:S01]  /*e120*/  S2R R51, SR_LANEID ;  /* 0x0000000000337919 */ /* 0x002e620000000000 */
[----:B------:R-:W-:Y:S01]  /*e130*/  VOTEU.ANY UR4, UPT, PT ;  /* 0x0000000000047886 */ /* 0x000fe200038e0100 */
[----:B------:R-:W-:Y:S01]  /*e140*/  IMAD.MOV.U32 R140, RZ, RZ, c[0x0][0x580] ;  /* 0x00016000ff8c7624 */ /* 0x000fe200078e00ff */
[----:B------:R-:W1:Y:S01]  /*e150*/  FLO.U32 R3, UR4 ;  /* 0x0000000400037d00 */ /* 0x000e6200080e0000 */
[----:B------:R-:W-:-:S07]  /*e160*/  IMAD.MOV.U32 R141, RZ, RZ, c[0x0][0x584] ;  /* 0x00016100ff8d7624 */ /* 0x000fce00078e00ff */
[----:B------:R-:W2:Y:S01]  /*e170*/  POPC R2, UR4 ;  /* 0x0000000400027d09 */ /* 0x000ea20008000000 */
[----:B-1----:R-:W-:-:S13]  /*e180*/  ISETP.EQ.U32.AND P0, PT, R3, R51, PT ;  /* 0x000000330300720c */ /* 0x002fda0003f02070 */
[----:B--2---:R-:W2:Y:S04]  /*e190*/  @P0 ATOMG.E.ADD.STRONG.GPU PT, R2, [R140.64], R2 ;  /* 0x000000028c0209a8 */ /* 0x004ea800081ee1c6 */
[----:B------:R-:W1:Y:S04]  /*e1a0*/  S2R R51, SR_LTMASK ;  /* 0x0000000000337919 */ /* 0x000e680000003900 */
[----:B--2---:R1:W2:Y:S02]  /*e1b0*/  SHFL.IDX PT, R3, R2, R3, 0x1f ;  /* 0x00001f0302037589 */ /* 0x0042a400000e0000 */
[----:B-1----:R-:W-:-:S06]  /*e1c0*/  LOP3.LUT R2, R51, UR4, RZ, 0xc0, !PT ;  /* 0x0000000433027c12 */ /* 0x002fcc000f8ec0ff */
[----:B------:R-:W2:Y:S02]  /*e1d0*/  POPC R2, R2 ;  /* 0x0000000200027309 */ /* 0x000ea40000000000 */
[----:B--2--5:R-:W-:-:S05]  /*e1e0*/  IADD3 R55, R3, c[0x0][0xc], R2 ;  /* 0x0000030003377a10 */ /* 0x024fca0007ffe002 */
[----:B------:R1:W-:Y:S02]  /*e1f0*/  STL [R1+0x60], R55 ;  /* 0x0000603701007387 */ /* 0x0003e40000100800 */
.L_x_452:
[----:B-1----:R-:W-:Y:S05]  /*e200*/  BSYNC B0 ;  /* 0x0000000000007941 */ /* 0x002fea0003800000 */
.L_x_451:
[----:B------:R-:W-:Y:S01]  /*e210*/  PRMT R0, R0, 0x9910, RZ ;  /* 0x0000991000007816 */ /* 0x000fe200000000ff */
[----:B------:R-:W-:Y:S01]  /*e220*/  BSSY B1, `(.L_x_453) ;  /* 0x00001d8000017945 */ /* 0x000fe20003800000 */
[----:B-----5:R-:W-:Y:S02]  /*e230*/  IMAD.MOV.U32 R61, RZ, RZ, R55 ;  /* 0x000000ffff3d7224 */ /* 0x020fe400078e0037 */
[----:B------:R-:W-:Y:S01]  /*e240*/  ISETP.NE.AND P0, PT, R0, RZ, PT ;  /* 0x000000ff0000720c */ /* 0x000fe20003f05270 */
[----:B------:R-:W-:-:S12]  /*e250*/  IMAD.MOV.U32 R63, RZ, RZ, -0x1 ;  /* 0xffffffffff3f7424 */ /* 0x000fd800078e00ff */
[----:B------:R-:W-:Y:S05]  /*e260*/  @!P0 BRA `(.L_x_454) ;  /* 0x0000124000008947 */ /* 0x000fea0003800000 */
[----:B------:R-:W2:Y:S04]  /*e270*/  LDL R71, [R1+0x64] ;  /* 0x0000640001477983 */ /* 0x000ea80000100800 */
[----:B------:R-:W3:Y:S04]  /*e280*/  LDL R69, [R1+0x68] ;  /* 0x0000680001457983 */ /* 0x000ee80000100800 */
[----:B------:R-:W4:Y:S04]  /*e290*/  LDL R67, [R1+0x70] ;  /* 0x0000700001437983 */ /* 0x000f280000100800 */
[----:B------:R-:W5:Y:S04]  /*e2a0*/  LDL R65, [R1+0x6c] ;  /* 0x00006c0001417983 */ /* 0x000f680000100800 */
[----:B------:R-:W4:Y:S04]  /*e2b0*/  LDL R59, [R1+0x80] ;  /* 0x00008000013b7983 */ /* 0x000f280000100800 */
[----:B------:R-:W5:Y:S04]  /*e2c0*/  LDL R57, [R1+0x78] ;  /* 0x0000780001397983 */ /* 0x000f680000100800 */
[----:B------:R-:W5:Y:S04]  /*e2d0*/  LDL R55, [R1+0x7c] ;  /* 0x00007c0001377983 */ /* 0x000f680000100800 */
[----:B------:R-:W5:Y:S01]  /*e2e0*/  LDL R51, [R1+0x74] ;  /* 0x0000740001337983 */ /* 0x000f620000100800 */
[----:B------:R-:W-:Y:S01]  /*e2f0*/  WARPSYNC 0xffffffff ;  /* 0xffffffff00007948 */ /* 0x000fe20003800000 */
[----:B------:R-:W-:-:S02]  /*e300*/  F2FP.BF16.PACK_AB R48, R48, R148 ;  /* 0x000000943030723e */ /* 0x000fc400000010ff */
[----:B------:R-:W-:Y:S01]  /*e310*/  BAR.SYNC.DEFER_BLOCKING 0x1, 0x100 ;  /* 0x0044000000007b1d */ /* 0x000fe20000010000 */
        /* <DEDUP_REMOVED lines=46> */
[----:B------:R-:W-:Y:S01]  /*e600*/  F2FP.BF16.PACK_AB R0, R99, R98 ;  /* 0x000000626300723e */ /* 0x000fe200000010ff */
[----:B--2---:R1:W-:Y:S04]  /*e610*/  STS [R71], R48 ;  /* 0x0000003047007388 */ /* 0x0043e80000000800 */
[----:B------:R1:W-:Y:S04]  /*e620*/  STS [R71+0x400], R47 ;  /* 0x0004002f47007388 */ /* 0x0003e80000000800 */
[----:B---3--:R1:W-:Y:S04]  /*e630*/  STS [R69], R46 ;  /* 0x0000002e45007388 */ /* 0x0083e80000000800 */
[----:B------:R1:W-:Y:S04]  /*e640*/  STS [R69+0x400], R45 ;  /* 0x0004002d45007388 */ /* 0x0003e80000000800 */
[----:B----4-:R1:W-:Y:S04]  /*e650*/  STS [R67], R44 ;  /* 0x0000002c43007388 */ /* 0x0103e80000000800 */
[----:B------:R1:W-:Y:S04]  /*e660*/  STS [R67+0x400], R43 ;  /* 0x0004002b43007388 */ /* 0x0003e80000000800 */
[----:B-----5:R1:W-:Y:S04]  /*e670*/  STS [R65], R42 ;  /* 0x0000002a41007388 */ /* 0x0203e80000000800 */
[----:B------:R1:W-:Y:S04]  /*e680*/  STS [R65+0x400], R41 ;  /* 0x0004002941007388 */ /* 0x0003e80000000800 */
[----:B------:R1:W-:Y:S04]  /*e690*/  STS [R59], R40 ;  /* 0x000000283b007388 */ /* 0x0003e80000000800 */
[----:B------:R1:W-:Y:S04]  /*e6a0*/  STS [R59+0x400], R39 ;  /* 0x000400273b007388 */ /* 0x0003e80000000800 */
[----:B------:R1:W-:Y:S04]  /*e6b0*/  STS [R57], R38 ;  /* 0x0000002639007388 */ /* 0x0003e80000000800 */
[----:B------:R1:W-:Y:S04]  /*e6c0*/  STS [R57+0x400], R37 ;  /* 0x0004002539007388 */ /* 0x0003e80000000800 */
[----:B------:R1:W-:Y:S04]  /*e6d0*/  STS [R55], R36 ;  /* 0x0000002437007388 */ /* 0x0003e80000000800 */
[----:B------:R1:W-:Y:S04]  /*e6e0*/  STS [R55+0x400], R35 ;  /* 0x0004002337007388 */ /* 0x0003e80000000800 */
[----:B------:R1:W-:Y:S04]  /*e6f0*/  STS [R51], R34 ;  /* 0x0000002233007388 */ /* 0x0003e80000000800 */
        /* <DEDUP_REMOVED lines=33> */
[----:B------:R-:W-:Y:S06]  /*e910*/  BAR.SYNC.DEFER_BLOCKING 0x1, 0x100 ;  /* 0x0044000000007b1d */ /* 0x000fec0000010000 */
[----:B------:R-:W-:Y:S05]  /*e920*/  BRA.CONV ~URZ, `(.L_x_455) ;  /* 0x000000737f007947 */ /* 0x000fea000b800000 */
[----:B-1----:R-:W-:Y:S01]  /*e930*/  SHF.R.S32.HI R7, RZ, 0x1f, R53 ;  /* 0x0000001fff077819 */ /* 0x002fe20000011435 */
[----:B------:R-:W-:Y:S01]  /*e940*/  IMAD.MOV.U32 R6, RZ, RZ, RZ ;  /* 0x000000ffff067224 */ /* 0x000fe200078e00ff */
[----:B------:R-:W-:Y:S01]  /*e950*/  MOV R8, 0xe9a0 ;  /* 0x0000e9a000087802 */ /* 0x000fe20000000f00 */
[----:B------:R-:W-:Y:S01]  /*e960*/  IMAD.MOV.U32 R4, RZ, RZ, 0x1f ;  /* 0x0000001fff047424 */ /* 0x000fe200078e00ff */
[----:B------:R-:W-:-:S04]  /*e970*/  LEA.HI R7, R7, R53, RZ, 0x7 ;  /* 0x0000003507077211 */ /* 0x000fc800078f38ff */
[----:B------:R-:W-:Y:S02]  /*e980*/  SHF.R.S32.HI R7, RZ, 0x7, R7 ;  /* 0x00000007ff077819 */ /* 0x000fe40000011407 */
[----:B------:R-:W-:Y:S05]  /*e990*/  CALL.REL.NOINC `($__internal_1_$__cuda_sm70_shflsync_idx_p) ;  /* 0x00001c9000007944 */ /* 0x000fea0003c00000 */
.L_x_455:
[----:B-1----:R-:W2:Y:S04]  /*e9a0*/  LDL R2, [R1+0x84] ;  /* 0x0000840001027983 */ /* 0x002ea80000100800 */
[----:B------:R-:W3:Y:S04]  /*e9b0*/  LDL R13, [R1+0x88] ;  /* 0x00008800010d7983 */ /* 0x000ee80000100800 */
[----:B------:R-:W4:Y:S04]  /*e9c0*/  LDL.LU R11, [R1+0x48] ;  /* 0x00004800010b7983 */ /* 0x000f280000300800 */
[----:B------:R-:W2:Y:S04]  /*e9d0*/  LDL.LU R12, [R1+0x4c] ;  /* 0x00004c00010c7983 */ /* 0x000ea80000300800 */
[----:B------:R-:W2:Y:S01]  /*e9e0*/  LDL.LU R15, [R1+0x54] ;  /* 0x00005400010f7983 */ /* 0x000ea20000300800 */
[----:B------:R-:W-:-:S03]  /*e9f0*/  IMAD.MOV.U32 R0, RZ, RZ, 0x1 ;  /* 0x00000001ff007424 */ /* 0x000fc600078e00ff */
[----:B------:R-:W3:Y:S02]  /*ea00*/  LDL R14, [R1+0x90] ;  /* 0x00009000010e7983 */ /* 0x000ee40000100800 */
[----:B------:R-:W-:Y:S02]  /*ea10*/  ISETP.NE.AND P1, PT, R0, c[0x0][0x4e8], PT ;  /* 0x00013a0000007a0c */ /* 0x000fe40003f25270 */
[----:B------:R1:W5:Y:S04]  /*ea20*/  LDL.64 R66, [R1+0x30] ;  /* 0x0000300001427983 */ /* 0x0003680000100a00 */
[----:B------:R1:W5:Y:S04]  /*ea30*/  LDL R65, [R1+0x5c] ;  /* 0x00005c0001417983 */ /* 0x0003680000100800 */
[----:B------:R1:W5:Y:S04]  /*ea40*/  LDL R64, [R1+0x40] ;  /* 0x0000400001407983 */ /* 0x0003680000100800 */
[----:B------:R1:W5:Y:S04]  /*ea50*/  LDL R62, [R1+0x58] ;  /* 0x00005800013e7983 */ /* 0x0003680000100800 */
[----:B------:R1:W5:Y:S04]  /*ea60*/  LDL R60, [R1+0x44] ;  /* 0x00004400013c7983 */ /* 0x0003680000100800 */
[----:B------:R-:W1:Y:S01]  /*ea70*/  S2R R17, SR_TID.X ;  /* 0x0000000000117919 */ /* 0x000e620000002100 */
[----:B----4-:R-:W-:-:S05]  /*ea80*/  SHF.R.S32.HI R5, RZ, 0x1f, R11 ;  /* 0x0000001fff057819 */ /* 0x010fca000001140b */
[----:B------:R-:W-:Y:S01]  /*ea90*/  IMAD R6, R5, c[0x0][0x490], RZ ;  /* 0x0001240005067a24 */ /* 0x000fe200078e02ff */
[----:B--2---:R-:W-:Y:S01]  /*eaa0*/  IADD3 R4, R2, R15, RZ ;  /* 0x0000000f02047210 */ /* 0x004fe20007ffe0ff */
[----:B------:R-:W-:-:S04]  /*eab0*/  IMAD.WIDE.U32 R2, R11, c[0x0][0x490], RZ ;  /* 0x000124000b027a25 */ /* 0x000fc800078e00ff */
[----:B------:R-:W-:-:S04]  /*eac0*/  @P1 IMAD.HI.U32 R7, R4, c[0x0][0x4ec], RZ ;  /* 0x00013b0004071a27 */ /* 0x000fc800078e00ff */
[----:B------:R-:W-:Y:S02]  /*ead0*/  IMAD R6, R11, c[0x0][0x494], R6 ;  /* 0x000125000b067a24 */ /* 0x000fe400078e0206 */
[----:B------:R-:W-:Y:S01]  /*eae0*/  IMAD.MOV.U32 R0, RZ, RZ, R4 ;  /* 0x000000ffff007224 */ /* 0x000fe200078e0004 */
[----:B------:R-:W-:Y:S02]  /*eaf0*/  @P1 SHF.R.U32.HI R0, RZ, c[0x0][0x4f0], R7 ;  /* 0x00013c00ff001a19 */ /* 0x000fe40000011607 */
[----:B------:R-:W-:-:S03]  /*eb00*/  IADD3 R3, R3, R6, RZ ;  /* 0x0000000603037210 */ /* 0x000fc60007ffe0ff */
[----:B------:R-:W-:Y:S02]  /*eb10*/  IMAD.MOV R8, RZ, RZ, -R0 ;  /* 0x000000ffff087224 */ /* 0x000fe400078e0a00 */
[----:B------:R-:W-:-:S04]  /*eb20*/  IMAD.WIDE.U32 R6, R12, c[0x0][0x498], R2 ;  /* 0x000126000c067a25 */ /* 0x000fc800078e0002 */
[----:B------:R-:W-:Y:S01]  /*eb30*/  IMAD R2, R8, c[0x0][0x4e8], R4 ;  /* 0x00013a0008027a24 */ /* 0x000fe200078e0204 */
[----:B------:R-:W-:Y:S02]  /*eb40*/  IADD3 R4, P0, R0, R6, RZ ;  /* 0x0000000600047210 */ /* 0x000fe40007f1e0ff */
[----:B---3--:R-:W-:Y:S02]  /*eb50*/  IADD3 R6, R13, R15, RZ ;  /* 0x0000000f0d067210 */ /* 0x008fe40007ffe0ff */
[----:B------:R-:W2:Y:S01]  /*eb60*/  LDL R13, [R1+0x4] ;  /* 0x00000400010d7983 */ /* 0x000ea20000100800 */
[----:B------:R-:W-:-:S05]  /*eb70*/  SHF.R.S32.HI R10, RZ, 0x1f, R12 ;  /* 0x0000001fff0a7819 */ /* 0x000fca000001140c */
[----:B------:R-:W-:Y:S01]  /*eb80*/  IMAD R9, R10, c[0x0][0x498], RZ ;  /* 0x000126000a097a24 */ /* 0x000fe200078e02ff */
[----:B------:R-:W-:-:S03]  /*eb90*/  SHF.R.S32.HI R8, RZ, 0x1f, R0 ;  /* 0x0000001fff087819 */ /* 0x000fc60000011400 */
[----:B------:R-:W-:Y:S01]  /*eba0*/  IMAD R3, R12, c[0x0][0x49c], R9 ;  /* 0x000127000c037a24 */ /* 0x000fe200078e0209 */
[----:B------:R-:W-:Y:S01]  /*ebb0*/  SHF.R.S32.HI R9, RZ, 0x1f, R2 ;  /* 0x0000001fff097819 */ /* 0x000fe20000011402 */
[----:B------:R-:W-:-:S03]  /*ebc0*/  IMAD R0, R5, c[0x0][0x3e8], RZ ;  /* 0x0000fa0005007a24 */ /* 0x000fc600078e02ff */
[----:B------:R-:W-:Y:S01]  /*ebd0*/  IADD3.X R5, R8, R7, R3, P0, !PT ;  /* 0x0000000708057210 */ /* 0x000fe200007fe403 */
[----:B------:R-:W-:Y:S02]  /*ebe0*/  IMAD R3, R9, c[0x0][0x488], RZ ;  /* 0x0001220009037a24 */ /* 0x000fe400078e02ff */
[C---:B------:R-:W-:Y:S02]  /*ebf0*/  IMAD R7, R11.reuse, c[0x0][0x3ec], R0 ;  /* 0x0000fb000b077a24 */ /* 0x040fe400078e0200 */
[----:B------:R-:W-:Y:S01]  /*ec00*/  IMAD.WIDE.U32 R8, R11, c[0x0][0x3e8], RZ ;  /* 0x0000fa000b087a25 */ /* 0x000fe200078e00ff */
[----:B-1----:R-:W-:-:S03]  /*ec10*/  SHF.R.S32.HI R16, RZ, 0x1f, R17 ;  /* 0x0000001fff107819 */ /* 0x002fc60000011411 */
[C---:B------:R-:W-:Y:S02]  /*ec20*/  IMAD R11, R2.reuse, c[0x0][0x48c], R3 ;  /* 0x00012300020b7a24 */ /* 0x040fe400078e0203 */
[----:B------:R-:W-:Y:S01]  /*ec30*/  IMAD.WIDE.U32 R4, R2, c[0x0][0x488], R4 ;  /* 0x0001220002047a25 */ /* 0x000fe200078e0004 */
[----:B------:R-:W-:-:S03]  /*ec40*/  IADD3 R3, R9, R7, RZ ;  /* 0x0000000709037210 */ /* 0x000fc60007ffe0ff */
[----:B------:R-:W-:Y:S01]  /*ec50*/  @P1 IMAD.HI.U32 R2, R6, c[0x0][0x4ec], RZ ;  /* 0x00013b0006021a27 */ /* 0x000fe200078e00ff */
[----:B------:R-:W-:Y:S02]  /*ec60*/  LEA R9, P0, R4, c[0x0][0x450], 0x2 ;  /* 0x0001140004097a11 */ /* 0x000fe400078010ff */
[----:B------:R-:W-:Y:S01]  /*ec70*/  LEA.HI R16, R16, R17, RZ, 0x5 ;  /* 0x0000001110107211 */ /* 0x000fe200078f28ff */
[----:B------:R-:W-:Y:S02]  /*ec80*/  IMAD.IADD R5, R5, 0x1, R11 ;  /* 0x0000000105057824 */ /* 0x000fe400078e020b */
[----:B------:R-:W-:Y:S01]  /*ec90*/  IMAD.MOV.U32 R0, RZ, RZ, R6 ;  /* 0x000000ffff007224 */ /* 0x000fe200078e0006 */
[----:B------:R-:W-:Y:S01]  /*eca0*/  @P1 SHF.R.U32.HI R0, RZ, c[0x0][0x4f0], R2 ;  /* 0x00013c00ff001a19 */ /* 0x000fe20000011602 */
[----:B------:R-:W-:Y:S01]  /*ecb0*/  IMAD R10, R10, c[0x0][0x3f0], RZ ;  /* 0x0000fc000a0a7a24 */ /* 0x000fe200078e02ff */
[----:B------:R-:W-:Y:S02]  /*ecc0*/  MOV R2, R8 ;  /* 0x0000000800027202 */ /* 0x000fe40000000f00 */
[----:B------:R-:W-:-:S02]  /*ecd0*/  LEA.HI.X R4, R4, c[0x0][0x454], R5, 0x2, P0 ;  /* 0x0001150004047a11 */ /* 0x000fc400000f1405 */
[----:B------:R-:W-:Y:S01]  /*ece0*/  LOP3.LUT R16, R16, 0xffffffe0, RZ, 0xc0, !PT ;  /* 0xffffffe010107812 */ /* 0x000fe200078ec0ff */
[C---:B------:R-:W-:Y:S01]  /*ecf0*/  IMAD R5, R12.reuse, c[0x0][0x3f4], R10 ;  /* 0x0000fd000c057a24 */ /* 0x040fe200078e020a */
[----:B------:R-:W-:Y:S01]  /*ed00*/  SHFL.IDX PT, R8, R9, 0x1, 0x1c1f ;  /* 0x003c1f0009087f89 */ /* 0x000fe200000e0000 */
[----:B------:R-:W-:Y:S01]  /*ed10*/  IMAD.WIDE.U32 R2, R12, c[0x0][0x3f0], R2 ;  /* 0x0000fc000c027a25 */ /* 0x000fe200078e0002 */
[----:B------:R-:W-:Y:S02]  /*ed20*/  IADD3 R16, -R16, R17, RZ ;  /* 0x0000001110107210 */ /* 0x000fe40007ffe1ff */
[----:B------:R-:W-:Y:S01]  /*ed30*/  SHFL.IDX PT, R10, R9, RZ, 0x1c1f ;  /* 0x001c1fff090a7589 */ /* 0x000fe200000e0000 */
[----:B------:R-:W-:-:S03]  /*ed40*/  ULDC UR5, c[0x0][0x4e8] ;  /* 0x00013a0000057ab9 */ /* 0x000fc60000000800 */
[----:B------:R-:W1:Y:S01]  /*ed50*/  SHFL.IDX PT, R11, R4, RZ, 0x1c1f ;  /* 0x001c1fff040b7589 */ /* 0x000e6200000e0000 */
[----:B------:R-:W-:Y:S01]  /*ed60*/  ULDC UR4, c[0x0][0x388] ;  /* 0x0000e20000047ab9 */ /* 0x000fe20000000800 */
[--C-:B------:R-:W-:Y:S02]  /*ed70*/  IMAD.MOV R7, RZ, RZ, -R0.reuse ;  /* 0x000000ffff077224 */ /* 0x100fe400078e0a00 */
[----:B------:R3:W4:Y:S01]  /*ed80*/  SHFL.IDX PT, R9, R4, 0x1, 0x1c1f ;  /* 0x003c1f0004097f89 */ /* 0x00072200000e0000 */
[----:B------:R-:W-:Y:S01]  /*ed90*/  IMAD.IADD R3, R3, 0x1, R5 ;  /* 0x0000000103037824 */ /* 0x000fe200078e0205 */
[----:B------:R-:W-:Y:S01]  /*eda0*/  LOP3.LUT P0, RZ, R16, 0x3, RZ, 0xc0, !PT ;  /* 0x0000000310ff7812 */ /* 0x000fe2000780c0ff */
[----:B------:R-:W-:Y:S01]  /*edb0*/  UIMAD UR4, UR5, UR4, URZ ;  /* 0x00000004050472a4 */ /* 0x000fe2000f8e023f */
[----:B------:R-:W-:Y:S01]  /*edc0*/  IADD3 R5, R14, R15, RZ ;  /* 0x0000000f0e057210 */ /* 0x000fe20007ffe0ff */
[----:B------:R-:W1:Y:S01]  /*edd0*/  S2R R16, SR_TID.X ;  /* 0x0000000000107919 */ /* 0x000e620000002100 */
[----:B------:R-:W-:-:S03]  /*ede0*/  SHF.R.S32.HI R12, RZ, 0x1f, R0 ;  /* 0x0000001fff0c7819 */ /* 0x000fc60000011400 */
[----:B------:R-:W-:Y:S01]  /*edf0*/  ISETP.GE.OR P1, PT, R5, UR4, P0 ;  /* 0x0000000405007c0c */ /* 0x000fe20008726670 */
[----:B---3--:R-:W-:Y:S01]  /*ee00*/  IMAD R4, R7, c[0x0][0x4e8], R6 ;  /* 0x00013a0007047a24 */ /* 0x008fe200078e0206 */
[----:B------:R-:W-:-:S04]  /*ee10*/  IADD3 R7, R5, 0x8, RZ ;  /* 0x0000000805077810 */ /* 0x000fc80007ffe0ff */
[----:B------:R-:W-:Y:S01]  /*ee20*/  ISETP.GE.OR P0, PT, R7, UR4, P0 ;  /* 0x0000000407007c0c */ /* 0x000fe20008706670 */
[----:B------:R-:W-:Y:S02]  /*ee30*/  IMAD R6, R12, c[0x0][0x3e0], RZ ;  /* 0x0000f8000c067a24 */ /* 0x000fe400078e02ff */
[----:B------:R-:W-:-:S04]  /*ee40*/  IMAD.WIDE.U32 R2, R0, c[0x0][0x3e0], R2 ;  /* 0x0000f80000027a25 */ /* 0x000fc800078e0002 */
[----:B-1----:R1:W-:Y:S01]  /*ee50*/  @!P1 ST.E [R10.64], R50 ;  /* 0x000000320a009985 */ /* 0x0023e2000c101906 */
[----:B------:R-:W-:Y:S01]  /*ee60*/  IMAD R5, R0, c[0x0][0x3e4], R6 ;  /* 0x0000f90000057a24 */ /* 0x000fe200078e0206 */
[----:B------:R-:W-:-:S03]  /*ee70*/  SHF.R.S32.HI R0, RZ, 0x1f, R4 ;  /* 0x0000001fff007819 */ /* 0x000fc60000011404 */
[----:B------:R-:W-:Y:S01]  /*ee80*/  IMAD.IADD R3, R3, 0x1, R5 ;  /* 0x0000000103037824 */ /* 0x000fe200078e0205 */
[----:B----4-:R1:W-:Y:S01]  /*ee90*/  @!P0 ST.E [R8.64], R49 ;  /* 0x0000003108008985 */ /* 0x0103e2000c101906 */
[----:B------:R-:W-:Y:S01]  /*eea0*/  IMAD R0, R0, c[0x0][0x3d8], RZ ;  /* 0x0000f60000007a24 */ /* 0x000fe200078e02ff */
[----:B------:R-:W-:Y:S01]  /*eeb0*/  SHF.R.S32.HI R14, RZ, 0x1f, R16 ;  /* 0x0000001fff0e7819 */ /* 0x000fe20000011410 */
[----:B------:R-:W-:-:S04]  /*eec0*/  IMAD.WIDE.U32 R2, R4, c[0x0][0x3d8], R2 ;  /* 0x0000f60004027a25 */ /* 0x000fc800078e0002 */
[----:B------:R-:W-:Y:S01]  /*eed0*/  IMAD R0, R4, c[0x0][0x3dc], R0 ;  /* 0x0000f70004007a24 */ /* 0x000fe200078e0200 */
[----:B------:R-:W-:-:S04]  /*eee0*/  LEA.HI R14, R14, R16, RZ, 0x3 ;  /* 0x000000100e0e7211 */ /* 0x000fc800078f18ff */
[----:B------:R-:W-:Y:S02]  /*eef0*/  IADD3 R0, R3, R0, RZ ;  /* 0x0000000003007210 */ /* 0x000fe40007ffe0ff */
[C---:B------:R-:W-:Y:S02]  /*ef00*/  LEA R3, P0, R2.reuse, c[0x0][0x380], 0x1 ;  /* 0x0000e00002037a11 */ /* 0x040fe400078008ff */
[----:B------:R-:W-:Y:S02]  /*ef10*/  SHF.R.S32.HI R14, RZ, 0x3, R14 ;  /* 0x00000003ff0e7819 */ /* 0x000fe4000001140e */
[----:B------:R-:W-:-:S03]  /*ef20*/  LEA.HI.X R2, R2, c[0x0][0x384], R0, 0x1, P0 ;  /* 0x0000e10002027a11 */ /* 0x000fc600000f0c00 */
[----:B------:R-:W-:-:S05]  /*ef30*/  IMAD.IADD R0, R14, 0x1, R15 ;  /* 0x000000010e007824 */ /* 0x000fca00078e020f */
[----:B------:R-:W-:Y:S01]  /*ef40*/  ISETP.GE.AND P0, PT, R0, UR4, PT ;  /* 0x0000000400007c0c */ /* 0x000fe2000bf06270 */
[----:B------:R1:W3:Y:S01]  /*ef50*/  SHFL.IDX PT, R4, R3, RZ, 0x181f ;  /* 0x00181fff03047589 */ /* 0x0002e200000e0000 */
[----:B------:R-:W-:Y:S03]  /*ef60*/  BSSY B0, `(.L_x_456) ;  /* 0x000001b000007945 */ /* 0x000fe60003800000 */
[----:B------:R1:W4:Y:S04]  /*ef70*/  SHFL.IDX PT, R5, R2, RZ, 0x181f ;  /* 0x00181fff02057589 */ /* 0x00032800000e0000 */
[----:B--2---:R1:W2:Y:S04]  /*ef80*/  LDS.128 R32, [R13+0x1080] ;  /* 0x001080000d207984 */ /* 0x0042a80000000c00 */
        /* <DEDUP_REMOVED lines=10> */
[----:B-----5:R-:W-:-:S02]  /*f030*/  ISETP.GE.AND P5, PT, R66, c[0x0][0x3c8], PT ;  /* 0x0000f20042007a0c */ /* 0x020fc40003fa6270 */
[----:B------:R-:W-:Y:S01]  /*f040*/  ISETP.GE.AND P4, PT, R64, c[0x0][0x3c8], PT ;  /* 0x0000f20040007a0c */ /* 0x000fe20003f86270 */
[----:B------:R-:W4:Y:S01]  /*f050*/  LDS.128 R16, [R13+0x4080] ;  /* 0x004080000d107984 */ /* 0x000f220000000c00 */
[----:B------:R-:W-:-:S03]  /*f060*/  ISETP.GE.AND P3, PT, R60, c[0x0][0x3c8], PT ;  /* 0x0000f2003c007a0c */ /* 0x000fc60003f66270 */
[----:B-1----:R-:W1:Y:S06]  /*f070*/  LDS.128 R12, [R13+0x8080] ;  /* 0x008080000d0c7984 */ /* 0x002e6c0000000c00 */
[-C--:B------:R-:W-:Y:S02]  /*f080*/  @!P5 LEA R8, P2, R66, R4.reuse, 0x1 ;  /* 0x000000044208d211 */ /* 0x080fe400078408ff */
[-C--:B------:R-:W-:Y:S02]  /*f090*/  @!P4 LEA R6, P1, R64, R4.reuse, 0x1 ;  /* 0x000000044006c211 */ /* 0x080fe400078208ff */
[----:B------:R-:W-:-:S02]  /*f0a0*/  @!P3 LEA R4, P0, R60, R4, 0x1 ;  /* 0x000000043c04b211 */ /* 0x000fc400078008ff */
[-C--:B------:R-:W-:Y:S02]  /*f0b0*/  @!P5 LEA.HI.X R9, R66, R5.reuse, R67, 0x1, P2 ;  /* 0x000000054209d211 */ /* 0x080fe400010f0c43 */
[-C--:B------:R-:W-:Y:S02]  /*f0c0*/  @!P4 LEA.HI.X R7, R64, R5.reuse, R65, 0x1, P1 ;  /* 0x000000054007c211 */ /* 0x080fe400008f0c41 */
[----:B------:R-:W-:Y:S01]  /*f0d0*/  @!P3 LEA.HI.X R5, R60, R5, R62, 0x1, P0 ;  /* 0x000000053c05b211 */ /* 0x000fe200000f0c3e */
[----:B---3--:R3:W-:Y:S04]  /*f0e0*/  @!P5 ST.E.128 [R8.64], R20 ;  /* 0x000000140800d985 */ /* 0x0087e8000c101d06 */
[----:B----4-:R3:W-:Y:S04]  /*f0f0*/  @!P4 ST.E.128 [R6.64], R16 ;  /* 0x000000100600c985 */ /* 0x0107e8000c101d06 */
[----:B-1----:R3:W-:Y:S02]  /*f100*/  @!P3 ST.E.128 [R4.64], R12 ;  /* 0x0000000c0400b985 */ /* 0x0027e4000c101d06 */
.L_x_457:
[----:B---34-:R-:W-:Y:S05]  /*f110*/  BSYNC B0 ;  /* 0x0000000000007941 */ /* 0x018fea0003800000 */
.L_x_456:
[----:B------:R-:W-:Y:S01]  /*f120*/  IADD3 R6, R0, 0x20, RZ ;  /* 0x0000002000067810 */ /* 0x000fe20007ffe0ff */
[----:B------:R3:W4:Y:S01]  /*f130*/  SHFL.IDX PT, R5, R2, 0x1, 0x181f ;  /* 0x00381f0002057f89 */ /* 0x00072200000e0000 */
[----:B------:R-:W-:Y:S02]  /*f140*/  BSSY B0, `(.L_x_458) ;  /* 0x0000010000007945 */ /* 0x000fe40003800000 */
[----:B------:R-:W-:Y:S01]  /*f150*/  ISETP.GE.AND P0, PT, R6, UR4, PT ;  /* 0x0000000406007c0c */ /* 0x000fe2000bf06270 */
[----:B------:R3:W2:-:S12]  /*f160*/  SHFL.IDX PT, R4, R3, 0x1, 0x181f ;  /* 0x00381f0003047f89 */ /* 0x00069800000e0000 */
[----:B------:R-:W-:Y:S05]  /*f170*/  @P0 BRA `(.L_x_459) ;  /* 0x000000c000000947 */ /* 0x000fea0003800000 */
[----:B-----5:R-:W-:Y:S02]  /*f180*/  ISETP.GE.AND P2, PT, R66, c[0x0][0x3c8], PT ;  /* 0x0000f20042007a0c */ /* 0x020fe40003f46270 */
[----:B------:R-:W-:Y:S02]  /*f190*/  ISETP.GE.AND P1, PT, R64, c[0x0][0x3c8], PT ;  /* 0x0000f20040007a0c */ /* 0x000fe40003f26270 */
[----:B------:R-:W-:-:S09]  /*f1a0*/  ISETP.GE.AND P0, PT, R60, c[0x0][0x3c8], PT ;  /* 0x0000f2003c007a0c */ /* 0x000fd20003f06270 */
[-C--:B-12---:R-:W-:Y:S02]  /*f1b0*/  @!P2 LEA R8, P5, R66, R4.reuse, 0x1 ;  /* 0x000000044208a211 */ /* 0x086fe400078a08ff */
[-C--:B------:R-:W-:Y:S02]  /*f1c0*/  @!P1 LEA R6, P4, R64, R4.reuse, 0x1 ;  /* 0x0000000440069211 */ /* 0x080fe400078808ff */
[----:B------:R-:W-:Y:S02]  /*f1d0*/  @!P0 LEA R4, P3, R60, R4, 0x1 ;  /* 0x000000043c048211 */ /* 0x000fe400078608ff */
[-C--:B----4-:R-:W-:Y:S02]  /*f1e0*/  @!P2 LEA.HI.X R9, R66, R5.reuse, R67, 0x1, P5 ;  /* 0x000000054209a211 */ /* 0x090fe400028f0c43 */
[-C--:B------:R-:W-:Y:S02]  /*f1f0*/  @!P1 LEA.HI.X R7, R64, R5.reuse, R65, 0x1, P4 ;  /* 0x0000000540079211 */ /* 0x080fe400020f0c41 */
[----:B------:R-:W-:Y:S01]  /*f200*/  @!P0 LEA.HI.X R5, R60, R5, R62, 0x1, P3 ;  /* 0x000000053c058211 */ /* 0x000fe200018f0c3e */
[----:B------:R1:W-:Y:S04]  /*f210*/  @!P2 ST.E.128 [R8.64], R32 ;  /* 0x000000200800a985 */ /* 0x0003e8000c101d06 */
[----:B------:R1:W-:Y:S04]  /*f220*/  @!P1 ST.E.128 [R6.64], R28 ;  /* 0x0000001c06009985 */ /* 0x0003e8000c101d06 */
[----:B------:R1:W-:Y:S02]  /*f230*/  @!P0 ST.E.128 [R4.64], R24 ;  /* 0x0000001804008985 */ /* 0x0003e4000c101d06 */
.L_x_459:
[----:B------:R-:W-:Y:S05]  /*f240*/  BSYNC B0 ;  /* 0x0000000000007941 */ /* 0x000fea0003800000 */
.L_x_458:
[----:B-1----:R-:W-:Y:S01]  /*f250*/  IADD3 R6, R0, 0x40, RZ ;  /* 0x0000004000067810 */ /* 0x002fe20007ffe0ff */
[----:B----4-:R1:W4:Y:S01]  /*f260*/  SHFL.IDX PT, R5, R2, 0x2, 0x181f ;  /* 0x00581f0002057f89 */ /* 0x01032200000e0000 */
[----:B------:R-:W-:Y:S02]  /*f270*/  BSSY B0, `(.L_x_460) ;  /* 0x0000010000007945 */ /* 0x000fe40003800000 */
[----:B------:R-:W-:Y:S01]  /*f280*/  ISETP.GE.AND P0, PT, R6, UR4, PT ;  /* 0x0000000406007c0c */ /* 0x000fe2000bf06270 */
[----:B--2---:R1:W2:-:S12]  /*f290*/  SHFL.IDX PT, R4, R3, 0x2, 0x181f ;  /* 0x00581f0003047f89 */ /* 0x00429800000e0000 */
[----:B------:R-:W-:Y:S05]  /*f2a0*/  @P0 BRA `(.L_x_461) ;  /* 0x000000c000000947 */ /* 0x000fea0003800000 */
[----:B-----5:R-:W-:Y:S02]  /*f2b0*/  ISETP.GE.AND P2, PT, R66, c[0x0][0x3c8], PT ;  /* 0x0000f20042007a0c */ /* 0x020fe40003f46270 */
[----:B------:R-:W-:Y:S02]  /*f2c0*/  ISETP.GE.AND P1, PT, R64, c[0x0][0x3c8], PT ;  /* 0x0000f20040007a0c */ /* 0x000fe40003f26270 */
[----:B------:R-:W-:-:S09]  /*f2d0*/  ISETP.GE.AND P0, PT, R60, c[0x0][0x3c8], PT ;  /* 0x0000f2003c007a0c */ /* 0x000fd20003f06270 */
[-C--:B--2---:R-:W-:Y:S02]  /*f2e0*/  @!P2 LEA R8, P5, R66, R4.reuse, 0x1 ;  /* 0x000000044208a211 */ /* 0x084fe400078a08ff */
        /* <DEDUP_REMOVED lines=8> */
.L_x_461:
[----:B------:R-:W-:Y:S05]  /*f370*/  BSYNC B0 ;  /* 0x0000000000007941 */ /* 0x000fea0003800000 */
.L_x_460:
[----:B------:R-:W-:Y:S01]  /*f380*/  IADD3 R0, R0, 0x60, RZ ;  /* 0x0000006000007810 */ /* 0x000fe20007ffe0ff */
[----:B-1-3--:R-:W1:Y:S03]  /*f390*/  SHFL.IDX PT, R2, R2, 0x3, 0x181f ;  /* 0x00781f0002027f89 */ /* 0x00ae6600000e0000 */
[----:B------:R-:W-:Y:S01]  /*f3a0*/  ISETP.GE.AND P0, PT, R0, UR4, PT ;  /* 0x0000000400007c0c */ /* 0x000fe2000bf06270 */
[----:B------:R-:W3:-:S12]  /*f3b0*/  SHFL.IDX PT, R3, R3, 0x3, 0x181f ;  /* 0x00781f0003037f89 */ /* 0x000ed800000e0000 */
[----:B------:R-:W-:Y:S05]  /*f3c0*/  @P0 BRA `(.L_x_462) ;  /* 0x00000bd000000947 */ /* 0x000fea0003800000 */
[----:B-----5:R-:W-:Y:S02]  /*f3d0*/  ISETP.GE.AND P1, PT, R66, c[0x0][0x3c8], PT ;  /* 0x0000f20042007a0c */ /* 0x020fe40003f26270 */
[----:B------:R-:W-:-:S11]  /*f3e0*/  ISETP.GE.AND P0, PT, R64, c[0x0][0x3c8], PT ;  /* 0x0000f20040007a0c */ /* 0x000fd60003f06270 */
[-C--:B--23--:R-:W-:Y:S02]  /*f3f0*/  @!P1 LEA R6, P3, R66, R3.reuse, 0x1 ;  /* 0x0000000342069211 */ /* 0x08cfe400078608ff */
[----:B------:R-:W-:Y:S02]  /*f400*/  @!P0 LEA R4, P2, R64, R3, 0x1 ;  /* 0x0000000340048211 */ /* 0x000fe400078408ff */
[-C--:B-1----:R-:W-:Y:S02]  /*f410*/  @!P1 LEA.HI.X R7, R66, R2.reuse, R67, 0x1, P3 ;  /* 0x0000000242079211 */ /* 0x082fe400018f0c43 */
[----:B----4-:R-:W-:-:S03]  /*f420*/  @!P0 LEA.HI.X R5, R64, R2, R65, 0x1, P2 ;  /* 0x0000000240058211 */ /* 0x010fc600010f0c41 */
[----:B------:R1:W-:Y:S04]  /*f430*/  @!P1 ST.E.128 [R6.64], R52 ;  /* 0x0000003406009985 */ /* 0x0003e8000c101d06 */
[----:B------:R1:W-:Y:S01]  /*f440*/  @!P0 ST.E.128 [R4.64], R48 ;  /* 0x0000003004008985 */ /* 0x0003e2000c101d06 */
[----:B------:R-:W-:-:S13]  /*f450*/  ISETP.GE.AND P0, PT, R60, c[0x0][0x3c8], PT ;  /* 0x0000f2003c007a0c */ /* 0x000fda0003f06270 */
[----:B------:R-:W-:Y:S05]  /*f460*/  @P0 BRA `(.L_x_462) ;  /* 0x00000b3000000947 */ /* 0x000fea0003800000 */
[----:B-1----:R-:W-:-:S04]  /*f470*/  LEA R4, P0, R60, R3, 0x1 ;  /* 0x000000033c047211 */ /* 0x002fc800078008ff */
[----:B------:R-:W-:-:S05]  /*f480*/  LEA.HI.X R5, R60, R2, R62, 0x1, P0 ;  /* 0x000000023c057211 */ /* 0x000fca00000f0c3e */
[----:B------:R1:W-:Y:S01]  /*f490*/  ST.E.128 [R4.64], R56 ;  /* 0x0000003804007985 */ /* 0x0003e2000c101d06 */
[----:B------:R-:W-:Y:S05]  /*f4a0*/  BRA `(.L_x_462) ;  /* 0x00000af000007947 */ /* 0x000fea0003800000 */
.L_x_454:
[----:B------:R-:W2:Y:S04]  /*f4b0*/  LDL R0, [R1+0x54] ;  /* 0x0000540001007983 */ /* 0x000ea80000100800 */
[----:B------:R-:W3:Y:S04]  /*f4c0*/  LDL R14, [R1+0x48] ;  /* 0x00004800010e7983 */ /* 0x000ee80000100800 */
[----:B------:R-:W4:Y:S01]  /*f4d0*/  LDL R13, [R1+0x4c] ;  /* 0x00004c00010d7983 */ /* 0x000f220000100800 */
[----:B------:R-:W-:Y:S03]  /*f4e0*/  BSSY B0, `(.L_x_463) ;  /* 0x0000025000007945 */ /* 0x000fe60003800000 */
[----:B------:R-:W1:Y:S02]  /*f4f0*/  S2R R12, SR_TID.X ;  /* 0x00000000000c7919 */ /* 0x000e640000002100 */
[----:B-1----:R-:W-:Y:S01]  /*f500*/  ISETP.GE.AND P0, PT, R12, 0x80, PT ;  /* 0x000000800c00780c */ /* 0x002fe20003f06270 */
[----:B--2---:R-:W-:Y:S01]  /*f510*/  IMAD.MOV.U32 R11, RZ, RZ, R0 ;  /* 0x000000ffff0b7224 */ /* 0x004fe200078e0000 */
[----:B---3--:R-:W-:-:S02]  /*f520*/  SHF.R.S32.HI R7, RZ, 0x1f, R14 ;  /* 0x0000001fff077819 */ /* 0x008fc4000001140e */
[----:B----4-:R-:W-:-:S09]  /*f530*/  SHF.R.S32.HI R8, RZ, 0x1f, R13 ;  /* 0x0000001fff087819 */ /* 0x010fd2000001140d */
[----:B------:R-:W-:Y:S05]  /*f540*/  @P0 BRA `(.L_x_464) ;  /* 0x000001e000000947 */ /* 0x000fea0003800000 */
[----:B------:R-:W-:Y:S02]  /*f550*/  MOV R2, c[0x0][0x4e8] ;  /* 0x00013a0000027a02 */ /* 0x000fe40000000f00 */
[----:B------:R-:W-:-:S03]  /*f560*/  IADD3 R6, R11, R12, RZ ;  /* 0x0000000c0b067210 */ /* 0x000fc60007ffe0ff */
[----:B------:R-:W-:-:S05]  /*f570*/  IMAD R0, R2, c[0x0][0x388], RZ ;  /* 0x0000e20002007a24 */ /* 0x000fca00078e02ff */
[----:B------:R-:W-:-:S13]  /*f580*/  ISETP.GE.AND P0, PT, R6, R0, PT ;  /* 0x000000000600720c */ /* 0x000fda0003f06270 */
[----:B------:R-:W-:Y:S05]  /*f590*/  @P0 BRA `(.L_x_464) ;  /* 0x0000019000000947 */ /* 0x000fea0003800000 */
[----:B------:R-:W-:Y:S01]  /*f5a0*/  ISETP.NE.AND P0, PT, R2, 0x1, PT ;  /* 0x000000010200780c */ /* 0x000fe20003f05270 */
[----:B------:R-:W-:Y:S01]  /*f5b0*/  IMAD R4, R7, c[0x0][0x490], RZ ;  /* 0x0001240007047a24 */ /* 0x000fe200078e02ff */
[----:B------:R-:W-:Y:S01]  /*f5c0*/  MOV R0, R6 ;  /* 0x0000000600007202 */ /* 0x000fe20000000f00 */
[----:B------:R-:W-:-:S04]  /*f5d0*/  IMAD.WIDE.U32 R2, R14, c[0x0][0x490], RZ ;  /* 0x000124000e027a25 */ /* 0x000fc800078e00ff */
[----:B------:R-:W-:Y:S02]  /*f5e0*/  IMAD R4, R14, c[0x0][0x494], R4 ;  /* 0x000125000e047a24 */ /* 0x000fe400078e0204 */
[----:B------:R-:W-:-:S03]  /*f5f0*/  IMAD R10, R8, c[0x0][0x498], RZ ;  /* 0x00012600080a7a24 */ /* 0x000fc600078e02ff */
[----:B------:R-:W-:Y:S01]  /*f600*/  IADD3 R3, R3, R4, RZ ;  /* 0x0000000403037210 */ /* 0x000fe20007ffe0ff */
[----:B------:R-:W-:-:S05]  /*f610*/  @P0 IMAD.HI.U32 R5, R6, c[0x0][0x4ec], RZ ;  /* 0x00013b0006050a27 */ /* 0x000fca00078e00ff */
[----:B------:R-:W-:Y:S01]  /*f620*/  @P0 SHF.R.U32.HI R0, RZ, c[0x0][0x4f0], R5 ;  /* 0x00013c00ff000a19 */ /* 0x000fe20000011605 */
[----:B------:R-:W-:-:S03]  /*f630*/  IMAD.WIDE.U32 R4, R13, c[0x0][0x498], R2 ;  /* 0x000126000d047a25 */ /* 0x000fc600078e0002 */
[C---:B------:R-:W-:Y:S01]  /*f640*/  IADD3 R9, -R0.reuse, RZ, RZ ;  /* 0x000000ff00097210 */ /* 0x040fe20007ffe1ff */
[----:B------:R-:W-:Y:S01]  /*f650*/  IMAD R3, R13, c[0x0][0x49c], R10 ;  /* 0x000127000d037a24 */ /* 0x000fe200078e020a */
[----:B------:R-:W-:-:S03]  /*f660*/  IADD3 R4, P0, R0, R4, RZ ;  /* 0x0000000400047210 */ /* 0x000fc60007f1e0ff */
[----:B------:R-:W-:Y:S01]  /*f670*/  IMAD R2, R9, c[0x0][0x4e8], R6 ;  /* 0x00013a0009027a24 */ /* 0x000fe200078e0206 */
[----:B------:R-:W-:-:S04]  /*f680*/  SHF.R.S32.HI R6, RZ, 0x1f, R0 ;  /* 0x0000001fff067819 */ /* 0x000fc80000011400 */
[----:B------:R-:W-:Y:S02]  /*f690*/  SHF.R.S32.HI R0, RZ, 0x1f, R2 ;  /* 0x0000001fff007819 */ /* 0x000fe40000011402 */
[----:B------:R-:W-:-:S03]  /*f6a0*/  IADD3.X R5, R6, R5, R3, P0, !PT ;  /* 0x0000000506057210 */ /* 0x000fc600007fe403 */
[----:B------:R-:W-:-:S04]  /*f6b0*/  IMAD R0, R0, c[0x0][0x488], RZ ;  /* 0x0001220000007a24 */ /* 0x000fc800078e02ff */
[C---:B------:R-:W-:Y:S02]  /*f6c0*/  IMAD R0, R2.reuse, c[0x0][0x48c], R0 ;  /* 0x0001230002007a24 */ /* 0x040fe400078e0200 */
[----:B------:R-:W-:-:S05]  /*f6d0*/  IMAD.WIDE.U32 R2, R2, c[0x0][0x488], R4 ;  /* 0x0001220002027a25 */ /* 0x000fca00078e0004 */
[----:B------:R-:W-:Y:S02]  /*f6e0*/  IADD3 R0, R3, R0, RZ ;  /* 0x0000000003007210 */ /* 0x000fe40007ffe0ff */
[----:B------:R-:W-:-:S04]  /*f6f0*/  LEA R4, P0, R2, c[0x0][0x450], 0x2 ;  /* 0x0001140002047a11 */ /* 0x000fc800078010ff */
[----:B------:R-:W-:Y:S02]  /*f700*/  LEA.HI.X R5, R2, c[0x0][0x454], R0, 0x2, P0 ;  /* 0x0001150002057a11 */ /* 0x000fe400000f1400 */
[----:B------:R-:W-:-:S05]  /*f710*/  MOV R0, 0xff800000 ;  /* 0xff80000000007802 */ /* 0x000fca0000000f00 */
[----:B------:R1:W-:Y:S02]  /*f720*/  STG.E [R4.64], R0 ;  /* 0x0000000004007986 */ /* 0x0003e4000c101906 */
.L_x_464:
[----:B------:R-:W-:Y:S05]  /*f730*/  BSYNC B0 ;  /* 0x0000000000007941 */ /* 0x000fea0003800000 */
.L_x_463:
[----:B------:R-:W2:Y:S01]  /*f740*/  LDL R2, [R1+0x88] ;  /* 0x0000880001027983 */ /* 0x000ea20000100800 */
[----:B-1----:R-:W-:Y:S01]  /*f750*/  MOV R0, c[0x0][0x4e8] ;  /* 0x00013a0000007a02 */ /* 0x002fe20000000f00 */
[----:B------:R-:W-:Y:S01]  /*f760*/  IMAD R7, R7, c[0x0][0x3e8], RZ ;  /* 0x0000fa0007077a24 */ /* 0x000fe200078e02ff */
[----:B------:R-:W-:Y:S01]  /*f770*/  SHF.R.S32.HI R9, RZ, 0x1f, R12 ;  /* 0x0000001fff097819 */ /* 0x000fe2000001140c */
[----:B------:R-:W-:Y:S01]  /*f780*/  IMAD R8, R8, c[0x0][0x3f0], RZ ;  /* 0x0000fc0008087a24 */ /* 0x000fe200078e02ff */
[----:B------:R-:W-:Y:S01]  /*f790*/  ISETP.NE.AND P0, PT, R0, 0x1, PT ;  /* 0x000000010000780c */ /* 0x000fe20003f05270 */
[----:B------:R-:W-:Y:S01]  /*f7a0*/  IMAD R7, R14, c[0x0][0x3ec], R7 ;  /* 0x0000fb000e077a24 */ /* 0x000fe200078e0207 */
[----:B------:R-:W-:Y:S01]  /*f7b0*/  LEA.HI R9, R9, R12, RZ, 0x3 ;  /* 0x0000000c09097211 */ /* 0x000fe200078f18ff */
[----:B------:R-:W-:-:S03]  /*f7c0*/  IMAD R8, R13, c[0x0][0x3f4], R8 ;  /* 0x0000fd000d087a24 */ /* 0x000fc600078e0208 */
[----:B------:R-:W-:Y:S02]  /*f7d0*/  SHF.R.S32.HI R9, RZ, 0x3, R9 ;  /* 0x00000003ff097819 */ /* 0x000fe40000011409 */
[----:B--2---:R-:W-:Y:S01]  /*f7e0*/  IADD3 R4, R2, R11, RZ ;  /* 0x0000000b02047210 */ /* 0x004fe20007ffe0ff */
[----:B------:R-:W-:-:S03]  /*f7f0*/  IMAD.WIDE.U32 R2, R14, c[0x0][0x3e8], RZ ;  /* 0x0000fa000e027a25 */ /* 0x000fc600078e00ff */
[----:B------:R-:W-:Y:S01]  /*f800*/  MOV R0, R4 ;  /* 0x0000000400007202 */ /* 0x000fe20000000f00 */
[----:B------:R-:W-:-:S04]  /*f810*/  @P0 IMAD.HI.U32 R5, R4, c[0x0][0x4ec], RZ ;  /* 0x00013b0004050a27 */ /* 0x000fc800078e00ff */
[----:B------:R-:W-:Y:S01]  /*f820*/  IMAD.IADD R3, R3, 0x1, R7 ;  /* 0x0000000103037824 */ /* 0x000fe200078e0207 */
[----:B------:R-:W-:-:S03]  /*f830*/  @P0 SHF.R.U32.HI R0, RZ, c[0x0][0x4f0], R5 ;  /* 0x00013c00ff000a19 */ /* 0x000fc60000011605 */
[----:B------:R-:W-:Y:S01]  /*f840*/  IMAD.WIDE.U32 R2, R13, c[0x0][0x3f0], R2 ;  /* 0x0000fc000d027a25 */ /* 0x000fe200078e0002 */
[----:B------:R-:W-:Y:S02]  /*f850*/  SHF.R.S32.HI R5, RZ, 0x1f, R0 ;  /* 0x0000001fff057819 */ /* 0x000fe40000011400 */
[----:B------:R-:W-:Y:S02]  /*f860*/  IADD3 R6, -R0, RZ, RZ ;  /* 0x000000ff00067210 */ /* 0x000fe40007ffe1ff */
[----:B------:R-:W-:Y:S01]  /*f870*/  IADD3 R3, R3, R8, RZ ;  /* 0x0000000803037210 */ /* 0x000fe20007ffe0ff */
[----:B------:R-:W-:Y:S02]  /*f880*/  IMAD R5, R5, c[0x0][0x3e0], RZ ;  /* 0x0000f80005057a24 */ /* 0x000fe400078e02ff */
[----:B------:R-:W-:Y:S02]  /*f890*/  IMAD R6, R6, c[0x0][0x4e8], R4 ;  /* 0x00013a0006067a24 */ /* 0x000fe400078e0204 */
[----:B------:R-:W-:-:S02]  /*f8a0*/  IMAD R4, R0, c[0x0][0x3e4], R5 ;  /* 0x0000f90000047a24 */ /* 0x000fc400078e0205 */
[----:B------:R-:W-:Y:S01]  /*f8b0*/  IMAD.WIDE.U32 R2, R0, c[0x0][0x3e0], R2 ;  /* 0x0000f80000027a25 */ /* 0x000fe200078e0002 */
[----:B------:R-:W-:-:S03]  /*f8c0*/  SHF.R.S32.HI R0, RZ, 0x1f, R6 ;  /* 0x0000001fff007819 */ /* 0x000fc60000011406 */
[----:B------:R-:W-:Y:S02]  /*f8d0*/  IMAD.IADD R3, R3, 0x1, R4 ;  /* 0x0000000103037824 */ /* 0x000fe400078e0204 */
[----:B------:R-:W-:Y:S02]  /*f8e0*/  IMAD R0, R0, c[0x0][0x3d8], RZ ;  /* 0x0000f60000007a24 */ /* 0x000fe400078e02ff */
[----:B------:R-:W-:-:S04]  /*f8f0*/  IMAD.WIDE.U32 R4, R6, c[0x0][0x3d8], R2 ;  /* 0x0000f60006047a25 */ /* 0x000fc800078e0002 */
[----:B------:R-:W-:Y:S01]  /*f900*/  IMAD R6, R6, c[0x0][0x3dc], R0 ;  /* 0x0000f70006067a24 */ /* 0x000fe200078e0200 */
[----:B------:R-:W-:Y:S02]  /*f910*/  LEA R3, P0, R4, c[0x0][0x380], 0x1 ;  /* 0x0000e00004037a11 */ /* 0x000fe400078008ff */
[----:B------:R-:W-:Y:S02]  /*f920*/  IADD3 R0, R9, R11, RZ ;  /* 0x0000000b09007210 */ /* 0x000fe40007ffe0ff */
[----:B------:R-:W-:-:S04]  /*f930*/  IADD3 R2, R5, R6, RZ ;  /* 0x0000000605027210 */ /* 0x000fc80007ffe0ff */
[----:B------:R-:W-:Y:S01]  /*f940*/  LEA.HI.X R2, R4, c[0x0][0x384], R2, 0x1, P0 ;  /* 0x0000e10004027a11 */ /* 0x000fe200000f0c02 */
[----:B------:R-:W-:Y:S05]  /*f950*/  BRA.DIV ~URZ, `(.L_x_465) ;  /* 0x000008f27f007947 */ /* 0x000fea000b800000 */
[----:B------:R1:W2:Y:S02]  /*f960*/  SHFL.IDX PT, R5, R2, RZ, 0x181f ;  /* 0x00181fff02057589 */ /* 0x0002a400000e0000 */
.L_x_483:
[----:B------:R-:W-:Y:S05]  /*f970*/  BRA.DIV ~URZ, `(.L_x_466) ;  /* 0x000009427f007947 */ /* 0x000fea000b800000 */
[----:B------:R3:W4:Y:S02]  /*f980*/  SHFL.IDX PT, R4, R3, RZ, 0x181f ;  /* 0x00181fff03047589 */ /* 0x00072400000e0000 */
.L_x_484:
[----:B------:R-:W-:Y:S01]  /*f990*/  MOV R10, c[0x0][0x4e8] ;  /* 0x00013a00000a7a02 */ /* 0x000fe20000000f00 */
[----:B------:R-:W-:Y:S04]  /*f9a0*/  BSSY B0, `(.L_x_467) ;  /* 0x0000015000007945 */ /* 0x000fe80003800000 */
[----:B------:R-:W-:-:S05]  /*f9b0*/  IMAD R10, R10, c[0x0][0x388], RZ ;  /* 0x0000e2000a0a7a24 */ /* 0x000fca00078e02ff */
[----:B------:R-:W-:-:S13]  /*f9c0*/  ISETP.GE.AND P0, PT, R0, R10, PT ;  /* 0x0000000a0000720c */ /* 0x000fda0003f06270 */
[----:B------:R-:W-:Y:S05]  /*f9d0*/  @P0 BRA `(.L_x_468) ;  /* 0x0000011000000947 */ /* 0x000fea0003800000 */
[----:B------:R-:W5:Y:S04]  /*f9e0*/  LDL.64 R16, [R1+0x30] ;  /* 0x0000300001107983 */ /* 0x000f680000100a00 */
[----:B---3--:R-:W3:Y:S04]  /*f9f0*/  LDL R13, [R1+0x40] ;  /* 0x00004000010d7983 */ /* 0x008ee80000100800 */
[----:B----4-:R-:W4:Y:S04]  /*fa00*/  LDL R11, [R1+0x44] ;  /* 0x00004400010b7983 */ /* 0x010f280000100800 */
[----:B--2---:R-:W2:Y:S04]  /*fa10*/  LDL R14, [R1+0x5c] ;  /* 0x00005c00010e7983 */ /* 0x004ea80000100800 */
[----:B------:R-:W2:Y:S01]  /*fa20*/  LDL R12, [R1+0x58] ;  /* 0x00005800010c7983 */ /* 0x000ea20000100800 */
[----:B-----5:R-:W-:-:S02]  /*fa30*/  ISETP.GE.AND P2, PT, R16, c[0x0][0x3c8], PT ;  /* 0x0000f20010007a0c */ /* 0x020fc40003f46270 */
[----:B---3--:R-:W-:Y:S02]  /*fa40*/  ISETP.GE.AND P1, PT, R13, c[0x0][0x3c8], PT ;  /* 0x0000f2000d007a0c */ /* 0x008fe40003f26270 */
[----:B----4-:R-:W-:-:S09]  /*fa50*/  ISETP.GE.AND P0, PT, R11, c[0x0][0x3c8], PT ;  /* 0x0000f2000b007a0c */ /* 0x010fd20003f06270 */
[CC--:B------:R-:W-:Y:S02]  /*fa60*/  @!P2 LEA R8, P5, R16.reuse, R4.reuse, 0x1 ;  /* 0x000000041008a211 */ /* 0x0c0fe400078a08ff */
[-C--:B------:R-:W-:Y:S02]  /*fa70*/  @!P1 LEA R6, P4, R13, R4.reuse, 0x1 ;  /* 0x000000040d069211 */ /* 0x080fe400078808ff */
[-C--:B------:R-:W-:Y:S02]  /*fa80*/  @!P2 LEA.HI.X R9, R16, R5.reuse, R17, 0x1, P5 ;  /* 0x000000051009a211 */ /* 0x080fe400028f0c11 */
[----:B------:R-:W-:Y:S02]  /*fa90*/  @!P0 LEA R4, P3, R11, R4, 0x1 ;  /* 0x000000040b048211 */ /* 0x000fe400078608ff */
[-C--:B--2---:R-:W-:Y:S02]  /*faa0*/  @!P1 LEA.HI.X R7, R13, R5.reuse, R14, 0x1, P4 ;  /* 0x000000050d079211 */ /* 0x084fe400020f0c0e */
[----:B------:R-:W-:Y:S01]  /*fab0*/  @!P0 LEA.HI.X R5, R11, R5, R12, 0x1, P3 ;  /* 0x000000050b058211 */ /* 0x000fe200018f0c0c */
[----:B------:R2:W-:Y:S04]  /*fac0*/  @!P2 ST.E.128 [R8.64], RZ ;  /* 0x000000ff0800a985 */ /* 0x0005e8000c101d06 */
[----:B------:R2:W-:Y:S04]  /*fad0*/  @!P1 ST.E.128 [R6.64], RZ ;  /* 0x000000ff06009985 */ /* 0x0005e8000c101d06 */
[----:B------:R2:W-:Y:S02]  /*fae0*/  @!P0 ST.E.128 [R4.64], RZ ;  /* 0x000000ff04008985 */ /* 0x0005e4000c101d06 */
.L_x_468:
[----:B------:R-:W-:Y:S05]  /*faf0*/  BSYNC B0 ;  /* 0x0000000000007941 */ /* 0x000fea0003800000 */
.L_x_467:
[----:B------:R-:W-:Y:S05]  /*fb00*/  BRA.DIV ~URZ, `(.L_x_469) ;  /* 0x000008127f007947 */ /* 0x000fea000b800000 */
[----:B--2---:R2:W1:Y:S04]  /*fb10*/  SHFL.IDX PT, R5, R2, 0x1, 0x181f ;  /* 0x00381f0002057f89 */ /* 0x00446800000e0000 */
[----:B----4-:R2:W4:Y:S02]  /*fb20*/  SHFL.IDX PT, R4, R3, 0x1, 0x181f ;  /* 0x00381f0003047f89 */ /* 0x01052400000e0000 */
.L_x_485:
[----:B------:R-:W-:Y:S01]  /*fb30*/  IADD3 R6, R0, 0x20, RZ ;  /* 0x0000002000067810 */ /* 0x000fe20007ffe0ff */
[----:B------:R-:W-:Y:S03]  /*fb40*/  BSSY B0, `(.L_x_470) ;  /* 0x0000014000007945 */ /* 0x000fe60003800000 */
[----:B------:R-:W-:-:S13]  /*fb50*/  ISETP.GE.AND P0, PT, R6, R10, PT ;  /* 0x0000000a0600720c */ /* 0x000fda0003f06270 */
[----:B------:R-:W-:Y:S05]  /*fb60*/  @P0 BRA `(.L_x_471) ;  /* 0x0000011000000947 */ /* 0x000fea0003800000 */
[----:B------:R-:W5:Y:S04]  /*fb70*/  LDL.64 R16, [R1+0x30] ;  /* 0x0000300001107983 */ /* 0x000f680000100a00 */
[----:B--2---:R-:W2:Y:S04]  /*fb80*/  LDL R13, [R1+0x40] ;  /* 0x00004000010d7983 */ /* 0x004ea80000100800 */
[----:B---3--:R-:W3:Y:S04]  /*fb90*/  LDL R11, [R1+0x44] ;  /* 0x00004400010b7983 */ /* 0x008ee80000100800 */
[----:B----4-:R-:W4:Y:S04]  /*fba0*/  LDL R14, [R1+0x5c] ;  /* 0x00005c00010e7983 */ /* 0x010f280000100800 */
[----:B------:R-:W4:Y:S01]  /*fbb0*/  LDL R12, [R1+0x58] ;  /* 0x00005800010c7983 */ /* 0x000f220000100800 */
[----:B-----5:R-:W-:-:S02]  /*fbc0*/  ISETP.GE.AND P2, PT, R16, c[0x0][0x3c8], PT ;  /* 0x0000f20010007a0c */ /* 0x020fc40003f46270 */
[----:B--2---:R-:W-:Y:S02]  /*fbd0*/  ISETP.GE.AND P1, PT, R13, c[0x0][0x3c8], PT ;  /* 0x0000f2000d007a0c */ /* 0x004fe40003f26270 */
[----:B---3--:R-:W-:-:S09]  /*fbe0*/  ISETP.GE.AND P0, PT, R11, c[0x0][0x3c8], PT ;  /* 0x0000f2000b007a0c */ /* 0x008fd20003f06270 */
[CC--:B------:R-:W-:Y:S02]  /*fbf0*/  @!P2 LEA R8, P5, R16.reuse, R4.reuse, 0x1 ;  /* 0x000000041008a211 */ /* 0x0c0fe400078a08ff */
[-C--:B------:R-:W-:Y:S02]  /*fc00*/  @!P1 LEA R6, P4, R13, R4.reuse, 0x1 ;  /* 0x000000040d069211 */ /* 0x080fe400078808ff */
[-C--:B-1----:R-:W-:Y:S02]  /*fc10*/  @!P2 LEA.HI.X R9, R16, R5.reuse, R17, 0x1, P5 ;  /* 0x000000051009a211 */ /* 0x082fe400028f0c11 */
[----:B------:R-:W-:Y:S02]  /*fc20*/  @!P0 LEA R4, P3, R11, R4, 0x1 ;  /* 0x000000040b048211 */ /* 0x000fe400078608ff */
[-C--:B----4-:R-:W-:Y:S02]  /*fc30*/  @!P1 LEA.HI.X R7, R13, R5.reuse, R14, 0x1, P4 ;  /* 0x000000050d079211 */ /* 0x090fe400020f0c0e */
[----:B------:R-:W-:Y:S01]  /*fc40*/  @!P0 LEA.HI.X R5, R11, R5, R12, 0x1, P3 ;  /* 0x000000050b058211 */ /* 0x000fe200018f0c0c */
[----:B------:R1:W-:Y:S04]  /*fc50*/  @!P2 ST.E.128 [R8.64], RZ ;  /* 0x000000ff0800a985 */ /* 0x0003e8000c101d06 */
[----:B------:R1:W-:Y:S04]  /*fc60*/  @!P1 ST.E.128 [R6.64], RZ ;  /* 0x000000ff06009985 */ /* 0x0003e8000c101d06 */
[----:B------:R1:W-:Y:S02]  /*fc70*/  @!P0 ST.E.128 [R4.64], RZ ;  /* 0x000000ff04008985 */ /* 0x0003e4000c101d06 */
.L_x_471:
[----:B------:R-:W-:Y:S05]  /*fc80*/  BSYNC B0 ;  /* 0x0000000000007941 */ /* 0x000fea0003800000 */
.L_x_470:
[----:B------:R-:W-:Y:S05]  /*fc90*/  BRA.DIV ~URZ, `(.L_x_472) ;  /* 0x000007427f007947 */ /* 0x000fea000b800000 */
[----:B-1----:R1:W2:Y:S02]  /*fca0*/  SHFL.IDX PT, R5, R2, 0x2, 0x181f ;  /* 0x00581f0002057f89 */ /* 0x0022a400000e0000 */
.L_x_486:
[----:B------:R-:W-:Y:S05]  /*fcb0*/  BRA.DIV ~URZ, `(.L_x_473) ;  /* 0x000007927f007947 */ /* 0x000fea000b800000 */
[----:B----4-:R4:W1:Y:S02]  /*fcc0*/  SHFL.IDX PT, R4, R3, 0x2, 0x181f ;  /* 0x00581f0003047f89 */ /* 0x01086400000e0000 */
.L_x_487:
[----:B------:R-:W-:Y:S01]  /*fcd0*/  IADD3 R6, R0, 0x40, RZ ;  /* 0x0000004000067810 */ /* 0x000fe20007ffe0ff */
[----:B------:R-:W-:Y:S03]  /*fce0*/  BSSY B0, `(.L_x_474) ;  /* 0x0000014000007945 */ /* 0x000fe60003800000 */
        /* <DEDUP_REMOVED lines=10> */
[CC--:B-1----:R-:W-:Y:S02]  /*fd90*/  @!P2 LEA R8, P5, R16.reuse, R4.reuse, 0x1 ;  /* 0x000000041008a211 */ /* 0x0c2fe400078a08ff */
        /* <DEDUP_REMOVED lines=8> */
.L_x_475:
[----:B------:R-:W-:Y:S05]  /*fe20*/  BSYNC B0 ;  /* 0x0000000000007941 */ /* 0x000fea0003800000 */
.L_x_474:
[----:B------:R-:W-:Y:S05]  /*fe30*/  BRA.DIV ~URZ, `(.L_x_476) ;  /* 0x000006727f007947 */ /* 0x000fea000b800000 */
[----:B-12---:R-:W1:Y:S04]  /*fe40*/  SHFL.IDX PT, R2, R2, 0x3, 0x181f ;  /* 0x00781f0002027f89 */ /* 0x006e6800000e0000 */
[----:B---34-:R-:W2:Y:S02]  /*fe50*/  SHFL.IDX PT, R3, R3, 0x3, 0x181f ;  /* 0x00781f0003037f89 */ /* 0x018ea400000e0000 */
.L_x_488:
[----:B------:R-:W-:-:S04]  /*fe60*/  IADD3 R0, R0, 0x60, RZ ;  /* 0x0000006000007810 */ /* 0x000fc80007ffe0ff */
[----:B------:R-:W-:-:S13]  /*fe70*/  ISETP.GE.AND P0, PT, R0, R10, PT ;  /* 0x0000000a0000720c */ /* 0x000fda0003f06270 */
[----:B------:R-:W-:Y:S05]  /*fe80*/  @P0 BRA `(.L_x_462) ;  /* 0x0000011000000947 */ /* 0x000fea0003800000 */
[----:B------:R-:W3:Y:S04]  /*fe90*/  LDL.64 R16, [R1+0x30] ;  /* 0x0000300001107983 */ /* 0x000ee80000100a00 */
[----:B------:R-:W4:Y:S04]  /*fea0*/  LDL R13, [R1+0x40] ;  /* 0x00004000010d7983 */ /* 0x000f280000100800 */
[----:B------:R-:W5:Y:S04]  /*feb0*/  LDL R11, [R1+0x44] ;  /* 0x00004400010b7983 */ /* 0x000f680000100800 */
[----:B--2---:R-:W2:Y:S04]  /*fec0*/  LDL R14, [R1+0x5c] ;  /* 0x00005c00010e7983 */ /* 0x004ea80000100800 */
[----:B------:R-:W2:Y:S01]  /*fed0*/  LDL R12, [R1+0x58] ;  /* 0x00005800010c7983 */ /* 0x000ea20000100800 */
[----:B---3--:R-:W-:-:S02]  /*fee0*/  ISETP.GE.AND P2, PT, R16, c[0x0][0x3c8], PT ;  /* 0x0000f20010007a0c */ /* 0x008fc40003f46270 */
[----:B----4-:R-:W-:Y:S02]  /*fef0*/  ISETP.GE.AND P1, PT, R13, c[0x0][0x3c8], PT ;  /* 0x0000f2000d007a0c */ /* 0x010fe40003f26270 */
[----:B-----5:R-:W-:-:S09]  /*ff00*/  ISETP.GE.AND P0, PT, R11, c[0x0][0x3c8], PT ;  /* 0x0000f2000b007a0c */ /* 0x020fd20003f06270 */
[CC--:B------:R-:W-:Y:S02]  /*ff10*/  @!P2 LEA R8, P5, R16.reuse, R3.reuse, 0x1 ;  /* 0x000000031008a211 */ /* 0x0c0fe400078a08ff */
[-C--:B------:R-:W-:Y:S02]  /*ff20*/  @!P1 LEA R6, P4, R13, R3.reuse, 0x1 ;  /* 0x000000030d069211 */ /* 0x080fe400078808ff */
[-C--:B-1----:R-:W-:Y:S02]  /*ff30*/  @!P2 LEA.HI.X R9, R16, R2.reuse, R17, 0x1, P5 ;  /* 0x000000021009a211 */ /* 0x082fe400028f0c11 */
[----:B------:R-:W-:Y:S02]  /*ff40*/  @!P0 LEA R4, P3, R11, R3, 0x1 ;  /* 0x000000030b048211 */ /* 0x000fe400078608ff */
[-C--:B--2---:R-:W-:Y:S02]  /*ff50*/  @!P1 LEA.HI.X R7, R13, R2.reuse, R14, 0x1, P4 ;  /* 0x000000020d079211 */ /* 0x084fe400020f0c0e */
[----:B------:R-:W-:Y:S01]  /*ff60*/  @!P0 LEA.HI.X R5, R11, R2, R12, 0x1, P3 ;  /* 0x000000020b058211 */ /* 0x000fe200018f0c0c */
[----:B------:R1:W-:Y:S04]  /*ff70*/  @!P2 ST.E.128 [R8.64], RZ ;  /* 0x000000ff0800a985 */ /* 0x0003e8000c101d06 */
[----:B------:R1:W-:Y:S04]  /*ff80*/  @!P1 ST.E.128 [R6.64], RZ ;  /* 0x000000ff06009985 */ /* 0x0003e8000c101d06 */
[----:B------:R1:W-:Y:S02]  /*ff90*/  @!P0 ST.E.128 [R4.64], RZ ;  /* 0x000000ff04008985 */ /* 0x0003e4000c101d06 */
.L_x_462:
[----:B------:R-:W-:Y:S05]  /*ffa0*/  BSYNC B1 ;  /* 0x0000000000017941 */ /* 0x000fea0003800000 */
.L_x_453:
[----:B----4-:R-:W4:Y:S02]  /*ffb0*/  LDL R0, [R1+0x8c] ;  /* 0x00008c0001007983 */ /* 0x010f240000100800 */
[----:B----4-:R-:W-:-:S13]  /*ffc0*/  ISETP.NE.AND P0, PT, R0, RZ, PT ;  /* 0x000000ff0000720c */ /* 0x010fda0003f05270 */
[----:B------:R-:W-:Y:S01]  /*ffd0*/  @P0 WARPSYNC 0xffffffff ;  /* 0xffffffff00000948 */ /* 0x000fe20003800000 */
[----:B------:R-:W-:Y:S06]  /*ffe0*/  @P0 BAR.SYNC.DEFER_BLOCKING 0x5, 0x100 ;  /* 0x0144000000000b1d */ /* 0x000fec0000010000 */
[----:B------:R-:W4:Y:S04]  /*fff0*/  @P0 LDS R0, [0x15100] ;  /* 0x01510000ff000984 */ /* 0x000f280000000800 */
[----:B----4-:R4:W-:Y:S04]  /*10000*/  @P0 STL [R1+0x60], R0 ;  /* 0x0000600001000387 */ /* 0x0109e80000100800 */
[----:B------:R-:W-:Y:S06]  /*10010*/  @P0 BAR.ARV 0x4, 0x100 ;  /* 0x0104000000000b1d */ /* 0x000fec0000002000 */
[----:B------:R-:W-:Y:S05]  /*10020*/  @P0 BRA `(.L_x_477) ;  /* 0x0000007000000947 */ /* 0x000fea0003800000 */
[----:B------:R-:W-:Y:S05]  /*10030*/  BRA.DIV ~URZ, `(.L_x_478) ;  /* 0x000005427f007947 */ /* 0x000fea000b800000 */
[----:B----4-:R4:W3:Y:S02]  /*10040*/  SHFL.IDX PT, R0, R61, RZ, 0x1f ;  /* 0x00001fff3d007589 */ /* 0x0108e400000e0000 */
.L_x_489:
[----:B------:R-:W-:Y:S01]  /*10050*/  WARPSYNC 0xffffffff ;  /* 0xffffffff00007948 */ /* 0x000fe20003800000 */
[----:B------:R-:W-:Y:S06]  /*10060*/  BAR.SYNC.DEFER_BLOCKING 0x4, 0x100 ;  /* 0x0104000000007b1d */ /* 0x000fec0000010000 */
[----:B---3--:R3:W-:Y:S04]  /*10070*/  STL [R1+0x60], R0 ;  /* 0x0000600001007387 */ /* 0x0087e80000100800 */
[----:B------:R3:W-:Y:S04]  /*10080*/  @!P6 STS [0x15100], R61 ;  /* 0x0151003dff00e388 */ /* 0x0007e80000000800 */
[----:B------:R-:W-:Y:S06]  /*10090*/  BAR.ARV 0x5, 0x100 ;  /* 0x0144000000007b1d */ /* 0x000fec0000002000 */
.L_x_477:
[----:B---34-:R-:W3:Y:S02]  /*100a0*/  LDL R0, [R1+0x60] ;  /* 0x0000600001007983 */ /* 0x018ee40000100800 */
[----:B---3--:R-:W-:-:S13]  /*100b0*/  ISETP.GE.AND P0, PT, R0, c[0x0][0x538], PT ;  /* 0x00014e0000007a0c */ /* 0x008fda0003f06270 */
[----:B-12--5:R-:W-:Y:S01]  /*100c0*/  @P0 CALL.REL.NOINC `(.L_x_479) ;  /* 0x0000001000000944 */ /* 0x026fe20003c00000 */
[----:B------:R-:W-:Y:S05]  /*100d0*/  BRA `(.L_x_480) ;  /* 0xffff09a000007947 */ /* 0x000fea000383ffff */
.L_x_479:
[----:B------:R-:W-:Y:S05]  /*100e0*/  EXIT ;  /* 0x000000000000794d */ /* 0x000fea0003800000 */
.L_x_449:
[----:B-1----:R1:W5:Y:S01]  /*100f0*/  LDL R0, [R1+0xc] ;  /* 0x00000c0001007983 */ /* 0x0023620000100800 */
[----:B------:R-:W-:Y:S02]  /*10100*/  MOV R3, 0x2 ;  /* 0x0000000200037802 */ /* 0x000fe40000000f00 */
[----:B------:R-:W-:Y:S02]  /*10110*/  MOV R2, 0x10130 ;  /* 0x0001013000027802 */ /* 0x000fe40000000f00 */
[----:B-1---5:R-:W-:Y:S05]  /*10120*/  CALL.REL.NOINC `($__internal_0_$__cuda_sm70_shflsync_bfly_p) ;  /* 0x000004c000007944 */ /* 0x022fea0003c00000 */
[----:B------:R-:W-:Y:S01]  /*10130*/  MOV R4, R5 ;  /* 0x0000000500047202 */ /* 0x000fe20000000f00 */
[----:B------:R-:W-:Y:S05]  /*10140*/  BRA `(.L_x_481) ;  /* 0xffffd7a000007947 */ /* 0x000fea000383ffff */
.L_x_450:
[----:B------:R-:W-:Y:S01]  /*10150*/  IMAD.MOV.U32 R0, RZ, RZ, R4 ;  /* 0x000000ffff007224 */ /* 0x000fe200078e0004 */
[----:B------:R-:W-:Y:S02]  /*10160*/  MOV R3, 0x1 ;  /* 0x0000000100037802 */ /* 0x000fe40000000f00 */
[----:B------:R-:W-:Y:S02]  /*10170*/  MOV R2, 0x10190 ;  /* 0x0001019000027802 */ /* 0x000fe40000000f00 */
[----:B-----5:R-:W-:Y:S05]  /*10180*/  CALL.REL.NOINC `($__internal_0_$__cuda_sm70_shflsync_bfly_p) ;  /* 0x0000046000007944 */ /* 0x020fea0003c00000 */
[----:B------:R1:W5:Y:S01]  /*10190*/  LDL R0, [R1+0x10] ;  /* 0x0000100001007983 */ /* 0x0003620000100800 */
[----:B------:R-:W-:Y:S01]  /*101a0*/  FADD.FTZ R4, R4, R5 ;  /* 0x0000000504047221 */ /* 0x000fe20000010000 */
[----:B------:R-:W-:Y:S02]  /*101b0*/  MOV R3, 0x2 ;  /* 0x0000000200037802 */ /* 0x000fe40000000f00 */
[----:B------:R-:W-:-:S02]  /*101c0*/  MOV R2, 0x101e0 ;  /* 0x000101e000027802 */ /* 0x000fc40000000f00 */
[----:B-1---5:R-:W-:Y:S05]  /*101d0*/  CALL.REL.NOINC `($__internal_0_$__cuda_sm70_shflsync_bfly_p) ;  /* 0x0000041000007944 */ /* 0x022fea0003c00000 */
[----:B------:R-:W2:Y:S01]  /*101e0*/  LDL.LU R0, [R1+0x10] ;  /* 0x0000100001007983 */ /* 0x000ea20000300800 */
[----:B------:R-:W-:-:S02]  /*101f0*/  MOV R3, 0x1 ;  /* 0x0000000100037802 */ /* 0x000fc40000000f00 */
[----:B------:R-:W-:Y:S01]  /*10200*/  MOV R2, 0x10230 ;  /* 0x0001023000027802 */ /* 0x000fe20000000f00 */
[----:B--2---:R-:W-:Y:S02]  /*10210*/  FADD.FTZ R0, R0, R5 ;  /* 0x0000000500007221 */ /* 0x004fe40000010000 */
[----:B------:R-:W-:Y:S05]  /*10220*/  CALL.REL.NOINC `($__internal_0_$__cuda_sm70_shflsync_bfly_p) ;  /* 0x000003c000007944 */ /* 0x000fea0003c00000 */
[----:B------:R-:W-:Y:S01]  /*10230*/  MOV R3, R5 ;  /* 0x0000000500037202 */ /* 0x000fe20000000f00 */
[----:B------:R-:W-:Y:S05]  /*10240*/  BRA `(.L_x_482) ;  /* 0xffffd73000007947 */ /* 0x000fea000383ffff */
.L_x_465:
[----:B------:R-:W-:Y:S01]  /*10250*/  IMAD.MOV.U32 R7, RZ, RZ, R2 ;  /* 0x000000ffff077224 */ /* 0x000fe200078e0002 */
[----:B------:R-:W-:Y:S01]  /*10260*/  MOV R6, RZ ;  /* 0x000000ff00067202 */ /* 0x000fe20000000f00 */
[----:B------:R-:W-:Y:S01]  /*10270*/  IMAD.MOV.U32 R4, RZ, RZ, 0x181f ;  /* 0x0000181fff047424 */ /* 0x000fe200078e00ff */
[----:B------:R-:W-:Y:S02]  /*10280*/  MOV R8, 0x102a0 ;  /* 0x000102a000087802 */ /* 0x000fe40000000f00 */
[----:B------:R-:W-:Y:S05]  /*10290*/  CALL.REL.NOINC `($__internal_1_$__cuda_sm70_shflsync_idx_p) ;  /* 0x0000039000007944 */ /* 0x000fea0003c00000 */
[----:B------:R-:W-:Y:S01]  /*102a0*/  MOV R5, R4 ;  /* 0x0000000400057202 */ /* 0x000fe20000000f00 */
[----:B------:R-:W-:Y:S05]  /*102b0*/  BRA `(.L_x_483) ;  /* 0xfffff6b000007947 */ /* 0x000fea000383ffff */
.L_x_466:
[----:B------:R-:W-:Y:S01]  /*102c0*/  IMAD.MOV.U32 R7, RZ, RZ, R3 ;  /* 0x000000ffff077224 */ /* 0x000fe200078e0003 */
[----:B------:R-:W-:Y:S01]  /*102d0*/  MOV R6, RZ ;  /* 0x000000ff00067202 */ /* 0x000fe20000000f00 */
[----:B------:R-:W-:Y:S01]  /*102e0*/  IMAD.MOV.U32 R4, RZ, RZ, 0x181f ;  /* 0x0000181fff047424 */ /* 0x000fe200078e00ff */
[----:B------:R-:W-:Y:S02]  /*102f0*/  MOV R8, 0x10310 ;  /* 0x0001031000087802 */ /* 0x000fe40000000f00 */
[----:B-12---:R-:W-:Y:S05]  /*10300*/  CALL.REL.NOINC `($__internal_1_$__cuda_sm70_shflsync_idx_p) ;  /* 0x0000032000007944 */ /* 0x006fea0003c00000 */
[----:B------:R-:W-:Y:S05]  /*10310*/  BRA `(.L_x_484) ;  /* 0xfffff67000007947 */ /* 0x000fea000383ffff */
.L_x_469:
[----:B--2---:R-:W-:Y:S01]  /*10320*/  IMAD.MOV.U32 R7, RZ, RZ, R2 ;  /* 0x000000ffff077224 */ /* 0x004fe200078e0002 */
[----:B------:R-:W-:Y:S01]  /*10330*/  MOV R6, 0x1 ;  /* 0x0000000100067802 */ /* 0x000fe20000000f00 */
[----:B----4-:R-:W-:Y:S01]  /*10340*/  IMAD.MOV.U32 R4, RZ, RZ, 0x181f ;  /* 0x0000181fff047424 */ /* 0x010fe200078e00ff */
[----:B------:R-:W-:-:S02]  /*10350*/  MOV R8, 0x10370 ;  /* 0x0001037000087802 */ /* 0x000fc40000000f00 */
[----:B-1-3--:R-:W-:Y:S05]  /*10360*/  CALL.REL.NOINC `($__internal_1_$__cuda_sm70_shflsync_idx_p) ;  /* 0x000002c000007944 */ /* 0x00afea0003c00000 */
[----:B------:R-:W-:Y:S01]  /*10370*/  IMAD.MOV.U32 R5, RZ, RZ, R4 ;  /* 0x000000ffff057224 */ /* 0x000fe200078e0004 */
[----:B------:R-:W-:Y:S01]  /*10380*/  MOV R6, 0x1 ;  /* 0x0000000100067802 */ /* 0x000fe20000000f00 */
[----:B------:R-:W-:Y:S01]  /*10390*/  IMAD.MOV.U32 R7, RZ, RZ, R3 ;  /* 0x000000ffff077224 */ /* 0x000fe200078e0003 */
[----:B------:R-:W-:-:S02]  /*103a0*/  MOV R4, 0x181f ;  /* 0x0000181f00047802 */ /* 0x000fc40000000f00 */
[----:B------:R-:W-:Y:S02]  /*103b0*/  MOV R8, 0x103d0 ;  /* 0x000103d000087802 */ /* 0x000fe40000000f00 */
[----:B------:R-:W-:Y:S05]  /*103c0*/  CALL.REL.NOINC `($__internal_1_$__cuda_sm70_shflsync_idx_p) ;  /* 0x0000026000007944 */ /* 0x000fea0003c00000 */
[----:B------:R-:W-:Y:S05]  /*103d0*/  BRA `(.L_x_485) ;  /* 0xfffff75000007947 */ /* 0x000fea000383ffff */
.L_x_472:
[----:B-1----:R-:W-:Y:S01]  /*103e0*/  IMAD.MOV.U32 R7, RZ, RZ, R2 ;  /* 0x000000ffff077224 */ /* 0x002fe200078e0002 */
[----:B------:R-:W-:Y:S01]  /*103f0*/  MOV R6, 0x2 ;  /* 0x0000000200067802 */ /* 0x000fe20000000f00 */
[----:B----4-:R-:W-:Y:S01]  /*10400*/  IMAD.MOV.U32 R4, RZ, RZ, 0x181f ;  /* 0x0000181fff047424 */ /* 0x010fe200078e00ff */
[----:B------:R-:W-:Y:S02]  /*10410*/  MOV R8, 0x10430 ;  /* 0x0001043000087802 */ /* 0x000fe40000000f00 */
[----:B--23--:R-:W-:Y:S05]  /*10420*/  CALL.REL.NOINC `($__internal_1_$__cuda_sm70_shflsync_idx_p) ;  /* 0x0000020000007944 */ /* 0x00cfea0003c00000 */
[----:B------:R-:W-:Y:S01]  /*10430*/  MOV R5, R4 ;  /* 0x0000000400057202 */ /* 0x000fe20000000f00 */
[----:B------:R-:W-:Y:S05]  /*10440*/  BRA `(.L_x_486) ;  /* 0xfffff86000007947 */ /* 0x000fea000383ffff */
.L_x_473:
[----:B------:R-:W-:Y:S01]  /*10450*/  IMAD.MOV.U32 R7, RZ, RZ, R3 ;  /* 0x000000ffff077224 */ /* 0x000fe200078e0003 */
[----:B------:R-:W-:Y:S01]  /*10460*/  MOV R6, 0x2 ;  /* 0x0000000200067802 */ /* 0x000fe20000000f00 */
[----:B----4-:R-:W-:Y:S01]  /*10470*/  IMAD.MOV.U32 R4, RZ, RZ, 0x181f ;  /* 0x0000181fff047424 */ /* 0x010fe200078e00ff */
[----:B------:R-:W-:Y:S02]  /*10480*/  MOV R8, 0x104a0 ;  /* 0x000104a000087802 */ /* 0x000fe40000000f00 */
[----:B-123--:R-:W-:Y:S05]  /*10490*/  CALL.REL.NOINC `($__internal_1_$__cuda_sm70_shflsync_idx_p) ;  /* 0x0000019000007944 */ /* 0x00efea0003c00000 */
[----:B------:R-:W-:Y:S05]  /*104a0*/  BRA `(.L_x_487) ;  /* 0xfffff82000007947 */ /* 0x000fea000383ffff */
.L_x_476:
[----:B-1----:R-:W-:Y:S01]  /*104b0*/  IMAD.MOV.U32 R7, RZ, RZ, R2 ;  /* 0x000000ffff077224 */ /* 0x002fe200078e0002 */
[----:B------:R-:W-:Y:S01]  /*104c0*/  MOV R6, 0x3 ;  /* 0x0000000300067802 */ /* 0x000fe20000000f00 */
[----:B------:R-:W-:Y:S01]  /*104d0*/  IMAD.MOV.U32 R4, RZ, RZ, 0x181f ;  /* 0x0000181fff047424 */ /* 0x000fe200078e00ff */
[----:B------:R-:W-:-:S02]  /*104e0*/  MOV R8, 0x10500 ;  /* 0x0001050000087802 */ /* 0x000fc40000000f00 */
[----:B--234-:R-:W-:Y:S05]  /*104f0*/  CALL.REL.NOINC `($__internal_1_$__cuda_sm70_shflsync_idx_p) ;  /* 0x0000013000007944 */ /* 0x01cfea0003c00000 */
[----:B------:R-:W-:Y:S01]  /*10500*/  IMAD.MOV.U32 R2, RZ, RZ, R4 ;  /* 0x000000ffff027224 */ /* 0x000fe200078e0004 */
[----:B------:R-:W-:Y:S01]  /*10510*/  MOV R6, 0x3 ;  /* 0x0000000300067802 */ /* 0x000fe20000000f00 */
[----:B------:R-:W-:Y:S01]  /*10520*/  IMAD.MOV.U32 R7, RZ, RZ, R3 ;  /* 0x000000ffff077224 */ /* 0x000fe200078e0003 */
[----:B------:R-:W-:-:S02]  /*10530*/  MOV R4, 0x181f ;  /* 0x0000181f00047802 */ /* 0x000fc40000000f00 */
[----:B------:R-:W-:Y:S02]  /*10540*/  MOV R8, 0x10560 ;  /* 0x0001056000087802 */ /* 0x000fe40000000f00 */
[----:B------:R-:W-:Y:S05]  /*10550*/  CALL.REL.NOINC `($__internal_1_$__cuda_sm70_shflsync_idx_p) ;  /* 0x000000d000007944 */ /* 0x000fea0003c00000 */
[----:B------:R-:W-:Y:S01]  /*10560*/  MOV R3, R4 ;  /* 0x0000000400037202 */ /* 0x000fe20000000f00 */
[----:B------:R-:W-:Y:S05]  /*10570*/  BRA `(.L_x_488) ;  /* 0xfffff8e000007947 */ /* 0x000fea000383ffff */
.L_x_478:
[----:B-12---:R-:W-:Y:S01]  /*10580*/  IMAD.MOV.U32 R7, RZ, RZ, R61 ;  /* 0x000000ffff077224 */ /* 0x006fe200078e003d */
[----:B------:R-:W-:Y:S01]  /*10590*/  MOV R6, RZ ;  /* 0x000000ff00067202 */ /* 0x000fe20000000f00 */
[----:B------:R-:W-:Y:S01]  /*105a0*/  IMAD.MOV.U32 R4, RZ, RZ, 0x1f ;  /* 0x0000001fff047424 */ /* 0x000fe200078e00ff */
[----:B------:R-:W-:Y:S02]  /*105b0*/  MOV R8, 0x105d0 ;  /* 0x000105d000087802 */ /* 0x000fe40000000f00 */
[----:B---345:R-:W-:Y:S05]  /*105c0*/  CALL.REL.NOINC `($__internal_1_$__cuda_sm70_shflsync_idx_p) ;  /* 0x0000006000007944 */ /* 0x038fea0003c00000 */
[----:B------:R-:W-:Y:S01]  /*105d0*/  MOV R0, R4 ;  /* 0x0000000400007202 */ /* 0x000fe20000000f00 */
[----:B------:R-:W-:Y:S05]  /*105e0*/  BRA `(.L_x_489) ;  /* 0xfffffa6000007947 */ /* 0x000fea000383ffff */
        .weak           $__internal_0_$__cuda_sm70_shflsync_bfly_p
        .type           $__internal_0_$__cuda_sm70_shflsync_bfly_p,@function
        .size           $__internal_0_$__cuda_sm70_shflsync_bfly_p,($__internal_1_$__cuda_sm70_shflsync_idx_p - $__internal_0_$__cuda_sm70_shflsync_bfly_p)
$__internal_0_$__cuda_sm70_shflsync_bfly_p:
[----:B------:R-:W-:Y:S04]  /*105f0*/  WARPSYNC R6 ;  /* 0x0000000600007348 */ /* 0x000fe80003800000 */
[----:B------:R1:W2:Y:S02]  /*10600*/  SHFL.BFLY PT, R5, R0, R3, R7 ;  /* 0x0c00000300057389 */ /* 0x0002a400000e0007 */
[----:B-1----:R-:W-:-:S04]  /*10610*/  MOV R3, 0x0 ;  /* 0x0000000000037802 */ /* 0x002fc80000000f00 */
[----:B--2---:R-:W-:Y:S05]  /*10620*/  RET.REL.NODEC R2 `(_ZN7cutlass13device_kernelIN5flash19enable_sm80_to_sm89INS1_16FlashAttnFwdSm80INS1_25CollectiveMainloopFwdSm80ILi8ELi1ELb1EN4cute5tupleIJNS5_1CILi128EEENS7_ILi96EEENS7_ILi192EEEEEELi192ENS_10bfloat16_tEfNS_4arch4Sm80ELb1ELb0ELb0ELb0ELb0ELb0ELb1ELb0EEENS1_21CollectiveEpilogueFwdINS6_IJS8_SA_S9_EEENS6_IJNS7_ILi1EEESI_SI_EEESC_SE_Li256ELb0ELb1ELb0ELb0EEENS1_30DynamicPersistentTileSchedulerILi256ELi256ELb0ELb1ELb0EEEEEEEEEvNT_6ParamsE) ;  /* 0xfffef9d002007950 */ /* 0x004fea0003c3ffff */
        .weak           $__internal_1_$__cuda_sm70_shflsync_idx_p
        .type           $__internal_1_$__cuda_sm70_shflsync_idx_p,@function
        .size           $__internal_1_$__cuda_sm70_shflsync_idx_p,(.L_x_1289 - $__internal_1_$__cuda_sm70_shflsync_idx_p)
$__internal_1_$__cuda_sm70_shflsync_idx_p:
[----:B------:R-:W-:Y:S04]  /*10630*/  WARPSYNC R63 ;  /* 0x0000003f00007348 */ /* 0x000fe80003800000 */
[----:B------:R1:W2:Y:S02]  /*10640*/  SHFL.IDX PT, R4, R7, R6, R4 ;  /* 0x0000000607047389 */ /* 0x0002a400000e0004 */
[----:B-1----:R-:W-:Y:S02]  /*10650*/  MOV R6, R8 ;  /* 0x0000000800067202 */ /* 0x002fe40000000f00 */
[----:B------:R-:W-:-:S04]  /*10660*/  MOV R7, 0x0 ;  /* 0x0000000000077802 */ /* 0x000fc80000000f00 */
[----:B--2---:R-:W-:Y:S05]  /*10670*/  RET.REL.NODEC R6 `(_ZN7cutlass13device_kernelIN5flash19enable_sm80_to_sm89INS1_16FlashAttnFwdSm80INS1_25CollectiveMainloopFwdSm80ILi8ELi1ELb1EN4cute5tupleIJNS5_1CILi128EEENS7_ILi96EEENS7_ILi192EEEEEELi192ENS_10bfloat16_tEfNS_4arch4Sm80ELb1ELb0ELb0ELb0ELb0ELb0ELb1ELb0EEENS1_21CollectiveEpilogueFwdINS6_IJS8_SA_S9_EEENS6_IJNS7_ILi1EEESI_SI_EEESC_SE_Li256ELb0ELb1ELb0ELb0EEENS1_30DynamicPersistentTileSchedulerILi256ELi256ELb0ELb1ELb0EEEEEEEEEvNT_6ParamsE) ;  /* 0xfffef98006007950 */ /* 0x004fea0003c3ffff */
.L_x_490:
        /* <DEDUP_REMOVED lines=16> */
.L_x_1289:


//--------------------- .text._ZN7cutlass13device_kernelIN5flash19enable_sm80_to_sm89INS1_16FlashAttnFwdSm80INS1_25CollectiveMainloopFwdSm80ILi8ELi1ELb1EN4cute5tupleIJNS5_1CILi128EEENS7_ILi96EEENS7_ILi192EEEEEELi192ENS_10bfloat16_tEfNS_4arch4Sm80ELb1ELb0ELb0ELb1ELb0ELb0ELb1ELb0EEENS1_21CollectiveEpilogueFwdINS6_IJS8_SA_S9_EEENS6_IJNS7_ILi1EEESI_SI_EEESC_SE_Li256ELb1ELb1ELb0ELb0EEENS1_19SingleTileSchedulerILb1ELb0ELb1ELi128EEEEEEEEEvNT_6ParamsE --------------------------
	.section	.text._ZN7cutlass13device_kernelIN5flash19enable_sm80_to_sm89INS1_16FlashAttnFwdSm80INS1_25CollectiveMainloopFwdSm80ILi8ELi1ELb1EN4cute5tupleIJNS5_1CILi128EEENS7_ILi96EEENS7_ILi192EEEEEELi192ENS_10bfloat16_tEfNS_4arch4Sm80ELb1ELb0ELb0ELb1ELb0ELb0ELb1ELb0EEENS1_21CollectiveEpilogueFwdINS6_IJS8_SA_S9_EEENS6_IJNS7_ILi1EEESI_SI_EEESC_SE_Li256ELb1ELb1ELb0ELb0EEENS1_19SingleTileSchedulerILb1ELb0ELb1ELi128EEEEEEEEEvNT_6ParamsE,"ax",@progbits
	.sectioninfo	@"SHI_REGISTERS=255"
	.align	128
.text._ZN7cutlass13device_kernelIN5flash19enable_sm80_to_sm89INS1_16FlashAttnFwdSm80INS1_25CollectiveMainloopFwdSm80ILi8ELi1ELb1EN4cute5tupleIJNS5_1CILi128EEENS7_ILi96EEENS7_ILi192EEEEEELi192ENS_10bfloat16_tEfNS_4arch4Sm80ELb1ELb0ELb0ELb1ELb0ELb0ELb1ELb0EEENS1_21CollectiveEpilogueFwdINS6_IJS8_SA_S9_EEENS6_IJNS7_ILi1EEESI_SI_EEESC_SE_Li256ELb1ELb1ELb0ELb0EEENS1_19SingleTileSchedulerILb1ELb0ELb1ELi128EEEEEEEEEvNT_6ParamsE:
        .type           _ZN7cutlass13device_kernelIN5flash19enable_sm80_to_sm89INS1_16FlashAttnFwdSm80INS1_25CollectiveMainloopFwdSm80ILi8ELi1ELb1EN4cute5tupleIJNS5_1CILi128EEENS7_ILi96EEENS7_ILi192EEEEEELi192ENS_10bfloat16_tEfNS_4arch4Sm80ELb1ELb0ELb0ELb1ELb0ELb0ELb1ELb0EEENS1_21CollectiveEpilogueFwdINS6_IJS8_SA_S9_EEENS6_IJNS7_ILi1EEESI_SI_EEESC_SE_Li256ELb1ELb1ELb0ELb0EEENS1_19SingleTileSchedulerILb1ELb0ELb1ELi128EEEEEEEEEvNT_6ParamsE,@function
        .size           _ZN7cutlass13device_kernelIN5flash19enable_sm80_to_sm89INS1_16FlashAttnFwdSm80INS1_25CollectiveMainloopFwdSm80ILi8ELi1ELb1EN4cute5tupleIJNS5_1CILi128EEENS7_ILi96EEENS7_ILi192EEEEEELi192ENS_10bfloat16_tEfNS_4arch4Sm80ELb1ELb0ELb0ELb1ELb0ELb0ELb1ELb0EEENS1_21CollectiveEpilogueFwdINS6_IJS8_SA_S9_EEENS6_IJNS7_ILi1EEESI_SI_EEESC_SE_Li256ELb1ELb1ELb0ELb0EEENS1_19SingleTileSchedulerILb1ELb0ELb1ELi128EEEEEEEEEvNT_6ParamsE,(.L_x_1292 - _ZN7cutlass13device_kernelIN5flash19enable_sm80_to_sm89INS1_16FlashAttnFwdSm80INS1_25CollectiveMainloopFwdSm80ILi8ELi1ELb1EN4cute5tupleIJNS5_1CILi128EEENS7_ILi96EEENS7_ILi192EEEEEELi192ENS_10bfloat16_tEfNS_4arch4Sm80ELb1ELb0ELb0ELb1ELb0ELb0ELb1ELb0EEENS1_21CollectiveEpilogueFwdINS6_IJS8_SA_S9_EEENS6_IJNS7_ILi1EEESI_SI_EEESC_SE_Li256ELb1ELb1ELb0ELb0EEENS1_19SingleTileSchedulerILb1ELb0ELb1ELi128EEEEEEEEEvNT_6ParamsE)
        .other          _ZN7cutlass13device_kernelIN5flash19enable_sm80_to_sm89INS1_16FlashAttnFwdSm80INS1_25CollectiveMainloopFwdSm80ILi8ELi1ELb1EN4cute5tupleIJNS5_1CILi128EEENS7_ILi96EEENS7_ILi192EEEEEELi192ENS_10bfloat16_tEfNS_4arch4Sm80ELb1ELb0ELb0ELb1ELb0ELb0ELb1ELb0EEENS1_21CollectiveEpilogueFwdINS6_IJS8_SA_S9_EEENS6_IJNS7_ILi1EEESI_SI_EEESC_SE_Li256ELb1ELb1ELb0ELb0EEENS1_19SingleTileSchedulerILb1ELb0ELb1ELi128EEEEEEEEEvNT_6ParamsE,@"STO_CUDA_ENTRY STV_DEFAULT"
_ZN7cutlass13device_kernelIN5flash19enable_sm80_to_sm89INS1_16FlashAttnFwdSm80INS1_25CollectiveMainloopFwdSm80ILi8ELi1ELb1EN4cute5tupleIJNS5_1CILi128EEENS7_ILi96EEENS7_ILi192EEEEEELi192ENS_10bfloat16_tEfNS_4arch4Sm80ELb1ELb0ELb0ELb1ELb0ELb0ELb1ELb0EEENS1_21CollectiveEpilogueFwdINS6_IJS8_SA_S9_EEENS6_IJNS7_ILi1EEESI_SI_EEESC_SE_Li256ELb1ELb1ELb0ELb0EEENS1_19SingleTileSchedulerILb1ELb0ELb1ELi128EEEEEEEEEvNT_6ParamsE:
[----:B------:R-:W-:Y:S02]  /*0000*/  MOV R1, c[0x0][0x28] ;  /* 0x00000a0000017a02 */ /* 0x000fe40000000f00 */
[----:B------:R-:W1:Y:S01]  /*0010*/  S2R R129, SR_TID.X ;  /* 0x0000000000817919 */ /* 0x000e620000002100 */
[----:B------:R-:W-:Y:S01]  /*0020*/  IMAD.MOV.U32 R26, RZ, RZ, 0x4 ;  /* 0x00000004ff1a7424 */ /* 0x000fe200078e00ff */
[----:B------:R-:W2:Y:S01]  /*0030*/  S2UR UR21, SR_CTAID.X ;  /* 0x00000000001579c3 */ /* 0x000ea20000002500 */
[----:B------:R-:W-:Y:S01]  /*0040*/  ULDC.64 UR18, c[0x0][0x118] ;  /* 0x0000460000127ab9 */ /* 0x000fe20000000a00 */
[----:B------:R-:W3:Y:S01]  /*0050*/  S2R R5, SR_CTAID.Z ;  /* 0x0000000000057919 */ /* 0x000ee20000002700 */
[----:B------:R-:W-:Y:S02]  /*0060*/  IADD3 R1, R1, -0x68, RZ ;  /* 0xffffff9801017810 */ /* 0x000fe40007ffe0ff */
[----:B-1----:R-:W-:Y:S01]  /*0070*/  SHF.R.U32.HI R0, RZ, 0x5, R129 ;  /* 0x00000005ff007819 */ /* 0x002fe20000011681 */
[----:B---3--:R-:W-:-:S05]  /*0080*/  IMAD.WIDE R2, R5, R26, c[0x0][0x568] ;  /* 0x00015a0005027625 */ /* 0x008fca00078e021a */
[----:B------:R-:W1:Y:S02]  /*0090*/  SHFL.IDX PT, R0, R0, RZ, 0x1f ;  /* 0x00001fff00007589 */ /* 0x000e6400000e0000 */
[----:B-1----:R-:W-:-:S13]  /*00a0*/  ISETP.NE.AND P0, PT, R0, RZ, PT ;  /* 0x000000ff0000720c */ /* 0x002fda0003f05270 */
[----:B--2---:R-:W-:Y:S05]  /*00b0*/  @!P0 BRA `(.L_x_491) ;  /* 0x0000014000008947 */ /* 0x004fea0003800000 */
[----:B------:R-:W-:-:S04]  /*00c0*/  ISETP.NE.U32.AND P0, PT, RZ, c[0x0][0x568], PT ;  /* 0x00015a00ff007a0c */ /* 0x000fc80003f05070 */
[----:B------:R-:W-:-:S13]  /*00d0*/  ISETP.NE.AND.EX P0, PT, RZ, c[0x0][0x56c], PT, P0 ;  /* 0x00015b00ff007a0c */ /* 0x000fda0003f05300 */
[----:B------:R-:W-:Y:S05]  /*00e0*/  @!P0 BRA `(.L_x_492) ;  /* 0x0000002000008947 */ /* 0x000fea0003800000 */
[----:B------:R1:W5:Y:S01]  /*00f0*/  LDG.E R0, [R2.64] ;  /* 0x0000001202007981 */ /* 0x000362000c1e1900 */
[----:B------:R-:W-:Y:S05]  /*0100*/  BRA `(.L_x_493) ;  /* 0x0000009000007947 */ /* 0x000fea0003800000 */
.L_x_492:
        /* <DEDUP_REMOVED lines=8> */
.L_x_494:
[----:B------:R-:W-:-:S04]  /*0190*/  MOV R0, c[0x0][0x54c] ;  /* 0x0001530000007a02 */ /* 0x000fc80000000f00 */
.L_x_493:
[----:B------:R-:W-:Y:S01]  /*01a0*/  USHF.L.U32 UR21, UR21, 0x7, URZ ;  /* 0x0000000715157899 */ /* 0x000fe2000800063f */
[----:B-----5:R-:W-:-:S05]  /*01b0*/  IMAD R0, R0, c[0x0][0x548], RZ ;  /* 0x0001520000007a24 */ /* 0x020fca00078e02ff */
[----:B------:R-:W-:-:S04]  /*01c0*/  ISETP.LE.AND P0, PT, R0, UR21, PT ;  /* 0x0000001500007c0c */ /* 0x000fc8000bf03270 */
[----:B------:R-:W-:-:S05]  /*01d0*/  SEL R0, R5, 0xffffffff, !P0 ;  /* 0xffffffff05007807 */ /* 0x000fca0004000000 */
[----:B------:R2:W-:Y:S01]  /*01e0*/  STL [R1+0x50], R0 ;  /* 0x0000500001007387 */ /* 0x0005e20000100800 */
[----:B------:R-:W-:Y:S05]  /*01f0*/  BRA `(.L_x_495) ;  /* 0x0000013000007947 */ /* 0x000fea0003800000 */
.L_x_491:
[----:B------:R-:W-:-:S04]  /*0200*/  ISETP.NE.U32.AND P0, PT, RZ, c[0x0][0x568], PT ;  /* 0x00015a00ff007a0c */ /* 0x000fc80003f05070 */
[----:B------:R-:W-:-:S13]  /*0210*/  ISETP.NE.AND.EX P0, PT, RZ, c[0x0][0x56c], PT, P0 ;  /* 0x00015b00ff007a0c */ /* 0x000fda0003f05300 */
[----:B------:R-:W-:Y:S05]  /*0220*/  @!P0 BRA `(.L_x_496) ;  /* 0x0000002000008947 */ /* 0x000fea0003800000 */
[----:B------:R1:W5:Y:S01]  /*0230*/  LDG.E R0, [R2.64] ;  /* 0x0000001202007981 */ /* 0x000362000c1e1900 */
[----:B------:R-:W-:Y:S05]  /*0240*/  BRA `(.L_x_497) ;  /* 0x0000009000007947 */ /* 0x000fea0003800000 */
.L_x_496:
        /* <DEDUP_REMOVED lines=8> */
.L_x_498:
[----:B------:R-:W-:-:S04]  /*02d0*/  MOV R0, c[0x0][0x54c] ;  /* 0x0001530000007a02 */ /* 0x000fc80000000f00 */
.L_x_497:
[----:B------:R-:W-:Y:S01]  /*02e0*/  USHF.L.U32 UR21, UR21, 0x7, URZ ;  /* 0x0000000715157899 */ /* 0x000fe2000800063f */
[----:B-----5:R-:W-:-:S05]  /*02f0*/  IMAD R0, R0, c[0x0][0x548], RZ ;  /* 0x0001520000007a24 */ /* 0x020fca00078e02ff */
[----:B------:R-:W-:-:S04]  /*0300*/  ISETP.LE.AND P0, PT, R0, UR21, PT ;  /* 0x0000001500007c0c */ /* 0x000fc8000bf03270 */
[----:B------:R-:W-:-:S05]  /*0310*/  SEL R0, R5, 0xffffffff, !P0 ;  /* 0xffffffff05007807 */ /* 0x000fca0004000000 */
[----:B------:R2:W-:Y:S04]  /*0320*/  STL [R1+0x50], R0 ;  /* 0x0000500001007387 */ /* 0x0005e80000100800 */
.L_x_495:
[----:B------:R-:W3:Y:S02]  /*0330*/  LDL R39, [R1+0x50] ;  /* 0x0000500001277983 */ /* 0x000ee40000100800 */
[----:B---3--:R-:W-:-:S13]  /*0340*/  ISETP.GE.AND P0, PT, R39, RZ, PT ;  /* 0x000000ff2700720c */ /* 0x008fda0003f06270 */
        /* <DEDUP_REMOVED lines=10> */
[----:B-1----:R-:W-:Y:S01]  /*03f0*/  @P0 IMAD.WIDE R2, R39, R26, c[0x0][0x360] ;  /* 0x0000d80027020625 */ /* 0x002fe200078e021a */
[----:B------:R1:W3:Y:S01]  /*0400*/  @P1 LDG.E R8, [R4.64] ;  /* 0x0000001204081981 */ /* 0x0002e2000c1e1900 */
[----:B------:R-:W-:-:S03]  /*0410*/  CS2R R6, SRZ ;  /* 0x0000000000067805 */ /* 0x000fc6000001ff00 */
[----:B--2---:R2:W4:Y:S01]  /*0420*/  @P0 LDG.E R0, [R2.64] ;  /* 0x0000001202000981 */ /* 0x004522000c1e1900 */
[----:B-1----:R-:W-:-:S04]  /*0430*/  IMAD.WIDE R4, R39, R26, c[0x0][0x348] ;  /* 0x0000d20027047625 */ /* 0x002fc800078e021a */
[----:B--2---:R-:W-:Y:S01]  /*0440*/  IMAD.WIDE R2, R39, R26, c[0x0][0x350] ;  /* 0x0000d40027027625 */ /* 0x004fe200078e021a */
[----:B------:R1:W5:Y:S04]  /*0450*/  @P2 LDG.E R6, [R4.64] ;  /* 0x0000001204062981 */ /* 0x000368000c1e1900 */
[----:B------:R1:W5:Y:S01]  /*0460*/  @P6 LDG.E R7, [R2.64] ;  /* 0x0000001202076981 */ /* 0x000362000c1e1900 */
[----:B------:R-:W-:Y:S02]  /*0470*/  UMOV UR6, URZ ;  /* 0x0000003f00067c82 */ /* 0x000fe40008000000 */
[----:B------:R-:W-:Y:S02]  /*0480*/  ULDC UR12, c[0x0][0x168] ;  /* 0x00005a00000c7ab9 */ /* 0x000fe40000000800 */
[----:B------:R-:W-:Y:S01]  /*0490*/  ULDC UR8, c[0x0][0x1d0] ;  /* 0x0000740000087ab9 */ /* 0x000fe20000000800 */
[----:B---3--:R1:W2:Y:S08]  /*04a0*/  @P1 R2UR UR6, R8 ;  /* 0x00000000080613c2 */ /* 0x0082b000000e0000 */
[----:B----4-:R1:W3:Y:S02]  /*04b0*/  @P0 R2UR UR12, R0 ;  /* 0x00000000000c03c2 */ /* 0x0102e400000e0000 */
[----:B-123--:R-:W-:Y:S05]  /*04c0*/  @P0 BRA `(.L_x_499) ;  /* 0x0000006000000947 */ /* 0x00efea0003800000 */
[----:B------:R-:W-:Y:S05]  /*04d0*/  @!P2 BRA `(.L_x_499) ;  /* 0x000000500000a947 */ /* 0x000fea0003800000 */
[----:B------:R1:W2:Y:S04]  /*04e0*/  LDG.E R0, [R4.64] ;  /* 0x0000001204007981 */ /* 0x0002a8000c1e1900 */
[----:B-1----:R-:W3:Y:S01]  /*04f0*/  LDG.E R4, [R4.64+0x4] ;  /* 0x0000041204047981 */ /* 0x002ee2000c1e1900 */
[----:B--2---:R-:W1:Y:S08]  /*0500*/  R2UR UR12, R0 ;  /* 0x00000000000c73c2 */ /* 0x004e7000000e0000 */
[----:B---3--:R-:W1:Y:S02]  /*0510*/  R2UR UR4, R4 ;  /* 0x00000000040473c2 */ /* 0x008e6400000e0000 */
[----:B-1----:R-:W-:-:S06]  /*0520*/  UIADD3 UR12, -UR12, UR4, URZ ;  /* 0x000000040c0c7290 */ /* 0x002fcc000fffe13f */
.L_x_499:
[----:B------:R-:W-:-:S04]  /*0530*/  ISETP.NE.U32.AND P0, PT, RZ, c[0x0][0x368], PT ;  /* 0x0000da00ff007a0c */ /* 0x000fc80003f05070 */
[----:B------:R-:W-:-:S13]  /*0540*/  ISETP.NE.AND.EX P0, PT, RZ, c[0x0][0x36c], PT, P0 ;  /* 0x0000db00ff007a0c */ /* 0x000fda0003f05300 */
[----:B------:R-:W-:Y:S05]  /*0550*/  @!P0 BRA `(.L_x_500) ;  /* 0x0000004000008947 */ /* 0x000fea0003800000 */
[----:B------:R-:W-:-:S05]  /*0560*/  IMAD.WIDE R2, R39, R26, c[0x0][0x368] ;  /* 0x0000da0027027625 */ /* 0x000fca00078e021a */
[----:B------:R-:W2:Y:S02]  /*0570*/  LDG.E R0, [R2.64] ;  /* 0x0000001202007981 */ /* 0x000ea4000c1e1900 */
[----:B--2---:R1:W2:Y:S02]  /*0580*/  R2UR UR8, R0 ;  /* 0x00000000000873c2 */ /* 0x0042a400000e0000 */
[----:B-12---:R-:W-:Y:S05]  /*0590*/  BRA `(.L_x_501) ;  /* 0x0000006000007947 */ /* 0x006fea0003800000 */
.L_x_500:
[----:B------:R-:W-:Y:S05]  /*05a0*/  @!P6 BRA `(.L_x_501) ;  /* 0x000000500000e947 */ /* 0x000fea0003800000 */
[----:B------:R1:W2:Y:S04]  /*05b0*/  LDG.E R0, [R2.64] ;  /* 0x0000001202007981 */ /* 0x0002a8000c1e1900 */
[----:B-1----:R-:W3:Y:S01]  /*05c0*/  LDG.E R2, [R2.64+0x4] ;  /* 0x0000041202027981 */ /* 0x002ee2000c1e1900 */
[----:B--2---:R-:W1:Y:S08]  /*05d0*/  R2UR UR8, R0 ;  /* 0x00000000000873c2 */ /* 0x004e7000000e0000 */
[----:B---3--:R-:W1:Y:S02]  /*05e0*/  R2UR UR4, R2 ;  /* 0x00000000020473c2 */ /* 0x008e6400000e0000 */
[----:B-1----:R-:W-:-:S06]  /*05f0*/  UIADD3 UR8, -UR8, UR4, URZ ;  /* 0x0000000408087290 */ /* 0x002fcc000fffe13f */
.L_x_501:
[----:B------:R-:W-:Y:S01]  /*0600*/  ULDC UR4, c[0x0][0x2c4] ;  /* 0x0000b10000047ab9 */ /* 0x000fe20000000800 */
[----:B-----5:R-:W-:Y:S01]  /*0610*/  IADD3 R8, R7, UR6, RZ ;  /* 0x0000000607087c10 */ /* 0x020fe2000fffe0ff */
[----:B------:R-:W-:Y:S01]  /*0620*/  UISETP.NE.AND UP1, UPT, UR4, 0x1, UPT ;  /* 0x000000010400788c */ /* 0x000fe2000bf25270 */
[----:B------:R-:W-:Y:S01]  /*0630*/  PLOP3.LUT P1, PT, PT, PT, PT, 0x80, 0x0 ;  /* 0x000000000000781c */ /* 0x000fe20003f2f070 */
[----:B------:R-:W-:Y:S01]  /*0640*/  UIADD3 UR8, -UR6, UR8, URZ ;  /* 0x0000000806087290 */ /* 0x000fe2000fffe13f */
[----:B------:R-:W-:Y:S01]  /*0650*/  CS2R R10, SRZ ;  /* 0x00000000000a7805 */ /* 0x000fe2000001ff00 */
[----:B------:R-:W-:Y:S01]  /*0660*/  ULDC.64 UR4, c[0x0][0x2c8] ;  /* 0x0000b20000047ab9 */ /* 0x000fe20000000a00 */
[----:B------:R-:W-:Y:S01]  /*0670*/  IMAD.MOV.U32 R98, RZ, RZ, RZ ;  /* 0x000000ffff627224 */ /* 0x000fe200078e00ff */
[----:B------:R-:W-:Y:S01]  /*0680*/  UIADD3 UR6, UR8, 0x5f, URZ ;  /* 0x0000005f08067890 */ /* 0x000fe2000fffe03f */
[----:B------:R-:W-:Y:S01]  /*0690*/  CS2R R14, SRZ ;  /* 0x00000000000e7805 */ /* 0x000fe2000001ff00 */
[----:B------:R-:W-:Y:S01]  /*06a0*/  IMAD.MOV.U32 R96, RZ, RZ, RZ ;  /* 0x000000ffff607224 */ /* 0x000fe200078e00ff */
[----:B------:R-:W-:Y:S01]  /*06b0*/  MOV R94, RZ ;  /* 0x000000ff005e7202 */ /* 0x000fe20000000f00 */
[----:B------:R-:W-:Y:S01]  /*06c0*/  UIMAD.WIDE UR6, UR6, 0x2aaaaaab, URZ ;  /* 0x2aaaaaab060678a5 */ /* 0x000fe2000f8e023f */
[----:B------:R-:W-:Y:S01]  /*06d0*/  IMAD.MOV.U32 R9, RZ, RZ, RZ ;  /* 0x000000ffff097224 */ /* 0x000fe200078e00ff */
[----:B------:R-:W-:Y:S01]  /*06e0*/  @UP1 UIADD3 UR10, UR21, 0x7f, URZ ;  /* 0x0000007f150a1890 */ /* 0x000fe2000fffe03f */
[----:B------:R-:W-:Y:S01]  /*06f0*/  MOV R92, RZ ;  /* 0x000000ff005c7202 */ /* 0x000fe20000000f00 */
[----:B------:R-:W-:Y:S01]  /*0700*/  USHF.R.U32.HI UR6, URZ, 0x1f, UR7 ;  /* 0x0000001f3f067899 */ /* 0x000fe20008011607 */
[----:B------:R-:W-:Y:S01]  /*0710*/  IMAD.MOV.U32 R90, RZ, RZ, RZ ;  /* 0x000000ffff5a7224 */ /* 0x000fe200078e00ff */
[----:B------:R-:W-:Y:S01]  /*0720*/  UIMAD.WIDE.U32 UR10, UR10, UR4, URZ ;  /* 0x000000040a0a72a5 */ /* 0x000fe2000f8e003f */
[----:B------:R-:W-:Y:S01]  /*0730*/  CS2R R12, SRZ ;  /* 0x00000000000c7805 */ /* 0x000fe2000001ff00 */
[----:B------:R-:W-:Y:S01]  /*0740*/  UIADD3 UR4, UR21, 0x7f, URZ ;  /* 0x0000007f15047890 */ /* 0x000fe2000fffe03f */
[----:B------:R-:W-:Y:S01]  /*0750*/  MOV R88, RZ ;  /* 0x000000ff00587202 */ /* 0x000fe20000000f00 */
[----:B------:R-:W-:Y:S01]  /*0760*/  @UP1 USHF.R.U32.HI UR4, URZ, UR5, UR11 ;  /* 0x000000053f041299 */ /* 0x000fe2000801160b */
[----:B------:R-:W-:Y:S01]  /*0770*/  IMAD.MOV.U32 R86, RZ, RZ, RZ ;  /* 0x000000ffff567224 */ /* 0x000fe200078e00ff */
[----:B------:R-:W-:Y:S01]  /*0780*/  UIADD3 UR5, UR8, 0x60, -UR12 ;  /* 0x0000006008057890 */ /* 0x000fe2000fffe80c */
[----:B------:R-:W-:Y:S01]  /*0790*/  CS2R R16, SRZ ;  /* 0x0000000000107805 */ /* 0x000fe2000001ff00 */
[----:B------:R-:W-:Y:S01]  /*07a0*/  ULEA.HI.SX32 UR6, UR7, UR6, 0x1c ;  /* 0x0000000607067291 */ /* 0x000fe2000f8fe23f */
[----:B------:R-:W-:Y:S01]  /*07b0*/  MOV R84, RZ ;  /* 0x000000ff00547202 */ /* 0x000fe20000000f00 */
[----:B------:R-:W-:Y:S01]  /*07c0*/  UIADD3 UR4, UR5, UR4, URZ ;  /* 0x0000000405047290 */ /* 0x000fe2000fffe03f */
[----:B------:R-:W-:Y:S01]  /*07d0*/  IMAD.MOV.U32 R82, RZ, RZ, RZ ;  /* 0x000000ffff527224 */ /* 0x000fe200078e00ff */
[----:B------:R-:W-:Y:S01]  /*07e0*/  CS2R R18, SRZ ;  /* 0x0000000000127805 */ /* 0x000fe2000001ff00 */
[----:B------:R-:W-:Y:S01]  /*07f0*/  MOV R80, RZ ;  /* 0x000000ff00507202 */ /* 0x000fe20000000f00 */
[----:B------:R-:W-:Y:S01]  /*0800*/  UIMAD.WIDE UR4, UR4, 0x2aaaaaab, URZ ;  /* 0x2aaaaaab040478a5 */ /* 0x000fe2000f8e023f */
[----:B------:R-:W-:Y:S01]  /*0810*/  IMAD.MOV.U32 R78, RZ, RZ, RZ ;  /* 0x000000ffff4e7224 */ /* 0x000fe200078e00ff */
[----:B------:R-:W-:Y:S01]  /*0820*/  CS2R R20, SRZ ;  /* 0x0000000000147805 */ /* 0x000fe2000001ff00 */
[----:B------:R-:W-:Y:S01]  /*0830*/  MOV R76, RZ ;  /* 0x000000ff004c7202 */ /* 0x000fe20000000f00 */
[----:B------:R-:W-:Y:S01]  /*0840*/  USHF.R.U32.HI UR4, URZ, 0x1f, UR5 ;  /* 0x0000001f3f047899 */ /* 0x000fe20008011605 */
[----:B------:R-:W-:Y:S01]  /*0850*/  IMAD.MOV.U32 R74, RZ, RZ, RZ ;  /* 0x000000ffff4a7224 */ /* 0x000fe200078e00ff */
[----:B------:R-:W-:Y:S01]  /*0860*/  CS2R R22, SRZ ;  /* 0x0000000000167805 */ /* 0x000fe2000001ff00 */
[----:B------:R-:W-:Y:S01]  /*0870*/  MOV R72, RZ ;  /* 0x000000ff00487202 */ /* 0x000fe20000000f00 */
[----:B------:R-:W-:Y:S01]  /*0880*/  ULEA.HI.SX32 UR4, UR5, UR4, 0x1c ;  /* 0x0000000405047291 */ /* 0x000fe2000f8fe23f */
[----:B------:R-:W-:Y:S01]  /*0890*/  IMAD.MOV.U32 R70, RZ, RZ, RZ ;  /* 0x000000ffff467224 */ /* 0x000fe200078e00ff */
[----:B------:R-:W-:Y:S01]  /*08a0*/  CS2R R24, SRZ ;  /* 0x0000000000187805 */ /* 0x000fe2000001ff00 */
[----:B------:R-:W-:Y:S01]  /*08b0*/  MOV R68, RZ ;  /* 0x000000ff00447202 */ /* 0x000fe20000000f00 */
[----:B------:R-:W-:Y:S01]  /*08c0*/  UISETP.LT.AND UP0, UPT, UR6, UR4, UPT ;  /* 0x000000040600728c */ /* 0x000fe2000bf01270 */
[----:B------:R-:W-:Y:S01]  /*08d0*/  CS2R R66, SRZ ;  /* 0x0000000000427805 */ /* 0x000fe2000001ff00 */
[----:B------:R-:W-:Y:S01]  /*08e0*/  IMAD.MOV.U32 R64, RZ, RZ, RZ ;  /* 0x000000ffff407224 */ /* 0x000fe200078e00ff */
[----:B------:R-:W-:Y:S01]  /*08f0*/  CS2R R62, SRZ ;  /* 0x00000000003e7805 */ /* 0x000fe2000001ff00 */
[----:B------:R-:W-:Y:S01]  /*0900*/  USEL UR20, UR6, UR4, UP0 ;  /* 0x0000000406147287 */ /* 0x000fe20008000000 */
[----:B------:R-:W-:Y:S01]  /*0910*/  MOV R27, RZ ;  /* 0x000000ff001b7202 */ /* 0x000fe20000000f00 */
[----:B------:R-:W-:Y:S01]  /*0920*/  IMAD.MOV.U32 R60, RZ, RZ, RZ ;  /* 0x000000ffff3c7224 */ /* 0x000fe200078e00ff */
[----:B------:R-:W-:Y:S01]  /*0930*/  CS2R R58, SRZ ;  /* 0x00000000003a7805 */ /* 0x000fe2000001ff00 */
[----:B------:R-:W-:Y:S01]  /*0940*/  UISETP.GE.AND UP0, UPT, UR20, 0x1, UPT ;  /* 0x000000011400788c */ /* 0x000fe2000bf06270 */
[----:B------:R-:W-:Y:S01]  /*0950*/  CS2R R28, SRZ ;  /* 0x00000000001c7805 */ /* 0x000fe2000001ff00 */
[----:B------:R-:W-:Y:S01]  /*0960*/  MOV R56, RZ ;  /* 0x000000ff00387202 */ /* 0x000fe20000000f00 */
[----:B------:R-:W-:Y:S01]  /*0970*/  CS2R R54, SRZ ;  /* 0x0000000000367805 */ /* 0x000fe2000001ff00 */
[----:B------:R-:W-:Y:S01]  /*0980*/  IMAD.MOV.U32 R52, RZ, RZ, RZ ;  /* 0x000000ffff347224 */ /* 0x000fe200078e00ff */
[----:B------:R-:W-:Y:S01]  /*0990*/  CS2R R138, SRZ ;  /* 0x00000000008a7805 */ /* 0x000fe2000001ff00 */
[----:B------:R-:W-:Y:S01]  /*09a0*/  PLOP3.LUT P0, PT, PT, PT, UP0, 0x80, 0x0 ;  /* 0x000000000000781c */ /* 0x000fe20003f0f008 */
        /* <DEDUP_REMOVED lines=26> */
[----:B------:R-:W-:Y:S01]  /*0b50*/  CS2R R148, SRZ ;  /* 0x0000000000947805 */ /* 0x000fe2000001ff00 */
[----:B------:R-:W-:Y:S01]  /*0b60*/  CS2R R146, SRZ ;  /* 0x0000000000927805 */ /* 0x000fe2000001ff00 */
[----:B------:R-:W-:Y:S01]  /*0b70*/  CS2R R144, SRZ ;  /* 0x0000000000907805 */ /* 0x000fe2000001ff00 */
[----:B------:R-:W-:Y:S01]  /*0b80*/  MOV R42, RZ ;  /* 0x000000ff002a7202 */ /* 0x000fe20000000f00 */
[----:B------:R-:W-:Y:S01]  /*0b90*/  IMAD.MOV.U32 R41, RZ, RZ, RZ ;  /* 0x000000ffff297224 */ /* 0x000fe200078e00ff */
[----:B------:R-:W-:Y:S05]  /*0ba0*/  @!P0 BRA `(.L_x_502) ;  /* 0x0000db4000008947 */ /* 0x000fea0003800000 */
[----:B------:R-:W-:Y:S01]  /*0bb0*/  ISETP.NE.U32.AND P5, PT, RZ, c[0x0][0x340], PT ;  /* 0x0000d000ff007a0c */ /* 0x000fe20003fa5070 */
[----:B------:R-:W1:Y:S01]  /*0bc0*/  S2R R30, SR_CTAID.Y ;  /* 0x00000000001e7919 */ /* 0x000e620000002600 */
[----:B------:R-:W-:-:S02]  /*0bd0*/  SHF.R.S32.HI R0, RZ, 0x1f, R6 ;  /* 0x0000001fff007819 */ /* 0x000fc40000011406 */
[----:B------:R-:W-:Y:S02]  /*0be0*/  SHF.R.S32.HI R127, RZ, 0x1f, R129 ;  /* 0x0000001fff7f7819 */ /* 0x000fe40000011481 */
[----:B------:R-:W-:Y:S02]  /*0bf0*/  PLOP3.LUT P1, PT, PT, PT, UP1, 0x80, 0x0 ;  /* 0x000000000000781c */ /* 0x000fe40003f2f018 */
[----:B------:R-:W-:Y:S02]  /*0c00*/  SHF.R.S32.HI R13, RZ, 0x1f, R39 ;  /* 0x0000001fff0d7819 */ /* 0x000fe40000011427 */
[----:B------:R-:W-:Y:S02]  /*0c10*/  PLOP3.LUT P0, PT, PT, PT, UP1, 0x80, 0x0 ;  /* 0x000000000000781c */ /* 0x000fe40003f0f018 */
[----:B------:R-:W-:Y:S01]  /*0c20*/  SEL R4, R39, RZ, !P2 ;  /* 0x000000ff27047207 */ /* 0x000fe20005000000 */
[----:B------:R-:W-:Y:S01]  /*0c30*/  UMOV UR11, 0x60 ;  /* 0x00000060000b7882 */ /* 0x000fe20000000000 */
[----:B------:R-:W-:Y:S01]  /*0c40*/  ISETP.NE.AND.EX P5, PT, RZ, c[0x0][0x344], PT, P5 ;  /* 0x0000d100ff007a0c */ /* 0x000fe20003fa5350 */
[----:B------:R-:W-:-:S12]  /*0c50*/  ULDC.64 UR6, c[0x0][0x1e0] ;  /* 0x0000780000067ab9 */ /* 0x000fd80000000a00 */
[----:B------:R-:W-:-:S05]  /*0c60*/  @P5 IMAD.WIDE R2, R39, R26, c[0x0][0x340] ;  /* 0x0000d00027025625 */ /* 0x000fca00078e021a */
[----:B------:R2:W3:Y:S01]  /*0c70*/  @P5 LDG.E R17, [R2.64] ;  /* 0x0000001202115981 */ /* 0x0004e2000c1e1900 */
[----:B------:R-:W-:Y:S01]  /*0c80*/  IMAD R0, R0, c[0x0][0x178], RZ ;  /* 0x00005e0000007a24 */ /* 0x000fe200078e02ff */
[CC--:B------:R-:W-:Y:S01]  /*0c90*/  LEA.HI R23, R127.reuse, R129.reuse, RZ, 0x3 ;  /* 0x000000817f177211 */ /* 0x0c0fe200078f18ff */
[----:B------:R-:W-:Y:S01]  /*0ca0*/  ULDC UR4, c[0x0][0x2c4] ;  /* 0x0000b10000047ab9 */ /* 0x000fe20000000800 */
[----:B-1----:R-:W-:Y:S01]  /*0cb0*/  SHF.R.S32.HI R31, RZ, 0x1f, R30 ;  /* 0x0000001fff1f7819 */ /* 0x002fe2000001141e */
[----:B------:R-:W-:Y:S01]  /*0cc0*/  IMAD R0, R6, c[0x0][0x17c], R0 ;  /* 0x00005f0006007a24 */ /* 0x000fe200078e0200 */
[----:B------:R-:W-:Y:S01]  /*0cd0*/  SHF.R.S32.HI R14, RZ, 0x3, R23 ;  /* 0x00000003ff0e7819 */ /* 0x000fe20000011417 */
[----:B------:R-:W-:Y:S01]  /*0ce0*/  UIMAD UR4, UR12, UR4, URZ ;  /* 0x000000040c0472a4 */ /* 0x000fe2000f8e023f */
[-C--:B------:R-:W-:Y:S01]  /*0cf0*/  LEA.HI R29, R127, R129.reuse, RZ, 0x4 ;  /* 0x000000817f1d7211 */ /* 0x080fe200078f20ff */
[----:B------:R-:W-:Y:S01]  /*0d00*/  IMAD R5, R31, c[0x0][0x1b8], RZ ;  /* 0x00006e001f057a24 */ /* 0x000fe200078e02ff */
[----:B------:R-:W-:Y:S01]  /*0d10*/  IADD3 R9, R14, UR21, RZ ;  /* 0x000000150e097c10 */ /* 0x000fe2000fffe0ff */
[----:B------:R-:W-:Y:S01]  /*0d20*/  UIMAD.WIDE.U32 UR26, UR11, UR6, URZ ;  /* 0x000000060b1a72a5 */ /* 0x000fe2000f8e003f */
[----:B------:R-:W-:Y:S01]  /*0d30*/  SHF.R.S32.HI R12, RZ, 0x4, R29 ;  /* 0x00000004ff0c7819 */ /* 0x000fe2000001141d */
[----:B------:R-:W-:Y:S01]  /*0d40*/  IMAD R5, R30, c[0x0][0x1bc], R5 ;  /* 0x00006f001e057a24 */ /* 0x000fe200078e0205 */
[----:B------:R-:W-:Y:S01]  /*0d50*/  UIMAD UR22, UR20, -0x60, UR11 ;  /* 0xffffffa0141678a4 */ /* 0x000fe2000f8e020b */
[----:B------:R-:W-:Y:S01]  /*0d60*/  LEA.HI R126, R127, R129, RZ, 0x5 ;  /* 0x000000817f7e7211 */ /* 0x000fe200078f28ff */
[----:B------:R-:W-:Y:S01]  /*0d70*/  UIMAD UR23, UR11, UR7, URZ ;  /* 0x000000070b1772a4 */ /* 0x000fe2000f8e023f */
[----:B------:R-:W-:Y:S01]  /*0d80*/  IMAD.U32 R10, RZ, RZ, UR26 ;  /* 0x0000001aff0a7e24 */ /* 0x000fe2000f8e00ff */
[----:B------:R-:W-:Y:S01]  /*0d90*/  UIADD3 UR13, UR20, -0x1, URZ ;  /* 0xffffffff140d7890 */ /* 0x000fe2000fffe03f */
[----:B------:R-:W-:Y:S01]  /*0da0*/  IMAD.U32 R11, RZ, RZ, UR27 ;  /* 0x0000001bff0b7e24 */ /* 0x000fe2000f8e00ff */
[----:B------:R-:W-:Y:S01]  /*0db0*/  UIADD3 UR23, UR27, UR23, URZ ;  /* 0x000000171b177290 */ /* 0x000fe2000fffe03f */
[----:B------:R-:W-:Y:S01]  /*0dc0*/  IMAD.MOV.U32 R124, RZ, RZ, R10 ;  /* 0x000000ffff7c7224 */ /* 0x000fe200078e000a */
[----:B------:R-:W-:Y:S01]  /*0dd0*/  USHF.R.S32.HI UR10, URZ, 0x1f, UR13 ;  /* 0x0000001f3f0a7899 */ /* 0x000fe2000801140d */
[----:B------:R-:W-:Y:S01]  /*0de0*/  SHF.R.S32.HI R125, RZ, 0x5, R126 ;  /* 0x00000005ff7d7819 */ /* 0x000fe2000001147e */
[----:B------:R-:W-:Y:S01]  /*0df0*/  UIMAD UR9, UR23, UR13, URZ ;  /* 0x0000000d170972a4 */ /* 0x000fe2000f8e023f */
[----:B--2---:R-:W-:Y:S01]  /*0e00*/  IMAD.WIDE.U32 R2, R6, c[0x0][0x178], RZ ;  /* 0x00005e0006027a25 */ /* 0x004fe200078e00ff */
[----:B------:R-:W-:-:S02]  /*0e10*/  UIMAD.WIDE.U32 UR14, UR6, 0x40, URZ ;  /* 0x00000040060e78a5 */ /* 0x000fc4000f8e003f */
[----:B------:R-:W-:Y:S01]  /*0e20*/  UIMAD UR9, UR10, UR26, UR9 ;  /* 0x0000001a0a0972a4 */ /* 0x000fe2000f8e0209 */
[----:B------:R-:W-:Y:S01]  /*0e30*/  IMAD.IADD R3, R3, 0x1, R0 ;  /* 0x0000000103037824 */ /* 0x000fe200078e0200 */
[----:B------:R-:W-:Y:S01]  /*0e40*/  LOP3.LUT R0, R23, 0xfffffff8, RZ, 0xc0, !PT ;  /* 0xfffffff817007812 */ /* 0x000fe200078ec0ff */
[----:B------:R-:W-:Y:S02]  /*0e50*/  UISETP.GE.AND UP0, UPT, UR20, 0x2, UPT ;  /* 0x000000021400788c */ /* 0x000fe4000bf06270 */
[----:B------:R-:W-:-:S04]  /*0e60*/  IMAD.WIDE.U32 R2, R30, c[0x0][0x1b8], R2 ;  /* 0x00006e001e027a25 */ /* 0x000fc800078e0002 */
[----:B------:R-:W-:Y:S01]  /*0e70*/  IMAD.IADD R36, R129, 0x1, -R0 ;  /* 0x0000000181247824 */ /* 0x000fe200078e0a00 */
[----:B------:R-:W-:Y:S01]  /*0e80*/  SEL R0, R13, RZ, !P2 ;  /* 0x000000ff0d007207 */ /* 0x000fe20005000000 */
[----:B------:R-:W-:Y:S01]  /*0e90*/  IMAD.IADD R3, R3, 0x1, R5 ;  /* 0x0000000103037824 */ /* 0x000fe200078e0205 */
[----:B------:R-:W-:Y:S01]  /*0ea0*/  BAR.SYNC.DEFER_BLOCKING 0x0 ;  /* 0x0000000000007b1d */ /* 0x000fe20000010000 */
[----:B------:R-:W-:Y:S01]  /*0eb0*/  IMAD R7, R36, 0x20, R14 ;  /* 0x0000002024077824 */ /* 0x000fe200078e020e */
[----:B------:R-:W-:Y:S01]  /*0ec0*/  ISETP.GE.AND P2, PT, R9, UR4, PT ;  /* 0x0000000409007c0c */ /* 0x000fe2000bf46270 */
[----:B------:R-:W-:Y:S02]  /*0ed0*/  IMAD R0, R0, c[0x0][0x1c0], RZ ;  /* 0x0000700000007a24 */ /* 0x000fe400078e02ff */
[----:B------:R-:W-:Y:S01]  /*0ee0*/  IMAD.WIDE.U32 R2, R4, c[0x0][0x1c0], R2 ;  /* 0x0000700004027a25 */ /* 0x000fe200078e0002 */
[----:B------:R-:W-:-:S03]  /*0ef0*/  IADD3 R7, R7, UR21, RZ ;  /* 0x0000001507077c10 */ /* 0x000fc6000fffe0ff */
[----:B------:R-:W-:Y:S02]  /*0f00*/  IMAD R5, R4, c[0x0][0x1c4], R0 ;  /* 0x0000710004057a24 */ /* 0x000fe400078e0200 */
[----:B------:R-:W-:-:S04]  /*0f10*/  @P1 IMAD.HI.U32 R6, R7, c[0x0][0x2c8], RZ ;  /* 0x0000b20007061a27 */ /* 0x000fc800078e00ff */
[----:B------:R-:W-:Y:S01]  /*0f20*/  IMAD.MOV.U32 R0, RZ, RZ, R7 ;  /* 0x000000ffff007224 */ /* 0x000fe200078e0007 */
[----:B------:R-:W-:Y:S01]  /*0f30*/  @P0 SHF.R.U32.HI R0, RZ, c[0x0][0x2cc], R6 ;  /* 0x0000b300ff000a19 */ /* 0x000fe20000011606 */
[----:B------:R-:W-:Y:S01]  /*0f40*/  IMAD.IADD R3, R3, 0x1, R5 ;  /* 0x0000000103037824 */ /* 0x000fe200078e0205 */
[----:B------:R-:W-:Y:S02]  /*0f50*/  IADD3 R6, R9, 0x20, RZ ;  /* 0x0000002009067810 */ /* 0x000fe40007ffe0ff */
[----:B------:R-:W-:Y:S01]  /*0f60*/  SHF.R.S32.HI R4, RZ, 0x1f, R0 ;  /* 0x0000001fff047819 */ /* 0x000fe20000011400 */
[----:B------:R-:W-:Y:S01]  /*0f70*/  IMAD.WIDE.U32 R2, R0, c[0x0][0x1b0], R2 ;  /* 0x00006c0000027a25 */ /* 0x000fe200078e0002 */
[----:B------:R-:W-:Y:S02]  /*0f80*/  ISETP.GE.AND P3, PT, R6, UR4, PT ;  /* 0x0000000406007c0c */ /* 0x000fe4000bf66270 */
[----:B------:R-:W-:Y:S01]  /*0f90*/  IADD3 R6, P0, R8, R14, RZ ;  /* 0x0000000e08067210 */ /* 0x000fe20007f1e0ff */
[----:B------:R-:W-:-:S04]  /*0fa0*/  IMAD R4, R4, c[0x0][0x1b0], RZ ;  /* 0x00006c0004047a24 */ /* 0x000fc800078e02ff */
[----:B------:R-:W-:Y:S02]  /*0fb0*/  IMAD R5, R0, c[0x0][0x1b4], R4 ;  /* 0x00006d0000057a24 */ /* 0x000fe400078e0204 */
[----:B------:R-:W-:Y:S01]  /*0fc0*/  IMAD.MOV R4, RZ, RZ, -R0 ;  /* 0x000000ffff047224 */ /* 0x000fe200078e0a00 */
[----:B------:R-:W-:Y:S01]  /*0fd0*/  IADD3 R0, R9, 0x40, RZ ;  /* 0x0000004009007810 */ /* 0x000fe20007ffe0ff */
[----:B------:R-:W-:Y:S01]  /*0fe0*/  IMAD.IADD R3, R3, 0x1, R5 ;  /* 0x0000000103037824 */ /* 0x000fe200078e0205 */
[----:B------:R-:W-:Y:S01]  /*0ff0*/  IADD3 R9, R9, 0x60, RZ ;  /* 0x0000006009097810 */ /* 0x000fe20007ffe0ff */
[----:B------:R-:W-:Y:S01]  /*1000*/  IMAD R4, R4, c[0x0][0x2c4], R7 ;  /* 0x0000b10004047a24 */ /* 0x000fe200078e0207 */
[----:B------:R-:W-:Y:S01]  /*1010*/  ISETP.GE.AND P4, PT, R0, UR4, PT ;  /* 0x0000000400007c0c */ /* 0x000fe2000bf86270 */
[----:B------:R-:W-:Y:S01]  /*1020*/  IMAD.U32 R5, RZ, RZ, UR22 ;  /* 0x00000016ff057e24 */ /* 0x000fe2000f8e00ff */
[----:B------:R-:W-:Y:S02]  /*1030*/  SHF.R.S32.HI R7, RZ, 0x1f, R8 ;  /* 0x0000001fff077819 */ /* 0x000fe40000011408 */
[----:B------:R-:W-:-:S02]  /*1040*/  SHF.R.S32.HI R0, RZ, 0x1f, R4 ;  /* 0x0000001fff007819 */ /* 0x000fc40000011404 */
[C---:B------:R-:W-:Y:S01]  /*1050*/  LEA.HI.X.SX32 R11, R14.reuse, R7, 0x1, P0 ;  /* 0x000000070e0b7211 */ /* 0x040fe200000f0eff */
[----:B------:R-:W-:Y:S01]  /*1060*/  IMAD.SHL.U32 R7, R14, 0x40, RZ ;  /* 0x000000400e077824 */ /* 0x000fe200078e00ff */
[----:B------:R-:W-:Y:S01]  /*1070*/  IADD3 R16, R5, UR8, -R14 ;  /* 0x0000000805107c10 */ /* 0x000fe2000fffe80e */
[----:B------:R-:W-:Y:S01]  /*1080*/  IMAD R0, R0, c[0x0][0x1a8], RZ ;  /* 0x00006a0000007a24 */ /* 0x000fe200078e02ff */
[----:B------:R-:W-:Y:S01]  /*1090*/  ISETP.GE.AND P0, PT, R9, UR4, PT ;  /* 0x0000000409007c0c */ /* 0x000fe2000bf06270 */
[----:B------:R-:W-:Y:S02]  /*10a0*/  ULDC.64 UR4, c[0x0][0x208] ;  /* 0x0000820000047ab9 */ /* 0x000fe40000000a00 */
[C---:B------:R-:W-:Y:S01]  /*10b0*/  IMAD R10, R4.reuse, c[0x0][0x1ac], R0 ;  /* 0x00006b00040a7a24 */ /* 0x040fe200078e0200 */
[----:B------:R-:W-:Y:S01]  /*10c0*/  LOP3.LUT R0, R7, 0x1c0, RZ, 0xc0, !PT ;  /* 0x000001c007007812 */ /* 0x000fe200078ec0ff */
[----:B------:R-:W-:Y:S01]  /*10d0*/  IMAD.WIDE.U32 R4, R4, c[0x0][0x1a8], R2 ;  /* 0x00006a0004047a25 */ /* 0x000fe200078e0002 */
[----:B------:R-:W-:Y:S01]  /*10e0*/  LEA.HI R3, R29, R12, RZ, 0x1 ;  /* 0x0000000c1d037211 */ /* 0x000fe200078f08ff */
[----:B------:R-:W-:-:S02]  /*10f0*/  UIMAD.WIDE.U32 UR16, UR11, UR4, URZ ;  /* 0x000000040b1072a5 */ /* 0x000fc4000f8e003f */
[----:B------:R-:W-:Y:S01]  /*1100*/  IMAD.SHL.U32 R2, R36, 0x8, RZ ;  /* 0x0000000824027824 */ /* 0x000fe200078e00ff */
[----:B------:R-:W-:Y:S01]  /*1110*/  LOP3.LUT R7, R3, 0xfffffffe, RZ, 0xc0, !PT ;  /* 0xfffffffe03077812 */ /* 0x000fe200078ec0ff */
[----:B------:R-:W-:Y:S01]  /*1120*/  UIMAD UR11, UR11, UR5, URZ ;  /* 0x000000050b0b72a4 */ /* 0x000fe2000f8e023f */
[----:B------:R-:W-:Y:S02]  /*1130*/  SHF.R.U32.HI R3, RZ, 0x3, R0 ;  /* 0x00000003ff037819 */ /* 0x000fe40000011600 */
[----:B------:R-:W-:Y:S01]  /*1140*/  LOP3.LUT R8, R0, 0x38, R2, 0xf8, !PT ;  /* 0x0000003800087812 */ /* 0x000fe200078ef802 */
[----:B------:R-:W-:Y:S01]  /*1150*/  IMAD.IADD R0, R5, 0x1, R10 ;  /* 0x0000000105007824 */ /* 0x000fe200078e020a */
[----:B------:R-:W-:Y:S01]  /*1160*/  LEA R15, P1, R4, c[0x0][0x160], 0x1 ;  /* 0x00005800040f7a11 */ /* 0x000fe200078208ff */
[----:B------:R-:W-:Y:S01]  /*1170*/  IMAD.IADD R25, R12, 0x1, -R7 ;  /* 0x000000010c197824 */ /* 0x000fe200078e0a07 */
[----:B------:R-:W-:Y:S01]  /*1180*/  LOP3.LUT R10, R8, R3, RZ, 0x3c, !PT ;  /* 0x00000003080a7212 */ /* 0x000fe200078e3cff */
[C---:B------:R-:W-:Y:S01]  /*1190*/  IMAD R7, R11.reuse, c[0x0][0x1e0], RZ ;  /* 0x000078000b077a24 */ /* 0x040fe200078e02ff */
[----:B------:R-:W-:Y:S01]  /*11a0*/  LEA.HI.X R14, R4, c[0x0][0x164], R0, 0x1, P1 ;  /* 0x00005900040e7a11 */ /* 0x000fe200008f0c00 */
[----:B------:R-:W1:Y:S01]  /*11b0*/  SHFL.IDX PT, R8, R15, RZ, 0x181f ;  /* 0x00181fff0f087589 */ /* 0x000e6200000e0000 */
[----:B------:R-:W-:Y:S01]  /*11c0*/  IMAD R4, R11, c[0x0][0x208], RZ ;  /* 0x000082000b047a24 */ /* 0x000fe200078e02ff */
[----:B------:R-:W-:Y:S01]  /*11d0*/  LEA.HI R0, R127, R129, RZ, 0x6 ;  /* 0x000000817f007211 */ /* 0x000fe200078f30ff */
[C---:B------:R-:W-:Y:S01]  /*11e0*/  IMAD R27, R6.reuse, c[0x0][0x1e4], R7 ;  /* 0x00007900061b7a24 */ /* 0x040fe200078e0207 */
[----:B------:R-:W2:Y:S01]  /*11f0*/  SHFL.IDX PT, R9, R14, RZ, 0x181f ;  /* 0x00181fff0e097589 */ /* 0x000ea200000e0000 */
[----:B------:R-:W-:Y:S01]  /*1200*/  IMAD R28, R6, c[0x0][0x20c], R4 ;  /* 0x00008300061c7a24 */ /* 0x000fe200078e0204 */
[----:B------:R-:W-:Y:S01]  /*1210*/  IADD3 R22, R2, 0x80, RZ ;  /* 0x0000008002167810 */ /* 0x000fe20007ffe0ff */
[----:B------:R-:W-:Y:S01]  /*1220*/  IMAD.SHL.U32 R0, R0, 0x8, RZ ;  /* 0x0000000800007824 */ /* 0x000fe200078e00ff */
[----:B------:R-:W-:Y:S01]  /*1230*/  SHF.R.S32.HI R3, RZ, 0x1f, R2 ;  /* 0x0000001fff037819 */ /* 0x000fe20000011402 */
[----:B------:R-:W-:Y:S01]  /*1240*/  SHFL.IDX PT, R7, R14, 0x1, 0x181f ;  /* 0x00381f000e077f89 */ /* 0x000fe200000e0000 */
[----:B------:R-:W-:Y:S01]  /*1250*/  ISETP.GE.AND P1, PT, R2, c[0x0][0x198], PT ;  /* 0x0000660002007a0c */ /* 0x000fe20003f26270 */
[----:B------:R-:W-:Y:S01]  /*1260*/  IMAD.SHL.U32 R12, R36, 0x40, RZ ;  /* 0x00000040240c7824 */ /* 0x000fe200078e00ff */
[----:B------:R-:W-:Y:S01]  /*1270*/  LOP3.LUT R249, R10, 0xfffffe00, R0, 0xf8, !PT ;  /* 0xfffffe000af97812 */ /* 0x000fe200078ef800 */
[----:B------:R-:W-:Y:S01]  /*1280*/  IMAD.WIDE.U32 R18, R6, c[0x0][0x1e0], R2 ;  /* 0x0000780006127a25 */ /* 0x000fe200078e0002 */
[----:B------:R-:W-:Y:S01]  /*1290*/  @!P2 SHF.R.S32.HI R0, RZ, 0x1f, R22 ;  /* 0x0000001fff00a819 */ /* 0x000fe20000011416 */
[----:B------:R-:W-:Y:S01]  /*12a0*/  UIADD3 UR11, UR17, UR11, URZ ;  /* 0x0000000b110b7290 */ /* 0x000fe2000fffe03f */
[----:B------:R-:W-:Y:S01]  /*12b0*/  LOP3.LUT R12, R12, 0x1c0, RZ, 0xc0, !PT ;  /* 0x000001c00c0c7812 */ /* 0x000fe200078ec0ff */
[----:B------:R-:W-:Y:S01]  /*12c0*/  IMAD.WIDE.U32 R20, R6, c[0x0][0x208], R2 ;  /* 0x0000820006147a25 */ /* 0x000fe200078e0002 */
[----:B------:R-:W-:Y:S01]  /*12d0*/  @!P2 LEA.HI R0, R0, R22, RZ, 0x3 ;  /* 0x000000160000a211 */ /* 0x000fe200078f18ff */
[----:B------:R-:W4:Y:S02]  /*12e0*/  SHFL.IDX PT, R6, R15, 0x1, 0x181f ;  /* 0x00381f000f067f89 */ /* 0x000f2400000e0000 */
[----:B------:R-:W-:Y:S01]  /*12f0*/  IMAD.SHL.U32 R249, R249, 0x2, RZ ;  /* 0x00000002f9f97824 */ /* 0x000fe200078e00ff */
[----:B------:R-:W-:-:S02]  /*1300*/  @!P2 LOP3.LUT R0, R0, 0xfffffff8, RZ, 0xc0, !PT ;  /* 0xfffffff80000a812 */ /* 0x000fc400078ec0ff */
[--C-:B---3--:R-:W-:Y:S01]  /*1310*/  @P5 SHF.R.S32.HI R5, RZ, 0x1f, R17.reuse ;  /* 0x0000001fff055819 */ /* 0x108fe20000011411 */
[----:B------:R-:W-:Y:S01]  /*1320*/  @P5 IMAD.MOV.U32 R4, RZ, RZ, R17 ;  /* 0x000000ffff045224 */ /* 0x000fe200078e0011 */
[----:B------:R-:W-:Y:S01]  /*1330*/  IADD3 R17, R2, 0x40, RZ ;  /* 0x0000004002117810 */ /* 0x000fe20007ffe0ff */
[----:B------:R-:W-:Y:S02]  /*1340*/  @!P5 IMAD.MOV.U32 R5, RZ, RZ, R13 ;  /* 0x000000ffff05d224 */ /* 0x000fe400078e000d */
[----:B------:R-:W-:Y:S01]  /*1350*/  @!P5 IMAD.MOV.U32 R4, RZ, RZ, R39 ;  /* 0x000000ffff04d224 */ /* 0x000fe200078e0027 */
[----:B------:R-:W-:Y:S02]  /*1360*/  ISETP.GE.AND P5, PT, R17, c[0x0][0x198], PT ;  /* 0x0000660011007a0c */ /* 0x000fe40003fa6270 */
[----:B------:R-:W-:Y:S02]  /*1370*/  SEL R24, R5, RZ, !P6 ;  /* 0x000000ff05187207 */ /* 0x000fe40007000000 */
[----:B------:R-:W-:-:S02]  /*1380*/  SEL R26, R4, RZ, !P6 ;  /* 0x000000ff041a7207 */ /* 0x000fc40007000000 */
[----:B------:R-:W-:Y:S02]  /*1390*/  @!P2 SHF.R.S32.HI R5, RZ, 0x1f, R17 ;  /* 0x0000001fff05a819 */ /* 0x000fe40000011411 */
[C---:B-1----:R-:W-:Y:S02]  /*13a0*/  @!P2 LEA R4, P6, R2.reuse, R8, 0x1 ;  /* 0x000000080204a211 */ /* 0x042fe400078c08ff */
[----:B------:R-:W-:Y:S02]  /*13b0*/  @!P2 LEA.HI R10, R5, R17, RZ, 0x3 ;  /* 0x00000011050aa211 */ /* 0x000fe400078f18ff */
[----:B--2---:R-:W-:Y:S02]  /*13c0*/  @!P2 LEA.HI.X R5, R2, R9, R3, 0x1, P6 ;  /* 0x000000090205a211 */ /* 0x004fe400030f0c03 */
[----:B------:R-:W-:Y:S02]  /*13d0*/  ISETP.GE.AND P6, PT, R22, c[0x0][0x198], PT ;  /* 0x0000660016007a0c */ /* 0x000fe40003fc6270 */
[----:B------:R-:W-:Y:S01]  /*13e0*/  @!P2 LOP3.LUT R10, R10, 0xfffffff8, RZ, 0xc0, !PT ;  /* 0xfffffff80a0aa812 */ /* 0x000fe200078ec0ff */
[----:B------:R1:W-:Y:S04]  /*13f0*/  @!P2 LDGSTS.E.BYPASS.LTC128B.128 [R249+0x100], [R4.64], !P1 ;  /* 0x0010000004f9afae */ /* 0x0003e8000c901d52 */
[----:B------:R-:W-:-:S04]  /*1400*/  @!P2 IMAD.WIDE R10, R10, 0x2, R8 ;  /* 0x000000020a0aa825 */ /* 0x000fc800078e0208 */
[----:B------:R-:W-:Y:S01]  /*1410*/  @!P2 IMAD.WIDE R8, R0, 0x2, R8 ;  /* 0x000000020008a825 */ /* 0x000fe200078e0208 */
[----:B------:R-:W-:Y:S01]  /*1420*/  @!P3 SHF.R.S32.HI R0, RZ, 0x1f, R22 ;  /* 0x0000001fff00b819 */ /* 0x000fe20000011416 */
[----:B------:R2:W-:Y:S03]  /*1430*/  @!P2 LDGSTS.E.BYPASS.LTC128B.128 [R249+0x4100], [R10.64], !P5 ;  /* 0x041000000af9afae */ /* 0x0005e6000e901d52 */
[----:B------:R-:W-:Y:S01]  /*1440*/  @!P3 LEA.HI R0, R0, R22, RZ, 0x3 ;  /* 0x000000160000b211 */ /* 0x000fe200078f18ff */
[----:B------:R3:W-:Y:S03]  /*1450*/  @!P2 LDGSTS.E.BYPASS.LTC128B.128 [R249+0x8100], [R8.64], !P6 ;  /* 0x0810000008f9afae */ /* 0x0007e6000f101d52 */
[----:B------:R-:W-:Y:S02]  /*1460*/  @!P3 LOP3.LUT R0, R0, 0xfffffff8, RZ, 0xc0, !PT ;  /* 0xfffffff80000b812 */ /* 0x000fe400078ec0ff */
[----:B-1----:R-:W-:Y:S01]  /*1470*/  @!P3 SHF.R.S32.HI R5, RZ, 0x1f, R17 ;  /* 0x0000001fff05b819 */ /* 0x002fe20000011411 */
[----:B------:R-:W1:Y:S01]  /*1480*/  SHFL.IDX PT, R4, R15, 0x2, 0x181f ;  /* 0x00581f000f047f89 */ /* 0x000e6200000e0000 */
[----:B--2---:R-:W-:-:S02]  /*1490*/  LOP3.LUT R10, R12, 0x8, R23, 0xf8, !PT ;  /* 0x000000080c0a7812 */ /* 0x004fc400078ef817 */
[----:B---3--:R-:W-:Y:S02]  /*14a0*/  SHF.R.U32.HI R9, RZ, 0x3, R12 ;  /* 0x00000003ff097819 */ /* 0x008fe4000001160c */
[----:B------:R-:W-:Y:S02]  /*14b0*/  @!P3 LEA.HI R12, R5, R17, RZ, 0x3 ;  /* 0x00000011050cb211 */ /* 0x000fe400078f18ff */
[----:B------:R-:W2:Y:S01]  /*14c0*/  SHFL.IDX PT, R5, R14, 0x2, 0x181f ;  /* 0x00581f000e057f89 */ /* 0x000ea200000e0000 */
[----:B----4-:R-:W-:Y:S02]  /*14d0*/  @!P3 LEA R8, P2, R2, R6, 0x1 ;  /* 0x000000060208b211 */ /* 0x010fe400078408ff */
[----:B------:R-:W-:Y:S02]  /*14e0*/  @!P3 LOP3.LUT R12, R12, 0xfffffff8, RZ, 0xc0, !PT ;  /* 0xfffffff80c0cb812 */ /* 0x000fe400078ec0ff */
[----:B------:R-:W-:Y:S01]  /*14f0*/  LOP3.LUT R23, R10, R9, RZ, 0x3c, !PT ;  /* 0x000000090a177212 */ /* 0x000fe200078e3cff */
[----:B------:R-:W-:Y:S01]  /*1500*/  @!P3 IMAD.WIDE R10, R0, 0x2, R6 ;  /* 0x00000002000ab825 */ /* 0x000fe200078e0206 */
[----:B------:R-:W-:-:S02]  /*1510*/  @!P3 LEA.HI.X R9, R2, R7, R3, 0x1, P2 ;  /* 0x000000070209b211 */ /* 0x000fc400010f0c03 */
[----:B------:R-:W-:Y:S01]  /*1520*/  @!P4 SHF.R.S32.HI R0, RZ, 0x1f, R22 ;  /* 0x0000001fff00c819 */ /* 0x000fe20000011416 */
[----:B------:R-:W-:Y:S02]  /*1530*/  @!P3 IMAD.WIDE R12, R12, 0x2, R6 ;  /* 0x000000020c0cb825 */ /* 0x000fe400078e0206 */
[----:B------:R-:W3:Y:S04]  /*1540*/  SHFL.IDX PT, R6, R15, 0x3, 0x181f ;  /* 0x00781f000f067f89 */ /* 0x000ee800000e0000 */
[----:B------:R-:W4:Y:S04]  /*1550*/  SHFL.IDX PT, R7, R14, 0x3, 0x181f ;  /* 0x00781f000e077f89 */ /* 0x000f2800000e0000 */
[----:B------:R5:W-:Y:S04]  /*1560*/  @!P3 LDGSTS.E.BYPASS.LTC128B.128 [R249+0x1100], [R8.64], !P1 ;  /* 0x0110000008f9bfae */ /* 0x000be8000c901d52 */
[----:B------:R1:W-:Y:S04]  /*1570*/  @!P3 LDGSTS.E.BYPASS.LTC128B.128 [R249+0x5100], [R12.64], !P5 ;  /* 0x051000000cf9bfae */ /* 0x0003e8000e901d52 */
[----:B------:R2:W-:Y:S01]  /*1580*/  @!P3 LDGSTS.E.BYPASS.LTC128B.128 [R249+0x9100], [R10.64], !P6 ;  /* 0x091000000af9bfae */ /* 0x0005e2000f101d52 */
[----:B------:R-:W-:-:S02]  /*1590*/  ISETP.GE.AND P3, PT, R17, c[0x0][0x1d4], PT ;  /* 0x0000750011007a0c */ /* 0x000fc40003f66270 */
[--C-:B-----5:R-:W-:Y:S02]  /*15a0*/  @!P4 SHF.R.S32.HI R8, RZ, 0x1f, R17.reuse ;  /* 0x0000001fff08c819 */ /* 0x120fe40000011411 */
[----:B------:R-:W-:Y:S02]  /*15b0*/  @!P4 LEA.HI R9, R0, R22, RZ, 0x3 ;  /* 0x000000160009c211 */ /* 0x000fe400078f18ff */
[----:B------:R-:W-:Y:S02]  /*15c0*/  @!P0 SHF.R.S32.HI R0, RZ, 0x1f, R17 ;  /* 0x0000001fff008819 */ /* 0x000fe40000011411 */
[----:B-1----:R-:W-:Y:S02]  /*15d0*/  @!P4 LOP3.LUT R12, R9, 0xfffffff8, RZ, 0xc0, !PT ;  /* 0xfffffff8090cc812 */ /* 0x002fe400078ec0ff */
[----:B--2---:R-:W-:Y:S02]  /*15e0*/  @!P4 LEA.HI R10, R8, R17, RZ, 0x3 ;  /* 0x00000011080ac211 */ /* 0x004fe400078f18ff */
[----:B------:R-:W-:-:S02]  /*15f0*/  @!P4 LEA R8, P2, R2, R4, 0x1 ;  /* 0x000000040208c211 */ /* 0x000fc400078408ff */
[----:B------:R-:W-:Y:S02]  /*1600*/  @!P4 LOP3.LUT R10, R10, 0xfffffff8, RZ, 0xc0, !PT ;  /* 0xfffffff80a0ac812 */ /* 0x000fe400078ec0ff */
[----:B------:R-:W-:Y:S02]  /*1610*/  @!P0 LEA.HI R17, R0, R17, RZ, 0x3 ;  /* 0x0000001100118211 */ /* 0x000fe400078f18ff */
[----:B------:R-:W-:Y:S01]  /*1620*/  LOP3.LUT R0, R29, 0xfffffff0, RZ, 0xc0, !PT ;  /* 0xfffffff01d007812 */ /* 0x000fe200078ec0ff */
[----:B------:R-:W-:Y:S01]  /*1630*/  @!P4 IMAD.WIDE R10, R10, 0x2, R4 ;  /* 0x000000020a0ac825 */ /* 0x000fe200078e0204 */
[----:B------:R-:W-:-:S03]  /*1640*/  @!P4 LEA.HI.X R9, R2, R5, R3, 0x1, P2 ;  /* 0x000000050209c211 */ /* 0x000fc600010f0c03 */
[----:B------:R-:W-:Y:S02]  /*1650*/  @!P4 IMAD.WIDE R4, R12, 0x2, R4 ;  /* 0x000000020c04c825 */ /* 0x000fe400078e0204 */
[----:B------:R3:W-:Y:S02]  /*1660*/  @!P4 LDGSTS.E.BYPASS.LTC128B.128 [R249+0x2100], [R8.64], !P1 ;  /* 0x0210000008f9cfae */ /* 0x0007e4000c901d52 */
[----:B------:R-:W-:Y:S02]  /*1670*/  IMAD.IADD R0, R129, 0x1, -R0 ;  /* 0x0000000181007824 */ /* 0x000fe400078e0a00 */
[----:B------:R1:W-:Y:S04]  /*1680*/  @!P4 LDGSTS.E.BYPASS.LTC128B.128 [R249+0x6100], [R10.64], !P5 ;  /* 0x061000000af9cfae */ /* 0x0003e8000e901d52 */
[----:B------:R2:W-:Y:S01]  /*1690*/  @!P4 LDGSTS.E.BYPASS.LTC128B.128 [R249+0xa100], [R4.64], !P6 ;  /* 0x0a10000004f9cfae */ /* 0x0005e2000f101d52 */
[----:B------:R-:W-:-:S04]  /*16a0*/  ISETP.GE.AND P4, PT, R2, c[0x0][0x1d4], PT ;  /* 0x0000750002007a0c */ /* 0x000fc80003f86270 */
[----:B------:R-:W-:Y:S02]  /*16b0*/  SEL R12, RZ, 0x1, P4 ;  /* 0x00000001ff0c7807 */ /* 0x000fe40002000000 */
[----:B---3--:R-:W-:-:S04]  /*16c0*/  @!P0 LEA R8, P2, R2, R6, 0x1 ;  /* 0x0000000602088211 */ /* 0x008fc800078408ff */
[----:B----4-:R-:W-:Y:S01]  /*16d0*/  @!P0 LEA.HI.X R9, R2, R7, R3, 0x1, P2 ;  /* 0x0000000702098211 */ /* 0x010fe200010f0c03 */
[----:B------:R-:W-:Y:S01]  /*16e0*/  IMAD.IADD R3, R19, 0x1, R27 ;  /* 0x0000000113037824 */ /* 0x000fe200078e021b */
[----:B------:R-:W-:Y:S01]  /*16f0*/  @!P0 SHF.R.S32.HI R2, RZ, 0x1f, R22 ;  /* 0x0000001fff028819 */ /* 0x000fe20000011416 */
[----:B-1----:R-:W-:Y:S01]  /*1700*/  IMAD R11, R31, c[0x0][0x1e8], RZ ;  /* 0x00007a001f0b7a24 */ /* 0x002fe200078e02ff */
[----:B--2---:R-:W-:Y:S01]  /*1710*/  SHF.R.S32.HI R4, RZ, 0x1f, R0 ;  /* 0x0000001fff047819 */ /* 0x004fe20000011400 */
[----:B------:R-:W-:Y:S01]  /*1720*/  IMAD.IADD R5, R21, 0x1, R28 ;  /* 0x0000000115057824 */ /* 0x000fe200078e021c */
[----:B------:R-:W-:Y:S01]  /*1730*/  @!P0 LEA.HI R14, R2, R22, RZ, 0x3 ;  /* 0x00000016020e8211 */ /* 0x000fe200078f18ff */
[----:B------:R-:W-:Y:S01]  /*1740*/  IMAD.MOV.U32 R2, RZ, RZ, R18 ;  /* 0x000000ffff027224 */ /* 0x000fe200078e0012 */
[----:B------:R-:W-:Y:S01]  /*1750*/  LEA.HI R15, R4, R0, RZ, 0x3 ;  /* 0x00000000040f7211 */ /* 0x000fe200078f18ff */
[C---:B------:R-:W-:Y:S01]  /*1760*/  IMAD R11, R30.reuse, c[0x0][0x1ec], R11 ;  /* 0x00007b001e0b7a24 */ /* 0x040fe200078e020b */
[----:B------:R-:W-:Y:S01]  /*1770*/  SEL R4, RZ, 0xffffffff, P3 ;  /* 0xffffffffff047807 */ /* 0x000fe20001800000 */
[----:B------:R-:W-:Y:S01]  /*1780*/  IMAD.WIDE.U32 R2, R30, c[0x0][0x1e8], R2 ;  /* 0x00007a001e027a25 */ /* 0x000fe200078e0002 */
[----:B------:R-:W-:Y:S01]  /*1790*/  LOP3.LUT R13, R15, 0xfffffff8, RZ, 0xc0, !PT ;  /* 0xfffffff80f0d7812 */ /* 0x000fe200078ec0ff */
[----:B------:R1:W-:Y:S01]  /*17a0*/  @!P0 LDGSTS.E.BYPASS.LTC128B.128 [R249+0x3100], [R8.64], !P1 ;  /* 0x0310000008f98fae */ /* 0x0003e2000c901d52 */
[----:B------:R-:W-:Y:S01]  /*17b0*/  ISETP.GE.AND P1, PT, R16, 0x21, PT ;  /* 0x000000211000780c */ /* 0x000fe20003f26270 */
[----:B------:R-:W-:Y:S01]  /*17c0*/  IMAD.SHL.U32 R10, R4, 0x2, RZ ;  /* 0x00000002040a7824 */ /* 0x000fe200078e00ff */
[----:B------:R-:W-:Y:S01]  /*17d0*/  ISETP.GE.AND P2, PT, R22, c[0x0][0x1d4], PT ;  /* 0x0000750016007a0c */ /* 0x000fe20003f46270 */
[----:B------:R-:W-:-:S02]  /*17e0*/  IMAD.MOV.U32 R4, RZ, RZ, R20 ;  /* 0x000000ffff047224 */ /* 0x000fc400078e0014 */
[----:B------:R-:W-:Y:S01]  /*17f0*/  IMAD.IADD R3, R3, 0x1, R11 ;  /* 0x0000000103037824 */ /* 0x000fe200078e020b */
[----:B------:R-:W-:Y:S01]  /*1800*/  LOP3.LUT R18, R10, 0x2, R12, 0xe2, !PT ;  /* 0x000000020a127812 */ /* 0x000fe200078ee20c */
[----:B------:R-:W-:Y:S01]  /*1810*/  IMAD.WIDE.U32 R10, R30, c[0x0][0x210], R4 ;  /* 0x000084001e0a7a25 */ /* 0x000fe200078e0004 */
[----:B------:R-:W-:-:S03]  /*1820*/  @!P0 LOP3.LUT R4, R17, 0xfffffff8, RZ, 0xc0, !PT ;  /* 0xfffffff811048812 */ /* 0x000fc600078ec0ff */
[----:B------:R-:W-:Y:S01]  /*1830*/  IMAD.IADD R13, R0, 0x1, -R13 ;  /* 0x00000001000d7824 */ /* 0x000fe200078e0a0d */
[----:B------:R-:W-:Y:S01]  /*1840*/  @!P0 LOP3.LUT R0, R14, 0xfffffff8, RZ, 0xc0, !PT ;  /* 0xfffffff80e008812 */ /* 0x000fe200078ec0ff */
[----:B------:R-:W-:-:S04]  /*1850*/  @!P0 IMAD.WIDE R4, R4, 0x2, R6 ;  /* 0x0000000204048825 */ /* 0x000fc800078e0206 */
[----:B------:R-:W-:Y:S01]  /*1860*/  @!P0 IMAD.WIDE R6, R0, 0x2, R6 ;  /* 0x0000000200068825 */ /* 0x000fe200078e0206 */
[----:B------:R2:W-:Y:S01]  /*1870*/  @!P0 LDGSTS.E.BYPASS.LTC128B.128 [R249+0x7100], [R4.64], !P5 ;  /* 0x0710000004f98fae */ /* 0x0005e2000e901d52 */
[----:B------:R-:W-:Y:S02]  /*1880*/  ISETP.GE.AND P5, PT, R16, 0x1, PT ;  /* 0x000000011000780c */ /* 0x000fe40003fa6270 */
[----:B------:R-:W-:Y:S01]  /*1890*/  IMAD R0, R24, c[0x0][0x1f0], RZ ;  /* 0x00007c0018007a24 */ /* 0x000fe200078e02ff */
[----:B------:R3:W-:Y:S01]  /*18a0*/  @!P0 LDGSTS.E.BYPASS.LTC128B.128 [R249+0xb100], [R6.64], !P6 ;  /* 0x0b10000006f98fae */ /* 0x0007e2000f101d52 */
[----:B------:R-:W-:Y:S01]  /*18b0*/  IMAD.WIDE.U32 R32, R26, c[0x0][0x1f0], R2 ;  /* 0x00007c001a207a25 */ /* 0x000fe200078e0002 */
[----:B------:R-:W-:Y:S02]  /*18c0*/  ISETP.GE.AND P6, PT, R16, 0x41, PT ;  /* 0x000000411000780c */ /* 0x000fe40003fc6270 */
[----:B------:R-:W0:Y:S01]  /*18d0*/  LDGDEPBAR ;  /* 0x00000000000079af */ /* 0x000e220000000000 */
[----:B------:R-:W-:-:S02]  /*18e0*/  IMAD.SHL.U32 R3, R25, 0x8, RZ ;  /* 0x0000000819037824 */ /* 0x000fc400078e00ff */
[----:B------:R-:W-:Y:S01]  /*18f0*/  IMAD.MOV.U32 R130, RZ, RZ, R32 ;  /* 0x000000ffff827224 */ /* 0x000fe200078e0020 */
[----:B------:R-:W-:Y:S01]  /*1900*/  STL.64 [R1+0x38], R32 ;  /* 0x0000382001007387 */ /* 0x000fe20000100a00 */
[----:B------:R-:W-:Y:S02]  /*1910*/  IMAD R19, R31, c[0x0][0x210], RZ ;  /* 0x000084001f137a24 */ /* 0x000fe400078e02ff */
[----:B-1----:R-:W-:Y:S02]  /*1920*/  IMAD.MOV.U32 R8, RZ, RZ, R10 ;  /* 0x000000ffff087224 */ /* 0x002fe400078e000a */
[----:B------:R-:W-:-:S04]  /*1930*/  IMAD R12, R30, c[0x0][0x214], R19 ;  /* 0x000085001e0c7a24 */ /* 0x000fc800078e0213 */
[----:B------:R-:W-:Y:S02]  /*1940*/  IMAD.IADD R9, R11, 0x1, R12 ;  /* 0x000000010b097824 */ /* 0x000fe400078e020c */
[----:B------:R-:W-:Y:S02]  /*1950*/  IMAD.U32 R12, RZ, RZ, UR7 ;  /* 0x00000007ff0c7e24 */ /* 0x000fe4000f8e00ff */
[----:B------:R-:W-:Y:S02]  /*1960*/  IMAD R11, R24, c[0x0][0x218], RZ ;  /* 0x00008600180b7a24 */ /* 0x000fe400078e02ff */
[----:B--2---:R-:W-:Y:S02]  /*1970*/  IMAD.SHL.U32 R5, R13, 0x40, RZ ;  /* 0x000000400d057824 */ /* 0x004fe400078e00ff */
[----:B------:R-:W-:Y:S02]  /*1980*/  IMAD R4, R26, c[0x0][0x1f4], R0 ;  /* 0x00007d001a047a24 */ /* 0x000fe400078e0200 */
[----:B------:R-:W-:Y:S01]  /*1990*/  IMAD R0, R25, 0x200, R23 ;  /* 0x0000020019007824 */ /* 0x000fe200078e0217 */
[----:B------:R-:W-:Y:S01]  /*19a0*/  LOP3.LUT R2, R5, 0x1c0, RZ, 0xc0, !PT ;  /* 0x000001c005027812 */ /* 0x000fe200078ec0ff */
[----:B------:R-:W-:-:S02]  /*19b0*/  IMAD.IADD R131, R33, 0x1, R4 ;  /* 0x0000000121837824 */ /* 0x000fc400078e0204 */
[----:B------:R-:W-:Y:S01]  /*19c0*/  IMAD.SHL.U32 R224, R0, 0x2, RZ ;  /* 0x0000000200e07824 */ /* 0x000fe200078e00ff */
[----:B------:R-:W-:Y:S01]  /*19d0*/  LOP3.LUT R5, R2, 0x8, R3, 0xf8, !PT ;  /* 0x0000000802057812 */ /* 0x000fe200078ef803 */
[----:B------:R-:W-:Y:S01]  /*19e0*/  IMAD R11, R26, c[0x0][0x21c], R11 ;  /* 0x000087001a0b7a24 */ /* 0x000fe200078e020b */
[----:B------:R-:W-:Y:S01]  /*19f0*/  SHF.R.U32.HI R4, RZ, 0x3, R2 ;  /* 0x00000003ff047819 */ /* 0x000fe20000011602 */
[----:B------:R-:W-:Y:S01]  /*1a00*/  IMAD.WIDE.U32 R2, R124, UR13, R130 ;  /* 0x0000000d7c027c25 */ /* 0x000fe2000f8e0082 */
[----:B------:R-:W-:Y:S01]  /*1a10*/  IADD3 R231, R224, 0xc120, RZ ;  /* 0x0000c120e0e77810 */ /* 0x000fe20007ffe0ff */
[----:B------:R-:W-:Y:S01]  /*1a20*/  STL.64 [R1+0x28], R130 ;  /* 0x0000288201007387 */ /* 0x000fe20000100a00 */
[----:B------:R-:W-:Y:S01]  /*1a30*/  LOP3.LUT R14, R5, R4, RZ, 0x3c, !PT ;  /* 0x00000004050e7212 */ /* 0x000fe200078e3cff */
[----:B------:R-:W-:Y:S01]  /*1a40*/  IMAD.U32 R4, RZ, RZ, UR6 ;  /* 0x00000006ff047e24 */ /* 0x000fe2000f8e00ff */
[----:B------:R-:W-:Y:S01]  /*1a50*/  IADD3 R3, R3, UR9, RZ ;  /* 0x0000000903037c10 */ /* 0x000fe2000fffe0ff */
[----:B------:R-:W-:Y:S01]  /*1a60*/  USHF.L.U32 UR9, UR7, 0x6, URZ ;  /* 0x0000000607097899 */ /* 0x000fe2000800063f */
[----:B---3--:R-:W-:Y:S01]  /*1a70*/  @P5 LEA R6, P0, R2, c[0x0][0x1c8], 0x1 ;  /* 0x0000720002065a11 */ /* 0x008fe200078008ff */
[----:B------:R-:W-:-:S02]  /*1a80*/  IMAD.WIDE.U32 R22, R26, c[0x0][0x218], R8 ;  /* 0x000086001a167a25 */ /* 0x000fc400078e0008 */
[----:B------:R-:W-:Y:S01]  /*1a90*/  UIADD3 UR9, UR15, UR9, URZ ;  /* 0x000000090f097290 */ /* 0x000fe2000fffe03f */
[----:B------:R-:W-:Y:S01]  /*1aa0*/  @P5 LEA.HI.X R7, R2, c[0x0][0x1cc], R3, 0x1, P0 ;  /* 0x0000730002075a11 */ /* 0x000fe200000f0c03 */
[----:B------:R-:W-:Y:S01]  /*1ab0*/  IMAD.U32 R8, RZ, RZ, UR13 ;  /* 0x0000000dff087e24 */ /* 0x000fe2000f8e00ff */
[C---:B------:R-:W-:Y:S01]  /*1ac0*/  @P1 LEA R5, P0, R4.reuse, R2, 0x5 ;  /* 0x0000000204051211 */ /* 0x040fe200078028ff */
[----:B------:R-:W-:Y:S01]  /*1ad0*/  UIMAD UR13, UR11, UR13, URZ ;  /* 0x0000000d0b0d72a4 */ /* 0x000fe2000f8e023f */
[----:B------:R-:W-:Y:S01]  /*1ae0*/  IMAD.IADD R21, R23, 0x1, R11 ;  /* 0x0000000117157824 */ /* 0x000fe200078e020b */
[----:B------:R1:W-:Y:S01]  /*1af0*/  @P5 LDGSTS.E.BYPASS.LTC128B.128 [R249+0xc100], [R6.64], !P4 ;  /* 0x0c10000006f95fae */ /* 0x0003e2000e101d52 */
[----:B------:R-:W-:Y:S01]  /*1b00*/  @P1 LEA.HI.X R10, R4, R3, R12, 0x5, P0 ;  /* 0x00000003040a1211 */ /* 0x000fe200000f2c0c */
[----:B------:R-:W-:Y:S01]  /*1b10*/  IMAD.MOV.U32 R20, RZ, RZ, R22 ;  /* 0x000000ffff147224 */ /* 0x000fe200078e0016 */
[C---:B------:R-:W-:Y:S01]  /*1b20*/  @P1 LEA R4, P0, R5.reuse, c[0x0][0x1c8], 0x1 ;  /* 0x0000720005041a11 */ /* 0x040fe200078008ff */
[----:B------:R1:W-:Y:S01]  /*1b30*/  @P5 LDGSTS.E.BYPASS.LTC128B.128 [R249+0xf100], [R6.64+0x80], !P3 ;  /* 0x0f10008006f95fae */ /* 0x0003e2000d901d52 */
[----:B------:R-:W-:Y:S01]  /*1b40*/  UIMAD UR13, UR10, UR16, UR13 ;  /* 0x000000100a0d72a4 */ /* 0x000fe2000f8e020d */
[----:B------:R-:W-:Y:S01]  /*1b50*/  IMAD.WIDE.U32 R8, R8, UR16, R20 ;  /* 0x0000001008087c25 */ /* 0x000fe2000f8e0014 */
[----:B------:R-:W-:Y:S01]  /*1b60*/  @P1 LEA.HI.X R5, R5, c[0x0][0x1cc], R10, 0x1, P0 ;  /* 0x0000730005051a11 */ /* 0x000fe200000f0c0a */
[----:B------:R1:W-:Y:S01]  /*1b70*/  @P5 LDGSTS.E.BYPASS.LTC128B.128 [R249+0x12100], [R6.64+0x100], !P2 ;  /* 0x1210010006f95fae */ /* 0x0003e2000d101d52 */
[----:B------:R-:W-:Y:S01]  /*1b80*/  @P6 IADD3 R10, P0, R2, UR14, RZ ;  /* 0x0000000e020a6c10 */ /* 0x000fe2000ff1e0ff */
[----:B------:R-:W-:-:S02]  /*1b90*/  USHF.L.U32 UR10, UR4, 0x6, URZ ;  /* 0x00000006040a7899 */ /* 0x000fc4000800063f */
[----:B------:R2:W-:Y:S01]  /*1ba0*/  @P1 LDGSTS.E.BYPASS.LTC128B.128 [R249+0xd100], [R4.64], !P4 ;  /* 0x0d10000004f91fae */ /* 0x0005e2000e101d52 */
[----:B------:R-:W-:Y:S02]  /*1bb0*/  @P6 IADD3.X R3, R3, UR9, RZ, P0, !PT ;  /* 0x0000000903036c10 */ /* 0x000fe400087fe4ff */
[C---:B------:R-:W-:Y:S01]  /*1bc0*/  @P6 LEA R2, P0, R10.reuse, c[0x0][0x1c8], 0x1 ;  /* 0x000072000a026a11 */ /* 0x040fe200078008ff */
[----:B------:R2:W-:Y:S03]  /*1bd0*/  @P1 LDGSTS.E.BYPASS.LTC128B.128 [R249+0x10100], [R4.64+0x80], !P3 ;  /* 0x1010008004f91fae */ /* 0x0005e6000d901d52 */
[----:B------:R-:W-:Y:S01]  /*1be0*/  @P6 LEA.HI.X R3, R10, c[0x0][0x1cc], R3, 0x1, P0 ;  /* 0x000073000a036a11 */ /* 0x000fe200000f0c03 */
[----:B------:R2:W-:Y:S01]  /*1bf0*/  @P1 LDGSTS.E.BYPASS.LTC128B.128 [R249+0x13100], [R4.64+0x100], !P2 ;  /* 0x1310010004f91fae */ /* 0x0005e2000d101d52 */
[C---:B------:R-:W-:Y:S02]  /*1c00*/  LOP3.LUT P0, RZ, R13.reuse, 0x2, RZ, 0xc0, !PT ;  /* 0x000000020dff7812 */ /* 0x040fe4000780c0ff */
[----:B------:R-:W-:Y:S01]  /*1c10*/  LOP3.LUT P1, RZ, R13, 0x4, RZ, 0xc0, !PT ;  /* 0x000000040dff7812 */ /* 0x000fe2000782c0ff */
[----:B------:R3:W-:Y:S01]  /*1c20*/  @P6 LDGSTS.E.BYPASS.LTC128B.128 [R249+0xe100], [R2.64], !P4 ;  /* 0x0e10000002f96fae */ /* 0x0007e2000e101d52 */
[----:B------:R-:W-:-:S03]  /*1c30*/  LEA R10, P5, R8, c[0x0][0x1f8], 0x1 ;  /* 0x00007e00080a7a11 */ /* 0x000fc600078a08ff */
[----:B------:R3:W-:Y:S04]  /*1c40*/  @P6 LDGSTS.E.BYPASS.LTC128B.128 [R249+0x11100], [R2.64+0x80], !P3 ;  /* 0x1110008002f96fae */ /* 0x0007e8000d901d52 */
[----:B------:R3:W-:Y:S01]  /*1c50*/  @P6 LDGSTS.E.BYPASS.LTC128B.128 [R249+0x14100], [R2.64+0x100], !P2 ;  /* 0x1410010002f96fae */ /* 0x0007e2000d101d52 */
[----:B------:R-:W-:Y:S02]  /*1c60*/  LOP3.LUT P6, RZ, R36, 0x2, RZ, 0xc0, !PT ;  /* 0x0000000224ff7812 */ /* 0x000fe400078cc0ff */
[----:B-1----:R-:W-:Y:S01]  /*1c70*/  IADD3 R6, R9, UR13, RZ ;  /* 0x0000000d09067c10 */ /* 0x002fe2000fffe0ff */
[----:B------:R-:W0:Y:S01]  /*1c80*/  LDGDEPBAR ;  /* 0x00000000000079af */ /* 0x000e220000000000 */
[----:B------:R-:W-:Y:S02]  /*1c90*/  UMOV UR13, 0x6 ;  /* 0x00000006000d7882 */ /* 0x000fe40000000000 */
[----:B------:R-:W-:Y:S01]  /*1ca0*/  USHF.L.U64.HI UR13, UR4, UR13, UR5 ;  /* 0x0000000d040d7299 */ /* 0x000fe20008010205 */
[----:B------:R-:W-:Y:S01]  /*1cb0*/  LEA.HI.X R11, R8, c[0x0][0x1fc], R6, 0x1, P5 ;  /* 0x00007f00080b7a11 */ /* 0x000fe200028f0c06 */
[----:B------:R-:W-:Y:S01]  /*1cc0*/  STL.64 [R1+0x48], R22 ;  /* 0x0000481601007387 */ /* 0x000fe20000100a00 */
[----:B------:R-:W-:-:S02]  /*1cd0*/  IADD3 R6, R224, 0xc100, RZ ;  /* 0x0000c100e0067810 */ /* 0x000fc40007ffe0ff */
[----:B------:R-:W-:Y:S01]  /*1ce0*/  IADD3 R8, P5, R10, UR10, RZ ;  /* 0x0000000a0a087c10 */ /* 0x000fe2000ffbe0ff */
[----:B------:R-:W-:Y:S01]  /*1cf0*/  STL.64 [R1+0x40], R20 ;  /* 0x0000401401007387 */ /* 0x000fe20000100a00 */
[----:B------:R-:W-:Y:S01]  /*1d00*/  @P6 IADD3 R231, R6, -0x20, RZ ;  /* 0xffffffe006e76810 */ /* 0x000fe20007ffe0ff */
[----:B--2---:R-:W-:Y:S01]  /*1d10*/  IMAD.SHL.U32 R5, R15, 0x40, RZ ;  /* 0x000000400f057824 */ /* 0x004fe200078e00ff */
[----:B------:R-:W-:Y:S02]  /*1d20*/  SEL R4, RZ, 0x4, P2 ;  /* 0x00000004ff047807 */ /* 0x000fe40001000000 */
[----:B------:R-:W-:Y:S02]  /*1d30*/  IADD3.X R9, R11, UR13, RZ, P5, !PT ;  /* 0x0000000d0b097c10 */ /* 0x000fe4000affe4ff */
[----:B------:R-:W-:Y:S02]  /*1d40*/  LOP3.LUT R12, R18, R4, RZ, 0xfc, !PT ;  /* 0x00000004120c7212 */ /* 0x000fe400078efcff */
[----:B------:R-:W-:Y:S01]  /*1d50*/  LOP3.LUT R4, R14, 0xfffffe00, R5, 0xf8, !PT ;  /* 0xfffffe000e047812 */ /* 0x000fe200078ef805 */
[----:B------:R-:W-:Y:S01]  /*1d60*/  IMAD.MOV.U32 R5, RZ, RZ, 0x20 ;  /* 0x00000020ff057424 */ /* 0x000fe200078e00ff */
[C---:B------:R-:W-:Y:S01]  /*1d70*/  IADD3 R248, R231.reuse, 0x800, RZ ;  /* 0x00000800e7f87810 */ /* 0x040fe20007ffe0ff */
[----:B------:R-:W-:Y:S01]  /*1d80*/  IMAD.U32 R14, RZ, RZ, UR10 ;  /* 0x0000000aff0e7e24 */ /* 0x000fe2000f8e00ff */
[----:B------:R-:W-:Y:S01]  /*1d90*/  IADD3 R247, R231, 0x1000, RZ ;  /* 0x00001000e7f77810 */ /* 0x000fe20007ffe0ff */
[----:B---3--:R-:W-:Y:S01]  /*1da0*/  IMAD.MOV.U32 R3, RZ, RZ, 0x10 ;  /* 0x00000010ff037424 */ /* 0x008fe200078e00ff */
[----:B------:R-:W-:-:S04]  /*1db0*/  DEPBAR.LE SB0, 0x1 ;  /* 0x000080400000791a */ /* 0x000fc80000000000 */
[----:B------:R-:W-:Y:S01]  /*1dc0*/  IMAD R208, R125, 0x400, R4 ;  /* 0x000004007dd07824 */ /* 0x000fe200078e0204 */
[----:B------:R-:W-:Y:S01]  /*1dd0*/  SEL R3, R3, 0xfffffff0, !P0 ;  /* 0xfffffff003037807 */ /* 0x000fe20004000000 */
[----:B------:R-:W-:Y:S01]  /*1de0*/  IMAD.U32 R2, RZ, RZ, UR10 ;  /* 0x0000000aff027e24 */ /* 0x000fe2000f8e00ff */
[----:B------:R-:W-:Y:S02]  /*1df0*/  SEL R0, R5, 0xffffffe0, !P1 ;  /* 0xffffffe005007807 */ /* 0x000fe40004800000 */
[C---:B------:R-:W-:Y:S01]  /*1e00*/  LEA R216, R208.reuse, 0x100, 0x1 ;  /* 0x00000100d0d87811 */ /* 0x040fe200078e08ff */
[----:B------:R-:W-:Y:S01]  /*1e10*/  IMAD.SHL.U32 R208, R208, 0x2, RZ ;  /* 0x00000002d0d07824 */ /* 0x000fe200078e00ff */
[----:B------:R-:W-:Y:S01]  /*1e20*/  BAR.SYNC.DEFER_BLOCKING 0x0 ;  /* 0x0000000000007b1d */ /* 0x000fe20000010000 */
[----:B------:R-:W-:Y:S01]  /*1e30*/  IADD3 R18, P1, P0, R2, 0x80, R10 ;  /* 0x0000008002127810 */ /* 0x000fe2000783e00a */
[----:B------:R-:W-:Y:S01]  /*1e40*/  IMAD.MOV.U32 R2, RZ, RZ, 0x40 ;  /* 0x00000040ff027424 */ /* 0x000fe200078e00ff */
[----:B------:R-:W-:Y:S01]  /*1e50*/  LOP3.LUT R5, R12, 0x1, RZ, 0xc0, !PT ;  /* 0x000000010c057812 */ /* 0x000fe200078ec0ff */
[--C-:B------:R-:W-:Y:S01]  /*1e60*/  IMAD R212, R3, 0x2, R216.reuse ;  /* 0x0000000203d47824 */ /* 0x100fe200078e02d8 */
[----:B------:R-:W-:Y:S01]  /*1e70*/  IADD3.X R19, RZ, UR13, R11, P1, P0 ;  /* 0x0000000dff137c10 */ /* 0x000fe20008fe040b */
[----:B------:R-:W-:Y:S01]  /*1e80*/  IMAD R216, R0, 0x2, R216 ;  /* 0x0000000200d87824 */ /* 0x000fe200078e02d8 */
[----:B------:R-:W-:Y:S01]  /*1e90*/  IADD3 R14, P1, P0, R14, 0x100, R10 ;  /* 0x000001000e0e7810 */ /* 0x000fe2000783e00a */
[----:B------:R-:W-:Y:S01]  /*1ea0*/  IMAD R220, R0, 0x2, R212 ;  /* 0x0000000200dc7824 */ /* 0x000fe200078e02d4 */
[----:B------:R-:W-:-:S02]  /*1eb0*/  ISETP.NE.U32.AND P6, PT, R5, 0x1, PT ;  /* 0x000000010500780c */ /* 0x000fc40003fc5070 */
[----:B------:R-:W-:Y:S02]  /*1ec0*/  IADD3.X R15, RZ, UR13, R11, P1, P0 ;  /* 0x0000000dff0f7c10 */ /* 0x000fe40008fe040b */
[----:B------:R-:W-:Y:S02]  /*1ed0*/  IADD3 R6, P0, R8, UR10, RZ ;  /* 0x0000000a08067c10 */ /* 0x000fe4000ff1e0ff */
[----:B------:R-:W-:Y:S02]  /*1ee0*/  LOP3.LUT P1, RZ, R12, 0x2, RZ, 0xc0, !PT ;  /* 0x000000020cff7812 */ /* 0x000fe4000782c0ff */
[C---:B------:R-:W-:Y:S02]  /*1ef0*/  ISETP.LT.OR P5, PT, R16.reuse, 0x1, P6 ;  /* 0x000000011000780c */ /* 0x040fe400037a1670 */
[----:B------:R-:W-:Y:S02]  /*1f00*/  IADD3.X R7, R9, UR13, RZ, P0, !PT ;  /* 0x0000000d09077c10 */ /* 0x000fe400087fe4ff */
[----:B------:R-:W-:-:S02]  /*1f10*/  ISETP.LT.OR P0, PT, R16, 0x1, !P1 ;  /* 0x000000011000780c */ /* 0x000fc40004f01670 */
[C---:B------:R-:W-:Y:S01]  /*1f20*/  IADD3 R246, R231.reuse, 0x1800, RZ ;  /* 0x00001800e7f67810 */ /* 0x040fe20007ffe0ff */
[----:B------:R-:W-:Y:S01]  /*1f30*/  LDSM.16.M88.4 R152, [R208+0x100] ;  /* 0x00010000d098783b */ /* 0x000fe20000000200 */
[C---:B------:R-:W-:Y:S02]  /*1f40*/  IADD3 R245, R231.reuse, 0x2000, RZ ;  /* 0x00002000e7f57810 */ /* 0x040fe40007ffe0ff */
[C---:B------:R-:W-:Y:S01]  /*1f50*/  IADD3 R244, R231.reuse, 0x2800, RZ ;  /* 0x00002800e7f47810 */ /* 0x040fe20007ffe0ff */
[----:B------:R-:W-:Y:S01]  /*1f60*/  LDSM.16.M88.4 R192, [R208+0x4100] ;  /* 0x00410000d0c0783b */ /* 0x000fe20000000200 */
[C---:B------:R-:W-:Y:S02]  /*1f70*/  IADD3 R243, R231.reuse, 0x3000, RZ ;  /* 0x00003000e7f37810 */ /* 0x040fe40007ffe0ff */
[C---:B------:R-:W-:Y:S01]  /*1f80*/  IADD3 R242, R231.reuse, 0x3800, RZ ;  /* 0x00003800e7f27810 */ /* 0x040fe20007ffe0ff */
[----:B------:R-:W-:Y:S01]  /*1f90*/  LDSM.16.M88.4 R156, [R212] ;  /* 0x00000000d49c783b */ /* 0x000fe20000000200 */
[----:B------:R-:W-:-:S02]  /*1fa0*/  IADD3 R241, R231, 0x4000, RZ ;  /* 0x00004000e7f17810 */ /* 0x000fc40007ffe0ff */
[C---:B------:R-:W-:Y:S01]  /*1fb0*/  IADD3 R240, R231.reuse, 0x4800, RZ ;  /* 0x00004800e7f07810 */ /* 0x040fe20007ffe0ff */
[----:B------:R-:W-:Y:S01]  /*1fc0*/  LDSM.16.M88.4 R196, [R212+0x4000] ;  /* 0x00400000d4c4783b */ /* 0x000fe20000000200 */
[C---:B------:R-:W-:Y:S02]  /*1fd0*/  IADD3 R239, R231.reuse, 0x5000, RZ ;  /* 0x00005000e7ef7810 */ /* 0x040fe40007ffe0ff */
[C---:B------:R-:W-:Y:S01]  /*1fe0*/  IADD3 R238, R231.reuse, 0x5800, RZ ;  /* 0x00005800e7ee7810 */ /* 0x040fe20007ffe0ff */
[----:B------:R-:W-:Y:S01]  /*1ff0*/  LDSM.16.M88.4 R184, [R216] ;  /* 0x00000000d8b8783b */ /* 0x000fe20000000200 */
[C---:B------:R-:W-:Y:S02]  /*2000*/  IADD3 R237, R231.reuse, 0x6000, RZ ;  /* 0x00006000e7ed7810 */ /* 0x040fe40007ffe0ff */
[C---:B------:R-:W-:Y:S01]  /*2010*/  IADD3 R236, R231.reuse, 0x6800, RZ ;  /* 0x00006800e7ec7810 */ /* 0x040fe20007ffe0ff */
[----:B------:R-:W-:Y:S01]  /*2020*/  LDSM.16.M88.4 R200, [R216+0x4000] ;  /* 0x00400000d8c8783b */ /* 0x000fe20000000200 */
[----:B------:R-:W-:-:S02]  /*2030*/  IADD3 R235, R231, 0x7000, RZ ;  /* 0x00007000e7eb7810 */ /* 0x000fc40007ffe0ff */
[C---:B------:R-:W-:Y:S01]  /*2040*/  IADD3 R234, R231.reuse, 0x7800, RZ ;  /* 0x00007800e7ea7810 */ /* 0x040fe20007ffe0ff */
[----:B------:R-:W-:Y:S01]  /*2050*/  LDSM.16.M88.4 R188, [R220] ;  /* 0x00000000dcbc783b */ /* 0x000fe20000000200 */
[C---:B------:R-:W-:Y:S02]  /*2060*/  IADD3 R233, R231.reuse, 0x8000, RZ ;  /* 0x00008000e7e97810 */ /* 0x040fe40007ffe0ff */
[----:B------:R-:W-:Y:S01]  /*2070*/  IADD3 R232, R231, 0x8800, RZ ;  /* 0x00008800e7e87810 */ /* 0x000fe20007ffe0ff */
        /* <DEDUP_REMOVED lines=9> */
[----:B------:R-:W2:Y:S04]  /*2110*/  LDSM.16.M88.4 R32, [R224+0xc900] ;  /* 0x00c90000e020783b */ /* 0x000ea80000000200 */
[----:B------:R-:W-:Y:S04]  /*2120*/  LDSM.16.M88.4 R52, [R224+0xd100] ;  /* 0x00d10000e034783b */ /* 0x000fe80000000200 */
[----:B------:R-:W-:Y:S04]  /*2130*/  LDSM.16.M88.4 R56, [R224+0xd900] ;  /* 0x00d90000e038783b */ /* 0x000fe80000000200 */
[----:B------:R-:W-:Y:S04]  /*2140*/  LDSM.16.M88.4 R60, [R224+0xe100] ;  /* 0x00e10000e03c783b */ /* 0x000fe80000000200 */
[----:B------:R-:W-:Y:S04]  /*2150*/  LDSM.16.M88.4 R64, [R224+0xe900] ;  /* 0x00e90000e040783b */ /* 0x000fe80000000200 */
[----:B------:R-:W3:Y:S04]  /*2160*/  LDSM.16.M88.4 R48, [R231] ;  /* 0x00000000e730783b */ /* 0x000ee80000000200 */
[----:B------:R-:W4:Y:S04]  /*2170*/  LDSM.16.M88.4 R44, [R231+0x800] ;  /* 0x00080000e72c783b */ /* 0x000f280000000200 */
[----:B------:R-:W5:Y:S04]  /*2180*/  LDSM.16.M88.4 R68, [R231+0x1000] ;  /* 0x00100000e744783b */ /* 0x000f680000000200 */
[----:B------:R-:W4:Y:S04]  /*2190*/  LDSM.16.M88.4 R80, [R231+0x1800] ;  /* 0x00180000e750783b */ /* 0x000f280000000200 */
[----:B------:R-:W-:Y:S01]  /*21a0*/  LDSM.16.M88.4 R84, [R231+0x2000] ;  /* 0x00200000e754783b */ /* 0x000fe20000000200 */
[C---:B-1----:R-:W-:Y:S03]  /*21b0*/  HMMA.16816.F32.BF16 R40, R152.reuse, R20, RZ ;  /* 0x000000149828723c */ /* 0x042fe600000418ff */
[----:B------:R-:W1:Y:S04]  /*21c0*/  LDSM.16.M88.4 R104, [R231+0x2800] ;  /* 0x00280000e768783b */ /* 0x000e680000000200 */
[----:B------:R-:W-:Y:S01]  /*21d0*/  @!PT LDS RZ, [RZ] ;  /* 0x00000000fffff984 */ /* 0x000fe20000000800 */
[----:B------:R-:W-:Y:S01]  /*21e0*/  @!PT LDS RZ, [RZ] ;  /* 0x00000000fffff984 */ /* 0x000fe20000000800 */
[----:B------:R-:W-:Y:S01]  /*21f0*/  @!PT LDS RZ, [RZ] ;  /* 0x00000000fffff984 */ /* 0x000fe20000000800 */
[----:B------:R1:W-:Y:S01]  /*2200*/  LDGSTS.E.BYPASS.LTC128B.128 [R249+0x100], [R10.64], !P5 ;  /* 0x001000000af97fae */ /* 0x0003e2000e901d52 */
[----:B------:R-:W-:Y:S01]  /*2210*/  LOP3.LUT P5, RZ, R12, 0x4, RZ, 0xc0, !PT ;  /* 0x000000040cff7812 */ /* 0x000fe200078ac0ff */
[----:B------:R-:W-:Y:S02]  /*2220*/  HMMA.16816.F32.BF16 R28, R152, R22, RZ ;  /* 0x00000016981c723c */ /* 0x000fe400000418ff */
[----:B------:R1:W-:Y:S01]  /*2230*/  LDGSTS.E.BYPASS.LTC128B.128 [R249+0x3100], [R10.64+0x80], !P0 ;  /* 0x031000800af97fae */ /* 0x0003e2000c101d52 */
[----:B------:R-:W-:-:S05]  /*2240*/  ISETP.LT.OR P0, PT, R16, 0x1, !P5 ;  /* 0x000000011000780c */ /* 0x000fca0006f01670 */
[----:B--2---:R-:W-:Y:S08]  /*2250*/  HMMA.16816.F32.BF16 R24, R152, R32, RZ ;  /* 0x000000209818723c */ /* 0x004ff000000418ff */
[----:B------:R1:W-:Y:S01]  /*2260*/  LDGSTS.E.BYPASS.LTC128B.128 [R249+0x6100], [R10.64+0x100], !P0 ;  /* 0x061001000af97fae */ /* 0x0003e2000c101d52 */
[C---:B------:R-:W-:Y:S01]  /*2270*/  ISETP.LT.OR P0, PT, R16.reuse, 0x21, P6 ;  /* 0x000000211000780c */ /* 0x040fe20003701670 */
[----:B---3--:R-:W-:Y:S01]  /*2280*/  HMMA.16816.F32.BF16 R92, R156, R48, R40 ;  /* 0x000000309c5c723c */ /* 0x008fe20000041828 */
[----:B------:R-:W-:-:S07]  /*2290*/  ISETP.LT.OR P6, PT, R16, 0x41, P6 ;  /* 0x000000411000780c */ /* 0x000fce00037c1670 */
[C---:B------:R-:W-:Y:S04]  /*22a0*/  HMMA.16816.F32.BF16 R40, R152.reuse, R52, RZ ;  /* 0x000000349828723c */ /* 0x040fe800000418ff */
[----:B------:R1:W-:Y:S01]  /*22b0*/  LDGSTS.E.BYPASS.LTC128B.128 [R249+0x1100], [R8.64], !P0 ;  /* 0x0110000008f97fae */ /* 0x0003e2000c101d52 */
[C---:B------:R-:W-:Y:S02]  /*22c0*/  ISETP.LT.OR P0, PT, R16.reuse, 0x21, !P1 ;  /* 0x000000211000780c */ /* 0x040fe40004f01670 */
[C---:B------:R-:W-:Y:S01]  /*22d0*/  ISETP.LT.OR P1, PT, R16.reuse, 0x41, !P1 ;  /* 0x000000411000780c */ /* 0x040fe20004f21670 */
[----:B------:R-:W-:Y:S08]  /*22e0*/  HMMA.16816.F32.BF16 R20, R152, R34, RZ ;  /* 0x000000229814723c */ /* 0x000ff000000418ff */
[----:B------:R-:W-:Y:S02]  /*22f0*/  HMMA.16816.F32.BF16 R88, R156, R50, R28 ;  /* 0x000000329c58723c */ /* 0x000fe4000004181c */
[----:B------:R2:W-:Y:S01]  /*2300*/  LDGSTS.E.BYPASS.LTC128B.128 [R249+0x4100], [R18.64], !P0 ;  /* 0x0410000012f97fae */ /* 0x0005e2000c101d52 */
[----:B------:R-:W-:-:S02]  /*2310*/  ISETP.LT.OR P0, PT, R16, 0x21, !P5 ;  /* 0x000000211000780c */ /* 0x000fc40006f01670 */
[----:B------:R-:W-:-:S03]  /*2320*/  ISETP.LT.OR P5, PT, R16, 0x41, !P5 ;  /* 0x000000411000780c */ /* 0x000fc60006fa1670 */
[----:B----4-:R-:W-:Y:S08]  /*2330*/  HMMA.16816.F32.BF16 R100, R156, R44, R24 ;  /* 0x0000002c9c64723c */ /* 0x010ff00000041818 */
[----:B------:R3:W-:Y:S01]  /*2340*/  LDGSTS.E.BYPASS.LTC128B.128 [R249+0x7100], [R14.64], !P0 ;  /* 0x071000000ef97fae */ /* 0x0007e2000c101d52 */
[----:B------:R-:W-:Y:S01]  /*2350*/  LOP3.LUT P0, RZ, R36, 0x4, RZ, 0xc0, !PT ;  /* 0x0000000424ff7812 */ /* 0x000fe2000780c0ff */
[----:B------:R-:W-:Y:S02]  /*2360*/  HMMA.16816.F32.BF16 R32, R152, R54, RZ ;  /* 0x000000369820723c */ /* 0x000fe400000418ff */
[----:B------:R4:W-:Y:S01]  /*2370*/  LDGSTS.E.BYPASS.LTC128B.128 [R249+0x2100], [R6.64], !P6 ;  /* 0x0210000006f97fae */ /* 0x0009e2000f101d52 */
[----:B------:R-:W-:-:S02]  /*2380*/  SEL R2, R2, 0xffffffc0, !P0 ;  /* 0xffffffc002027807 */ /* 0x000fc40004000000 */
[----:B------:R-:W-:Y:S01]  /*2390*/  PLOP3.LUT P0, PT, PT, PT, UP0, 0x80, 0x0 ;  /* 0x000000000000781c */ /* 0x000fe20003f0f008 */
[----:B------:R4:W-:Y:S02]  /*23a0*/  LDGSTS.E.BYPASS.LTC128B.128 [R249+0x5100], [R6.64+0x80], !P1 ;  /* 0x0510008006f97fae */ /* 0x0009e4000c901d52 */
[----:B------:R-:W-:Y:S01]  /*23b0*/  HMMA.16816.F32.BF16 R28, R152, R56, RZ ;  /* 0x00000038981c723c */ /* 0x000fe200000418ff */
[----:B------:R-:W-:Y:S01]  /*23c0*/  IMAD.IADD R230, R224, 0x1, R2 ;  /* 0x00000001e0e67824 */ /* 0x000fe200078e0202 */
[----:B------:R4:W-:Y:S01]  /*23d0*/  LDGSTS.E.BYPASS.LTC128B.128 [R249+0x8100], [R6.64+0x100], !P5 ;  /* 0x0810010006f97fae */ /* 0x0009e2000e901d52 */
[----:B------:R-:W-:-:S03]  /*23e0*/  IMAD.IADD R227, R2, 0x1, R231 ;  /* 0x0000000102e37824 */ /* 0x000fc600078e02e7 */
[----:B------:R-:W2:Y:S02]  /*23f0*/  LDSM.16.M88.4 R48, [R230+0xc100] ;  /* 0x00c10000e630783b */ /* 0x000ea40000000200 */
[----:B------:R-:W-:Y:S02]  /*2400*/  HMMA.16816.F32.BF16 R24, R152, R58, RZ ;  /* 0x0000003a9818723c */ /* 0x000fe400000418ff */
[----:B------:R-:W-:Y:S04]  /*2410*/  LDSM.16.M88.4 R36, [R230+0xd900] ;  /* 0x00d90000e624783b */ /* 0x000fe80000000200 */
[----:B------:R-:W-:Y:S02]  /*2420*/  LDSM.16.M88.4 R72, [R230+0xc900] ;  /* 0x00c90000e648783b */ /* 0x000fe40000000200 */
[----:B-----5:R-:W-:Y:S02]  /*2430*/  HMMA.16816.F32.BF16 R76, R156, R68, R40 ;  /* 0x000000449c4c723c */ /* 0x020fe40000041828 */
[----:B------:R-:W5:Y:S04]  /*2440*/  LDSM.16.M88.4 R40, [R230+0xd100] ;  /* 0x00d10000e628783b */ /* 0x000f680000000200 */
[----:B------:R-:W0:Y:S02]  /*2450*/  LDGDEPBAR ;  /* 0x00000000000079af */ /* 0x000e240000000000 */
[C---:B---3--:R-:W-:Y:S08]  /*2460*/  HMMA.16816.F32.BF16 R12, R152.reuse, R64, RZ ;  /* 0x00000040980c723c */ /* 0x048ff000000418ff */
[----:B-1----:R-:W-:Y:S08]  /*2470*/  HMMA.16816.F32.BF16 R8, R152, R66, RZ ;  /* 0x000000429808723c */ /* 0x002ff000000418ff */
[----:B------:R-:W-:Y:S08]  /*2480*/  HMMA.16816.F32.BF16 R96, R156, R46, R20 ;  /* 0x0000002e9c60723c */ /* 0x000ff00000041814 */
[C---:B------:R-:W-:Y:S08]  /*2490*/  HMMA.16816.F32.BF16 R20, R152.reuse, R60, RZ ;  /* 0x0000003c9814723c */ /* 0x040ff000000418ff */
[----:B--2---:R-:W-:Y:S08]  /*24a0*/  HMMA.16816.F32.BF16 R16, R152, R62, RZ ;  /* 0x0000003e9810723c */ /* 0x004ff000000418ff */
[C---:B------:R-:W-:Y:S01]  /*24b0*/  HMMA.16816.F32.BF16 R68, R156.reuse, R70, R32 ;  /* 0x000000469c44723c */ /* 0x040fe20000041820 */
[----:B------:R-:W-:Y:S07]  /*24c0*/  LDSM.16.M88.4 R32, [R230+0xe100] ;  /* 0x00e10000e620783b */ /* 0x000fee0000000200 */
[C---:B------:R-:W-:Y:S01]  /*24d0*/  HMMA.16816.F32.BF16 R64, R156.reuse, R80, R28 ;  /* 0x000000509c40723c */ /* 0x040fe2000004181c */
[----:B------:R-:W1:Y:S07]  /*24e0*/  LDSM.16.M88.4 R28, [R230+0xe900] ;  /* 0x00e90000e61c783b */ /* 0x000e6e0000000200 */
[C---:B------:R-:W-:Y:S08]  /*24f0*/  HMMA.16816.F32.BF16 R60, R156.reuse, R82, R24 ;  /* 0x000000529c3c723c */ /* 0x040ff00000041818 */
[C---:B------:R-:W-:Y:S08]  /*2500*/  HMMA.16816.F32.BF16 R44, R156.reuse, R104, R12 ;  /* 0x000000689c2c723c */ /* 0x040ff0000004180c */
[C---:B------:R-:W-:Y:S01]  /*2510*/  HMMA.16816.F32.BF16 R24, R156.reuse, R106, R8 ;  /* 0x0000006a9c18723c */ /* 0x040fe20000041808 */
[----:B------:R-:W2:Y:S07]  /*2520*/  LDSM.16.M88.4 R8, [R227] ;  /* 0x00000000e308783b */ /* 0x000eae0000000200 */
[----:B------:R-:W-:Y:S08]  /*2530*/  HMMA.16816.F32.BF16 R56, R156, R84, R20 ;  /* 0x000000549c38723c */ /* 0x000ff00000041814 */
[C---:B------:R-:W-:Y:S08]  /*2540*/  HMMA.16816.F32.BF16 R20, R184.reuse, R48, R92 ;  /* 0x00000030b814723c */ /* 0x040ff0000004185c */
[C---:B-----5:R-:W-:Y:S08]  /*2550*/  HMMA.16816.F32.BF16 R76, R184.reuse, R40, R76 ;  /* 0x00000028b84c723c */ /* 0x060ff0000004184c */
[C---:B------:R-:W-:Y:S01]  /*2560*/  HMMA.16816.F32.BF16 R68, R184.reuse, R42, R68 ;  /* 0x0000002ab844723c */ /* 0x040fe20000041844 */
[----:B------:R-:W3:Y:S07]  /*2570*/  LDSM.16.M88.4 R40, [R227+0x800] ;  /* 0x00080000e328783b */ /* 0x000eee0000000200 */
[C---:B------:R-:W-:Y:S08]  /*2580*/  HMMA.16816.F32.BF16 R92, R184.reuse, R36, R64 ;  /* 0x00000024b85c723c */ /* 0x040ff00000041840 */
[----:B------:R-:W-:Y:S01]  /*2590*/  HMMA.16816.F32.BF16 R64, R184, R38, R60 ;  /* 0x00000026b840723c */ /* 0x000fe2000004183c */
[----:B------:R-:W5:Y:S07]  /*25a0*/  LDSM.16.M88.4 R36, [R227+0x1000] ;  /* 0x00100000e324783b */ /* 0x000f6e0000000200 */
[----:B------:R-:W-:Y:S08]  /*25b0*/  HMMA.16816.F32.BF16 R52, R156, R86, R16 ;  /* 0x000000569c34723c */ /* 0x000ff00000041810 */
[C---:B------:R-:W-:Y:S08]  /*25c0*/  HMMA.16816.F32.BF16 R12, R184.reuse, R72, R100 ;  /* 0x00000048b80c723c */ /* 0x040ff00000041864 */
[C---:B------:R-:W-:Y:S08]  /*25d0*/  HMMA.16816.F32.BF16 R16, R184.reuse, R50, R88 ;  /* 0x00000032b810723c */ /* 0x040ff00000041858 */
[C---:B------:R-:W-:Y:S08]  /*25e0*/  HMMA.16816.F32.BF16 R72, R184.reuse, R74, R96 ;  /* 0x0000004ab848723c */ /* 0x040ff00000041860 */
[C---:B-1----:R-:W-:Y:S01]  /*25f0*/  HMMA.16816.F32.BF16 R80, R184.reuse, R28, R44 ;  /* 0x0000001cb850723c */ /* 0x042fe2000004182c */
[----:B------:R-:W-:Y:S07]  /*2600*/  LDSM.16.M88.4 R44, [R227+0x2800] ;  /* 0x00280000e32c783b */ /* 0x000fee0000000200 */
[C---:B------:R-:W-:Y:S01]  /*2610*/  HMMA.16816.F32.BF16 R60, R184.reuse, R30, R24 ;  /* 0x0000001eb83c723c */ /* 0x040fe20000041818 */
[----:B------:R-:W1:Y:S07]  /*2620*/  LDSM.16.M88.4 R28, [R227+0x2000] ;  /* 0x00200000e31c783b */ /* 0x000e6e0000000200 */
[C---:B------:R-:W-:Y:S01]  /*2630*/  HMMA.16816.F32.BF16 R88, R184.reuse, R32, R56 ;  /* 0x00000020b858723c */ /* 0x040fe20000041838 */
[----:B------:R-:W1:Y:S07]  /*2640*/  LDSM.16.M88.4 R56, [R227+0x1800] ;  /* 0x00180000e338783b */ /* 0x000e6e0000000200 */
[----:B------:R-:W-:Y:S01]  /*2650*/  HMMA.16816.F32.BF16 R84, R184, R34, R52 ;  /* 0x00000022b854723c */ /* 0x000fe20000041834 */
[----:B------:R-:W-:Y:S07]  /*2660*/  LDSM.16.M88.4 R32, [R224+0x10100] ;  /* 0x01010000e020783b */ /* 0x000fee0000000200 */
[C---:B--2---:R-:W-:Y:S08]  /*2670*/  HMMA.16816.F32.BF16 R52, R188.reuse, R8, R20 ;  /* 0x00000008bc34723c */ /* 0x044ff00000041814 */
[C---:B------:R-:W-:Y:S08]  /*2680*/  HMMA.16816.F32.BF16 R48, R188.reuse, R10, R16 ;  /* 0x0000000abc30723c */ /* 0x040ff00000041810 */
[C---:B---3--:R-:W-:Y:S08]  /*2690*/  HMMA.16816.F32.BF16 R24, R188.reuse, R40, R12 ;  /* 0x00000028bc18723c */ /* 0x048ff0000004180c */
[C---:B------:R-:W-:Y:S01]  /*26a0*/  HMMA.16816.F32.BF16 R20, R188.reuse, R42, R72 ;  /* 0x0000002abc14723c */ /* 0x040fe20000041848 */
[----:B------:R-:W2:Y:S07]  /*26b0*/  LDSM.16.M88.4 R40, [R224+0xf100] ;  /* 0x00f10000e028783b */ /* 0x000eae0000000200 */
[C---:B-----5:R-:W-:Y:S08]  /*26c0*/  HMMA.16816.F32.BF16 R16, R188.reuse, R36, R76 ;  /* 0x00000024bc10723c */ /* 0x060ff0000004184c */
[C---:B------:R-:W-:Y:S01]  /*26d0*/  HMMA.16816.F32.BF16 R12, R188.reuse, R38, R68 ;  /* 0x00000026bc0c723c */ /* 0x040fe20000041844 */
[----:B------:R-:W3:Y:S07]  /*26e0*/  LDSM.16.M88.4 R36, [R224+0xf900] ;  /* 0x00f90000e024783b */ /* 0x000eee0000000200 */
[C---:B-1----:R-:W-:Y:S08]  /*26f0*/  HMMA.16816.F32.BF16 R76, R188.reuse, R28, R88 ;  /* 0x0000001cbc4c723c */ /* 0x042ff00000041858 */
[C---:B------:R-:W-:Y:S01]  /*2700*/  HMMA.16816.F32.BF16 R84, R188.reuse, R30, R84 ;  /* 0x0000001ebc54723c */ /* 0x040fe20000041854 */
[----:B------:R-:W1:Y:S07]  /*2710*/  LDSM.16.M88.4 R28, [R224+0x10900] ;  /* 0x01090000e01c783b */ /* 0x000e6e0000000200 */
[C---:B------:R-:W-:Y:S08]  /*2720*/  HMMA.16816.F32.BF16 R8, R188.reuse, R56, R92 ;  /* 0x00000038bc08723c */ /* 0x040ff0000004185c */
[C---:B------:R-:W-:Y:S01]  /*2730*/  HMMA.16816.F32.BF16 R56, R188.reuse, R58, R64 ;  /* 0x0000003abc38723c */ /* 0x040fe20000041840 */
[----:B------:R-:W5:Y:S07]  /*2740*/  LDSM.16.M88.4 R64, [R224+0x11100] ;  /* 0x01110000e040783b */ /* 0x000f6e0000000200 */
[C---:B------:R-:W-:Y:S08]  /*2750*/  HMMA.16816.F32.BF16 R104, R188.reuse, R44, R80 ;  /* 0x0000002cbc68723c */ /* 0x040ff00000041850 */
[----:B------:R-:W-:Y:S01]  /*2760*/  HMMA.16816.F32.BF16 R92, R188, R46, R60 ;  /* 0x0000002ebc5c723c */ /* 0x000fe2000004183c */
[----:B------:R-:W1:Y:S07]  /*2770*/  LDSM.16.M88.4 R60, [R224+0x11900] ;  /* 0x01190000e03c783b */ /* 0x000e6e0000000200 */
[C---:B--2---:R-:W-:Y:S01]  /*2780*/  HMMA.16816.F32.BF16 R100, R192.reuse, R40, R52 ;  /* 0x00000028c064723c */ /* 0x044fe20000041834 */
[----:B------:R-:W2:Y:S07]  /*2790*/  LDSM.16.M88.4 R52, [R231+0x3000] ;  /* 0x00300000e734783b */ /* 0x000eae0000000200 */
[C---:B------:R-:W-:Y:S01]  /*27a0*/  HMMA.16816.F32.BF16 R88, R192.reuse, R42, R48 ;  /* 0x0000002ac058723c */ /* 0x040fe20000041830 */
[----:B------:R-:W2:Y:S04]  /*27b0*/  LDSM.16.M88.4 R40, [R231+0x4000] ;  /* 0x00400000e728783b */ /* 0x000ea80000000200 */
[----:B------:R-:W-:Y:S03]  /*27c0*/  LDSM.16.M88.4 R48, [R231+0x3800] ;  /* 0x00380000e730783b */ /* 0x000fe60000000200 */
[C---:B---3--:R-:W-:Y:S08]  /*27d0*/  HMMA.16816.F32.BF16 R96, R192.reuse, R36, R24 ;  /* 0x00000024c060723c */ /* 0x048ff00000041818 */
[C---:B------:R-:W-:Y:S01]  /*27e0*/  HMMA.16816.F32.BF16 R80, R192.reuse, R38, R20 ;  /* 0x00000026c050723c */ /* 0x040fe20000041814 */
[----:B------:R-:W3:Y:S07]  /*27f0*/  LDSM.16.M88.4 R36, [R231+0x4800] ;  /* 0x00480000e724783b */ /* 0x000eee0000000200 */
[C---:B------:R-:W-:Y:S08]  /*2800*/  HMMA.16816.F32.BF16 R72, R192.reuse, R32, R16 ;  /* 0x00000020c048723c */ /* 0x040ff00000041810 */
[C---:B-1----:R-:W-:Y:S08]  /*2810*/  HMMA.16816.F32.BF16 R44, R192.reuse, R28, R8 ;  /* 0x0000001cc02c723c */ /* 0x042ff00000041808 */
[C---:B------:R-:W-:Y:S01]  /*2820*/  HMMA.16816.F32.BF16 R24, R192.reuse, R30, R56 ;  /* 0x0000001ec018723c */ /* 0x040fe20000041838 */
[----:B------:R-:W-:Y:S07]  /*2830*/  LDSM.16.M88.4 R28, [R231+0x5800] ;  /* 0x00580000e71c783b */ /* 0x000fee0000000200 */
[C---:B------:R-:W-:Y:S01]  /*2840*/  HMMA.16816.F32.BF16 R68, R192.reuse, R34, R12 ;  /* 0x00000022c044723c */ /* 0x040fe2000004180c */
[----:B------:R-:W1:Y:S07]  /*2850*/  LDSM.16.M88.4 R32, [R231+0x5000] ;  /* 0x00500000e720783b */ /* 0x000e6e0000000200 */
[C---:B-----5:R-:W-:Y:S08]  /*2860*/  HMMA.16816.F32.BF16 R20, R192.reuse, R64, R76 ;  /* 0x00000040c014723c */ /* 0x060ff0000004184c */
[C---:B------:R-:W-:Y:S08]  /*2870*/  HMMA.16816.F32.BF16 R12, R192.reuse, R60, R104 ;  /* 0x0000003cc00c723c */ /* 0x040ff00000041868 */
[----:B------:R-:W-:Y:S08]  /*2880*/  HMMA.16816.F32.BF16 R8, R192, R62, R92 ;  /* 0x0000003ec008723c */ /* 0x000ff0000004185c */
[C---:B--2---:R-:W-:Y:S08]  /*2890*/  HMMA.16816.F32.BF16 R76, R196.reuse, R54, R88 ;  /* 0x00000036c44c723c */ /* 0x044ff00000041858 */
[C---:B------:R-:W-:Y:S01]  /*28a0*/  HMMA.16816.F32.BF16 R60, R196.reuse, R52, R100 ;  /* 0x00000034c43c723c */ /* 0x040fe20000041864 */
[----:B------:R-:W2:Y:S07]  /*28b0*/  LDSM.16.M88.4 R52, [R230+0xf100] ;  /* 0x00f10000e634783b */ /* 0x000eae0000000200 */
[C---:B------:R-:W-:Y:S08]  /*28c0*/  HMMA.16816.F32.BF16 R92, R196.reuse, R40, R72 ;  /* 0x00000028c45c723c */ /* 0x040ff00000041848 */
[C---:B---3--:R-:W-:Y:S01]  /*28d0*/  HMMA.16816.F32.BF16 R88, R196.reuse, R36, R44 ;  /* 0x00000024c458723c */ /* 0x048fe2000004182c */
[----:B------:R-:W3:Y:S07]  /*28e0*/  LDSM.16.M88.4 R44, [R230+0xf900] ;  /* 0x00f90000e62c783b */ /* 0x000eee0000000200 */
[----:B------:R-:W-:Y:S01]  /*28f0*/  HMMA.16816.F32.BF16 R72, R196, R38, R24 ;  /* 0x00000026c448723c */ /* 0x000fe20000041818 */
[----:B------:R-:W5:Y:S04]  /*2900*/  LDSM.16.M88.4 R24, [R230+0x10100] ;  /* 0x01010000e618783b */ /* 0x000f680000000200 */
[----:B------:R-:W-:Y:S03]  /*2910*/  LDSM.16.M88.4 R36, [R230+0x11900] ;  /* 0x01190000e624783b */ /* 0x000fe60000000200 */
[----:B------:R-:W-:Y:S08]  /*2920*/  HMMA.16816.F32.BF16 R16, R192, R66, R84 ;  /* 0x00000042c010723c */ /* 0x000ff00000041854 */
[C---:B------:R-:W-:Y:S08]  /*2930*/  HMMA.16816.F32.BF16 R96, R196.reuse, R48, R96 ;  /* 0x00000030c460723c */ /* 0x040ff00000041860 */
[C---:B------:R-:W-:Y:S01]  /*2940*/  HMMA.16816.F32.BF16 R84, R196.reuse, R50, R80 ;  /* 0x00000032c454723c */ /* 0x040fe20000041850 */
[----:B------:R-:W2:Y:S07]  /*2950*/  LDSM.16.M88.4 R48, [R230+0x10900] ;  /* 0x01090000e630783b */ /* 0x000eae0000000200 */
[C---:B------:R-:W-:Y:S01]  /*2960*/  HMMA.16816.F32.BF16 R80, R196.reuse, R42, R68 ;  /* 0x0000002ac450723c */ /* 0x040fe20000041844 */
[----:B------:R-:W3:Y:S07]  /*2970*/  LDSM.16.M88.4 R40, [R230+0x11100] ;  /* 0x01110000e628783b */ /* 0x000eee0000000200 */
[C---:B-1----:R-:W-:Y:S08]  /*2980*/  HMMA.16816.F32.BF16 R68, R196.reuse, R32, R20 ;  /* 0x00000020c444723c */ /* 0x042ff00000041814 */
[C---:B------:R-:W-:Y:S08]  /*2990*/  HMMA.16816.F32.BF16 R64, R196.reuse, R34, R16 ;  /* 0x00000022c440723c */ /* 0x040ff00000041810 */
[C---:B------:R-:W-:Y:S08]  /*29a0*/  HMMA.16816.F32.BF16 R56, R196.reuse, R28, R12 ;  /* 0x0000001cc438723c */ /* 0x040ff0000004180c */
[----:B------:R-:W-:Y:S01]  /*29b0*/  HMMA.16816.F32.BF16 R32, R196, R30, R8 ;  /* 0x0000001ec420723c */ /* 0x000fe20000041808 */
[----:B------:R-:W1:Y:S07]  /*29c0*/  LDSM.16.M88.4 R28, [R227+0x3000] ;  /* 0x00300000e31c783b */ /* 0x000e6e0000000200 */
[C---:B--2---:R-:W-:Y:S08]  /*29d0*/  HMMA.16816.F32.BF16 R16, R200.reuse, R54, R76 ;  /* 0x00000036c810723c */ /* 0x044ff0000004184c */
[C---:B---3--:R-:W-:Y:S08]  /*29e0*/  HMMA.16816.F32.BF16 R12, R200.reuse, R44, R96 ;  /* 0x0000002cc80c723c */ /* 0x048ff00000041860 */
[C---:B------:R-:W-:Y:S08]  /*29f0*/  HMMA.16816.F32.BF16 R8, R200.reuse, R46, R84 ;  /* 0x0000002ec808723c */ /* 0x040ff00000041854 */
[C---:B-----5:R-:W-:Y:S08]  /*2a00*/  HMMA.16816.F32.BF16 R44, R200.reuse, R24, R92 ;  /* 0x00000018c82c723c */ /* 0x060ff0000004185c */
[C---:B------:R-:W-:Y:S01]  /*2a10*/  HMMA.16816.F32.BF16 R76, R200.reuse, R26, R80 ;  /* 0x0000001ac84c723c */ /* 0x040fe20000041850 */
[----:B------:R-:W2:Y:S07]  /*2a20*/  LDSM.16.M88.4 R24, [R227+0x3800] ;  /* 0x00380000e318783b */ /* 0x000eae0000000200 */
        /* <DEDUP_REMOVED lines=8> */
[----:B------:R-:W5:Y:S04]  /*2ab0*/  LDSM.16.M88.4 R36, [R227+0x5000] ;  /* 0x00500000e324783b */ /* 0x000f680000000200 */
[----:B------:R-:W-:Y:S03]  /*2ac0*/  LDSM.16.M88.4 R32, [R224+0x12100] ;  /* 0x01210000e020783b */ /* 0x000fe60000000200 */
[----:B------:R-:W-:Y:S01]  /*2ad0*/  HMMA.16816.F32.BF16 R72, R200, R42, R64 ;  /* 0x0000002ac848723c */ /* 0x000fe20000041840 */
[----:B------:R-:W4:Y:S07]  /*2ae0*/  LDSM.16.M88.4 R40, [R227+0x4800] ;  /* 0x00480000e328783b */ /* 0x000f2e0000000200 */
[C---:B-1----:R-:W-:Y:S08]  /*2af0*/  HMMA.16816.F32.BF16 R64, R204.reuse, R28, R20 ;  /* 0x0000001ccc40723c */ /* 0x042ff00000041814 */
[C---:B------:R-:W-:Y:S01]  /*2b00*/  HMMA.16816.F32.BF16 R60, R204.reuse, R30, R16 ;  /* 0x0000001ecc3c723c */ /* 0x040fe20000041810 */
[----:B------:R-:W1:Y:S07]  /*2b10*/  LDSM.16.M88.4 R28, [R224+0x12900] ;  /* 0x01290000e01c783b */ /* 0x000e6e0000000200 */
[C---:B--2---:R-:W-:Y:S08]  /*2b20*/  HMMA.16816.F32.BF16 R56, R204.reuse, R24, R12 ;  /* 0x00000018cc38723c */ /* 0x044ff0000004180c */
[C---:B------:R-:W-:Y:S01]  /*2b30*/  HMMA.16816.F32.BF16 R20, R204.reuse, R26, R8 ;  /* 0x0000001acc14723c */ /* 0x040fe20000041808 */
[----:B------:R-:W2:Y:S07]  /*2b40*/  LDSM.16.M88.4 R24, [R224+0x13100] ;  /* 0x01310000e018783b */ /* 0x000eae0000000200 */
[C---:B---3--:R-:W-:Y:S08]  /*2b50*/  HMMA.16816.F32.BF16 R16, R204.reuse, R48, R44 ;  /* 0x00000030cc10723c */ /* 0x048ff0000004182c */
[C---:B------:R-:W-:Y:S01]  /*2b60*/  HMMA.16816.F32.BF16 R12, R204.reuse, R50, R76 ;  /* 0x00000032cc0c723c */ /* 0x040fe2000004184c */
[----:B------:R-:W-:Y:S07]  /*2b70*/  LDSM.16.M88.4 R48, [R224+0x14100] ;  /* 0x01410000e030783b */ /* 0x000fee0000000200 */
[C---:B-----5:R-:W-:Y:S08]  /*2b80*/  HMMA.16816.F32.BF16 R44, R204.reuse, R36, R84 ;  /* 0x00000024cc2c723c */ /* 0x060ff00000041854 */
[C---:B------:R-:W-:Y:S01]  /*2b90*/  HMMA.16816.F32.BF16 R76, R204.reuse, R38, R72 ;  /* 0x00000026cc4c723c */ /* 0x040fe20000041848 */
[----:B------:R-:W3:Y:S07]  /*2ba0*/  LDSM.16.M88.4 R36, [R224+0x13900] ;  /* 0x01390000e024783b */ /* 0x000eee0000000200 */
[C---:B----4-:R-:W-:Y:S08]  /*2bb0*/  HMMA.16816.F32.BF16 R8, R204.reuse, R40, R92 ;  /* 0x00000028cc08723c */ /* 0x050ff0000004185c */
[----:B------:R-:W-:Y:S08]  /*2bc0*/  HMMA.16816.F32.BF16 R40, R204, R42, R80 ;  /* 0x0000002acc28723c */ /* 0x000ff00000041850 */
[----:B-1----:R-:W-:Y:S01]  /*2bd0*/  HMMA.16816.F32.BF16 R80, R208, R28, R56 ;  /* 0x0000001cd050723c */ /* 0x002fe20000041838 */
[----:B------:R-:W1:Y:S07]  /*2be0*/  LDSM.16.M88.4 R56, [R224+0x14900] ;  /* 0x01490000e038783b */ /* 0x000e6e0000000200 */
[----:B------:R-:W-:Y:S08]  /*2bf0*/  HMMA.16816.F32.BF16 R96, R204, R54, R68 ;  /* 0x00000036cc60723c */ /* 0x000ff00000041844 */
[C---:B--2---:R-:W-:Y:S01]  /*2c00*/  HMMA.16816.F32.BF16 R68, R208.reuse, R24, R16 ;  /* 0x00000018d044723c */ /* 0x044fe20000041810 */
[----:B------:R-:W2:Y:S07]  /*2c10*/  LDSM.16.M88.4 R16, [R231+0x7000] ;  /* 0x00700000e710783b */ /* 0x000eae0000000200 */
[C---:B------:R-:W-:Y:S08]  /*2c20*/  HMMA.16816.F32.BF16 R84, R208.reuse, R32, R64 ;  /* 0x00000020d054723c */ /* 0x040ff00000041840 */
[C---:B------:R-:W-:Y:S01]  /*2c30*/  HMMA.16816.F32.BF16 R92, R208.reuse, R34, R60 ;  /* 0x00000022d05c723c */ /* 0x040fe2000004183c */
[----:B------:R-:W4:Y:S07]  /*2c40*/  LDSM.16.M88.4 R60, [R231+0x6000] ;  /* 0x00600000e73c783b */ /* 0x000f2e0000000200 */
[C---:B------:R-:W-:Y:S01]  /*2c50*/  HMMA.16816.F32.BF16 R64, R208.reuse, R26, R12 ;  /* 0x0000001ad040723c */ /* 0x040fe2000004180c */
[----:B------:R-:W5:Y:S07]  /*2c60*/  LDSM.16.M88.4 R12, [R231+0x7800] ;  /* 0x00780000e70c783b */ /* 0x000f6e0000000200 */
[----:B------:R-:W-:Y:S01]  /*2c70*/  HMMA.16816.F32.BF16 R72, R208, R30, R20 ;  /* 0x0000001ed048723c */ /* 0x000fe20000041814 */
[----:B------:R-:W1:Y:S04]  /*2c80*/  LDSM.16.M88.4 R28, [R231+0x8000] ;  /* 0x00800000e71c783b */ /* 0x000e680000000200 */
[----:B------:R-:W1:Y:S03]  /*2c90*/  LDSM.16.M88.4 R20, [R231+0x6800] ;  /* 0x00680000e714783b */ /* 0x000e660000000200 */
[----:B------:R-:W-:Y:S08]  /*2ca0*/  HMMA.16816.F32.BF16 R88, R204, R52, R88 ;  /* 0x00000034cc58723c */ /* 0x000ff00000041858 */
[C---:B---3--:R-:W-:Y:S08]  /*2cb0*/  HMMA.16816.F32.BF16 R52, R208.reuse, R36, R8 ;  /* 0x00000024d034723c */ /* 0x048ff00000041808 */
[C---:B------:R-:W-:Y:S01]  /*2cc0*/  HMMA.16816.F32.BF16 R8, R208.reuse, R38, R40 ;  /* 0x00000026d008723c */ /* 0x040fe20000041828 */
[----:B------:R-:W3:Y:S07]  /*2cd0*/  LDSM.16.M88.4 R40, [R231+0x8800] ;  /* 0x00880000e728783b */ /* 0x000eee0000000200 */
[C---:B------:R-:W-:Y:S08]  /*2ce0*/  HMMA.16816.F32.BF16 R24, R208.reuse, R48, R44 ;  /* 0x00000030d018723c */ /* 0x040ff0000004182c */
[C---:B------:R-:W-:Y:S01]  /*2cf0*/  HMMA.16816.F32.BF16 R36, R208.reuse, R50, R76 ;  /* 0x00000032d024723c */ /* 0x040fe2000004184c */
[----:B------:R-:W3:Y:S04]  /*2d00*/  LDSM.16.M88.4 R48, [R230+0x12100] ;  /* 0x01210000e630783b */ /* 0x000ee80000000200 */
[----:B------:R-:W-:Y:S03]  /*2d10*/  LDSM.16.M88.4 R76, [R227+0x6800] ;  /* 0x00680000e34c783b */ /* 0x000fe60000000200 */
[C---:B-1----:R-:W-:Y:S08]  /*2d20*/  HMMA.16816.F32.BF16 R32, R208.reuse, R56, R88 ;  /* 0x00000038d020723c */ /* 0x042ff00000041858 */
[----:B------:R-:W-:Y:S08]  /*2d30*/  HMMA.16816.F32.BF16 R44, R208, R58, R96 ;  /* 0x0000003ad02c723c */ /* 0x000ff00000041860 */
[C---:B--2---:R-:W-:Y:S01]  /*2d40*/  HMMA.16816.F32.BF16 R120, R212.reuse, R16, R68 ;  /* 0x00000010d478723c */ /* 0x044fe20000041844 */
[----:B------:R-:W-:Y:S07]  /*2d50*/  LDSM.16.M88.4 R68, [R227+0x7000] ;  /* 0x00700000e344783b */ /* 0x000fee0000000200 */
[C---:B------:R-:W-:Y:S01]  /*2d60*/  HMMA.16816.F32.BF16 R116, R212.reuse, R18, R64 ;  /* 0x00000012d474723c */ /* 0x040fe20000041840 */
[----:B------:R-:W1:Y:S07]  /*2d70*/  LDSM.16.M88.4 R16, [R230+0x12900] ;  /* 0x01290000e610783b */ /* 0x000e6e0000000200 */
[C---:B----4-:R-:W-:Y:S01]  /*2d80*/  HMMA.16816.F32.BF16 R56, R212.reuse, R60, R84 ;  /* 0x0000003cd438723c */ /* 0x050fe20000041854 */
[----:B------:R-:W-:Y:S07]  /*2d90*/  LDSM.16.M88.4 R84, [R230+0x14900] ;  /* 0x01490000e654783b */ /* 0x000fee0000000200 */
[C---:B-----5:R-:W-:Y:S01]  /*2da0*/  HMMA.16816.F32.BF16 R108, R212.reuse, R14, R8 ;  /* 0x0000000ed46c723c */ /* 0x060fe20000041808 */
[----:B------:R-:W2:Y:S07]  /*2db0*/  LDSM.16.M88.4 R8, [R230+0x13900] ;  /* 0x01390000e608783b */ /* 0x000eae0000000200 */
[C---:B------:R-:W-:Y:S01]  /*2dc0*/  HMMA.16816.F32.BF16 R100, R212.reuse, R28, R24 ;  /* 0x0000001cd464723c */ /* 0x040fe20000041818 */
[----:B------:R-:W4:Y:S07]  /*2dd0*/  LDSM.16.M88.4 R24, [R230+0x14100] ;  /* 0x01410000e618783b */ /* 0x000f2e0000000200 */
[C---:B------:R-:W-:Y:S01]  /*2de0*/  HMMA.16816.F32.BF16 R112, R212.reuse, R12, R52 ;  /* 0x0000000cd470723c */ /* 0x040fe20000041834 */
[----:B------:R-:W5:Y:S04]  /*2df0*/  LDSM.16.M88.4 R12, [R230+0x13100] ;  /* 0x01310000e60c783b */ /* 0x000f680000000200 */
[----:B------:R-:W-:Y:S03]  /*2e00*/  LDSM.16.M88.4 R52, [R227+0x8000] ;  /* 0x00800000e334783b */ /* 0x000fe60000000200 */
[C---:B------:R-:W-:Y:S08]  /*2e10*/  HMMA.16816.F32.BF16 R60, R212.reuse, R62, R92 ;  /* 0x0000003ed43c723c */ /* 0x040ff0000004185c */
[C---:B------:R-:W-:Y:S01]  /*2e20*/  HMMA.16816.F32.BF16 R104, R212.reuse, R20, R80 ;  /* 0x00000014d468723c */ /* 0x040fe20000041850 */
[----:B------:R-:W-:Y:S07]  /*2e30*/  LDSM.16.M88.4 R80, [R227+0x6000] ;  /* 0x00600000e350783b */ /* 0x000fee0000000200 */
[C---:B------:R-:W-:Y:S08]  /*2e40*/  HMMA.16816.F32.BF16 R20, R212.reuse, R22, R72 ;  /* 0x00000016d414723c */ /* 0x040ff00000041848 */
[C---:B------:R-:W-:Y:S08]  /*2e50*/  HMMA.16816.F32.BF16 R96, R212.reuse, R30, R36 ;  /* 0x0000001ed460723c */ /* 0x040ff00000041824 */
[C---:B---3--:R-:W-:Y:S08]  /*2e60*/  HMMA.16816.F32.BF16 R92, R212.reuse, R40, R32 ;  /* 0x00000028d45c723c */ /* 0x048ff00000041820 */
[----:B------:R-:W-:Y:S08]  /*2e70*/  HMMA.16816.F32.BF16 R88, R212, R42, R44 ;  /* 0x0000002ad458723c */ /* 0x000ff0000004182c */
[C---:B------:R-:W-:Y:S01]  /*2e80*/  HMMA.16816.F32.BF16 R72, R216.reuse, R48, R56 ;  /* 0x00000030d848723c */ /* 0x040fe20000041838 */
[----:B------:R-:W3:Y:S07]  /*2e90*/  LDSM.16.M88.4 R56, [R227+0x7800] ;  /* 0x00780000e338783b */ /* 0x000eee0000000200 */
[----:B------:R-:W-:Y:S01]  /*2ea0*/  HMMA.16816.F32.BF16 R64, R216, R50, R60 ;  /* 0x00000032d840723c */ /* 0x000fe2000004183c */
[----:B------:R-:W3:Y:S01]  /*2eb0*/  LDSM.16.M88.4 R48, [R227+0x8800] ;  /* 0x00880000e330783b */ /* 0x000ee20000000200 */
[----:B------:R-:W-:-:S06]  /*2ec0*/  DEPBAR.LE SB0, 0x0 ;  /* 0x000080000000791a */ /* 0x000fcc0000000000 */
[C---:B-1----:R-:W-:Y:S08]  /*2ed0*/  HMMA.16816.F32.BF16 R60, R216.reuse, R16, R104 ;  /* 0x00000010d83c723c */ /* 0x042ff00000041868 */
[C---:B------:R-:W-:Y:S08]  /*2ee0*/  HMMA.16816.F32.BF16 R44, R216.reuse, R18, R20 ;  /* 0x00000012d82c723c */ /* 0x040ff00000041814 */
[C---:B--2---:R-:W-:Y:S08]  /*2ef0*/  HMMA.16816.F32.BF16 R28, R216.reuse, R10, R108 ;  /* 0x0000000ad81c723c */ /* 0x044ff0000004186c */
[C---:B----4-:R-:W-:Y:S08]  /*2f00*/  HMMA.16816.F32.BF16 R20, R216.reuse, R24, R100 ;  /* 0x00000018d814723c */ /* 0x050ff00000041864 */
[C---:B-----5:R-:W-:Y:S08]  /*2f10*/  HMMA.16816.F32.BF16 R40, R216.reuse, R12, R120 ;  /* 0x0000000cd828723c */ /* 0x060ff00000041878 */
[C---:B------:R-:W-:Y:S08]  /*2f20*/  HMMA.16816.F32.BF16 R36, R216.reuse, R14, R116 ;  /* 0x0000000ed824723c */ /* 0x040ff00000041874 */
[C---:B------:R-:W-:Y:S08]  /*2f30*/  HMMA.16816.F32.BF16 R16, R216.reuse, R26, R96 ;  /* 0x0000001ad810723c */ /* 0x040ff00000041860 */
[C---:B------:R-:W-:Y:S08]  /*2f40*/  HMMA.16816.F32.BF16 R32, R216.reuse, R8, R112 ;  /* 0x00000008d820723c */ /* 0x040ff00000041870 */
[C---:B------:R-:W-:Y:S08]  /*2f50*/  HMMA.16816.F32.BF16 R12, R216.reuse, R84, R92 ;  /* 0x00000054d80c723c */ /* 0x040ff0000004185c */
[----:B------:R-:W-:Y:S08]  /*2f60*/  HMMA.16816.F32.BF16 R8, R216, R86, R88 ;  /* 0x00000056d808723c */ /* 0x000ff00000041858 */
[C---:B------:R-:W-:Y:S08]  /*2f70*/  HMMA.16816.F32.BF16 R60, R220.reuse, R76, R60 ;  /* 0x0000004cdc3c723c */ /* 0x040ff0000004183c */
        /* <DEDUP_REMOVED lines=10> */
[----:B------:R-:W-:Y:S01]  /*3020*/  HMMA.16816.F32.BF16 R48, R220, R50, R8 ;  /* 0x00000032dc30723c */ /* 0x000fe20000041808 */
[----:B------:R-:W-:Y:S06]  /*3030*/  BAR.SYNC.DEFER_BLOCKING 0x0 ;  /* 0x0000000000007b1d */ /* 0x000fec0000010000 */
[----:B------:R-:W-:Y:S05]  /*3040*/  @!P0 BRA `(.L_x_503) ;  /* 0x000001f000008947 */ /* 0x000fea0003800000 */
[----:B------:R-:W-:Y:S02]  /*3050*/  UIADD3 UR5, UR20, -0x2, URZ ;  /* 0xfffffffe14057890 */ /* 0x000fe4000fffe03f */
[----:B------:R-:W-:-:S02]  /*3060*/  USHF.L.U32 UR24, UR6, 0x6, URZ ;  /* 0x0000000606187899 */ /* 0x000fc4000800063f */
[----:B------:R-:W-:Y:S02]  /*3070*/  USHF.R.S32.HI UR4, URZ, 0x1f, UR5 ;  /* 0x0000001f3f047899 */ /* 0x000fe40008011405 */
[----:B------:R-:W-:Y:S01]  /*3080*/  UIMAD UR23, UR23, UR5, URZ ;  /* 0x00000005171772a4 */ /* 0x000fe2000f8e023f */
[----:B------:R-:W-:Y:S01]  /*3090*/  IMAD.WIDE.U32 R8, R124, UR5, R130 ;  /* 0x000000057c087c25 */ /* 0x000fe2000f8e0082 */
[----:B------:R-:W-:Y:S02]  /*30a0*/  USHF.L.U64.HI UR6, UR6, 0x6, UR7 ;  /* 0x0000000606067899 */ /* 0x000fe40008010207 */
[----:B------:R-:W-:Y:S01]  /*30b0*/  UIMAD UR4, UR4, UR26, UR23 ;  /* 0x0000001a040472a4 */ /* 0x000fe2000f8e0217 */
[----:B------:R-:W-:Y:S01]  /*30c0*/  IMAD.U32 R12, RZ, RZ, UR24 ;  /* 0x00000018ff0c7e24 */ /* 0x000fe2000f8e00ff */
[----:B------:R-:W-:-:S04]  /*30d0*/  LEA R6, P5, R8, c[0x0][0x1c8], 0x1 ;  /* 0x0000720008067a11 */ /* 0x000fc800078a08ff */
[----:B------:R-:W-:Y:S02]  /*30e0*/  IADD3 R2, R9, UR4, RZ ;  /* 0x0000000409027c10 */ /* 0x000fe4000fffe0ff */
[----:B------:R-:W-:Y:S02]  /*30f0*/  IADD3 R14, P1, P0, R12, 0x80, R6 ;  /* 0x000000800c0e7810 */ /* 0x000fe4000783e006 */
[----:B------:R-:W-:Y:S02]  /*3100*/  LEA.HI.X R7, R8, c[0x0][0x1cc], R2, 0x1, P5 ;  /* 0x0000730008077a11 */ /* 0x000fe400028f0c02 */
[----:B------:R-:W-:Y:S02]  /*3110*/  IADD3 R8, P6, R6, UR24, RZ ;  /* 0x0000001806087c10 */ /* 0x000fe4000ffde0ff */
[----:B------:R-:W-:Y:S01]  /*3120*/  IADD3.X R15, RZ, UR6, R7, P1, P0 ;  /* 0x00000006ff0f7c10 */ /* 0x000fe20008fe0407 */
[----:B------:R-:W-:Y:S01]  /*3130*/  @!PT LDS RZ, [RZ] ;  /* 0x00000000fffff984 */ /* 0x000fe20000000800 */
[----:B------:R-:W-:Y:S01]  /*3140*/  @!PT LDS RZ, [RZ] ;  /* 0x00000000fffff984 */ /* 0x000fe20000000800 */
[----:B------:R-:W-:Y:S01]  /*3150*/  @!PT LDS RZ, [RZ] ;  /* 0x00000000fffff984 */ /* 0x000fe20000000800 */
[----:B------:R1:W-:Y:S01]  /*3160*/  LDGSTS.E.BYPASS.LTC128B.128 [R249+0xc100], [R6.64], !P4 ;  /* 0x0c10000006f97fae */ /* 0x0003e2000e101d52 */
[----:B------:R-:W-:-:S02]  /*3170*/  IADD3 R12, P5, P1, R12, 0x100, R6 ;  /* 0x000001000c0c7810 */ /* 0x000fc400079be006 */
[----:B------:R-:W-:Y:S01]  /*3180*/  IADD3 R10, P0, R8, UR24, RZ ;  /* 0x00000018080a7c10 */ /* 0x000fe2000ff1e0ff */
[----:B------:R1:W-:Y:S01]  /*3190*/  LDGSTS.E.BYPASS.LTC128B.128 [R249+0xf100], [R6.64+0x80], !P3 ;  /* 0x0f10008006f97fae */ /* 0x0003e2000d901d52 */
[----:B------:R-:W-:Y:S02]  /*31a0*/  IADD3.X R9, R7, UR6, RZ, P6, !PT ;  /* 0x0000000607097c10 */ /* 0x000fe4000b7fe4ff */
[----:B------:R-:W-:Y:S01]  /*31b0*/  IADD3.X R13, RZ, UR6, R7, P5, P1 ;  /* 0x00000006ff0d7c10 */ /* 0x000fe2000afe2407 */
[----:B------:R1:W-:Y:S01]  /*31c0*/  LDGSTS.E.BYPASS.LTC128B.128 [R249+0x12100], [R6.64+0x100], !P2 ;  /* 0x1210010006f97fae */ /* 0x0003e2000d101d52 */
[----:B------:R-:W-:-:S03]  /*31d0*/  IADD3.X R11, R9, UR6, RZ, P0, !PT ;  /* 0x00000006090b7c10 */ /* 0x000fc600087fe4ff */
[----:B------:R1:W-:Y:S04]  /*31e0*/  LDGSTS.E.BYPASS.LTC128B.128 [R249+0xd100], [R8.64], !P4 ;  /* 0x0d10000008f97fae */ /* 0x0003e8000e101d52 */
[----:B------:R1:W-:Y:S04]  /*31f0*/  LDGSTS.E.BYPASS.LTC128B.128 [R249+0x10100], [R14.64], !P3 ;  /* 0x101000000ef97fae */ /* 0x0003e8000d901d52 */
[----:B------:R1:W-:Y:S04]  /*3200*/  LDGSTS.E.BYPASS.LTC128B.128 [R249+0x13100], [R12.64], !P2 ;  /* 0x131000000cf97fae */ /* 0x0003e8000d101d52 */
[----:B------:R1:W-:Y:S04]  /*3210*/  LDGSTS.E.BYPASS.LTC128B.128 [R249+0xe100], [R10.64], !P4 ;  /* 0x0e1000000af97fae */ /* 0x0003e8000e101d52 */
[----:B------:R1:W-:Y:S04]  /*3220*/  LDGSTS.E.BYPASS.LTC128B.128 [R249+0x11100], [R10.64+0x80], !P3 ;  /* 0x111000800af97fae */ /* 0x0003e8000d901d52 */
[----:B------:R1:W-:Y:S02]  /*3230*/  LDGSTS.E.BYPASS.LTC128B.128 [R249+0x14100], [R10.64+0x100], !P2 ;  /* 0x141001000af97fae */ /* 0x0003e4000d101d52 */
.L_x_503:
[----:B------:R-:W-:Y:S01]  /*3240*/  LOP3.LUT R2, R126, 0xffffffe0, RZ, 0xc0, !PT ;  /* 0xffffffe07e027812 */ /* 0x000fe200078ec0ff */
[----:B------:R-:W-:Y:S01]  /*3250*/  UIADD3 UR22, UR8, UR22, URZ ;  /* 0x0000001608167290 */ /* 0x000fe2000fffe03f */
[----:B------:R-:W-:Y:S01]  /*3260*/  LEA.HI R5, R127, R129, RZ, 0x2 ;  /* 0x000000817f057211 */ /* 0x000fe200078f10ff */
[----:B------:R-:W-:Y:S01]  /*3270*/  IMAD.SHL.U32 R225, R4, 0x2, RZ ;  /* 0x0000000204e17824 */ /* 0x000fe200078e00ff */
[----:B-1----:R-:W-:Y:S01]  /*3280*/  SHF.R.S32.HI R7, RZ, 0x1f, R125 ;  /* 0x0000001fff077819 */ /* 0x002fe2000001147d */
[----:B------:R-:W-:Y:S01]  /*3290*/  IMAD.IADD R2, R129, 0x1, -R2 ;  /* 0x0000000181027824 */ /* 0x000fe200078e0a02 */
[----:B------:R-:W-:Y:S01]  /*32a0*/  LOP3.LUT R5, R5, 0xfffffffc, RZ, 0xc0, !PT ;  /* 0xfffffffc05057812 */ /* 0x000fe200078ec0ff */
[--C-:B------:R-:W-:Y:S01]  /*32b0*/  IMAD R229, R0, 0x2, R225.reuse ;  /* 0x0000000200e57824 */ /* 0x100fe200078e02e1 */
[----:B------:R-:W-:Y:S01]  /*32c0*/  LEA.HI R7, R7, R125, RZ, 0x3 ;  /* 0x0000007d07077211 */ /* 0x000fe200078f18ff */
[----:B------:R-:W-:Y:S01]  /*32d0*/  IMAD R226, R3, 0x2, R225 ;  /* 0x0000000203e27824 */ /* 0x000fe200078e02e1 */
[----:B------:R-:W-:Y:S01]  /*32e0*/  SHF.R.S32.HI R6, RZ, 0x1f, R2 ;  /* 0x0000001fff067819 */ /* 0x000fe20000011402 */
[----:B------:R-:W-:Y:S01]  /*32f0*/  IMAD.IADD R5, R129, 0x1, -R5 ;  /* 0x0000000181057824 */ /* 0x000fe200078e0a05 */
[----:B------:R-:W-:Y:S01]  /*3300*/  LOP3.LUT R7, R7, 0xffffff8, RZ, 0xc0, !PT ;  /* 0x0ffffff807077812 */ /* 0x000fe200078ec0ff */
[----:B------:R-:W-:Y:S01]  /*3310*/  LDSM.16.MT88.4 R84, [R229+0x3900] ;  /* 0x00390000e554783b */ /* 0x000fe20000004200 */
[----:B------:R-:W-:Y:S01]  /*3320*/  LEA.HI R6, R6, R2, RZ, 0x2 ;  /* 0x0000000206067211 */ /* 0x000fe200078f10ff */
[----:B------:R-:W-:Y:S01]  /*3330*/  ULDC.64 UR4, c[0x0][0x2c8] ;  /* 0x0000b20000047ab9 */ /* 0x000fe20000000a00 */
[----:B------:R-:W-:Y:S01]  /*3340*/  LEA.HI R8, R5, R5, RZ, 0x1 ;  /* 0x0000000505087211 */ /* 0x000fe200078f08ff */
[----:B------:R-:W-:Y:S01]  /*3350*/  IMAD.IADD R9, R125, 0x1, -R7 ;  /* 0x000000017d097824 */ /* 0x000fe200078e0a07 */
[----:B------:R-:W-:Y:S01]  /*3360*/  PLOP3.LUT P1, PT, PT, PT, UP1, 0x80, 0x0 ;  /* 0x000000000000781c */ /* 0x000fe20003f2f018 */
[----:B------:R-:W-:Y:S01]  /*3370*/  LDSM.16.MT88.4 R68, [R226+0x3900] ;  /* 0x00390000e244783b */ /* 0x000fe20000004200 */
[----:B------:R-:W-:Y:S01]  /*3380*/  LEA.HI.SX32 R7, R6, UR21, 0x1e ;  /* 0x0000001506077c11 */ /* 0x000fe2000f8ff2ff */
[----:B------:R-:W-:Y:S01]  /*3390*/  UIMAD.WIDE.U32 UR6, UR21, UR4, URZ ;  /* 0x00000004150672a5 */ /* 0x000fe2000f8e003f */
[----:B------:R-:W-:Y:S01]  /*33a0*/  LOP3.LUT R8, R8, 0x1ffffffe, RZ, 0xc0, !PT ;  /* 0x1ffffffe08087812 */ /* 0x000fe200078ec0ff */
[----:B------:R-:W-:Y:S01]  /*33b0*/  UIADD3 UR20, UR20, -0x2, URZ ;  /* 0xfffffffe14147890 */ /* 0x000fe2000fffe03f */
[----:B------:R-:W-:Y:S01]  /*33c0*/  LEA R7, R9, R7, 0x4 ;  /* 0x0000000709077211 */ /* 0x000fe200078e20ff */
[----:B------:R-:W-:Y:S01]  /*33d0*/  @UP1 USHF.R.U32.HI UR21, URZ, UR5, UR7 ;  /* 0x000000053f151299 */ /* 0x000fe20008011607 */
[----:B------:R-:W-:Y:S01]  /*33e0*/  PLOP3.LUT P0, PT, PT, PT, UP1, 0x80, 0x0 ;  /* 0x000000000000781c */ /* 0x000fe20003f0f018 */
[----:B------:R-:W-:Y:S01]  /*33f0*/  IMAD.IADD R5, R5, 0x1, -R8 ;  /* 0x0000000105057824 */ /* 0x000fe200078e0a08 */
[----:B------:R-:W-:Y:S01]  /*3400*/  LEA R228, R0, R226, 0x1 ;  /* 0x000000e200e47211 */ /* 0x000fe200078e08ff */
[----:B------:R-:W-:Y:S01]  /*3410*/  UIADD3 UR21, UR21, UR8, -UR12 ;  /* 0x0000000815157290 */ /* 0x000fe2000fffe80c */
[----:B------:R-:W0:Y:S01]  /*3420*/  LDGDEPBAR ;  /* 0x00000000000079af */ /* 0x000e220000000000 */
[----:B------:R-:W-:-:S02]  /*3430*/  IMAD R10, R5, 0x8, R7 ;  /* 0x00000008050a7824 */ /* 0x000fc400078e0207 */
[----:B------:R-:W-:Y:S01]  /*3440*/  UIMAD.WIDE UR4, UR21, 0x2aaaaaab, URZ ;  /* 0x2aaaaaab150478a5 */ /* 0x000fe2000f8e023f */
[----:B------:R-:W-:Y:S01]  /*3450*/  LDSM.16.MT88.4 R80, [R228+0x3900] ;  /* 0x00390000e450783b */ /* 0x000fe20000004200 */
[----:B------:R-:W-:Y:S02]  /*3460*/  @P1 IMAD.HI.U32 R7, R10, c[0x0][0x2c8], RZ ;  /* 0x0000b2000a071a27 */ /* 0x000fe400078e00ff */
[----:B------:R-:W-:Y:S01]  /*3470*/  USHF.R.U32.HI UR21, URZ, 0x1f, UR5 ;  /* 0x0000001f3f157899 */ /* 0x000fe20008011605 */
[----:B------:R-:W-:Y:S01]  /*3480*/  STL [R1+0x30], R10 ;  /* 0x0000300a01007387 */ /* 0x000fe20000100800 */
[----:B------:R-:W-:Y:S01]  /*3490*/  IMAD.MOV.U32 R5, RZ, RZ, R10 ;  /* 0x000000ffff057224 */ /* 0x000fe200078e000a */
[----:B------:R-:W-:Y:S01]  /*34a0*/  @P0 SHF.R.U32.HI R5, RZ, c[0x0][0x2cc], R7 ;  /* 0x0000b300ff050a19 */ /* 0x000fe20000011607 */
[----:B------:R-:W-:-:S04]  /*34b0*/  ULEA.HI.SX32 UR21, UR5, UR21, 0x1c ;  /* 0x0000001505157291 */ /* 0x000fc8000f8fe23f */
[----:B------:R-:W1:Y:S01]  /*34c0*/  SHFL.IDX PT, R8, R5, RZ, 0x1c1f ;  /* 0x001c1fff05087589 */ /* 0x000e6200000e0000 */
[----:B------:R-:W-:-:S03]  /*34d0*/  UISETP.LT.AND UP0, UPT, URZ, UR21, UPT ;  /* 0x000000153f00728c */ /* 0x000fc6000bf01270 */
[----:B------:R2:W3:Y:S01]  /*34e0*/  SHFL.IDX PT, R7, R5, 0x1, 0x1c1f ;  /* 0x003c1f0005077f89 */ /* 0x0004e200000e0000 */
[----:B------:R-:W-:-:S04]  /*34f0*/  USEL UR21, URZ, UR21, !UP0 ;  /* 0x000000153f157287 */ /* 0x000fc8000c000000 */
[----:B------:R-:W-:Y:S01]  /*3500*/  UISETP.GE.AND UP0, UPT, UR20, UR21, UPT ;  /* 0x000000151400728c */ /* 0x000fe2000bf06270 */
[----:B--2---:R-:W-:-:S04]  /*3510*/  LOP3.LUT R5, R6, 0x7ffffffc, RZ, 0xc0, !PT ;  /* 0x7ffffffc06057812 */ /* 0x004fc800078ec0ff */
[----:B------:R-:W-:Y:S01]  /*3520*/  IADD3 R5, R2, -R5, RZ ;  /* 0x8000000502057210 */ /* 0x000fe20007ffe0ff */
[----:B------:R-:W-:-:S04]  /*3530*/  IMAD.U32 R2, RZ, RZ, UR22 ;  /* 0x00000016ff027e24 */ /* 0x000fc8000f8e00ff */
[----:B------:R-:W-:-:S05]  /*3540*/  IMAD.SHL.U32 R9, R5, 0x2, RZ ;  /* 0x0000000205097824 */ /* 0x000fca00078e00ff */
[C---:B------:R-:W-:Y:S01]  /*3550*/  IADD3 R2, -R9.reuse, 0x1, R2 ;  /* 0x0000000109027810 */ /* 0x040fe20007ffe102 */
[----:B------:R2:W-:Y:S01]  /*3560*/  STL [R1+0x34], R9 ;  /* 0x0000340901007387 */ /* 0x0005e20000100800 */
[----:B------:R-:W-:Y:S02]  /*3570*/  IADD3 R6, -R9, UR22, RZ ;  /* 0x0000001609067c10 */ /* 0x000fe4000fffe1ff */
[----:B------:R-:W-:-:S05]  /*3580*/  IADD3 R2, R2, -UR12, RZ ;  /* 0x8000000c02027c10 */ /* 0x000fca000fffe0ff */
[C---:B-1----:R-:W-:Y:S01]  /*3590*/  IMAD.IADD R5, R2.reuse, 0x1, R8 ;  /* 0x0000000102057824 */ /* 0x042fe200078e0208 */
[----:B---3--:R-:W-:-:S04]  /*35a0*/  IADD3 R2, R2, R7, RZ ;  /* 0x0000000702027210 */ /* 0x008fc80007ffe0ff */
[C---:B------:R-:W-:Y:S02]  /*35b0*/  IMNMX R5, R6.reuse, R5, PT ;  /* 0x0000000506057217 */ /* 0x040fe40003800200 */
[----:B------:R-:W-:Y:S02]  /*35c0*/  IMNMX R2, R6, R2, PT ;  /* 0x0000000206027217 */ /* 0x000fe40003800200 */
[C---:B------:R-:W-:Y:S02]  /*35d0*/  ISETP.GT.AND P0, PT, R5.reuse, RZ, PT ;  /* 0x000000ff0500720c */ /* 0x040fe40003f04270 */
[C---:B------:R-:W-:Y:S02]  /*35e0*/  ISETP.GT.AND P6, PT, R5.reuse, 0x1, PT ;  /* 0x000000010500780c */ /* 0x040fe40003fc4270 */
[----:B------:R-:W-:Y:S02]  /*35f0*/  FSEL R8, R72, -INF , P0 ;  /* 0xff80000048087808 */ /* 0x000fe40000000000 */
[----:B------:R-:W-:-:S02]  /*3600*/  ISETP.GT.AND P0, PT, R5, 0x8, PT ;  /* 0x000000080500780c */ /* 0x000fc40003f04270 */
[----:B------:R-:W-:Y:S02]  /*3610*/  ISETP.GT.AND P5, PT, R2, RZ, PT ;  /* 0x000000ff0200720c */ /* 0x000fe40003fa4270 */
[----:B------:R-:W-:Y:S02]  /*3620*/  FSEL R10, R64, -INF , P0 ;  /* 0xff800000400a7808 */ /* 0x000fe40000000000 */
[----:B------:R-:W-:Y:S02]  /*3630*/  ISETP.GT.AND P0, PT, R2, 0x9, PT ;  /* 0x000000090200780c */ /* 0x000fe40003f04270 */
[----:B--2---:R-:W-:Y:S02]  /*3640*/  FSEL R9, R73, -INF , P6 ;  /* 0xff80000049097808 */ /* 0x004fe40003000000 */
[----:B------:R-:W-:Y:S02]  /*3650*/  FSEL R14, R74, -INF , P5 ;  /* 0xff8000004a0e7808 */ /* 0x000fe40002800000 */
[----:B------:R-:W-:-:S02]  /*3660*/  FSEL R21, R67, -INF , P0 ;  /* 0xff80000043157808 */ /* 0x000fc40000000000 */
[C---:B------:R-:W-:Y:S02]  /*3670*/  ISETP.GT.AND P5, PT, R5.reuse, 0x9, PT ;  /* 0x000000090500780c */ /* 0x040fe40003fa4270 */
[----:B------:R-:W-:Y:S02]  /*3680*/  ISETP.GT.AND P0, PT, R5, 0x11, PT ;  /* 0x000000110500780c */ /* 0x000fe40003f04270 */
[----:B------:R-:W-:Y:S02]  /*3690*/  FMNMX.FTZ R6, R8, R9, !PT ;  /* 0x0000000908067209 */ /* 0x000fe40007810000 */
[----:B------:R-:W-:Y:S02]  /*36a0*/  ISETP.GT.AND P1, PT, R2, 0x1, PT ;  /* 0x000000010200780c */ /* 0x000fe40003f24270 */
[----:B------:R-:W-:Y:S02]  /*36b0*/  FSEL R11, R65, -INF , P5 ;  /* 0xff800000410b7808 */ /* 0x000fe40002800000 */
[----:B------:R-:W-:-:S02]  /*36c0*/  FSEL R22, R61, -INF , P0 ;  /* 0xff8000003d167808 */ /* 0x000fc40000000000 */
[----:B------:R-:W-:Y:S02]  /*36d0*/  ISETP.GT.AND P5, PT, R5, 0x10, PT ;  /* 0x000000100500780c */ /* 0x000fe40003fa4270 */
[----:B------:R-:W-:Y:S02]  /*36e0*/  ISETP.GT.AND P0, PT, R2, 0x10, PT ;  /* 0x000000100200780c */ /* 0x000fe40003f04270 */
[----:B------:R-:W-:Y:S02]  /*36f0*/  FMNMX.FTZ R6, R10, R6, !PT ;  /* 0x000000060a067209 */ /* 0x000fe40007810000 */
[----:B------:R-:W-:Y:S02]  /*3700*/  FSEL R15, R75, -INF , P1 ;  /* 0xff8000004b0f7808 */ /* 0x000fe40000800000 */
[----:B------:R-:W-:Y:S01]  /*3710*/  ISETP.GT.AND P1, PT, R2, 0x8, PT ;  /* 0x000000080200780c */ /* 0x000fe20003f24270 */
[----:B------:R-:W-:Y:S01]  /*3720*/  LDSM.16.MT88.4 R72, [R228+0x6100] ;  /* 0x00610000e448783b */ /* 0x000fe20000004200 */
[----:B------:R-:W-:-:S02]  /*3730*/  FSEL R13, R60, -INF , P5 ;  /* 0xff8000003c0d7808 */ /* 0x000fc40002800000 */
[----:B------:R-:W-:Y:S02]  /*3740*/  FSEL R25, R62, -INF , P0 ;  /* 0xff8000003e197808 */ /* 0x000fe40000000000 */
[----:B------:R-:W-:Y:S02]  /*3750*/  FMNMX.FTZ R6, R11, R6, !PT ;  /* 0x000000060b067209 */ /* 0x000fe40007810000 */
[----:B------:R-:W-:Y:S02]  /*3760*/  ISETP.GT.AND P0, PT, R2, 0x19, PT ;  /* 0x000000190200780c */ /* 0x000fe40003f04270 */
[----:B------:R-:W-:Y:S02]  /*3770*/  FSEL R20, R66, -INF , P1 ;  /* 0xff80000042147808 */ /* 0x000fe40000800000 */
[----:B------:R-:W-:Y:S01]  /*3780*/  ISETP.GT.AND P1, PT, R5, 0x18, PT ;  /* 0x000000180500780c */ /* 0x000fe20003f24270 */
[----:B------:R-:W-:Y:S01]  /*3790*/  LDSM.16.MT88.4 R64, [R226+0x3100] ;  /* 0x00310000e240783b */ /* 0x000fe20000004200 */
[----:B------:R-:W-:-:S02]  /*37a0*/  FMNMX.FTZ R6, R13, R6, !PT ;  /* 0x000000060d067209 */ /* 0x000fc40007810000 */
[----:B------:R-:W-:Y:S02]  /*37b0*/  FSEL R56, R79, -INF , P0 ;  /* 0xff8000004f387808 */ /* 0x000fe40000000000 */
[C---:B------:R-:W-:Y:S02]  /*37c0*/  ISETP.GT.AND P0, PT, R5.reuse, 0x20, PT ;  /* 0x000000200500780c */ /* 0x040fe40003f04270 */
[----:B------:R-:W-:Y:S02]  /*37d0*/  ISETP.GT.AND P6, PT, R5, 0x19, PT ;  /* 0x000000190500780c */ /* 0x000fe40003fc4270 */
[----:B------:R-:W-:Y:S02]  /*37e0*/  FSEL R23, R76, -INF , P1 ;  /* 0xff8000004c177808 */ /* 0x000fe40000800000 */
[----:B------:R-:W-:Y:S02]  /*37f0*/  FMNMX.FTZ R6, R22, R6, !PT ;  /* 0x0000000616067209 */ /* 0x000fe40007810000 */
[----:B------:R-:W-:-:S02]  /*3800*/  FSEL R96, R40, -INF , P0 ;  /* 0xff80000028607808 */ /* 0x000fc40000000000 */
[C---:B------:R-:W-:Y:S02]  /*3810*/  ISETP.GT.AND P5, PT, R2.reuse, 0x11, PT ;  /* 0x000000110200780c */ /* 0x040fe40003fa4270 */
[----:B------:R-:W-:Y:S02]  /*3820*/  ISETP.GT.AND P0, PT, R2, 0x21, PT ;  /* 0x000000210200780c */ /* 0x000fe40003f04270 */
[----:B------:R-:W-:Y:S02]  /*3830*/  FSEL R24, R77, -INF , P6 ;  /* 0xff8000004d187808 */ /* 0x000fe40003000000 */
[----:B------:R-:W-:Y:S02]  /*3840*/  FMNMX.FTZ R6, R23, R6, !PT ;  /* 0x0000000617067209 */ /* 0x000fe40007810000 */
[----:B------:R-:W-:Y:S02]  /*3850*/  FSEL R26, R63, -INF , P5 ;  /* 0xff8000003f1a7808 */ /* 0x000fe40002800000 */
[----:B------:R-:W-:-:S02]  /*3860*/  FSEL R97, R43, -INF , P0 ;  /* 0xff8000002b617808 */ /* 0x000fc40000000000 */
[C---:B------:R-:W-:Y:S02]  /*3870*/  ISETP.GT.AND P5, PT, R5.reuse, 0x21, PT ;  /* 0x000000210500780c */ /* 0x040fe40003fa4270 */
[----:B------:R-:W-:Y:S02]  /*3880*/  ISETP.GT.AND P0, PT, R5, 0x28, PT ;  /* 0x000000280500780c */ /* 0x000fe40003f04270 */
[----:B------:R-:W-:Y:S02]  /*3890*/  FMNMX.FTZ R6, R24, R6, !PT ;  /* 0x0000000618067209 */ /* 0x000fe40007810000 */
[----:B------:R-:W-:Y:S02]  /*38a0*/  FMNMX.FTZ R7, R14, R15, !PT ;  /* 0x0000000f0e077209 */ /* 0x000fe40007810000 */
[----:B------:R-:W-:Y:S02]  /*38b0*/  FSEL R95, R41, -INF , P5 ;  /* 0xff800000295f7808 */ /* 0x000fe40002800000 */
[----:B------:R-:W-:-:S02]  /*38c0*/  FSEL R93, R36, -INF , P0 ;  /* 0xff800000245d7808 */ /* 0x000fc40000000000 */
[----:B------:R-:W-:Y:S02]  /*38d0*/  FMNMX.FTZ R6, R96, R6, !PT ;  /* 0x0000000660067209 */ /* 0x000fe40007810000 */
[----:B------:R-:W-:Y:S02]  /*38e0*/  ISETP.GT.AND P0, PT, R2, 0x29, PT ;  /* 0x000000290200780c */ /* 0x000fe40003f04270 */
[----:B------:R-:W-:Y:S02]  /*38f0*/  FMNMX.FTZ R7, R20, R7, !PT ;  /* 0x0000000714077209 */ /* 0x000fe40007810000 */
[----:B------:R-:W-:Y:S02]  /*3900*/  ISETP.GT.AND P1, PT, R2, 0x18, PT ;  /* 0x000000180200780c */ /* 0x000fe40003f24270 */
[----:B------:R-:W-:Y:S02]  /*3910*/  ISETP.GT.AND P5, PT, R5, 0x29, PT ;  /* 0x000000290500780c */ /* 0x000fe40003fa4270 */
[----:B------:R-:W-:-:S02]  /*3920*/  FMNMX.FTZ R6, R95, R6, !PT ;  /* 0x000000065f067209 */ /* 0x000fc40007810000 */
[----:B------:R-:W-:Y:S02]  /*3930*/  FSEL R99, R39, -INF , P0 ;  /* 0xff80000027637808 */ /* 0x000fe40000000000 */
[----:B------:R-:W-:Y:S02]  /*3940*/  FMNMX.FTZ R7, R21, R7, !PT ;  /* 0x0000000715077209 */ /* 0x000fe40007810000 */
[----:B------:R-:W-:Y:S02]  /*3950*/  ISETP.GT.AND P0, PT, R5, 0x30, PT ;  /* 0x000000300500780c */ /* 0x000fe40003f04270 */
[----:B------:R-:W-:Y:S02]  /*3960*/  FSEL R27, R78, -INF , P1 ;  /* 0xff8000004e1b7808 */ /* 0x000fe40000800000 */
[----:B------:R-:W-:Y:S01]  /*3970*/  FSEL R92, R37, -INF , P5 ;  /* 0xff800000255c7808 */ /* 0x000fe20002800000 */
[----:B------:R-:W-:Y:S01]  /*3980*/  LDSM.16.MT88.4 R76, [R228+0x900] ;  /* 0x00090000e44c783b */ /* 0x000fe20000004200 */
[----:B------:R-:W-:-:S02]  /*3990*/  FMNMX.FTZ R6, R93, R6, !PT ;  /* 0x000000065d067209 */ /* 0x000fc40007810000 */
[----:B------:R-:W-:Y:S02]  /*39a0*/  ISETP.GT.AND P1, PT, R2, 0x20, PT ;  /* 0x000000200200780c */ /* 0x000fe40003f24270 */
[----:B------:R-:W-:Y:S02]  /*39b0*/  FMNMX.FTZ R7, R25, R7, !PT ;  /* 0x0000000719077209 */ /* 0x000fe40007810000 */
[----:B------:R-:W-:Y:S02]  /*39c0*/  FSEL R168, R32, -INF , P0 ;  /* 0xff80000020a87808 */ /* 0x000fe40000000000 */
[----:B------:R-:W-:Y:S02]  /*39d0*/  ISETP.GT.AND P0, PT, R2, 0x31, PT ;  /* 0x000000310200780c */ /* 0x000fe40003f04270 */
[----:B------:R-:W-:Y:S02]  /*39e0*/  ISETP.GT.AND P5, PT, R5, 0x31, PT ;  /* 0x000000310500780c */ /* 0x000fe40003fa4270 */
[----:B------:R-:W-:-:S02]  /*39f0*/  FMNMX.FTZ R6, R92, R6, !PT ;  /* 0x000000065c067209 */ /* 0x000fc40007810000 */
[----:B------:R-:W-:Y:S02]  /*3a00*/  FSEL R98, R42, -INF , P1 ;  /* 0xff8000002a627808 */ /* 0x000fe40000800000 */
[----:B------:R-:W-:Y:S01]  /*3a10*/  FMNMX.FTZ R7, R26, R7, !PT ;  /* 0x000000071a077209 */ /* 0x000fe20007810000 */
[----:B------:R-:W-:Y:S01]  /*3a20*/  LDSM.16.MT88.4 R40, [R225+0x900] ;  /* 0x00090000e128783b */ /* 0x000fe20000004200 */
[----:B------:R-:W-:Y:S02]  /*3a30*/  ISETP.GT.AND P1, PT, R2, 0x28, PT ;  /* 0x000000280200780c */ /* 0x000fe40003f24270 */
[----:B------:R-:W-:Y:S02]  /*3a40*/  FSEL R167, R35, -INF , P0 ;  /* 0xff80000023a77808 */ /* 0x000fe40000000000 */
[----:B------:R-:W-:Y:S02]  /*3a50*/  FSEL R166, R33, -INF , P5 ;  /* 0xff80000021a67808 */ /* 0x000fe40002800000 */
[----:B------:R-:W-:-:S02]  /*3a60*/  ISETP.GT.AND P0, PT, R5, 0x38, PT ;  /* 0x000000380500780c */ /* 0x000fc40003f04270 */
[----:B------:R-:W-:Y:S02]  /*3a70*/  FMNMX.FTZ R6, R168, R6, !PT ;  /* 0x00000006a8067209 */ /* 0x000fe40007810000 */
[----:B------:R-:W-:Y:S02]  /*3a80*/  FMNMX.FTZ R7, R27, R7, !PT ;  /* 0x000000071b077209 */ /* 0x000fe40007810000 */
        /* <DEDUP_REMOVED lines=8> */
[----:B------:R-:W-:Y:S01]  /*3b10*/  ISETP.GT.AND P1, PT, R5, 0x40, PT ;  /* 0x000000400500780c */ /* 0x000fe20003f24270 */
[----:B------:R-:W-:Y:S01]  /*3b20*/  LDSM.16.MT88.4 R32, [R229+0x900] ;  /* 0x00090000e520783b */ /* 0x000fe20000004200 */
        /* <DEDUP_REMOVED lines=10> */
[----:B------:R-:W-:Y:S02]  /*3bd0*/  ISETP.GT.AND P1, PT, R5, 0x49, PT ;  /* 0x000000490500780c */ /* 0x000fe40003f24270 */
[----:B------:R-:W-:Y:S02]  /*3be0*/  FMNMX.FTZ R7, R94, R7, !PT ;  /* 0x000000075e077209 */ /* 0x000fe40007810000 */
[----:B------:R-:W-:Y:S02]  /*3bf0*/  FSEL R177, R52, -INF , P5 ;  /* 0xff80000034b17808 */ /* 0x000fe40002800000 */
[----:B------:R-:W-:-:S02]  /*3c00*/  FMNMX.FTZ R6, R178, R6, !PT ;  /* 0x00000006b2067209 */ /* 0x000fc40007810000 */
[----:B------:R-:W-:Y:S02]  /*3c10*/  FSEL R176, R53, -INF , P1 ;  /* 0xff80000035b07808 */ /* 0x000fe40000800000 */
[----:B------:R-:W-:Y:S02]  /*3c20*/  FMNMX.FTZ R7, R99, R7, !PT ;  /* 0x0000000763077209 */ /* 0x000fe40007810000 */
[----:B------:R-:W-:Y:S02]  /*3c30*/  ISETP.GT.AND P1, PT, R2, 0x38, PT ;  /* 0x000000380200780c */ /* 0x000fe40003f24270 */
[----:B------:R-:W-:Y:S02]  /*3c40*/  ISETP.GT.AND P0, PT, R5, 0x50, PT ;  /* 0x000000500500780c */ /* 0x000fe40003f04270 */
[----:B------:R-:W-:Y:S02]  /*3c50*/  FMNMX.FTZ R6, R177, R6, !PT ;  /* 0x00000006b1067209 */ /* 0x000fe40007810000 */
[----:B------:R-:W-:-:S02]  /*3c60*/  FMNMX.FTZ R7, R169, R7, !PT ;  /* 0x00000007a9077209 */ /* 0x000fc40007810000 */
[----:B------:R-:W-:Y:S02]  /*3c70*/  FSEL R142, R46, -INF , P1 ;  /* 0xff8000002e8e7808 */ /* 0x000fe40000800000 */
[C---:B------:R-:W-:Y:S02]  /*3c80*/  ISETP.GT.AND P6, PT, R5.reuse, 0x51, PT ;  /* 0x000000510500780c */ /* 0x040fe40003fc4270 */
[C---:B------:R-:W-:Y:S02]  /*3c90*/  ISETP.GT.AND P5, PT, R5.reuse, 0x58, PT ;  /* 0x000000580500780c */ /* 0x040fe40003fa4270 */
[----:B------:R-:W-:Y:S02]  /*3ca0*/  FSEL R250, R16, -INF , P0 ;  /* 0xff80000010fa7808 */ /* 0x000fe40000000000 */
[----:B------:R-:W-:Y:S02]  /*3cb0*/  ISETP.GT.AND P1, PT, R5, 0x59, PT ;  /* 0x000000590500780c */ /* 0x000fe40003f24270 */
[----:B------:R-:W-:-:S02]  /*3cc0*/  ISETP.GT.AND P0, PT, R2, 0x39, PT ;  /* 0x000000390200780c */ /* 0x000fc40003f04270 */
[----:B------:R-:W-:Y:S02]  /*3cd0*/  FMNMX.FTZ R5, R176, R6, !PT ;  /* 0x00000006b0057209 */ /* 0x000fe40007810000 */
[----:B------:R-:W-:Y:S02]  /*3ce0*/  FMNMX.FTZ R6, R167, R7, !PT ;  /* 0x00000007a7067209 */ /* 0x000fe40007810000 */
[----:B------:R-:W-:Y:S02]  /*3cf0*/  FSEL R143, R47, -INF , P0 ;  /* 0xff8000002f8f7808 */ /* 0x000fe40000000000 */
[----:B------:R-:W-:Y:S01]  /*3d00*/  FSEL R100, R17, -INF , P6 ;  /* 0xff80000011647808 */ /* 0x000fe20003000000 */
[----:B------:R-:W-:Y:S01]  /*3d10*/  LDSM.16.MT88.4 R44, [R229+0x100] ;  /* 0x00010000e52c783b */ /* 0x000fe20000004200 */
[----:B------:R-:W-:Y:S02]  /*3d20*/  FMNMX.FTZ R5, R250, R5, !PT ;  /* 0x00000005fa057209 */ /* 0x000fe40007810000 */
[----:B------:R-:W-:-:S02]  /*3d30*/  ISETP.GT.AND P0, PT, R2, 0x40, PT ;  /* 0x000000400200780c */ /* 0x000fc40003f04270 */
[----:B------:R-:W-:Y:S02]  /*3d40*/  FMNMX.FTZ R6, R142, R6, !PT ;  /* 0x000000068e067209 */ /* 0x000fe40007810000 */
[----:B------:R-:W-:Y:S02]  /*3d50*/  FSEL R251, R48, -INF , P5 ;  /* 0xff80000030fb7808 */ /* 0x000fe40002800000 */
[----:B------:R-:W-:Y:S02]  /*3d60*/  FMNMX.FTZ R141, R100, R5, !PT ;  /* 0x00000005648d7209 */ /* 0x000fe40007810000 */
[----:B------:R-:W-:Y:S02]  /*3d70*/  ISETP.GT.AND P5, PT, R2, 0x41, PT ;  /* 0x000000410200780c */ /* 0x000fe40003fa4270 */
[----:B------:R-:W-:Y:S02]  /*3d80*/  FSEL R174, R30, -INF , P0 ;  /* 0xff8000001eae7808 */ /* 0x000fe40000000000 */
[----:B------:R-:W-:-:S02]  /*3d90*/  FMNMX.FTZ R5, R143, R6, !PT ;  /* 0x000000068f057209 */ /* 0x000fc40007810000 */
[----:B------:R-:W-:Y:S02]  /*3da0*/  FSEL R89, R49, -INF , P1 ;  /* 0xff80000031597808 */ /* 0x000fe40000800000 */
[----:B------:R-:W-:Y:S02]  /*3db0*/  FSEL R173, R31, -INF , P5 ;  /* 0xff8000001fad7808 */ /* 0x000fe40002800000 */
[----:B------:R-:W-:Y:S02]  /*3dc0*/  ISETP.GT.AND P1, PT, R2, 0x48, PT ;  /* 0x000000480200780c */ /* 0x000fe40003f24270 */
[----:B------:R-:W-:Y:S02]  /*3dd0*/  FMNMX.FTZ R5, R174, R5, !PT ;  /* 0x00000005ae057209 */ /* 0x000fe40007810000 */
[----:B------:R-:W-:Y:S02]  /*3de0*/  ISETP.GT.AND P0, PT, R2, 0x49, PT ;  /* 0x000000490200780c */ /* 0x000fe40003f04270 */
[----:B------:R-:W-:-:S02]  /*3df0*/  FSEL R172, R54, -INF , P1 ;  /* 0xff80000036ac7808 */ /* 0x000fc40000800000 */
[----:B------:R-:W-:Y:S02]  /*3e00*/  FMNMX.FTZ R5, R173, R5, !PT ;  /* 0x00000005ad057209 */ /* 0x000fe40007810000 */
[----:B------:R-:W-:Y:S02]  /*3e10*/  FSEL R175, R55, -INF , P0 ;  /* 0xff80000037af7808 */ /* 0x000fe40000000000 */
[----:B------:R-:W-:Y:S01]  /*3e20*/  ISETP.GT.AND P1, PT, R2, 0x50, PT ;  /* 0x000000500200780c */ /* 0x000fe20003f24270 */
[----:B------:R-:W-:Y:S01]  /*3e30*/  LDSM.16.MT88.4 R52, [R228+0x100] ;  /* 0x00010000e434783b */ /* 0x000fe20000004200 */
        /* <DEDUP_REMOVED lines=10> */
[----:B------:R-:W-:Y:S01]  /*3ee0*/  ISETP.GT.AND P0, PT, R2, 0x59, PT ;  /* 0x000000590200780c */ /* 0x000fe20003f04270 */
[----:B------:R-:W-:Y:S01]  /*3ef0*/  LDSM.16.MT88.4 R16, [R225+0x100] ;  /* 0x00010000e110783b */ /* 0x000fe20000004200 */
[----:B------:R-:W-:Y:S02]  /*3f00*/  FSEL R170, R50, -INF , P1 ;  /* 0xff80000032aa7808 */ /* 0x000fe40000800000 */
[----:B------:R-:W-:Y:S02]  /*3f10*/  FMNMX.FTZ R2, R171, R5, !PT ;  /* 0x00000005ab027209 */ /* 0x000fe40007810000 */
[----:B------:R-:W-:Y:S02]  /*3f20*/  FSEL R252, R51, -INF , P0 ;  /* 0xff80000033fc7808 */ /* 0x000fe40000000000 */
[----:B------:R-:W-:-:S04]  /*3f30*/  FMNMX.FTZ R2, R170, R2, !PT ;  /* 0x00000002aa027209 */ /* 0x000fc80007810000 */
        /* <DEDUP_REMOVED lines=8> */
[----:B------:R-:W-:-:S05]  /*3fc0*/  FMUL.FTZ R12, R141, c[0x0][0x2d0] ;  /* 0x0000b4008d0c7a20 */ /* 0x000fca0000410000 */
[----:B------:R-:W-:-:S05]  /*3fd0*/  FSEL R12, R12, RZ, P0 ;  /* 0x000000ff0c0c7208 */ /* 0x000fca0000000000 */
[----:B------:R-:W-:-:S04]  /*3fe0*/  FFMA.FTZ R5, R8, c[0x0][0x2d0], -R12 ;  /* 0x0000b40008057a23 */ /* 0x000fc8000001080c */
[----:B------:R1:W-:Y:S01]  /*3ff0*/  MUFU.EX2 R90, R5 ;  /* 0x00000005005a7308 */ /* 0x0003e20000000800 */
[----:B--2---:R-:W-:-:S04]  /*4000*/  FMNMX.FTZ R140, R2, R140, !PT ;  /* 0x0000008c028c7209 */ /* 0x004fc80007810000 */
[C---:B------:R-:W-:Y:S01]  /*4010*/  FSETP.NEU.FTZ.AND P0, PT, R140.reuse, -INF , PT ;  /* 0xff8000008c00780b */ /* 0x040fe20003f1d000 */
[----:B------:R-:W-:-:S05]  /*4020*/  FMUL.FTZ R2, R140, c[0x0][0x2d0] ;  /* 0x0000b4008c027a20 */ /* 0x000fca0000410000 */
[----:B------:R-:W-:Y:S02]  /*4030*/  FSEL R2, R2, RZ, P0 ;  /* 0x000000ff02027208 */ /* 0x000fe40000000000 */
[----:B------:R-:W-:Y:S01]  /*4040*/  PLOP3.LUT P0, PT, PT, PT, UP0, 0x80, 0x0 ;  /* 0x000000000000781c */ /* 0x000fe20003f0f008 */
[----:B-1----:R-:W-:Y:S02]  /*4050*/  FFMA.FTZ R5, R9, c[0x0][0x2d0], -R12 ;  /* 0x0000b40009057a23 */ /* 0x002fe4000001080c */
[--C-:B------:R-:W-:Y:S02]  /*4060*/  FFMA.FTZ R4, R14, c[0x0][0x2d0], -R2.reuse ;  /* 0x0000b4000e047a23 */ /* 0x100fe40000010802 */
[----:B------:R1:W2:Y:S01]  /*4070*/  MUFU.EX2 R101, R5 ;  /* 0x0000000500657308 */ /* 0x0002a20000000800 */
[--C-:B------:R-:W-:Y:S02]  /*4080*/  FFMA.FTZ R3, R20, c[0x0][0x2d0], -R2.reuse ;  /* 0x0000b40014037a23 */ /* 0x100fe40000010802 */
[----:B------:R-:W-:-:S05]  /*4090*/  FFMA.FTZ R0, R26, c[0x0][0x2d0], -R2 ;  /* 0x0000b4001a007a23 */ /* 0x000fca0000010802 */
[----:B------:R3:W-:Y:S01]  /*40a0*/  MUFU.EX2 R105, R4 ;  /* 0x0000000400697308 */ /* 0x0007e20000000800 */
[----:B-1----:R-:W-:-:S07]  /*40b0*/  FFMA.FTZ R5, R10, c[0x0][0x2d0], -R12 ;  /* 0x0000b4000a057a23 */ /* 0x002fce000001080c */
[----:B------:R1:W-:Y:S01]  /*40c0*/  MUFU.EX2 R57, R0 ;  /* 0x0000000000397308 */ /* 0x0003e20000000800 */
[----:B--2---:R-:W-:Y:S01]  /*40d0*/  F2FP.BF16.PACK_AB R8, R101, R90 ;  /* 0x0000005a6508723e */ /* 0x004fe200000010ff */
[----:B---3--:R-:W-:-:S06]  /*40e0*/  FFMA.FTZ R4, R15, c[0x0][0x2d0], -R2 ;  /* 0x0000b4000f047a23 */ /* 0x008fcc0000010802 */
[----:B------:R2:W-:Y:S08]  /*40f0*/  MUFU.EX2 R181, R5 ;  /* 0x0000000500b57308 */ /* 0x0005f00000000800 */
[----:B------:R-:W3:Y:S01]  /*4100*/  MUFU.EX2 R14, R4 ;  /* 0x00000004000e7308 */ /* 0x000ee20000000800 */
[----:B-1----:R-:W-:Y:S02]  /*4110*/  FFMA.FTZ R0, R27, c[0x0][0x2d0], -R2 ;  /* 0x0000b4001b007a23 */ /* 0x002fe40000010802 */
[----:B--2---:R-:W-:-:S05]  /*4120*/  FFMA.FTZ R5, R11, c[0x0][0x2d0], -R12 ;  /* 0x0000b4000b057a23 */ /* 0x004fca000001080c */
[----:B------:R1:W-:Y:S01]  /*4130*/  MUFU.EX2 R15, R0 ;  /* 0x00000000000f7308 */ /* 0x0003e20000000800 */
[----:B---3--:R-:W-:-:S07]  /*4140*/  F2FP.BF16.PACK_AB R9, R14, R105 ;  /* 0x000000690e09723e */ /* 0x008fce00000010ff */
[----:B------:R2:W3:Y:S01]  /*4150*/  MUFU.EX2 R183, R5 ;  /* 0x0000000500b77308 */ /* 0x0004e20000000800 */
[----:B-1----:R-:W-:Y:S02]  /*4160*/  FFMA.FTZ R0, R56, c[0x0][0x2d0], -R2 ;  /* 0x0000b40038007a23 */ /* 0x002fe40000010802 */
[----:B--2---:R-:W-:Y:S01]  /*4170*/  FFMA.FTZ R5, R13, c[0x0][0x2d0], -R12 ;  /* 0x0000b4000d057a23 */ /* 0x004fe2000001080c */
[----:B---3--:R-:W-:-:S04]  /*4180*/  F2FP.BF16.PACK_AB R10, R183, R181 ;  /* 0x000000b5b70a723e */ /* 0x008fc800000010ff */
[----:B------:R1:W-:Y:S08]  /*4190*/  MUFU.EX2 R13, R3 ;  /* 0x00000003000d7308 */ /* 0x0003f00000000800 */
[----:B------:R2:W-:Y:S01]  /*41a0*/  MUFU.EX2 R102, R5 ;  /* 0x0000000500667308 */ /* 0x0005e20000000800 */
[----:B-1----:R-:W-:-:S07]  /*41b0*/  FFMA.FTZ R3, R21, c[0x0][0x2d0], -R2 ;  /* 0x0000b40015037a23 */ /* 0x002fce0000010802 */
[----:B------:R1:W3:Y:S01]  /*41c0*/  MUFU.EX2 R180, R3 ;  /* 0x0000000300b47308 */ /* 0x0002e20000000800 */
[----:B--2---:R-:W2:Y:S01]  /*41d0*/  LDSM.16.MT88.4 R4, [R226+0x100] ;  /* 0x00010000e204783b */ /* 0x004ea20000004200 */
[----:B-1----:R-:W-:Y:S01]  /*41e0*/  FFMA.FTZ R3, R22, c[0x0][0x2d0], -R12 ;  /* 0x0000b40016037a23 */ /* 0x002fe2000001080c */
[----:B---3--:R-:W-:-:S05]  /*41f0*/  F2FP.BF16.PACK_AB R11, R180, R13 ;  /* 0x0000000db40b723e */ /* 0x008fca00000010ff */
[----:B------:R1:W3:Y:S02]  /*4200*/  MUFU.EX2 R103, R3 ;  /* 0x0000000300677308 */ /* 0x0002e40000000800 */
[C---:B------:R-:W-:Y:S08]  /*4210*/  HMMA.16816.F32.BF16 R60, R8.reuse, R16, RZ ;  /* 0x00000010083c723c */ /* 0x040ff000000418ff */
[----:B------:R-:W-:Y:S01]  /*4220*/  HMMA.16816.F32.BF16 R48, R8, R18, RZ ;  /* 0x000000120830723c */ /* 0x000fe200000418ff */
[----:B-1----:R-:W-:-:S04]  /*4230*/  FFMA.FTZ R3, R23, c[0x0][0x2d0], -R12 ;  /* 0x0000b40017037a23 */ /* 0x002fc8000001080c */
[----:B------:R1:W-:Y:S03]  /*4240*/  MUFU.EX2 R104, R3 ;  /* 0x0000000300687308 */ /* 0x0003e60000000800 */
[C---:B------:R-:W-:Y:S08]  /*4250*/  HMMA.16816.F32.BF16 R20, R8.reuse, R44, RZ ;  /* 0x0000002c0814723c */ /* 0x040ff000000418ff */
[----:B------:R-:W-:Y:S01]  /*4260*/  HMMA.16816.F32.BF16 R16, R8, R46, RZ ;  /* 0x0000002e0810723c */ /* 0x000fe200000418ff */
[----:B------:R-:W-:Y:S01]  /*4270*/  LDSM.16.MT88.4 R44, [R228+0x3100] ;  /* 0x00310000e42c783b */ /* 0x000fe20000004200 */
[----:B-1----:R-:W-:-:S06]  /*4280*/  FFMA.FTZ R3, R24, c[0x0][0x2d0], -R12 ;  /* 0x0000b40018037a23 */ /* 0x002fcc000001080c */
[C---:B--2---:R-:W-:Y:S01]  /*4290*/  HMMA.16816.F32.BF16 R28, R8.reuse, R4, RZ ;  /* 0x00000004081c723c */ /* 0x044fe200000418ff */
[----:B------:R1:W2:Y:S06]  /*42a0*/  MUFU.EX2 R182, R3 ;  /* 0x0000000300b67308 */ /* 0x0002ac0000000800 */
[----:B---3--:R-:W-:Y:S01]  /*42b0*/  F2FP.BF16.PACK_AB R4, R103, R102 ;  /* 0x000000666704723e */ /* 0x008fe200000010ff */
[----:B-1----:R-:W-:Y:S02]  /*42c0*/  FFMA.FTZ R3, R25, c[0x0][0x2d0], -R2 ;  /* 0x0000b40019037a23 */ /* 0x002fe40000010802 */
[----:B------:R-:W-:Y:S02]  /*42d0*/  HMMA.16816.F32.BF16 R24, R8, R6, RZ ;  /* 0x000000060818723c */ /* 0x000fe400000418ff */
[----:B------:R-:W-:Y:S05]  /*42e0*/  MUFU.EX2 R91, R3 ;  /* 0x00000003005b7308 */ /* 0x000fea0000000800 */
[----:B--2---:R-:W-:-:S03]  /*42f0*/  F2FP.BF16.PACK_AB R6, R182, R104 ;  /* 0x00000068b606723e */ /* 0x004fc600000010ff */
[----:B------:R1:W2:Y:S02]  /*4300*/  MUFU.EX2 R3, R0 ;  /* 0x0000000000037308 */ /* 0x0002a40000000800 */
[----:B-1----:R-:W-:Y:S01]  /*4310*/  IMAD.MOV.U32 R0, RZ, RZ, R57 ;  /* 0x000000ffff007224 */ /* 0x002fe200078e0039 */
[----:B--2---:R-:W-:Y:S01]  /*4320*/  F2FP.BF16.PACK_AB R7, R3, R15 ;  /* 0x0000000f0307723e */ /* 0x004fe200000010ff */
[----:B------:R-:W1:Y:S03]  /*4330*/  LDSM.16.MT88.4 R56, [R225+0x3100] ;  /* 0x00310000e138783b */ /* 0x000e660000004200 */
[----:B------:R-:W-:-:S07]  /*4340*/  F2FP.BF16.PACK_AB R5, R0, R91 ;  /* 0x0000005b0005723e */ /* 0x000fce00000010ff */
[C---:B------:R-:W-:Y:S08]  /*4350*/  HMMA.16816.F32.BF16 R160, R4.reuse, R40, R60 ;  /* 0x0000002804a0723c */ /* 0x040ff0000004183c */
[----:B------:R-:W-:Y:S01]  /*4360*/  HMMA.16816.F32.BF16 R144, R4, R42, R48 ;  /* 0x0000002a0490723c */ /* 0x000fe20000041830 */
[----:B------:R-:W-:Y:S07]  /*4370*/  LDSM.16.MT88.4 R48, [R225+0x6100] ;  /* 0x00610000e130783b */ /* 0x000fee0000004200 */
[----:B------:R-:W-:Y:S08]  /*4380*/  HMMA.16816.F32.BF16 R40, R8, R52, RZ ;  /* 0x000000340828723c */ /* 0x000ff000000418ff */
[C---:B------:R-:W-:Y:S08]  /*4390*/  HMMA.16816.F32.BF16 R112, R4.reuse, R32, R20 ;  /* 0x000000200470723c */ /* 0x040ff00000041814 */
[C---:B------:R-:W-:Y:S01]  /*43a0*/  HMMA.16816.F32.BF16 R148, R4.reuse, R34, R16 ;  /* 0x000000220494723c */ /* 0x040fe20000041810 */
[----:B------:R-:W2:Y:S07]  /*43b0*/  LDSM.16.MT88.4 R32, [R225+0x3900] ;  /* 0x00390000e120783b */ /* 0x000eae0000004200 */
[C---:B------:R-:W-:Y:S08]  /*43c0*/  HMMA.16816.F32.BF16 R136, R4.reuse, R36, R28 ;  /* 0x000000240488723c */ /* 0x040ff0000004181c */
[----:B------:R-:W-:Y:S01]  /*43d0*/  HMMA.16816.F32.BF16 R124, R4, R38, R24 ;  /* 0x00000026047c723c */ /* 0x000fe20000041818 */
[----:B------:R-:W3:Y:S07]  /*43e0*/  LDSM.16.MT88.4 R36, [R229+0x3100] ;  /* 0x00310000e524783b */ /* 0x000eee0000004200 */
[C---:B------:R-:W-:Y:S01]  /*43f0*/  HMMA.16816.F32.BF16 R28, R8.reuse, R54, RZ ;  /* 0x00000036081c723c */ /* 0x040fe200000418ff */
[----:B------:R-:W4:Y:S07]  /*4400*/  LDSM.16.MT88.4 R52, [R226+0x6100] ;  /* 0x00610000e234783b */ /* 0x000f2e0000004200 */
[C---:B-1----:R-:W-:Y:S08]  /*4410*/  HMMA.16816.F32.BF16 R24, R8.reuse, R56, RZ ;  /* 0x000000380818723c */ /* 0x042ff000000418ff */
[C---:B------:R-:W-:Y:S08]  /*4420*/  HMMA.16816.F32.BF16 R20, R8.reuse, R58, RZ ;  /* 0x0000003a0814723c */ /* 0x040ff000000418ff */
[----:B------:R-:W-:Y:S08]  /*4430*/  HMMA.16816.F32.BF16 R16, R8, R64, RZ ;  /* 0x000000400810723c */ /* 0x000ff000000418ff */
[C---:B------:R-:W-:Y:S01]  /*4440*/  HMMA.16816.F32.BF16 R116, R4.reuse, R76, R40 ;  /* 0x0000004c0474723c */ /* 0x040fe20000041828 */
[----:B------:R-:W1:Y:S07]  /*4450*/  LDSM.16.MT88.4 R40, [R229+0x6100] ;  /* 0x00610000e528783b */ /* 0x000e6e0000004200 */
[C---:B------:R-:W-:Y:S01]  /*4460*/  HMMA.16816.F32.BF16 R108, R4.reuse, R78, R28 ;  /* 0x0000004e046c723c */ /* 0x040fe2000004181c */
[----:B------:R-:W5:Y:S07]  /*4470*/  LDSM.16.MT88.4 R76, [R225+0x6900] ;  /* 0x00690000e14c783b */ /* 0x000f6e0000004200 */
[C---:B--2---:R-:W-:Y:S08]  /*4480*/  HMMA.16816.F32.BF16 R120, R4.reuse, R32, R24 ;  /* 0x000000200478723c */ /* 0x044ff00000041818 */
[----:B------:R-:W-:Y:S08]  /*4490*/  HMMA.16816.F32.BF16 R128, R4, R34, R20 ;  /* 0x000000220480723c */ /* 0x000ff00000041814 */
[C---:B------:R-:W-:Y:S08]  /*44a0*/  HMMA.16816.F32.BF16 R64, R8.reuse, R66, RZ ;  /* 0x000000420840723c */ /* 0x040ff000000418ff */
[C---:B---3--:R-:W-:Y:S08]  /*44b0*/  HMMA.16816.F32.BF16 R32, R8.reuse, R36, RZ ;  /* 0x000000240820723c */ /* 0x048ff000000418ff */
[C---:B------:R-:W-:Y:S08]  /*44c0*/  HMMA.16816.F32.BF16 R28, R8.reuse, R38, RZ ;  /* 0x00000026081c723c */ /* 0x040ff000000418ff */
[----:B------:R-:W-:Y:S08]  /*44d0*/  HMMA.16816.F32.BF16 R24, R8, R44, RZ ;  /* 0x0000002c0818723c */ /* 0x000ff000000418ff */
[----:B------:R-:W-:Y:S07]  /*44e0*/  HMMA.16816.F32.BF16 R132, R4, R68, R16 ;  /* 0x000000440484723c */ /* 0x000fee0000041810 */
[----:B------:R-:W-:Y:S01]  /*44f0*/  IMAD.MOV.U32 R68, RZ, RZ, R105 ;  /* 0x000000ffff447224 */ /* 0x000fe200078e0069 */
[----:B------:R-:W-:Y:S01]  /*4500*/  HMMA.16816.F32.BF16 R20, R8, R46, RZ ;  /* 0x0000002e0814723c */ /* 0x000fe200000418ff */
[----:B------:R-:W-:-:S07]  /*4510*/  IMAD.MOV.U32 R69, RZ, RZ, R104 ;  /* 0x000000ffff457224 */ /* 0x000fce00078e0068 */
[C---:B------:R-:W-:Y:S08]  /*4520*/  HMMA.16816.F32.BF16 R16, R8.reuse, R48, RZ ;  /* 0x000000300810723c */ /* 0x040ff000000418ff */
[C---:B------:R-:W-:Y:S08]  /*4530*/  HMMA.16816.F32.BF16 R60, R8.reuse, R50, RZ ;  /* 0x00000032083c723c */ /* 0x040ff000000418ff */
[C---:B----4-:R-:W-:Y:S08]  /*4540*/  HMMA.16816.F32.BF16 R56, R8.reuse, R52, RZ ;  /* 0x000000340838723c */ /* 0x050ff000000418ff */
[C---:B-1----:R-:W-:Y:S08]  /*4550*/  HMMA.16816.F32.BF16 R48, R8.reuse, R40, RZ ;  /* 0x000000280830723c */ /* 0x042ff000000418ff */
[C---:B------:R-:W-:Y:S08]  /*4560*/  HMMA.16816.F32.BF16 R44, R8.reuse, R42, RZ ;  /* 0x0000002a082c723c */ /* 0x040ff000000418ff */
[C---:B------:R-:W-:Y:S08]  /*4570*/  HMMA.16816.F32.BF16 R52, R8.reuse, R54, RZ ;  /* 0x000000360834723c */ /* 0x040ff000000418ff */
[C---:B------:R-:W-:Y:S08]  /*4580*/  HMMA.16816.F32.BF16 R40, R8.reuse, R72, RZ ;  /* 0x000000480828723c */ /* 0x040ff000000418ff */
[----:B------:R-:W-:Y:S07]  /*4590*/  HMMA.16816.F32.BF16 R36, R8, R74, RZ ;  /* 0x0000004a0824723c */ /* 0x000fee00000418ff */
[----:B------:R-:W-:Y:S01]  /*45a0*/  MOV R8, R103 ;  /* 0x0000006700087202 */ /* 0x000fe20000000f00 */
[----:B------:R-:W-:Y:S01]  /*45b0*/  IMAD.MOV.U32 R9, RZ, RZ, R102 ;  /* 0x000000ffff097224 */ /* 0x000fe200078e0066 */
[----:B------:R-:W-:Y:S01]  /*45c0*/  HMMA.16816.F32.BF16 R104, R4, R70, R64 ;  /* 0x000000460468723c */ /* 0x000fe20000041840 */
[----:B------:R-:W-:-:S02]  /*45d0*/  IMAD.MOV.U32 R10, RZ, RZ, R101 ;  /* 0x000000ffff0a7224 */ /* 0x000fc400078e0065 */
[----:B------:R-:W-:-:S04]  /*45e0*/  IMAD.MOV.U32 R11, RZ, RZ, R100 ;  /* 0x000000ffff0b7224 */ /* 0x000fc800078e0064 */
[----:B------:R-:W-:Y:S01]  /*45f0*/  MOV R66, R91 ;  /* 0x0000005b00427202 */ /* 0x000fe20000000f00 */
[----:B------:R-:W-:Y:S01]  /*4600*/  HMMA.16816.F32.BF16 R100, R4, R84, R32 ;  /* 0x000000540464723c */ /* 0x000fe20000041820 */
[----:B------:R-:W-:-:S06]  /*4610*/  IMAD.MOV.U32 R67, RZ, RZ, R90 ;  /* 0x000000ffff437224 */ /* 0x000fcc00078e005a */
[----:B------:R-:W-:Y:S01]  /*4620*/  IMAD.MOV.U32 R34, RZ, RZ, R89 ;  /* 0x000000ffff227224 */ /* 0x000fe200078e0059 */
[----:B------:R-:W-:Y:S01]  /*4630*/  HMMA.16816.F32.BF16 R72, R4, R80, R24 ;  /* 0x000000500448723c */ /* 0x000fe20000041818 */
[----:B------:R-:W-:Y:S01]  /*4640*/  IMAD.MOV.U32 R35, RZ, RZ, R88 ;  /* 0x000000ffff237224 */ /* 0x000fe200078e0058 */
[----:B------:R-:W-:Y:S01]  /*4650*/  MOV R84, R10 ;  /* 0x0000000a00547202 */ /* 0x000fe20000000f00 */
[----:B------:R-:W-:-:S04]  /*4660*/  IMAD.MOV.U32 R85, RZ, RZ, R9 ;  /* 0x000000ffff557224 */ /* 0x000fc800078e0009 */
[----:B------:R-:W-:Y:S01]  /*4670*/  MOV R27, R66 ;  /* 0x00000042001b7202 */ /* 0x000fe20000000f00 */
[----:B------:R-:W-:Y:S01]  /*4680*/  HMMA.16816.F32.BF16 R88, R4, R86, R28 ;  /* 0x000000560458723c */ /* 0x000fe2000004181c */
[----:B------:R-:W-:-:S06]  /*4690*/  IMAD.MOV.U32 R26, RZ, RZ, R67 ;  /* 0x000000ffff1a7224 */ /* 0x000fcc00078e0043 */
[----:B------:R-:W-:Y:S01]  /*46a0*/  IMAD.MOV.U32 R87, RZ, RZ, R68 ;  /* 0x000000ffff577224 */ /* 0x000fe200078e0044 */
[C---:B------:R-:W-:Y:S01]  /*46b0*/  HMMA.16816.F32.BF16 R80, R4.reuse, R82, R20 ;  /* 0x000000520450723c */ /* 0x040fe20000041814 */
[----:B------:R-:W-:Y:S01]  /*46c0*/  IMAD.MOV.U32 R86, RZ, RZ, R69 ;  /* 0x000000ffff567224 */ /* 0x000fe200078e0045 */
[----:B------:R-:W1:Y:S01]  /*46d0*/  LDSM.16.MT88.4 R20, [R226+0x6900] ;  /* 0x00690000e214783b */ /* 0x000e620000004200 */
[----:B------:R-:W-:Y:S02]  /*46e0*/  IMAD.MOV.U32 R31, RZ, RZ, R8 ;  /* 0x000000ffff1f7224 */ /* 0x000fe400078e0008 */
[----:B------:R-:W-:Y:S02]  /*46f0*/  IMAD.MOV.U32 R30, RZ, RZ, R11 ;  /* 0x000000ffff1e7224 */ /* 0x000fe400078e000b */
[----:B------:R-:W2:Y:S01]  /*4700*/  LDSM.16.MT88.4 R8, [R228+0x6900] ;  /* 0x00690000e408783b */ /* 0x000ea20000004200 */
[C---:B-----5:R-:W-:Y:S03]  /*4710*/  HMMA.16816.F32.BF16 R68, R4.reuse, R76, R16 ;  /* 0x0000004c0444723c */ /* 0x060fe60000041810 */
[----:B------:R-:W3:Y:S05]  /*4720*/  LDSM.16.MT88.4 R16, [R229+0x6900] ;  /* 0x00690000e510783b */ /* 0x000eea0000004200 */
[C---:B------:R-:W-:Y:S08]  /*4730*/  HMMA.16816.F32.BF16 R76, R4.reuse, R78, R60 ;  /* 0x0000004e044c723c */ /* 0x040ff0000004183c */
[C---:B-1----:R-:W-:Y:S08]  /*4740*/  HMMA.16816.F32.BF16 R64, R4.reuse, R20, R56 ;  /* 0x000000140440723c */ /* 0x042ff00000041838 */
[C---:B--2---:R-:W-:Y:S08]  /*4750*/  HMMA.16816.F32.BF16 R40, R4.reuse, R8, R40 ;  /* 0x000000080428723c */ /* 0x044ff00000041828 */
[C---:B---3--:R-:W-:Y:S07]  /*4760*/  HMMA.16816.F32.BF16 R56, R4.reuse, R16, R48 ;  /* 0x000000100438723c */ /* 0x048fee0000041830 */
[----:B------:R-:W-:Y:S01]  /*4770*/  IMAD.MOV.U32 R49, RZ, RZ, R0 ;  /* 0x000000ffff317224 */ /* 0x000fe200078e0000 */
[----:B------:R-:W-:Y:S01]  /*4780*/  MOV R51, R34 ;  /* 0x0000002200337202 */ /* 0x000fe20000000f00 */
[----:B------:R-:W-:Y:S01]  /*4790*/  FFMA.FTZ R0, R96, c[0x0][0x2d0], -R12 ;  /* 0x0000b40060007a23 */ /* 0x000fe2000001080c */
[----:B------:R-:W-:Y:S01]  /*47a0*/  HMMA.16816.F32.BF16 R44, R4, R18, R44 ;  /* 0x00000012042c723c */ /* 0x000fe2000004182c */
[----:B------:R-:W-:Y:S01]  /*47b0*/  IMAD.MOV.U32 R48, RZ, RZ, R35 ;  /* 0x000000ffff307224 */ /* 0x000fe200078e0023 */
[----:B------:R-:W1:Y:S01]  /*47c0*/  LDSM.16.MT88.4 R16, [R225+0x1100] ;  /* 0x00110000e110783b */ /* 0x000e620000004200 */
[----:B------:R2:W-:Y:S01]  /*47d0*/  MUFU.EX2 R25, R0 ;  /* 0x0000000000197308 */ /* 0x0005e20000000800 */
[----:B------:R-:W-:-:S04]  /*47e0*/  IMAD.MOV.U32 R50, RZ, RZ, R252 ;  /* 0x000000ffff327224 */ /* 0x000fc800078e00fc */
[C---:B------:R-:W-:Y:S01]  /*47f0*/  HMMA.16816.F32.BF16 R32, R4.reuse, R10, R36 ;  /* 0x0000000a0420723c */ /* 0x040fe20000041824 */
[----:B------:R-:W3:Y:S06]  /*4800*/  LDSM.16.MT88.4 R8, [R226+0x1100] ;  /* 0x00110000e208783b */ /* 0x000eec0000004200 */
[----:B------:R-:W-:Y:S01]  /*4810*/  MOV R38, R181 ;  /* 0x000000b500267202 */ /* 0x000fe20000000f00 */
[----:B------:R-:W-:Y:S01]  /*4820*/  HMMA.16816.F32.BF16 R60, R4, R22, R52 ;  /* 0x00000016043c723c */ /* 0x000fe20000041834 */
[----:B------:R-:W-:Y:S01]  /*4830*/  IMAD.MOV.U32 R37, RZ, RZ, R51 ;  /* 0x000000ffff257224 */ /* 0x000fe200078e0033 */
[----:B------:R-:W4:Y:S01]  /*4840*/  LDSM.16.MT88.4 R20, [R229+0x1100] ;  /* 0x00110000e514783b */ /* 0x000f220000004200 */
[----:B--2---:R-:W-:-:S04]  /*4850*/  FFMA.FTZ R0, R95, c[0x0][0x2d0], -R12 ;  /* 0x0000b4005f007a23 */ /* 0x004fc8000001080c */
[----:B------:R2:W5:Y:S02]  /*4860*/  MUFU.EX2 R181, R0 ;  /* 0x0000000000b57308 */ /* 0x0005640000000800 */
[----:B--2---:R-:W-:Y:S01]  /*4870*/  FFMA.FTZ R0, R93, c[0x0][0x2d0], -R12 ;  /* 0x0000b4005d007a23 */ /* 0x004fe2000001080c */
[----:B-----5:R-:W-:-:S05]  /*4880*/  F2FP.BF16.PACK_AB R4, R181, R25 ;  /* 0x00000019b504723e */ /* 0x020fca00000010ff */
[----:B------:R2:W-:Y:S02]  /*4890*/  MUFU.EX2 R29, R0 ;  /* 0x00000000001d7308 */ /* 0x0005e40000000800 */
[----:B--2---:R-:W-:-:S06]  /*48a0*/  FFMA.FTZ R0, R92, c[0x0][0x2d0], -R12 ;  /* 0x0000b4005c007a23 */ /* 0x004fcc000001080c */
        /* <DEDUP_REMOVED lines=10> */
[----:B------:R-:W2:Y:S02]  /*4950*/  MUFU.EX2 R28, R0 ;  /* 0x00000000001c7308 */ /* 0x000ea40000000800 */
[----:B--2---:R-:W-:Y:S01]  /*4960*/  F2FP.BF16.PACK_AB R7, R28, R39 ;  /* 0x000000271c07723e */ /* 0x004fe200000010ff */
[----:B------:R-:W-:-:S06]  /*4970*/  IMAD.MOV.U32 R0, RZ, RZ, R86 ;  /* 0x000000ffff007224 */ /* 0x000fcc00078e0056 */
[C---:B-1----:R-:W-:Y:S07]  /*4980*/  HMMA.16816.F32.BF16 R52, R4.reuse, R16, R160 ;  /* 0x000000100434723c */ /* 0x042fee00000418a0 */
[----:B------:R-:W-:Y:S01]  /*4990*/  IMAD.MOV.U32 R161, RZ, RZ, R38 ;  /* 0x000000ffffa17224 */ /* 0x000fe200078e0026 */
[----:B------:R-:W-:Y:S01]  /*49a0*/  MOV R38, R50 ;  /* 0x0000003200267202 */ /* 0x000fe20000000f00 */
[----:B------:R-:W-:Y:S01]  /*49b0*/  IMAD.MOV.U32 R163, RZ, RZ, R48 ;  /* 0x000000ffffa37224 */ /* 0x000fe200078e0030 */
[----:B---3--:R-:W-:Y:S01]  /*49c0*/  HMMA.16816.F32.BF16 R92, R4, R10, R124 ;  /* 0x0000000a045c723c */ /* 0x008fe2000004187c */
[----:B------:R-:W-:-:S02]  /*49d0*/  IMAD.MOV.U32 R162, RZ, RZ, R49 ;  /* 0x000000ffffa27224 */ /* 0x000fc400078e0031 */
[----:B------:R-:W-:-:S05]  /*49e0*/  IMAD.MOV.U32 R160, RZ, RZ, R87 ;  /* 0x000000ffffa07224 */ /* 0x000fca00078e0057 */
[C---:B------:R-:W-:Y:S01]  /*49f0*/  HMMA.16816.F32.BF16 R48, R4.reuse, R18, R144 ;  /* 0x000000120430723c */ /* 0x040fe20000041890 */
[----:B------:R-:W1:Y:S06]  /*4a00*/  LDSM.16.MT88.4 R16, [R228+0x1100] ;  /* 0x00110000e410783b */ /* 0x000e6c0000004200 */
[----:B------:R-:W-:Y:S01]  /*4a10*/  IMAD.MOV.U32 R146, RZ, RZ, R84 ;  /* 0x000000ffff927224 */ /* 0x000fe200078e0054 */
[----:B------:R-:W-:Y:S01]  /*4a20*/  MOV R144, R29 ;  /* 0x0000001d00907202 */ /* 0x000fe20000000f00 */
[----:B------:R-:W-:Y:S01]  /*4a30*/  IMAD.MOV.U32 R147, RZ, RZ, R85 ;  /* 0x000000ffff937224 */ /* 0x000fe200078e0055 */
[----:B----4-:R-:W-:Y:S01]  /*4a40*/  HMMA.16816.F32.BF16 R96, R4, R20, R112 ;  /* 0x000000140460723c */ /* 0x010fe20000041870 */
[----:B------:R-:W-:-:S07]  /*4a50*/  IMAD.MOV.U32 R145, RZ, RZ, R30 ;  /* 0x000000ffff917224 */ /* 0x000fce00078e001e */
[C---:B------:R-:W-:Y:S01]  /*4a60*/  HMMA.16816.F32.BF16 R84, R4.reuse, R8, R136 ;  /* 0x000000080454723c */ /* 0x040fe20000041888 */
[----:B------:R-:W2:Y:S06]  /*4a70*/  LDSM.16.MT88.4 R8, [R225+0x4100] ;  /* 0x00410000e108783b */ /* 0x000eac0000004200 */
[----:B------:R-:W-:Y:S01]  /*4a80*/  MOV R136, R28 ;  /* 0x0000001c00887202 */ /* 0x000fe20000000f00 */
[----:B------:R-:W-:Y:S01]  /*4a90*/  IMAD.MOV.U32 R137, RZ, RZ, R31 ;  /* 0x000000ffff897224 */ /* 0x000fe200078e001f */
[----:B------:R-:W-:Y:S01]  /*4aa0*/  HMMA.16816.F32.BF16 R112, R4, R22, R148 ;  /* 0x000000160470723c */ /* 0x000fe20000041894 */
[----:B------:R-:W3:Y:S01]  /*4ab0*/  LDSM.16.MT88.4 R28, [R226+0x4100] ;  /* 0x00410000e21c783b */ /* 0x000ee20000004200 */
[----:B------:R-:W-:-:S02]  /*4ac0*/  IMAD.MOV.U32 R138, RZ, RZ, R25 ;  /* 0x000000ffff8a7224 */ /* 0x000fc400078e0019 */
[----:B------:R-:W-:Y:S01]  /*4ad0*/  IMAD.MOV.U32 R139, RZ, RZ, R24 ;  /* 0x000000ffff8b7224 */ /* 0x000fe200078e0018 */
[----:B------:R-:W-:Y:S03]  /*4ae0*/  LDSM.16.MT88.4 R20, [R226+0x7100] ;  /* 0x00710000e214783b */ /* 0x000fe60000004200 */
        /* <DEDUP_REMOVED lines=8> */
[----:B------:R-:W-:Y:S01]  /*4b70*/  IMAD.MOV.U32 R28, RZ, RZ, R27 ;  /* 0x000000ffff1c7224 */ /* 0x000fe200078e001b */
[C---:B------:R-:W-:Y:S01]  /*4b80*/  HMMA.16816.F32.BF16 R148, R4.reuse, R30, R104 ;  /* 0x0000001e0494723c */ /* 0x040fe20000041868 */
[----:B------:R-:W3:Y:S06]  /*4b90*/  LDSM.16.MT88.4 R24, [R225+0x7100] ;  /* 0x00710000e118783b */ /* 0x000eec0000004200 */
[----:B------:R-:W-:Y:S01]  /*4ba0*/  MOV R105, R144 ;  /* 0x0000009000697202 */ /* 0x000fe20000000f00 */
[----:B------:R-:W-:Y:S01]  /*4bb0*/  IMAD.MOV.U32 R106, RZ, RZ, R145 ;  /* 0x000000ffff6a7224 */ /* 0x000fe200078e0091 */
[----:B-1----:R-:W-:Y:S01]  /*4bc0*/  HMMA.16816.F32.BF16 R124, R4, R18, R88 ;  /* 0x00000012047c723c */ /* 0x002fe20000041858 */
[----:B------:R-:W-:-:S02]  /*4bd0*/  IMAD.MOV.U32 R104, RZ, RZ, R146 ;  /* 0x000000ffff687224 */ /* 0x000fc400078e0092 */
[----:B------:R-:W-:Y:S02]  /*4be0*/  IMAD.MOV.U32 R107, RZ, RZ, R147 ;  /* 0x000000ffff6b7224 */ /* 0x000fe400078e0093 */
[----:B------:R-:W-:Y:S02]  /*4bf0*/  IMAD.MOV.U32 R30, RZ, RZ, R136 ;  /* 0x000000ffff1e7224 */ /* 0x000fe400078e0088 */
[----:B------:R-:W-:Y:S01]  /*4c00*/  IMAD.MOV.U32 R31, RZ, RZ, R137 ;  /* 0x000000ffff1f7224 */ /* 0x000fe200078e0089 */
        /* <DEDUP_REMOVED lines=8> */
[C---:B------:R-:W-:Y:S07]  /*4c90*/  HMMA.16816.F32.BF16 R72, R4.reuse, R20, R64 ;  /* 0x000000140448723c */ /* 0x040fee0000041840 */
[----:B------:R-:W-:Y:S01]  /*4ca0*/  IMAD.MOV.U32 R21, RZ, RZ, R39 ;  /* 0x000000ffff157224 */ /* 0x000fe200078e0027 */
[C---:B------:R-:W-:Y:S07]  /*4cb0*/  HMMA.16816.F32.BF16 R136, R4.reuse, R26, R76 ;  /* 0x0000001a0488723c */ /* 0x040fee000004184c */
[----:B------:R-:W-:Y:S01]  /*4cc0*/  IMAD.MOV.U32 R79, RZ, RZ, R0 ;  /* 0x000000ffff4f7224 */ /* 0x000fe200078e0000 */
[----:B------:R-:W-:Y:S01]  /*4cd0*/  MOV R77, R163 ;  /* 0x000000a3004d7202 */ /* 0x000fe20000000f00 */
[----:B------:R-:W-:Y:S01]  /*4ce0*/  FFMA.FTZ R0, R168, c[0x0][0x2d0], -R12 ;  /* 0x0000b400a8007a23 */ /* 0x000fe2000001080c */
[----:B------:R-:W-:Y:S01]  /*4cf0*/  MOV R78, R104 ;  /* 0x00000068004e7202 */ /* 0x000fe20000000f00 */
[----:B------:R-:W-:Y:S01]  /*4d00*/  IMAD.MOV.U32 R168, RZ, RZ, R162 ;  /* 0x000000ffffa87224 */ /* 0x000fe200078e00a2 */
[----:B-1----:R-:W-:Y:S01]  /*4d10*/  HMMA.16816.F32.BF16 R64, R4, R16, R56 ;  /* 0x000000100440723c */ /* 0x002fe20000041838 */
[----:B------:R-:W-:-:S02]  /*4d20*/  IMAD.MOV.U32 R162, RZ, RZ, R250 ;  /* 0x000000ffffa27224 */ /* 0x000fc400078e00fa */
[----:B------:R1:W-:Y:S01]  /*4d30*/  MUFU.EX2 R250, R0 ;  /* 0x0000000000fa7308 */ /* 0x0003e20000000800 */
[----:B------:R-:W-:Y:S02]  /*4d40*/  IMAD.MOV.U32 R163, RZ, RZ, R183 ;  /* 0x000000ffffa37224 */ /* 0x000fe400078e00b7 */
[----:B------:R-:W-:Y:S02]  /*4d50*/  IMAD.MOV.U32 R76, RZ, RZ, R182 ;  /* 0x000000ffff4c7224 */ /* 0x000fe400078e00b6 */
[----:B------:R-:W-:Y:S01]  /*4d60*/  IMAD.MOV.U32 R27, RZ, RZ, R30 ;  /* 0x000000ffff1b7224 */ /* 0x000fe200078e001e */
[C---:B------:R-:W-:Y:S01]  /*4d70*/  HMMA.16816.F32.BF16 R44, R4.reuse, R18, R44 ;  /* 0x00000012042c723c */ /* 0x040fe2000004182c */
[----:B------:R-:W-:Y:S01]  /*4d80*/  IMAD.MOV.U32 R30, RZ, RZ, R36 ;  /* 0x000000ffff1e7224 */ /* 0x000fe200078e0024 */
[----:B------:R-:W3:Y:S01]  /*4d90*/  LDSM.16.MT88.4 R16, [R225+0x1900] ;  /* 0x00190000e110783b */ /* 0x000ee20000004200 */
[----:B------:R-:W-:Y:S02]  /*4da0*/  IMAD.MOV.U32 R26, RZ, RZ, R31 ;  /* 0x000000ffff1a7224 */ /* 0x000fe400078e001f */
[----:B------:R-:W-:Y:S01]  /*4db0*/  IMAD.MOV.U32 R31, RZ, RZ, R107 ;  /* 0x000000ffff1f7224 */ /* 0x000fe200078e006b */
[----:B------:R-:W-:Y:S01]  /*4dc0*/  MOV R107, R37 ;  /* 0x00000025006b7202 */ /* 0x000fe20000000f00 */
[----:B------:R-:W-:Y:S01]  /*4dd0*/  IMAD.MOV.U32 R104, RZ, RZ, R38 ;  /* 0x000000ffff687224 */ /* 0x000fe200078e0026 */
[----:B--2---:R-:W-:Y:S01]  /*4de0*/  HMMA.16816.F32.BF16 R32, R4, R10, R32 ;  /* 0x0000000a0420723c */ /* 0x004fe20000041820 */
[----:B-1----:R-:W-:-:S04]  /*4df0*/  FFMA.FTZ R0, R166, c[0x0][0x2d0], -R12 ;  /* 0x0000b400a6007a23 */ /* 0x002fc8000001080c */
[----:B------:R1:W2:Y:S03]  /*4e00*/  MUFU.EX2 R183, R0 ;  /* 0x0000000000b77308 */ /* 0x0002a60000000800 */
[C---:B------:R-:W-:Y:S01]  /*4e10*/  HMMA.16816.F32.BF16 R36, R4.reuse, R8, R40 ;  /* 0x000000080424723c */ /* 0x040fe20000041828 */
[----:B------:R-:W4:Y:S07]  /*4e20*/  LDSM.16.MT88.4 R8, [R226+0x1900] ;  /* 0x00190000e208783b */ /* 0x000f2e0000004200 */
[----:B------:R-:W-:Y:S01]  /*4e30*/  HMMA.16816.F32.BF16 R68, R4, R22, R60 ;  /* 0x000000160444723c */ /* 0x000fe2000004183c */
[----:B-1----:R-:W-:-:S06]  /*4e40*/  FFMA.FTZ R0, R165, c[0x0][0x2d0], -R12 ;  /* 0x0000b400a5007a23 */ /* 0x002fcc000001080c */
[----:B--2---:R-:W-:Y:S01]  /*4e50*/  F2FP.BF16.PACK_AB R4, R183, R250 ;  /* 0x000000fab704723e */ /* 0x004fe200000010ff */
[----:B------:R-:W-:Y:S01]  /*4e60*/  IMAD.MOV.U32 R165, RZ, RZ, R251 ;  /* 0x000000ffffa57224 */ /* 0x000fe200078e00fb */
[----:B------:R1:W-:Y:S02]  /*4e70*/  MUFU.EX2 R182, R0 ;  /* 0x0000000000b67308 */ /* 0x0003e40000000800 */
[----:B-1----:R-:W-:Y:S01]  /*4e80*/  FFMA.FTZ R0, R164, c[0x0][0x2d0], -R12 ;  /* 0x0000b400a4007a23 */ /* 0x002fe2000001080c */
[----:B------:R-:W-:Y:S02]  /*4e90*/  MOV R164, R21 ;  /* 0x0000001500a47202 */ /* 0x000fe40000000f00 */
[----:B------:R-:W1:Y:S03]  /*4ea0*/  LDSM.16.MT88.4 R20, [R229+0x1900] ;  /* 0x00190000e514783b */ /* 0x000e660000004200 */
[----:B------:R2:W5:Y:S02]  /*4eb0*/  MUFU.EX2 R251, R0 ;  /* 0x0000000000fb7308 */ /* 0x0005640000000800 */
[----:B--2---:R-:W-:Y:S01]  /*4ec0*/  FFMA.FTZ R0, R169, c[0x0][0x2d0], -R2 ;  /* 0x0000b400a9007a23 */ /* 0x004fe20000010802 */
[----:B-----5:R-:W-:Y:S01]  /*4ed0*/  F2FP.BF16.PACK_AB R6, R251, R182 ;  /* 0x000000b6fb06723e */ /* 0x020fe200000010ff */
[----:B------:R-:W-:-:S02]  /*4ee0*/  IMAD.MOV.U32 R169, RZ, RZ, R78 ;  /* 0x000000ffffa97224 */ /* 0x000fc400078e004e */
[----:B------:R-:W-:Y:S01]  /*4ef0*/  IMAD.MOV.U32 R78, RZ, RZ, R79 ;  /* 0x000000ffff4e7224 */ /* 0x000fe200078e004f */
[----:B------:R-:W-:Y:S01]  /*4f00*/  MOV R79, R30 ;  /* 0x0000001e004f7202 */ /* 0x000fe20000000f00 */
[----:B------:R-:W-:Y:S02]  /*4f10*/  IMAD.MOV.U32 R30, RZ, RZ, R180 ;  /* 0x000000ffff1e7224 */ /* 0x000fe400078e00b4 */
[----:B------:R2:W-:Y:S02]  /*4f20*/  MUFU.EX2 R180, R0 ;  /* 0x0000000000b47308 */ /* 0x0005e40000000800 */
[----:B--2---:R-:W-:-:S06]  /*4f30*/  FFMA.FTZ R0, R167, c[0x0][0x2d0], -R2 ;  /* 0x0000b400a7007a23 */ /* 0x004fcc0000010802 */
[----:B------:R2:W5:Y:S02]  /*4f40*/  MUFU.EX2 R166, R0 ;  /* 0x0000000000a67308 */ /* 0x0005640000000800 */
[----:B--2---:R-:W-:Y:S01]  /*4f50*/  FFMA.FTZ R0, R142, c[0x0][0x2d0], -R2 ;  /* 0x0000b4008e007a23 */ /* 0x004fe20000010802 */
[----:B-----5:R-:W-:Y:S01]  /*4f60*/  F2FP.BF16.PACK_AB R5, R166, R180 ;  /* 0x000000b4a605723e */ /* 0x020fe200000010ff */
[----:B------:R-:W-:Y:S02]  /*4f70*/  IMAD.MOV.U32 R142, RZ, RZ, R104 ;  /* 0x000000ffff8e7224 */ /* 0x000fe400078e0068 */
[----:B------:R-:W-:Y:S01]  /*4f80*/  IMAD.MOV.U32 R104, RZ, RZ, R105 ;  /* 0x000000ffff687224 */ /* 0x000fe200078e0069 */
[----:B------:R-:W-:Y:S02]  /*4f90*/  MOV R105, R181 ;  /* 0x000000b500697202 */ /* 0x000fe40000000f00 */
[----:B------:R2:W-:Y:S02]  /*4fa0*/  MUFU.EX2 R181, R0 ;  /* 0x0000000000b57308 */ /* 0x0005e40000000800 */
[----:B--2---:R-:W-:-:S02]  /*4fb0*/  FFMA.FTZ R0, R143, c[0x0][0x2d0], -R2 ;  /* 0x0000b4008f007a23 */ /* 0x004fc40000010802 */
[----:B------:R-:W-:-:S04]  /*4fc0*/  IMAD.MOV.U32 R143, RZ, RZ, R76 ;  /* 0x000000ffff8f7224 */ /* 0x000fc800078e004c */
[----:B------:R-:W2:Y:S02]  /*4fd0*/  MUFU.EX2 R167, R0 ;  /* 0x0000000000a77308 */ /* 0x000ea40000000800 */
[----:B--2---:R-:W-:Y:S01]  /*4fe0*/  F2FP.BF16.PACK_AB R7, R167, R181 ;  /* 0x000000b5a707723e */ /* 0x004fe200000010ff */
[----:B------:R-:W-:-:S06]  /*4ff0*/  IMAD.MOV.U32 R0, RZ, RZ, R77 ;  /* 0x000000ffff007224 */ /* 0x000fcc00078e004d */
[C---:B---3--:R-:W-:Y:S08]  /*5000*/  HMMA.16816.F32.BF16 R60, R4.reuse, R16, R52 ;  /* 0x00000010043c723c */ /* 0x048ff00000041834 */
[C---:B------:R-:W-:Y:S01]  /*5010*/  HMMA.16816.F32.BF16 R56, R4.reuse, R18, R48 ;  /* 0x000000120438723c */ /* 0x040fe20000041830 */
[----:B------:R-:W2:Y:S07]  /*5020*/  LDSM.16.MT88.4 R16, [R228+0x1900] ;  /* 0x00190000e410783b */ /* 0x000eae0000004200 */
[C---:B----4-:R-:W-:Y:S08]  /*5030*/  HMMA.16816.F32.BF16 R52, R4.reuse, R8, R84 ;  /* 0x000000080434723c */ /* 0x050ff00000041854 */
[C---:B------:R-:W-:Y:S01]  /*5040*/  HMMA.16816.F32.BF16 R48, R4.reuse, R10, R92 ;  /* 0x0000000a0430723c */ /* 0x040fe2000004185c */
[----:B------:R-:W3:Y:S07]  /*5050*/  LDSM.16.MT88.4 R8, [R225+0x4900] ;  /* 0x00490000e108783b */ /* 0x000eee0000004200 */
[C---:B-1----:R-:W-:Y:S07]  /*5060*/  HMMA.16816.F32.BF16 R40, R4.reuse, R20, R96 ;  /* 0x000000140428723c */ /* 0x042fee0000041860 */
[----:B------:R-:W-:Y:S01]  /*5070*/  IMAD.MOV.U32 R96, RZ, RZ, R30 ;  /* 0x000000ffff607224 */ /* 0x000fe200078e001e */
[----:B------:R-:W-:Y:S01]  /*5080*/  MOV R99, R29 ;  /* 0x0000001d00637202 */ /* 0x000fe20000000f00 */
[----:B------:R-:W-:Y:S01]  /*5090*/  IMAD.MOV.U32 R97, RZ, RZ, R31 ;  /* 0x000000ffff617224 */ /* 0x000fe200078e001f */
[----:B------:R-:W-:Y:S01]  /*50a0*/  HMMA.16816.F32.BF16 R112, R4, R22, R112 ;  /* 0x000000160470723c */ /* 0x000fe20000041870 */
[----:B------:R-:W-:Y:S01]  /*50b0*/  IMAD.MOV.U32 R98, RZ, RZ, R28 ;  /* 0x000000ffff627224 */ /* 0x000fe200078e001c */
[----:B------:R-:W-:Y:S01]  /*50c0*/  MOV R21, R79 ;  /* 0x0000004f00157202 */ /* 0x000fe20000000f00 */
[----:B------:R-:W1:Y:S01]  /*50d0*/  LDSM.16.MT88.4 R28, [R226+0x4900] ;  /* 0x00490000e21c783b */ /* 0x000e620000004200 */
[----:B------:R-:W-:-:S03]  /*50e0*/  IMAD.MOV.U32 R20, RZ, RZ, R78 ;  /* 0x000000ffff147224 */ /* 0x000fc600078e004e */
[----:B------:R-:W-:Y:S01]  /*50f0*/  IMAD.MOV.U32 R22, RZ, RZ, R104 ;  /* 0x000000ffff167224 */ /* 0x000fe200078e0068 */
[----:B--2---:R-:W-:Y:S01]  /*5100*/  HMMA.16816.F32.BF16 R116, R4, R16, R116 ;  /* 0x000000100474723c */ /* 0x004fe20000041874 */
[----:B------:R-:W-:-:S06]  /*5110*/  IMAD.MOV.U32 R23, RZ, RZ, R105 ;  /* 0x000000ffff177224 */ /* 0x000fcc00078e0069 */
[----:B------:R-:W-:Y:S01]  /*5120*/  IMAD.MOV.U32 R16, RZ, RZ, R106 ;  /* 0x000000ffff107224 */ /* 0x000fe200078e006a */
[----:B------:R-:W-:Y:S01]  /*5130*/  MOV R17, R107 ;  /* 0x0000006b00117202 */ /* 0x000fe20000000f00 */
[C---:B------:R-:W-:Y:S08]  /*5140*/  HMMA.16816.F32.BF16 R92, R4.reuse, R18, R108 ;  /* 0x00000012045c723c */ /* 0x040ff0000004186c */
[C---:B---3--:R-:W-:Y:S07]  /*5150*/  HMMA.16816.F32.BF16 R104, R4.reuse, R8, R120 ;  /* 0x000000080468723c */ /* 0x048fee0000041878 */
[----:B------:R-:W-:Y:S01]  /*5160*/  MOV R122, R23 ;  /* 0x00000017007a7202 */ /* 0x000fe20000000f00 */
[C---:B------:R-:W-:Y:S01]  /*5170*/  HMMA.16816.F32.BF16 R84, R4.reuse, R10, R128 ;  /* 0x0000000a0454723c */ /* 0x040fe20000041880 */
[----:B------:R-:W2:Y:S01]  /*5180*/  LDSM.16.MT88.4 R8, [R228+0x4900] ;  /* 0x00490000e408783b */ /* 0x000ea20000004200 */
        /* <DEDUP_REMOVED lines=8> */
[----:B-1----:R-:W-:Y:S01]  /*5210*/  HMMA.16816.F32.BF16 R76, R4, R28, R132 ;  /* 0x0000001c044c723c */ /* 0x002fe20000041884 */
[----:B------:R-:W-:-:S02]  /*5220*/  IMAD.MOV.U32 R142, RZ, RZ, R24 ;  /* 0x000000ffff8e7224 */ /* 0x000fc400078e0018 */
[----:B------:R-:W-:Y:S02]  /*5230*/  IMAD.MOV.U32 R128, RZ, RZ, R96 ;  /* 0x000000ffff807224 */ /* 0x000fe400078e0060 */
[----:B------:R-:W-:Y:S02]  /*5240*/  IMAD.MOV.U32 R130, RZ, RZ, R98 ;  /* 0x000000ffff827224 */ /* 0x000fe400078e0062 */
[----:B------:R-:W-:Y:S01]  /*5250*/  IMAD.MOV.U32 R135, RZ, RZ, R16 ;  /* 0x000000ffff877224 */ /* 0x000fe200078e0010 */
[----:B------:R-:W-:Y:S01]  /*5260*/  HMMA.16816.F32.BF16 R148, R4, R30, R148 ;  /* 0x0000001e0494723c */ /* 0x000fe20000041894 */
[----:B------:R-:W-:Y:S02]  /*5270*/  IMAD.MOV.U32 R134, RZ, RZ, R17 ;  /* 0x000000ffff867224 */ /* 0x000fe400078e0011 */
[----:B------:R-:W-:Y:S01]  /*5280*/  IMAD.MOV.U32 R132, RZ, RZ, R26 ;  /* 0x000000ffff847224 */ /* 0x000fe200078e001a */
[----:B------:R-:W1:Y:S01]  /*5290*/  LDSM.16.MT88.4 R16, [R229+0x4900] ;  /* 0x00490000e510783b */ /* 0x000e620000004200 */
[----:B------:R-:W-:-:S02]  /*52a0*/  IMAD.MOV.U32 R131, RZ, RZ, R99 ;  /* 0x000000ffff837224 */ /* 0x000fc400078e0063 */
[----:B------:R-:W-:Y:S01]  /*52b0*/  IMAD.MOV.U32 R133, RZ, RZ, R22 ;  /* 0x000000ffff857224 */ /* 0x000fe200078e0016 */
[----:B------:R-:W3:Y:S01]  /*52c0*/  LDSM.16.MT88.4 R24, [R225+0x7900] ;  /* 0x00790000e118783b */ /* 0x000ee20000004200 */
[----:B------:R-:W-:Y:S01]  /*52d0*/  IMAD.MOV.U32 R22, RZ, RZ, R0 ;  /* 0x000000ffff167224 */ /* 0x000fe200078e0000 */
[----:B------:R-:W-:Y:S01]  /*52e0*/  MOV R28, R131 ;  /* 0x00000083001c7202 */ /* 0x000fe20000000f00 */
[----:B------:R-:W-:Y:S02]  /*52f0*/  IMAD.MOV.U32 R29, RZ, RZ, R21 ;  /* 0x000000ffff1d7224 */ /* 0x000fe400078e0015 */
[----:B------:R-:W-:Y:S02]  /*5300*/  IMAD.MOV.U32 R0, RZ, RZ, R171 ;  /* 0x000000ffff007224 */ /* 0x000fe400078e00ab */
[----:B------:R-:W-:Y:S02]  /*5310*/  IMAD.MOV.U32 R21, RZ, RZ, R169 ;  /* 0x000000ffff157224 */ /* 0x000fe400078e00a9 */
[----:B------:R-:W-:-:S02]  /*5320*/  IMAD.MOV.U32 R31, RZ, RZ, R170 ;  /* 0x000000ffff1f7224 */ /* 0x000fc400078e00aa */
[----:B------:R-:W-:Y:S01]  /*5330*/  IMAD.MOV.U32 R131, RZ, RZ, R23 ;  /* 0x000000ffff837224 */ /* 0x000fe200078e0017 */
[----:B------:R-:W-:Y:S01]  /*5340*/  MOV R30, R21 ;  /* 0x00000015001e7202 */ /* 0x000fe20000000f00 */
[C---:B--2---:R-:W-:Y:S08]  /*5350*/  HMMA.16816.F32.BF16 R96, R4.reuse, R8, R100 ;  /* 0x000000080460723c */ /* 0x044ff00000041864 */
[C---:B------:R-:W-:Y:S01]  /*5360*/  HMMA.16816.F32.BF16 R88, R4.reuse, R10, R88 ;  /* 0x0000000a0458723c */ /* 0x040fe20000041858 */
[----:B------:R-:W2:Y:S07]  /*5370*/  LDSM.16.MT88.4 R8, [R228+0x7900] ;  /* 0x00790000e408783b */ /* 0x000eae0000004200 */
[C---:B-1----:R-:W-:Y:S08]  /*5380*/  HMMA.16816.F32.BF16 R168, R4.reuse, R16, R144 ;  /* 0x0000001004a8723c */ /* 0x042ff00000041890 */
[C---:B------:R-:W-:Y:S01]  /*5390*/  HMMA.16816.F32.BF16 R108, R4.reuse, R18, R124 ;  /* 0x00000012046c723c */ /* 0x040fe2000004187c */
[----:B------:R-:W1:Y:S07]  /*53a0*/  LDSM.16.MT88.4 R16, [R229+0x7900] ;  /* 0x00790000e510783b */ /* 0x000e6e0000004200 */
[C---:B---3--:R-:W-:Y:S07]  /*53b0*/  HMMA.16816.F32.BF16 R136, R4.reuse, R26, R136 ;  /* 0x0000001a0488723c */ /* 0x048fee0000041888 */
[----:B------:R-:W-:Y:S01]  /*53c0*/  IMAD.MOV.U32 R26, RZ, RZ, R0 ;  /* 0x000000ffff1a7224 */ /* 0x000fe200078e0000 */
[----:B------:R-:W-:Y:S01]  /*53d0*/  HMMA.16816.F32.BF16 R80, R4, R24, R80 ;  /* 0x000000180450723c */ /* 0x000fe20000041850 */
[----:B------:R-:W-:Y:S01]  /*53e0*/  FFMA.FTZ R0, R179, c[0x0][0x2d0], -R12 ;  /* 0x0000b400b3007a23 */ /* 0x000fe2000001080c */
[----:B------:R-:W-:Y:S01]  /*53f0*/  MOV R179, R165 ;  /* 0x000000a500b37202 */ /* 0x000fe20000000f00 */
[----:B------:R-:W-:-:S02]  /*5400*/  IMAD.MOV.U32 R27, RZ, RZ, R31 ;  /* 0x000000ffff1b7224 */ /* 0x000fc400078e001f */
[----:B------:R-:W-:Y:S02]  /*5410*/  IMAD.MOV.U32 R31, RZ, RZ, R142 ;  /* 0x000000ffff1f7224 */ /* 0x000fe400078e008e */
[----:B------:R3:W-:Y:S01]  /*5420*/  MUFU.EX2 R142, R0 ;  /* 0x00000000008e7308 */ /* 0x0007e20000000800 */
[----:B------:R-:W-:Y:S01]  /*5430*/  IMAD.MOV.U32 R25, RZ, RZ, R29 ;  /* 0x000000ffff197224 */ /* 0x000fe200078e001d */
[C---:B--2---:R-:W-:Y:S01]  /*5440*/  HMMA.16816.F32.BF16 R36, R4.reuse, R8, R36 ;  /* 0x000000080424723c */ /* 0x044fe20000041824 */
[----:B------:R-:W-:Y:S02]  /*5450*/  IMAD.MOV.U32 R29, RZ, RZ, R22 ;  /* 0x000000ffff1d7224 */ /* 0x000fe400078e0016 */
[----:B------:R-:W-:Y:S02]  /*5460*/  IMAD.MOV.U32 R24, RZ, RZ, R20 ;  /* 0x000000ffff187224 */ /* 0x000fe400078e0014 */
[----:B------:R-:W2:Y:S03]  /*5470*/  LDSM.16.MT88.4 R20, [R226+0x7900] ;  /* 0x00790000e214783b */ /* 0x000ea60000004200 */
[----:B------:R-:W-:Y:S01]  /*5480*/  HMMA.16816.F32.BF16 R32, R4, R10, R32 ;  /* 0x0000000a0420723c */ /* 0x000fe20000041820 */
[----:B------:R-:W4:Y:S01]  /*5490*/  LDSM.16.MT88.4 R8, [R226+0x2100] ;  /* 0x00210000e208783b */ /* 0x000f220000004200 */
[----:B---3--:R-:W-:Y:S01]  /*54a0*/  FFMA.FTZ R0, R178, c[0x0][0x2d0], -R12 ;  /* 0x0000b400b2007a23 */ /* 0x008fe2000001080c */
[----:B------:R-:W-:-:S05]  /*54b0*/  MOV R178, R162 ;  /* 0x000000a200b27202 */ /* 0x000fca0000000f00 */
[C---:B-1----:R-:W-:Y:S01]  /*54c0*/  HMMA.16816.F32.BF16 R64, R4.reuse, R16, R64 ;  /* 0x000000100440723c */ /* 0x042fe20000041840 */
[----:B------:R1:W3:Y:S07]  /*54d0*/  MUFU.EX2 R162, R0 ;  /* 0x0000000000a27308 */ /* 0x0002ee0000000800 */
[----:B------:R-:W-:Y:S01]  /*54e0*/  HMMA.16816.F32.BF16 R44, R4, R18, R44 ;  /* 0x00000012042c723c */ /* 0x000fe2000004182c */
[----:B------:R-:W5:Y:S01]  /*54f0*/  LDSM.16.MT88.4 R16, [R225+0x2100] ;  /* 0x00210000e110783b */ /* 0x000f620000004200 */
[----:B-1----:R-:W-:-:S02]  /*5500*/  FFMA.FTZ R0, R177, c[0x0][0x2d0], -R12 ;  /* 0x0000b400b1007a23 */ /* 0x002fc4000001080c */
[----:B------:R-:W-:Y:S02]  /*5510*/  IMAD.MOV.U32 R177, RZ, RZ, R28 ;  /* 0x000000ffffb17224 */ /* 0x000fe400078e001c */
[----:B------:R-:W-:Y:S02]  /*5520*/  IMAD.MOV.U32 R28, RZ, RZ, R163 ;  /* 0x000000ffff1c7224 */ /* 0x000fe400078e00a3 */
[----:B------:R1:W-:Y:S01]  /*5530*/  MUFU.EX2 R163, R0 ;  /* 0x0000000000a37308 */ /* 0x0003e20000000800 */
[C---:B--2---:R-:W-:Y:S08]  /*5540*/  HMMA.16816.F32.BF16 R72, R4.reuse, R20, R72 ;  /* 0x000000140448723c */ /* 0x044ff00000041848 */
[----:B------:R-:W-:Y:S01]  /*5550*/  HMMA.16816.F32.BF16 R68, R4, R22, R68 ;  /* 0x000000160444723c */ /* 0x000fe20000041844 */
[----:B------:R-:W2:Y:S01]  /*5560*/  LDSM.16.MT88.4 R20, [R229+0x2100] ;  /* 0x00210000e514783b */ /* 0x000ea20000004200 */
[----:B-1----:R-:W-:-:S02]  /*5570*/  FFMA.FTZ R0, R176, c[0x0][0x2d0], -R12 ;  /* 0x0000b400b0007a23 */ /* 0x002fc4000001080c */
[----:B------:R-:W-:Y:S02]  /*5580*/  IMAD.MOV.U32 R176, RZ, RZ, R30 ;  /* 0x000000ffffb07224 */ /* 0x000fe400078e001e */
[----:B------:R1:W1:Y:S01]  /*5590*/  MUFU.EX2 R165, R0 ;  /* 0x0000000000a57308 */ /* 0x0002620000000800 */
[----:B---3--:R-:W-:Y:S01]  /*55a0*/  F2FP.BF16.PACK_AB R4, R162, R142 ;  /* 0x0000008ea204723e */ /* 0x008fe200000010ff */
[----:B-1----:R-:W-:Y:S01]  /*55b0*/  FFMA.FTZ R0, R174, c[0x0][0x2d0], -R2 ;  /* 0x0000b400ae007a23 */ /* 0x002fe20000010802 */
[----:B------:R-:W-:Y:S01]  /*55c0*/  F2FP.BF16.PACK_AB R6, R165, R163 ;  /* 0x000000a3a506723e */ /* 0x000fe200000010ff */
[----:B------:R-:W-:-:S04]  /*55d0*/  IMAD.MOV.U32 R174, RZ, RZ, R143 ;  /* 0x000000ffffae7224 */ /* 0x000fc800078e008f */
[----:B------:R1:W-:Y:S02]  /*55e0*/  MUFU.EX2 R143, R0 ;  /* 0x00000000008f7308 */ /* 0x0003e40000000800 */
[----:B-1----:R-:W-:Y:S02]  /*55f0*/  FFMA.FTZ R0, R173, c[0x0][0x2d0], -R2 ;  /* 0x0000b400ad007a23 */ /* 0x002fe40000010802 */
[----:B------:R-:W-:-:S04]  /*5600*/  IMAD.MOV.U32 R173, RZ, RZ, R160 ;  /* 0x000000ffffad7224 */ /* 0x000fc800078e00a0 */
[----:B------:R1:W3:Y:S02]  /*5610*/  MUFU.EX2 R160, R0 ;  /* 0x0000000000a07308 */ /* 0x0002e40000000800 */
[----:B-1----:R-:W-:Y:S01]  /*5620*/  FFMA.FTZ R0, R172, c[0x0][0x2d0], -R2 ;  /* 0x0000b400ac007a23 */ /* 0x002fe20000010802 */
[----:B---3--:R-:W-:Y:S01]  /*5630*/  F2FP.BF16.PACK_AB R5, R160, R143 ;  /* 0x0000008fa005723e */ /* 0x008fe200000010ff */
[----:B------:R-:W-:-:S04]  /*5640*/  IMAD.MOV.U32 R172, RZ, RZ, R161 ;  /* 0x000000ffffac7224 */ /* 0x000fc800078e00a1 */
[----:B------:R1:W-:Y:S02]  /*5650*/  MUFU.EX2 R161, R0 ;  /* 0x0000000000a17308 */ /* 0x0003e40000000800 */
[----:B-1----:R-:W-:Y:S01]  /*5660*/  FFMA.FTZ R0, R175, c[0x0][0x2d0], -R2 ;  /* 0x0000b400af007a23 */ /* 0x002fe20000010802 */
[----:B------:R-:W-:-:S05]  /*5670*/  MOV R175, R164 ;  /* 0x000000a400af7202 */ /* 0x000fca0000000f00 */
[----:B------:R-:W1:Y:S02]  /*5680*/  MUFU.EX2 R164, R0 ;  /* 0x0000000000a47308 */ /* 0x000e640000000800 */
[----:B-1----:R-:W-:Y:S01]  /*5690*/  F2FP.BF16.PACK_AB R7, R164, R161 ;  /* 0x000000a1a407723e */ /* 0x002fe200000010ff */
[----:B------:R-:W-:-:S06]  /*56a0*/  IMAD.MOV.U32 R0, RZ, RZ, R31 ;  /* 0x000000ffff007224 */ /* 0x000fcc00078e001f */
[C---:B----4-:R-:W-:Y:S08]  /*56b0*/  HMMA.16816.F32.BF16 R100, R4.reuse, R8, R52 ;  /* 0x000000080464723c */ /* 0x050ff00000041834 */
[C---:B------:R-:W-:Y:S01]  /*56c0*/  HMMA.16816.F32.BF16 R52, R4.reuse, R10, R48 ;  /* 0x0000000a0434723c */ /* 0x040fe20000041830 */
[----:B------:R-:W1:Y:S07]  /*56d0*/  LDSM.16.MT88.4 R8, [R225+0x5100] ;  /* 0x00510000e108783b */ /* 0x000e6e0000004200 */
[C---:B-----5:R-:W-:Y:S08]  /*56e0*/  HMMA.16816.F32.BF16 R144, R4.reuse, R16, R60 ;  /* 0x000000100490723c */ /* 0x060ff0000004183c */
[C---:B------:R-:W-:Y:S01]  /*56f0*/  HMMA.16816.F32.BF16 R60, R4.reuse, R18, R56 ;  /* 0x00000012043c723c */ /* 0x040fe20000041838 */
[----:B------:R-:W3:Y:S07]  /*5700*/  LDSM.16.MT88.4 R16, [R228+0x2100] ;  /* 0x00210000e410783b */ /* 0x000eee0000004200 */
[C---:B--2---:R-:W-:Y:S07]  /*5710*/  HMMA.16816.F32.BF16 R40, R4.reuse, R20, R40 ;  /* 0x000000140428723c */ /* 0x044fee0000041828 */
[----:B------:R-:W-:Y:S01]  /*5720*/  IMAD.MOV.U32 R20, RZ, RZ, R28 ;  /* 0x000000ffff147224 */ /* 0x000fe200078e001c */
[----:B------:R-:W-:Y:S01]  /*5730*/  HMMA.16816.F32.BF16 R48, R4, R22, R112 ;  /* 0x000000160430723c */ /* 0x000fe20000041870 */
[----:B------:R-:W-:-:S02]  /*5740*/  IMAD.MOV.U32 R21, RZ, RZ, R29 ;  /* 0x000000ffff157224 */ /* 0x000fc400078e001d */
[----:B------:R-:W2:Y:S04]  /*5750*/  LDSM.16.MT88.4 R28, [R226+0x5100] ;  /* 0x00510000e21c783b */ /* 0x000ea80000004200 */
[----:B------:R-:W-:Y:S01]  /*5760*/  IMAD.MOV.U32 R23, RZ, RZ, R0 ;  /* 0x000000ffff177224 */ /* 0x000fe200078e0000 */
[----:B------:R-:W-:Y:S01]  /*5770*/  MOV R113, R172 ;  /* 0x000000ac00717202 */ /* 0x000fe20000000f00 */
[----:B-1----:R-:W-:Y:S01]  /*5780*/  HMMA.16816.F32.BF16 R124, R4, R8, R104 ;  /* 0x00000008047c723c */ /* 0x002fe20000041868 */
[----:B------:R-:W-:Y:S02]  /*5790*/  IMAD.MOV.U32 R115, RZ, RZ, R176 ;  /* 0x000000ffff737224 */ /* 0x000fe400078e00b0 */
[----:B------:R-:W-:Y:S01]  /*57a0*/  IMAD.MOV.U32 R0, RZ, RZ, R178 ;  /* 0x000000ffff007224 */ /* 0x000fe200078e00b2 */
[----:B------:R-:W-:Y:S01]  /*57b0*/  MOV R178, R135 ;  /* 0x0000008700b27202 */ /* 0x000fe20000000f00 */
[----:B------:R-:W-:-:S02]  /*57c0*/  IMAD.MOV.U32 R176, RZ, RZ, R133 ;  /* 0x000000ffffb07224 */ /* 0x000fc400078e0085 */
[----:B------:R-:W-:Y:S01]  /*57d0*/  MOV R106, R20 ;  /* 0x00000014006a7202 */ /* 0x000fe20000000f00 */
[----:B------:R-:W-:Y:S01]  /*57e0*/  IMAD.MOV.U32 R104, RZ, RZ, R174 ;  /* 0x000000ffff687224 */ /* 0x000fe200078e00ae */
[----:B------:R-:W-:Y:S01]  /*57f0*/  MOV R20, R177 ;  /* 0x000000b100147202 */ /* 0x000fe20000000f00 */
[----:B------:R-:W-:Y:S01]  /*5800*/  IMAD.MOV.U32 R177, RZ, RZ, R134 ;  /* 0x000000ffffb17224 */ /* 0x000fe200078e0086 */
[----:B------:R-:W-:Y:S01]  /*5810*/  MOV R174, R132 ;  /* 0x0000008400ae7202 */ /* 0x000fe20000000f00 */
[----:B------:R-:W-:Y:S01]  /*5820*/  IMAD.MOV.U32 R105, RZ, RZ, R21 ;  /* 0x000000ffff697224 */ /* 0x000fe200078e0015 */
[----:B------:R-:W-:Y:S01]  /*5830*/  HMMA.16816.F32.BF16 R132, R4, R10, R84 ;  /* 0x0000000a0484723c */ /* 0x000fe20000041854 */
[----:B------:R-:W1:Y:S01]  /*5840*/  LDSM.16.MT88.4 R8, [R228+0x5100] ;  /* 0x00510000e408783b */ /* 0x000e620000004200 */
[----:B------:R-:W-:Y:S02]  /*5850*/  IMAD.MOV.U32 R21, RZ, RZ, R26 ;  /* 0x000000ffff157224 */ /* 0x000fe400078e001a */
[----:B------:R-:W-:Y:S01]  /*5860*/  IMAD.MOV.U32 R112, RZ, RZ, R175 ;  /* 0x000000ffff707224 */ /* 0x000fe200078e00af */
[----:B------:R-:W-:Y:S01]  /*5870*/  MOV R175, R27 ;  /* 0x0000001b00af7202 */ /* 0x000fe20000000f00 */
[----:B------:R-:W-:-:S02]  /*5880*/  IMAD.MOV.U32 R114, RZ, RZ, R173 ;  /* 0x000000ffff727224 */ /* 0x000fc400078e00ad */
[C---:B---3--:R-:W-:Y:S01]  /*5890*/  HMMA.16816.F32.BF16 R116, R4.reuse, R16, R116 ;  /* 0x000000100474723c */ /* 0x048fe20000041874 */
[----:B------:R-:W-:Y:S02]  /*58a0*/  IMAD.MOV.U32 R172, RZ, RZ, R24 ;  /* 0x000000ffffac7224 */ /* 0x000fe400078e0018 */
[----:B------:R-:W-:Y:S02]  /*58b0*/  IMAD.MOV.U32 R173, RZ, RZ, R25 ;  /* 0x000000ffffad7224 */ /* 0x000fe400078e0019 */
[----:B------:R-:W-:Y:S01]  /*58c0*/  IMAD.MOV.U32 R107, RZ, RZ, R21 ;  /* 0x000000ffff6b7224 */ /* 0x000fe200078e0015 */
[----:B------:R-:W3:Y:S01]  /*58d0*/  LDSM.16.MT88.4 R24, [R225+0x8100] ;  /* 0x00810000e118783b */ /* 0x000ee20000004200 */
[----:B------:R-:W-:Y:S01]  /*58e0*/  FFMA.FTZ R0, R0, c[0x0][0x2d0], -R12 ;  /* 0x0000b40000007a23 */ /* 0x000fe2000001080c */
[C---:B------:R-:W-:Y:S02]  /*58f0*/  HMMA.16816.F32.BF16 R56, R4.reuse, R18, R92 ;  /* 0x000000120438723c */ /* 0x040fe4000004185c */
[----:B------:R-:W4:Y:S06]  /*5900*/  LDSM.16.MT88.4 R16, [R229+0x5100] ;  /* 0x00510000e510783b */ /* 0x000f2c0000004200 */
[C---:B--2---:R-:W-:Y:S08]  /*5910*/  HMMA.16816.F32.BF16 R76, R4.reuse, R28, R76 ;  /* 0x0000001c044c723c */ /* 0x044ff0000004184c */
[C---:B------:R-:W-:Y:S07]  /*5920*/  HMMA.16816.F32.BF16 R92, R4.reuse, R30, R148 ;  /* 0x0000001e045c723c */ /* 0x040fee0000041894 */
[----:B------:R-:W-:Y:S01]  /*5930*/  IMAD.MOV.U32 R151, RZ, RZ, R23 ;  /* 0x000000ffff977224 */ /* 0x000fe200078e0017 */
[----:B------:R-:W-:Y:S01]  /*5940*/  MOV R149, R113 ;  /* 0x0000007100957202 */ /* 0x000fe20000000f00 */
[----:B-1----:R-:W-:Y:S01]  /*5950*/  HMMA.16816.F32.BF16 R28, R4, R8, R96 ;  /* 0x00000008041c723c */ /* 0x002fe20000041860 */
[----:B------:R-:W-:Y:S01]  /*5960*/  IMAD.MOV.U32 R150, RZ, RZ, R112 ;  /* 0x000000ffff967224 */ /* 0x000fe200078e0070 */
[----:B------:R-:W-:Y:S01]  /*5970*/  MOV R113, R172 ;  /* 0x000000ac00717202 */ /* 0x000fe20000000f00 */
[----:B------:R-:W-:-:S02]  /*5980*/  IMAD.MOV.U32 R148, RZ, RZ, R114 ;  /* 0x000000ffff947224 */ /* 0x000fc400078e0072 */
[----:B------:R-:W-:Y:S02]  /*5990*/  IMAD.MOV.U32 R112, RZ, RZ, R175 ;  /* 0x000000ffff707224 */ /* 0x000fe400078e00af */
[----:B------:R-:W-:Y:S01]  /*59a0*/  IMAD.MOV.U32 R98, RZ, RZ, R178 ;  /* 0x000000ffff627224 */ /* 0x000fe200078e00b2 */
[----:B------:R-:W-:Y:S01]  /*59b0*/  HMMA.16816.F32.BF16 R88, R4, R10, R88 ;  /* 0x0000000a0458723c */ /* 0x000fe20000041858 */
[----:B------:R-:W1:Y:S01]  /*59c0*/  LDSM.16.MT88.4 R8, [R228+0x8100] ;  /* 0x00810000e408783b */ /* 0x000e620000004200 */
[----:B------:R-:W-:Y:S01]  /*59d0*/  MOV R99, R179 ;  /* 0x000000b300637202 */ /* 0x000fe20000000f00 */
[----:B------:R-:W-:Y:S01]  /*59e0*/  IMAD.MOV.U32 R114, RZ, RZ, R173 ;  /* 0x000000ffff727224 */ /* 0x000fe200078e00ad */
[----:B------:R-:W-:-:S04]  /*59f0*/  MOV R97, R148 ;  /* 0x0000009400617202 */ /* 0x000fc80000000f00 */
[C---:B---3--:R-:W-:Y:S08]  /*5a00*/  HMMA.16816.F32.BF16 R80, R4.reuse, R24, R80 ;  /* 0x000000180450723c */ /* 0x048ff00000041850 */
[C---:B----4-:R-:W-:Y:S07]  /*5a10*/  HMMA.16816.F32.BF16 R84, R4.reuse, R18, R108 ;  /* 0x000000120454723c */ /* 0x050fee000004186c */
[----:B------:R-:W-:Y:S01]  /*5a20*/  MOV R109, R20 ;  /* 0x00000014006d7202 */ /* 0x000fe20000000f00 */
[----:B------:R-:W-:Y:S01]  /*5a30*/  HMMA.16816.F32.BF16 R168, R4, R16, R168 ;  /* 0x0000001004a8723c */ /* 0x000fe200000418a8 */
[----:B------:R-:W2:Y:S01]  /*5a40*/  LDSM.16.MT88.4 R20, [R226+0x8100] ;  /* 0x00810000e214783b */ /* 0x000ea20000004200 */
[----:B------:R-:W-:Y:S01]  /*5a50*/  IMAD.MOV.U32 R108, RZ, RZ, R177 ;  /* 0x000000ffff6c7224 */ /* 0x000fe200078e00b1 */
[----:B------:R-:W-:Y:S01]  /*5a60*/  MOV R110, R176 ;  /* 0x000000b0006e7202 */ /* 0x000fe20000000f00 */
[----:B------:R-:W-:Y:S01]  /*5a70*/  IMAD.MOV.U32 R111, RZ, RZ, R115 ;  /* 0x000000ffff6f7224 */ /* 0x000fe200078e0073 */
[----:B------:R-:W3:Y:S01]  /*5a80*/  LDSM.16.MT88.4 R16, [R229+0x8100] ;  /* 0x00810000e510783b */ /* 0x000ee20000004200 */
[----:B------:R-:W-:-:S02]  /*5a90*/  IMAD.MOV.U32 R115, RZ, RZ, R174 ;  /* 0x000000ffff737224 */ /* 0x000fc400078e00ae */
[----:B------:R-:W-:Y:S01]  /*5aa0*/  HMMA.16816.F32.BF16 R24, R4, R26, R136 ;  /* 0x0000001a0418723c */ /* 0x000fe20000041888 */
[----:B------:R-:W-:Y:S02]  /*5ab0*/  IMAD.MOV.U32 R96, RZ, RZ, R109 ;  /* 0x000000ffff607224 */ /* 0x000fe400078e006d */
[----:B------:R-:W-:-:S04]  /*5ac0*/  IMAD.MOV.U32 R109, RZ, RZ, R104 ;  /* 0x000000ffff6d7224 */ /* 0x000fc800078e0068 */
[----:B------:R-:W-:Y:S01]  /*5ad0*/  MOV R139, R3 ;  /* 0x00000003008b7202 */ /* 0x000fe20000000f00 */
[----:B------:R-:W-:Y:S01]  /*5ae0*/  IMAD.MOV.U32 R138, RZ, RZ, R123 ;  /* 0x000000ffff8a7224 */ /* 0x000fe200078e007b */
[----:B-1----:R-:W-:Y:S01]  /*5af0*/  HMMA.16816.F32.BF16 R32, R4, R10, R32 ;  /* 0x0000000a0420723c */ /* 0x002fe20000041820 */
[----:B------:R1:W-:Y:S01]  /*5b00*/  MUFU.EX2 R10, R0 ;  /* 0x00000000000a7308 */ /* 0x0003e20000000800 */
[----:B------:R-:W-:Y:S01]  /*5b10*/  MOV R136, R121 ;  /* 0x0000007900887202 */ /* 0x000fe20000000f00 */
[----:B------:R-:W-:-:S05]  /*5b20*/  IMAD.MOV.U32 R137, RZ, RZ, R122 ;  /* 0x000000ffff897224 */ /* 0x000fca00078e007a */
[C---:B------:R-:W-:Y:S01]  /*5b30*/  HMMA.16816.F32.BF16 R36, R4.reuse, R8, R36 ;  /* 0x000000080424723c */ /* 0x040fe20000041824 */
[----:B-1----:R-:W-:Y:S02]  /*5b40*/  FFMA.FTZ R0, R98, c[0x0][0x2d0], -R12 ;  /* 0x0000b40062007a23 */ /* 0x002fe4000001080c */
[----:B------:R-:W-:Y:S02]  /*5b50*/  IMAD.MOV.U32 R98, RZ, RZ, R149 ;  /* 0x000000ffff627224 */ /* 0x000fe400078e0095 */
[----:B------:R1:W-:Y:S03]  /*5b60*/  MUFU.EX2 R9, R0 ;  /* 0x0000000000097308 */ /* 0x0003e60000000800 */
[C---:B--2---:R-:W-:Y:S07]  /*5b70*/  HMMA.16816.F32.BF16 R172, R4.reuse, R20, R72 ;  /* 0x0000001404ac723c */ /* 0x044fee0000041848 */
[----:B------:R-:W-:Y:S01]  /*5b80*/  MOV R73, R114 ;  /* 0x0000007200497202 */ /* 0x000fe20000000f00 */
[----:B------:R-:W-:Y:S01]  /*5b90*/  HMMA.16816.F32.BF16 R20, R4, R22, R68 ;  /* 0x000000160414723c */ /* 0x000fe20000041844 */
[----:B------:R-:W-:-:S02]  /*5ba0*/  IMAD.MOV.U32 R74, RZ, RZ, R115 ;  /* 0x000000ffff4a7224 */ /* 0x000fc400078e0073 */
[----:B------:R-:W-:Y:S02]  /*5bb0*/  IMAD.MOV.U32 R72, RZ, RZ, R111 ;  /* 0x000000ffff487224 */ /* 0x000fe400078e006f */
[----:B-1----:R-:W-:Y:S02]  /*5bc0*/  FFMA.FTZ R0, R99, c[0x0][0x2d0], -R12 ;  /* 0x0000b40063007a23 */ /* 0x002fe4000001080c */
[----:B------:R-:W-:Y:S01]  /*5bd0*/  IMAD.MOV.U32 R99, RZ, RZ, R150 ;  /* 0x000000ffff637224 */ /* 0x000fe200078e0096 */
[----:B---3--:R-:W-:Y:S01]  /*5be0*/  HMMA.16816.F32.BF16 R176, R4, R16, R64 ;  /* 0x0000001004b0723c */ /* 0x008fe20000041840 */
[----:B------:R1:W-:Y:S01]  /*5bf0*/  MUFU.EX2 R8, R0 ;  /* 0x0000000000087308 */ /* 0x0003e20000000800 */
[----:B------:R-:W-:Y:S01]  /*5c00*/  IMAD.MOV.U32 R111, RZ, RZ, R106 ;  /* 0x000000ffff6f7224 */ /* 0x000fe200078e006a */
[----:B------:R-:W-:Y:S01]  /*5c10*/  LDSM.16.MT88.4 R64, [R228+0x5900] ;  /* 0x00590000e440783b */ /* 0x000fe20000004200 */
[----:B------:R-:W-:-:S03]  /*5c20*/  IMAD.MOV.U32 R75, RZ, RZ, R120 ;  /* 0x000000ffff4b7224 */ /* 0x000fc600078e0078 */
[----:B------:R-:W-:Y:S01]  /*5c30*/  IMAD.MOV.U32 R17, RZ, RZ, R99 ;  /* 0x000000ffff117224 */ /* 0x000fe200078e0063 */
[----:B------:R-:W-:Y:S01]  /*5c40*/  HMMA.16816.F32.BF16 R44, R4, R18, R44 ;  /* 0x00000012042c723c */ /* 0x000fe2000004182c */
[----:B------:R-:W-:Y:S06]  /*5c50*/  LDSM.16.MT88.4 R120, [R228+0x2900] ;  /* 0x00290000e478783b */ /* 0x000fec0000004200 */
[----:B------:R-:W-:Y:S01]  /*5c60*/  MOV R19, R109 ;  /* 0x0000006d00137202 */ /* 0x000fe20000000f00 */
[----:B------:R-:W-:Y:S02]  /*5c70*/  IMAD.MOV.U32 R18, RZ, RZ, R110 ;  /* 0x000000ffff127224 */ /* 0x000fe400078e006e */
[----:B-1----:R-:W-:Y:S01]  /*5c80*/  FFMA.FTZ R0, R108, c[0x0][0x2d0], -R12 ;  /* 0x0000b4006c007a23 */ /* 0x002fe2000001080c */
[----:B------:R-:W-:-:S02]  /*5c90*/  MOV R108, R151 ;  /* 0x00000097006c7202 */ /* 0x000fc40000000f00 */
[----:B------:R-:W-:Y:S01]  /*5ca0*/  MOV R12, R136 ;  /* 0x00000088000c7202 */ /* 0x000fe20000000f00 */
[----:B------:R1:W-:Y:S01]  /*5cb0*/  MUFU.EX2 R7, R0 ;  /* 0x0000000000077308 */ /* 0x0003e20000000800 */
[----:B------:R-:W2:Y:S01]  /*5cc0*/  LDSM.16.MT88.4 R148, [R225+0x2900] ;  /* 0x00290000e194783b */ /* 0x000ea20000004200 */
[----:B------:R-:W-:Y:S02]  /*5cd0*/  IMAD.MOV.U32 R16, RZ, RZ, R108 ;  /* 0x000000ffff107224 */ /* 0x000fe400078e006c */
[----:B-1----:R-:W-:-:S04]  /*5ce0*/  FFMA.FTZ R0, R105, c[0x0][0x2d0], -R2 ;  /* 0x0000b40069007a23 */ /* 0x002fc80000010802 */
[----:B------:R1:W-:Y:S02]  /*5cf0*/  MUFU.EX2 R6, R0 ;  /* 0x0000000000067308 */ /* 0x0003e40000000800 */
[--C-:B-1----:R-:W-:Y:S02]  /*5d00*/  FFMA.FTZ R0, R107, c[0x0][0x2d0], -R2.reuse ;  /* 0x0000b4006b007a23 */ /* 0x102fe40000010802 */
[----:B------:R-:W-:Y:S04]  /*5d10*/  LDSM.16.MT88.4 R104, [R226+0x2900] ;  /* 0x00290000e268783b */ /* 0x000fe80000004200 */
[----:B------:R1:W3:Y:S02]  /*5d20*/  MUFU.EX2 R5, R0 ;  /* 0x0000000000057308 */ /* 0x0002e40000000800 */
[----:B-1----:R-:W-:-:S02]  /*5d30*/  FFMA.FTZ R0, R112, c[0x0][0x2d0], -R2 ;  /* 0x0000b40070007a23 */ /* 0x002fc40000010802 */
[----:B------:R-:W-:Y:S02]  /*5d40*/  FFMA.FTZ R2, R113, c[0x0][0x2d0], -R2 ;  /* 0x0000b40071027a23 */ /* 0x000fe40000010802 */
[----:B------:R-:W1:Y:S02]  /*5d50*/  LDSM.16.MT88.4 R112, [R229+0x2900] ;  /* 0x00290000e570783b */ /* 0x000e640000004200 */
[----:B------:R4:W-:Y:S08]  /*5d60*/  MUFU.EX2 R4, R0 ;  /* 0x0000000000047308 */ /* 0x0009f00000000800 */
[----:B------:R5:W2:Y:S01]  /*5d70*/  MUFU.EX2 R3, R2 ;  /* 0x0000000200037308 */ /* 0x000aa20000000800 */
[----:B----4-:R-:W-:Y:S01]  /*5d80*/  FADD.FTZ R0, R97, R14 ;  /* 0x0000000e61007221 */ /* 0x010fe20000010000 */
[----:B---3--:R-:W-:Y:S01]  /*5d90*/  F2FP.BF16.PACK_AB R97, R5, R6 ;  /* 0x000000060561723e */ /* 0x008fe200000010ff */
[----:B------:R-:W-:-:S02]  /*5da0*/  IMAD.MOV.U32 R14, RZ, RZ, R75 ;  /* 0x000000ffff0e7224 */ /* 0x000fc400078e004b */
[----:B------:R-:W-:Y:S02]  /*5db0*/  FADD.FTZ R11, R13, R0 ;  /* 0x000000000d0b7221 */ /* 0x000fe40000010000 */
[----:B------:R-:W-:Y:S02]  /*5dc0*/  IMAD.MOV.U32 R0, RZ, RZ, R111 ;  /* 0x000000ffff007224 */ /* 0x000fe400078e006f */
[----:B-----5:R-:W-:Y:S01]  /*5dd0*/  FADD.FTZ R2, R96, R72 ;  /* 0x0000004860027221 */ /* 0x020fe20000010000 */
[----:B------:R-:W-:Y:S01]  /*5de0*/  F2FP.BF16.PACK_AB R96, R9, R10 ;  /* 0x0000000a0960723e */ /* 0x000fe200000010ff */
[----:B------:R-:W-:Y:S01]  /*5df0*/  IMAD.MOV.U32 R13, RZ, RZ, R74 ;  /* 0x000000ffff0d7224 */ /* 0x000fe200078e004a */
[----:B--2---:R-:W-:Y:S01]  /*5e00*/  F2FP.BF16.PACK_AB R99, R3, R4 ;  /* 0x000000040363723e */ /* 0x004fe200000010ff */
[----:B------:R-:W-:Y:S01]  /*5e10*/  FADD.FTZ R2, R98, R2 ;  /* 0x0000000262027221 */ /* 0x000fe20000010000 */
[----:B------:R-:W-:-:S03]  /*5e20*/  F2FP.BF16.PACK_AB R98, R7, R8 ;  /* 0x000000080762723e */ /* 0x000fc600000010ff */
[----:B------:R-:W-:-:S04]  /*5e30*/  FADD.FTZ R0, R0, R2 ;  /* 0x0000000200007221 */ /* 0x000fc80000010000 */
[C---:B------:R-:W-:Y:S08]  /*5e40*/  HMMA.16816.F32.BF16 R144, R96.reuse, R148, R144 ;  /* 0x000000946090723c */ /* 0x040ff00000041890 */
[C---:B-1----:R-:W-:Y:S07]  /*5e50*/  HMMA.16816.F32.BF16 R108, R96.reuse, R112, R40 ;  /* 0x00000070606c723c */ /* 0x042fee0000041828 */
[----:B------:R-:W-:Y:S01]  /*5e60*/  MOV R40, R139 ;  /* 0x0000008b00287202 */ /* 0x000fe20000000f00 */
[C---:B------:R-:W-:Y:S01]  /*5e70*/  HMMA.16816.F32.BF16 R112, R96.reuse, R114, R48 ;  /* 0x000000726070723c */ /* 0x040fe20000041830 */
[----:B------:R-:W-:Y:S01]  /*5e80*/  IMAD.MOV.U32 R41, RZ, RZ, R138 ;  /* 0x000000ffff297224 */ /* 0x000fe200078e008a */
[----:B------:R-:W-:Y:S01]  /*5e90*/  MOV R43, R73 ;  /* 0x00000049002b7202 */ /* 0x000fe20000000f00 */
[----:B------:R-:W-:Y:S01]  /*5ea0*/  IMAD.MOV.U32 R42, RZ, RZ, R137 ;  /* 0x000000ffff2a7224 */ /* 0x000fe200078e0089 */
[----:B------:R-:W1:Y:S03]  /*5eb0*/  LDSM.16.MT88.4 R72, [R225+0x8900] ;  /* 0x00890000e148783b */ /* 0x000e660000004200 */
[----:B------:R-:W-:Y:S01]  /*5ec0*/  IMAD.MOV.U32 R48, RZ, RZ, R128 ;  /* 0x000000ffff307224 */ /* 0x000fe200078e0080 */
[----:B------:R-:W-:Y:S01]  /*5ed0*/  MOV R50, R130 ;  /* 0x0000008200327202 */ /* 0x000fe20000000f00 */
[----:B------:R-:W-:Y:S01]  /*5ee0*/  IMAD.MOV.U32 R49, RZ, RZ, R129 ;  /* 0x000000ffff317224 */ /* 0x000fe200078e0081 */
[----:B------:R-:W-:Y:S01]  /*5ef0*/  HMMA.16816.F32.BF16 R116, R96, R120, R116 ;  /* 0x000000786074723c */ /* 0x000fe20000041874 */
[----:B------:R-:W-:Y:S01]  /*5f00*/  FADD.FTZ R2, R48, R11 ;  /* 0x0000000b30027221 */ /* 0x000fe20000010000 */
[----:B------:R-:W-:Y:S01]  /*5f10*/  LDSM.16.MT88.4 R136, [R226+0x5900] ;  /* 0x00590000e288783b */ /* 0x000fe20000004200 */
[----:B------:R-:W-:-:S02]  /*5f20*/  FADD.FTZ R0, R49, R0 ;  /* 0x0000000031007221 */ /* 0x000fc40000010000 */
[----:B------:R-:W-:Y:S02]  /*5f30*/  FADD.FTZ R2, R50, R2 ;  /* 0x0000000232027221 */ /* 0x000fe40000010000 */
[----:B------:R-:W-:Y:S01]  /*5f40*/  FADD.FTZ R0, R13, R0 ;  /* 0x000000000d007221 */ /* 0x000fe20000010000 */
[C---:B------:R-:W-:Y:S01]  /*5f50*/  HMMA.16816.F32.BF16 R148, R96.reuse, R150, R60 ;  /* 0x000000966094723c */ /* 0x040fe2000004183c */
[----:B------:R-:W-:Y:S02]  /*5f60*/  FADD.FTZ R2, R14, R2 ;  /* 0x000000020e027221 */ /* 0x000fe40000010000 */
[----:B------:R-:W-:Y:S02]  /*5f70*/  IMAD.MOV.U32 R51, RZ, RZ, R131 ;  /* 0x000000ffff337224 */ /* 0x000fe400078e0083 */
[----:B------:R-:W-:Y:S01]  /*5f80*/  FADD.FTZ R0, R12, R0 ;  /* 0x000000000c007221 */ /* 0x000fe20000010000 */
[----:B------:R-:W2:Y:S01]  /*5f90*/  LDSM.16.MT88.4 R128, [R225+0x5900] ;  /* 0x00590000e180783b */ /* 0x000ea20000004200 */
[----:B------:R-:W-:Y:S01]  /*5fa0*/  FADD.FTZ R2, R15, R2 ;  /* 0x000000020f027221 */ /* 0x000fe20000010000 */
[----:B------:R-:W-:Y:S01]  /*5fb0*/  HMMA.16816.F32.BF16 R120, R96, R122, R56 ;  /* 0x0000007a6078723c */ /* 0x000fe20000041838 */
[----:B------:R-:W-:Y:S01]  /*5fc0*/  FADD.FTZ R0, R51, R0 ;  /* 0x0000000033007221 */ /* 0x000fe20000010000 */
[----:B------:R-:W3:Y:S01]  /*5fd0*/  LDSM.16.MT88.4 R56, [R229+0x5900] ;  /* 0x00590000e538783b */ /* 0x000ee20000004200 */
[----:B------:R-:W-:-:S02]  /*5fe0*/  FADD.FTZ R2, R40, R2 ;  /* 0x0000000228027221 */ /* 0x000fc40000010000 */
[----:B------:R-:W-:Y:S01]  /*5ff0*/  FADD.FTZ R0, R41, R0 ;  /* 0x0000000029007221 */ /* 0x000fe20000010000 */
[----:B------:R-:W-:Y:S01]  /*6000*/  LDSM.16.MT88.4 R12, [R228+0x8900] ;  /* 0x00890000e40c783b */ /* 0x000fe20000004200 */
[----:B------:R-:W-:Y:S01]  /*6010*/  FADD.FTZ R2, R252, R2 ;  /* 0x00000002fc027221 */ /* 0x000fe20000010000 */
[C---:B------:R-:W-:Y:S01]  /*6020*/  HMMA.16816.F32.BF16 R60, R96.reuse, R64, R28 ;  /* 0x00000040603c723c */ /* 0x040fe2000004181c */
[----:B------:R-:W-:Y:S02]  /*6030*/  FADD.FTZ R0, R42, R0 ;  /* 0x000000002a007221 */ /* 0x000fe40000010000 */
[----:B------:R-:W-:Y:S02]  /*6040*/  FADD.FTZ R2, R43, R2 ;  /* 0x000000022b027221 */ /* 0x000fe40000010000 */
[----:B------:R-:W-:Y:S02]  /*6050*/  FADD.FTZ R0, R18, R0 ;  /* 0x0000000012007221 */ /* 0x000fe40000010000 */
[----:B------:R-:W-:Y:S01]  /*6060*/  FADD.FTZ R2, R19, R2 ;  /* 0x0000000213027221 */ /* 0x000fe20000010000 */
[----:B------:R-:W-:Y:S01]  /*6070*/  HMMA.16816.F32.BF16 R64, R96, R66, R88 ;  /* 0x000000426040723c */ /* 0x000fe20000041858 */
[----:B------:R-:W-:Y:S01]  /*6080*/  FADD.FTZ R0, R16, R0 ;  /* 0x0000000010007221 */ /* 0x000fe20000010000 */
[----:B------:R-:W-:Y:S01]  /*6090*/  LDSM.16.MT88.4 R88, [R229+0x8900] ;  /* 0x00890000e558783b */ /* 0x000fe20000004200 */
[----:B------:R-:W-:-:S02]  /*60a0*/  FADD.FTZ R2, R17, R2 ;  /* 0x0000000211027221 */ /* 0x000fc40000010000 */
[----:B------:R-:W-:Y:S02]  /*60b0*/  FADD.FTZ R0, R250, R0 ;  /* 0x00000000fa007221 */ /* 0x000fe40000010000 */
[----:B------:R-:W-:Y:S01]  /*60c0*/  FADD.FTZ R2, R180, R2 ;  /* 0x00000002b4027221 */ /* 0x000fe20000010000 */
[C---:B-1----:R-:W-:Y:S01]  /*60d0*/  HMMA.16816.F32.BF16 R68, R96.reuse, R72, R80 ;  /* 0x000000486044723c */ /* 0x042fe20000041850 */
[----:B------:R-:W-:Y:S01]  /*60e0*/  FADD.FTZ R0, R183, R0 ;  /* 0x00000000b7007221 */ /* 0x000fe20000010000 */
[----:B------:R-:W1:Y:S01]  /*60f0*/  LDSM.16.MT88.4 R80, [R226+0x8900] ;  /* 0x00890000e250783b */ /* 0x000e620000004200 */
[----:B------:R-:W-:Y:S02]  /*6100*/  FADD.FTZ R2, R166, R2 ;  /* 0x00000002a6027221 */ /* 0x000fe40000010000 */
[----:B------:R-:W-:Y:S02]  /*6110*/  FADD.FTZ R0, R182, R0 ;  /* 0x00000000b6007221 */ /* 0x000fe40000010000 */
[----:B------:R-:W-:Y:S01]  /*6120*/  FADD.FTZ R2, R181, R2 ;  /* 0x00000002b5027221 */ /* 0x000fe20000010000 */
[----:B------:R-:W-:Y:S01]  /*6130*/  HMMA.16816.F32.BF16 R100, R96, R104, R100 ;  /* 0x000000686064723c */ /* 0x000fe20000041864 */
        /* <DEDUP_REMOVED lines=19> */
[----:B---3--:R-:W-:Y:S01]  /*6270*/  HMMA.16816.F32.BF16 R52, R96, R56, R168 ;  /* 0x000000386034723c */ /* 0x008fe200000418a8 */
[----:B------:R-:W-:Y:S02]  /*6280*/  FADD.FTZ R2, R7, R8 ;  /* 0x0000000807027221 */ /* 0x000fe40000010000 */
[----:B------:R-:W-:-:S05]  /*6290*/  FADD.FTZ R0, R3, R4 ;  /* 0x0000000403007221 */ /* 0x000fca0000010000 */
[----:B------:R2:W-:Y:S01]  /*62a0*/  STL [R1+0x1c], R0 ;  /* 0x00001c0001007387 */ /* 0x0005e20000100800 */
[C---:B------:R-:W-:Y:S03]  /*62b0*/  HMMA.16816.F32.BF16 R132, R96.reuse, R136, R76 ;  /* 0x000000886084723c */ /* 0x040fe6000004184c */
[----:B------:R2:W-:Y:S05]  /*62c0*/  STL [R1+0x18], R2 ;  /* 0x0000180201007387 */ /* 0x0005ea0000100800 */
        /* <DEDUP_REMOVED lines=8> */
[----:B------:R-:W-:Y:S01]  /*6350*/  HMMA.16816.F32.BF16 R96, R96, R14, R32 ;  /* 0x0000000e6060723c */ /* 0x000fe20000041820 */
[----:B------:R-:W-:Y:S07]  /*6360*/  @!P0 BRA `(.L_x_504) ;  /* 0x0000438000008947 */ /* 0x000fee0003800000 */
[----:B--2---:R-:W2:Y:S01]  /*6370*/  LDL R17, [R1+0x30] ;  /* 0x0000300001117983 */ /* 0x004ea20000100800 */
[----:B------:R-:W-:Y:S01]  /*6380*/  PLOP3.LUT P1, PT, PT, PT, UP1, 0x80, 0x0 ;  /* 0x000000000000781c */ /* 0x000fe20003f2f018 */
[----:B------:R-:W-:Y:S01]  /*6390*/  IMAD.MOV.U32 R143, RZ, RZ, R140 ;  /* 0x000000ffff8f7224 */ /* 0x000fe200078e008c */
[----:B------:R-:W-:Y:S01]  /*63a0*/  PLOP3.LUT P0, PT, PT, PT, UP1, 0x80, 0x0 ;  /* 0x000000000000781c */ /* 0x000fe20003f0f018 */
[----:B------:R-:W-:Y:S01]  /*63b0*/  IMAD.MOV.U32 R3, RZ, RZ, R141 ;  /* 0x000000ffff037224 */ /* 0x000fe200078e008d */
[----:B------:R-:W-:-:S02]  /*63c0*/  UMOV UR22, UR20 ;  /* 0x0000001400167c82 */ /* 0x000fc40008000000 */
[----:B------:R-:W-:Y:S02]  /*63d0*/  ULDC.64 UR6, c[0x0][0x208] ;  /* 0x0000820000067ab9 */ /* 0x000fe40000000a00 */
[----:B------:R-:W-:-:S05]  /*63e0*/  ULDC.64 UR4, c[0x0][0x1e0] ;  /* 0x0000780000047ab9 */ /* 0x000fca0000000a00 */
[----:B--2---:R-:W-:-:S05]  /*63f0*/  @P1 IMAD.HI.U32 R0, R17, c[0x0][0x2c8], RZ ;  /* 0x0000b20011001a27 */ /* 0x004fca00078e00ff */
[----:B------:R-:W-:-:S05]  /*6400*/  @P0 SHF.R.U32.HI R0, RZ, c[0x0][0x2cc], R0 ;  /* 0x0000b300ff000a19 */ /* 0x000fca0000011600 */
[----:B------:R1:W-:Y:S02]  /*6410*/  @P0 STL [R1+0x20], R0 ;  /* 0x0000200001000387 */ /* 0x0003e40000100800 */
.L_x_505:
[----:B------:R-:W2:Y:S01]  /*6420*/  LDL.64 R22, [R1+0x40] ;  /* 0x0000400001167983 */ /* 0x000ea20000100a00 */
[----:B------:R-:W-:Y:S01]  /*6430*/  UISETP.GE.AND UP0, UPT, UR22, URZ, UPT ;  /* 0x0000003f1600728c */ /* 0x000fe2000bf06270 */
[----:B------:R-:W-:Y:S04]  /*6440*/  DEPBAR.LE SB0, 0x0 ;  /* 0x000080000000791a */ /* 0x000fe80000000000 */
[----:B------:R-:W2:Y:S06]  /*6450*/  LDL.64 R20, [R1+0x48] ;  /* 0x0000480001147983 */ /* 0x000eac0000100a00 */
[----:B------:R-:W-:Y:S01]  /*6460*/  BAR.SYNC.DEFER_BLOCKING 0x0 ;  /* 0x0000000000007b1d */ /* 0x000fe20000010000 */
[----:B------:R-:W-:Y:S01]  /*6470*/  PLOP3.LUT P0, PT, PT, PT, UP0, 0x80, 0x0 ;  /* 0x000000000000781c */ /* 0x000fe20003f0f008 */
[----:B------:R-:W-:Y:S02]  /*6480*/  @UP0 USHF.R.S32.HI UR20, URZ, 0x1f, UR22 ;  /* 0x0000001f3f140899 */ /* 0x000fe40008011416 */
[----:B------:R-:W-:Y:S02]  /*6490*/  @UP0 UIMAD.WIDE.U32 UR24, UR22, UR6, URZ ;  /* 0x00000006161802a5 */ /* 0x000fe4000f8e003f */
[----:B------:R-:W-:Y:S04]  /*64a0*/  @UP0 UIMAD UR20, UR20, UR6, URZ ;  /* 0x00000006141402a4 */ /* 0x000fe8000f8e023f */
[----:B------:R-:W-:Y:S01]  /*64b0*/  @UP0 UIMAD UR20, UR22, UR7, UR20 ;  /* 0x00000007161402a4 */ /* 0x000fe2000f8e0214 */
[----:B-1----:R-:W-:Y:S03]  /*64c0*/  IMAD.U32 R0, RZ, RZ, UR24 ;  /* 0x00000018ff007e24 */ /* 0x002fe6000f8e00ff */
[----:B------:R-:W-:Y:S04]  /*64d0*/  @UP0 UIADD3 UR20, UR25, UR20, URZ ;  /* 0x0000001419140290 */ /* 0x000fe8000fffe03f */
[----:B------:R-:W-:Y:S02]  /*64e0*/  @UP0 UIMAD UR20, UR20, 0x60, URZ ;  /* 0x00000060141408a4 */ /* 0x000fe4000f8e023f */
[----:B------:R-:W-:Y:S01]  /*64f0*/  UISETP.GE.AND UP0, UPT, UR22, 0x1, UPT ;  /* 0x000000011600788c */ /* 0x000fe2000bf06270 */
[----:B------:R-:W1:Y:S08]  /*6500*/  LDSM.16.M88.4 R8, [R224+0xc100] ;  /* 0x00c10000e008783b */ /* 0x000e700000000200 */
[----:B------:R-:W3:Y:S08]  /*6510*/  LDSM.16.M88.4 R16, [R224+0xc900] ;  /* 0x00c90000e010783b */ /* 0x000ef00000000200 */
[----:B------:R-:W4:Y:S08]  /*6520*/  LDSM.16.M88.4 R24, [R224+0xd100] ;  /* 0x00d10000e018783b */ /* 0x000f300000000200 */
[----:B------:R-:W2:Y:S08]  /*6530*/  LDSM.16.M88.4 R32, [R224+0xd900] ;  /* 0x00d90000e020783b */ /* 0x000eb00000000200 */
[----:B------:R-:W2:Y:S01]  /*6540*/  LDSM.16.M88.4 R40, [R224+0xe100] ;  /* 0x00e10000e028783b */ /* 0x000ea20000000200 */
[C---:B-1----:R-:W-:Y:S07]  /*6550*/  HMMA.16816.F32.BF16 R4, R152.reuse, R8, RZ ;  /* 0x000000089804723c */ /* 0x042fee00000418ff */
[----:B------:R-:W1:Y:S01]  /*6560*/  LDSM.16.M88.4 R48, [R224+0xe900] ;  /* 0x00e90000e030783b */ /* 0x000e620000000200 */
[C---:B------:R-:W-:Y:S07]  /*6570*/  HMMA.16816.F32.BF16 R8, R152.reuse, R10, RZ ;  /* 0x0000000a9808723c */ /* 0x040fee00000418ff */
[----:B-----5:R-:W1:Y:S01]  /*6580*/  LDSM.16.M88.4 R160, [R231] ;  /* 0x00000000e7a0783b */ /* 0x020e620000000200 */
[C---:B---3--:R-:W-:Y:S07]  /*6590*/  HMMA.16816.F32.BF16 R12, R152.reuse, R16, RZ ;  /* 0x00000010980c723c */ /* 0x048fee00000418ff */
[----:B------:R-:W4:Y:S01]  /*65a0*/  LDSM.16.M88.4 R164, [R248] ;  /* 0x00000000f8a4783b */ /* 0x000f220000000200 */
[C---:B------:R-:W-:Y:S07]  /*65b0*/  HMMA.16816.F32.BF16 R16, R152.reuse, R18, RZ ;  /* 0x000000129810723c */ /* 0x040fee00000418ff */
[----:B------:R-:W1:Y:S08]  /*65c0*/  LDSM.16.M88.4 R168, [R247] ;  /* 0x00000000f7a8783b */ /* 0x000e700000000200 */
[----:B------:R-:W1:Y:S08]  /*65d0*/  LDSM.16.M88.4 R172, [R246] ;  /* 0x00000000f6ac783b */ /* 0x000e700000000200 */
[----:B------:R-:W1:Y:S08]  /*65e0*/  LDSM.16.M88.4 R176, [R245] ;  /* 0x00000000f5b0783b */ /* 0x000e700000000200 */
[----:B------:R-:W1:Y:S08]  /*65f0*/  LDSM.16.M88.4 R180, [R244] ;  /* 0x00000000f4b4783b */ /* 0x000e700000000200 */
[----:B------:R-:W4:Y:S04]  /*6600*/  LDL R140, [R1+0x20] ;  /* 0x00002000018c7983 */ /* 0x000f280000100800 */
[----:B------:R-:W4:Y:S04]  /*6610*/  LDL R142, [R1+0x34] ;  /* 0x00003400018e7983 */ /* 0x000f280000100800 */
[----:B------:R-:W-:Y:S04]  /*6620*/  STL [R1+0x54], R231 ;  /* 0x000054e701007387 */ /* 0x000fe80000100800 */
[----:B------:R-:W-:Y:S04]  /*6630*/  STL [R1+0x58], R248 ;  /* 0x000058f801007387 */ /* 0x000fe80000100800 */
[----:B------:R-:W-:Y:S04]  /*6640*/  STL [R1+0x5c], R247 ;  /* 0x00005cf701007387 */ /* 0x000fe80000100800 */
[----:B------:R-:W-:Y:S01]  /*6650*/  STL [R1+0x60], R246 ;  /* 0x000060f601007387 */ /* 0x000fe20000100800 */
[----:B--2---:R-:W-:Y:S04]  /*6660*/  @P0 IMAD.MOV.U32 R21, RZ, RZ, R23 ;  /* 0x000000ffff150224 */ /* 0x004fe800078e0017 */
[----:B------:R-:W-:Y:S05]  /*6670*/  @P0 IMAD.WIDE.U32 R20, R0, 0x60, R20 ;  /* 0x0000006000140825 */ /* 0x000fea00078e0014 */
[----:B------:R-:W-:Y:S02]  /*6680*/  @P0 SHF.L.U32 R0, R20, 0x1, RZ ;  /* 0x0000000114000819 */ /* 0x000fe400000006ff */
[----:B------:R-:W-:Y:S01]  /*6690*/  @P0 IADD3 R2, R21, UR20, RZ ;  /* 0x0000001415020c10 */ /* 0x000fe2000fffe0ff */
[----:B------:R-:W-:Y:S01]  /*66a0*/  UIMAD UR20, UR22, -0x60, URZ ;  /* 0xffffffa0161478a4 */ /* 0x000fe2000f8e023f */
[----:B------:R-:W-:Y:S02]  /*66b0*/  @P0 IADD3 R36, P6, R0, c[0x0][0x1f8], RZ ;  /* 0x00007e0000240a10 */ /* 0x000fe40007fde0ff */
[----:B------:R-:W-:Y:S02]  /*66c0*/  @P0 SHF.L.U64.HI R2, R20, 0x1, R2 ;  /* 0x0000000114020819 */ /* 0x000fe40000010202 */
[C---:B----4-:R-:W-:Y:S01]  /*66d0*/  HMMA.16816.F32.BF16 R20, R152.reuse, R24, RZ ;  /* 0x000000189814723c */ /* 0x050fe200000418ff */
[----:B------:R-:W-:Y:S02]  /*66e0*/  @P0 IADD3 R38, P5, R0, 0x80, RZ ;  /* 0x0000008000260810 */ /* 0x000fe40007fbe0ff */
[----:B------:R-:W-:Y:S02]  /*66f0*/  @P0 IADD3.X R37, R2, c[0x0][0x1fc], RZ, P6, !PT ;  /* 0x00007f0002250a10 */ /* 0x000fe400037fe4ff */
[----:B------:R-:W-:Y:S02]  /*6700*/  @P0 IADD3 R38, P1, R38, c[0x0][0x1f8], RZ ;  /* 0x00007e0026260a10 */ /* 0x000fe40007f3e0ff */
[----:B------:R-:W-:Y:S01]  /*6710*/  @P0 IADD3 R0, P6, R0, 0x100, RZ ;  /* 0x0000010000000810 */ /* 0x000fe20007fde0ff */
[C---:B------:R-:W-:Y:S01]  /*6720*/  HMMA.16816.F32.BF16 R24, R152.reuse, R26, RZ ;  /* 0x0000001a9818723c */ /* 0x040fe200000418ff */
[----:B------:R-:W-:Y:S01]  /*6730*/  @!PT LDS RZ, [RZ] ;  /* 0x00000000fffff984 */ /* 0x000fe20000000800 */
[----:B------:R-:W-:Y:S01]  /*6740*/  @!PT LDS RZ, [RZ] ;  /* 0x00000000fffff984 */ /* 0x000fe20000000800 */
[----:B------:R-:W-:Y:S01]  /*6750*/  @!PT LDS RZ, [RZ] ;  /* 0x00000000fffff984 */ /* 0x000fe20000000800 */
[----:B------:R2:W-:Y:S03]  /*6760*/  @P0 LDGSTS.E.BYPASS.LTC128B.128 [R249+0x100], [R36.64], !P4 ;  /* 0x0010000024f90fae */ /* 0x0005e6000e101d52 */
[--C-:B------:R-:W-:Y:S02]  /*6770*/  @P0 IADD3.X R39, RZ, c[0x0][0x1fc], R2.reuse, P1, P5 ;  /* 0x00007f00ff270a10 */ /* 0x100fe40000fea402 */
[----:B------:R-:W-:Y:S02]  /*6780*/  @P0 IADD3 R46, P5, R0, c[0x0][0x1f8], RZ ;  /* 0x00007e00002e0a10 */ /* 0x000fe40007fbe0ff */
[C---:B------:R-:W-:Y:S01]  /*6790*/  HMMA.16816.F32.BF16 R28, R152.reuse, R32, RZ ;  /* 0x00000020981c723c */ /* 0x040fe200000418ff */
[----:B------:R4:W-:Y:S03]  /*67a0*/  @P0 LDGSTS.E.BYPASS.LTC128B.128 [R249+0x3100], [R38.64], !P3 ;  /* 0x0310000026f90fae */ /* 0x0009e6000d901d52 */
[----:B------:R-:W-:Y:S02]  /*67b0*/  @P0 IADD3.X R47, RZ, c[0x0][0x1fc], R2, P5, P6 ;  /* 0x00007f00ff2f0a10 */ /* 0x000fe40002fec402 */
[----:B------:R-:W-:Y:S02]  /*67c0*/  MOV R2, UR12 ;  /* 0x0000000c00027c02 */ /* 0x000fe40008000f00 */
[C---:B------:R-:W-:Y:S01]  /*67d0*/  HMMA.16816.F32.BF16 R32, R152.reuse, R34, RZ ;  /* 0x000000229820723c */ /* 0x040fe200000418ff */
[----:B------:R1:W-:Y:S08]  /*67e0*/  @P0 LDGSTS.E.BYPASS.LTC128B.128 [R249+0x6100], [R46.64], !P2 ;  /* 0x061000002ef90fae */ /* 0x0003f0000d101d52 */
[----:B------:R1:W3:Y:S03]  /*67f0*/  LDL R0, [R1+0x30] ;  /* 0x0000300001007983 */ /* 0x0002e60000100800 */
[----:B--2---:R-:W-:Y:S04]  /*6800*/  @P0 IADD3 R36, P1, R36, UR10, RZ ;  /* 0x0000000a24240c10 */ /* 0x004fe8000ff3e0ff */
[----:B------:R-:W-:Y:S02]  /*6810*/  @P0 IADD3.X R37, R37, UR13, RZ, P1, !PT ;  /* 0x0000000d25250c10 */ /* 0x000fe40008ffe4ff */
[----:B------:R-:W-:Y:S03]  /*6820*/  @P0 IADD3 R44, P1, R36, UR10, RZ ;  /* 0x0000000a242c0c10 */ /* 0x000fe6000ff3e0ff */
[----:B------:R4:W-:Y:S01]  /*6830*/  @P0 LDGSTS.E.BYPASS.LTC128B.128 [R249+0x1100], [R36.64], !P4 ;  /* 0x0110000024f90fae */ /* 0x0009e2000e101d52 */
[----:B------:R-:W-:Y:S07]  /*6840*/  @P0 IADD3.X R45, R37, UR13, RZ, P1, !PT ;  /* 0x0000000d252d0c10 */ /* 0x000fee0008ffe4ff */
[----:B------:R4:W-:Y:S08]  /*6850*/  @P0 LDGSTS.E.BYPASS.LTC128B.128 [R249+0x4100], [R36.64+0x80], !P3 ;  /* 0x0410008024f90fae */ /* 0x0009f0000d901d52 */
[----:B------:R4:W-:Y:S08]  /*6860*/  @P0 LDGSTS.E.BYPASS.LTC128B.128 [R249+0x7100], [R36.64+0x100], !P2 ;  /* 0x0710010024f90fae */ /* 0x0009f0000d101d52 */
[----:B------:R1:W-:Y:S08]  /*6870*/  @P0 LDGSTS.E.BYPASS.LTC128B.128 [R249+0x2100], [R44.64], !P4 ;  /* 0x021000002cf90fae */ /* 0x0003f0000e101d52 */
[----:B------:R1:W-:Y:S08]  /*6880*/  @P0 LDGSTS.E.BYPASS.LTC128B.128 [R249+0x5100], [R44.64+0x80], !P3 ;  /* 0x051000802cf90fae */ /* 0x0003f0000d901d52 */
[----:B------:R1:W-:Y:S01]  /*6890*/  @P0 LDGSTS.E.BYPASS.LTC128B.128 [R249+0x8100], [R44.64+0x100], !P2 ;  /* 0x081001002cf90fae */ /* 0x0003e2000d101d52 */
[----:B------:R-:W-:Y:S01]  /*68a0*/  PLOP3.LUT P0, PT, PT, PT, UP1, 0x80, 0x0 ;  /* 0x000000000000781c */ /* 0x000fe20003f0f018 */
[C---:B----4-:R-:W-:Y:S06]  /*68b0*/  HMMA.16816.F32.BF16 R36, R152.reuse, R40, RZ ;  /* 0x000000289824723c */ /* 0x050fec00000418ff */
[----:B------:R-:W0:Y:S02]  /*68c0*/  LDGDEPBAR ;  /* 0x00000000000079af */ /* 0x000e240000000000 */
[C---:B------:R-:W-:Y:S08]  /*68d0*/  HMMA.16816.F32.BF16 R40, R152.reuse, R42, RZ ;  /* 0x0000002a9828723c */ /* 0x040ff000000418ff */
[C---:B-1----:R-:W-:Y:S08]  /*68e0*/  HMMA.16816.F32.BF16 R44, R152.reuse, R48, RZ ;  /* 0x00000030982c723c */ /* 0x042ff000000418ff */
[----:B------:R-:W-:Y:S08]  /*68f0*/  HMMA.16816.F32.BF16 R48, R152, R50, RZ ;  /* 0x000000329830723c */ /* 0x000ff000000418ff */
[C---:B------:R-:W-:Y:S08]  /*6900*/  HMMA.16816.F32.BF16 R4, R156.reuse, R160, R4 ;  /* 0x000000a09c04723c */ /* 0x040ff00000041804 */
[C---:B------:R-:W-:Y:S01]  /*6910*/  HMMA.16816.F32.BF16 R8, R156.reuse, R162, R8 ;  /* 0x000000a29c08723c */ /* 0x040fe20000041808 */
[----:B------:R-:W1:Y:S07]  /*6920*/  LDSM.16.M88.4 R160, [R230+0xc100] ;  /* 0x00c10000e6a0783b */ /* 0x000e6e0000000200 */
[C---:B------:R-:W-:Y:S08]  /*6930*/  HMMA.16816.F32.BF16 R12, R156.reuse, R164, R12 ;  /* 0x000000a49c0c723c */ /* 0x040ff0000004180c */
[C---:B------:R-:W-:Y:S01]  /*6940*/  HMMA.16816.F32.BF16 R16, R156.reuse, R166, R16 ;  /* 0x000000a69c10723c */ /* 0x040fe20000041810 */
[----:B------:R-:W2:Y:S07]  /*6950*/  LDSM.16.M88.4 R164, [R230+0xc900] ;  /* 0x00c90000e6a4783b */ /* 0x000eae0000000200 */
[C---:B------:R-:W-:Y:S08]  /*6960*/  HMMA.16816.F32.BF16 R20, R156.reuse, R168, R20 ;  /* 0x000000a89c14723c */ /* 0x040ff00000041814 */
[C---:B------:R-:W-:Y:S01]  /*6970*/  HMMA.16816.F32.BF16 R24, R156.reuse, R170, R24 ;  /* 0x000000aa9c18723c */ /* 0x040fe20000041818 */
[----:B------:R-:W4:Y:S07]  /*6980*/  LDSM.16.M88.4 R168, [R230+0xd100] ;  /* 0x00d10000e6a8783b */ /* 0x000f2e0000000200 */
[C---:B------:R-:W-:Y:S08]  /*6990*/  HMMA.16816.F32.BF16 R28, R156.reuse, R172, R28 ;  /* 0x000000ac9c1c723c */ /* 0x040ff0000004181c */
[C---:B------:R-:W-:Y:S01]  /*69a0*/  HMMA.16816.F32.BF16 R32, R156.reuse, R174, R32 ;  /* 0x000000ae9c20723c */ /* 0x040fe20000041820 */
[----:B------:R-:W2:Y:S07]  /*69b0*/  LDSM.16.M88.4 R172, [R230+0xd900] ;  /* 0x00d90000e6ac783b */ /* 0x000eae0000000200 */
[C---:B------:R-:W-:Y:S08]  /*69c0*/  HMMA.16816.F32.BF16 R36, R156.reuse, R176, R36 ;  /* 0x000000b09c24723c */ /* 0x040ff00000041824 */
[C---:B------:R-:W-:Y:S01]  /*69d0*/  HMMA.16816.F32.BF16 R40, R156.reuse, R178, R40 ;  /* 0x000000b29c28723c */ /* 0x040fe20000041828 */
[----:B------:R-:W4:Y:S07]  /*69e0*/  LDSM.16.M88.4 R176, [R230+0xe100] ;  /* 0x00e10000e6b0783b */ /* 0x000f2e0000000200 */
[C---:B------:R-:W-:Y:S08]  /*69f0*/  HMMA.16816.F32.BF16 R44, R156.reuse, R180, R44 ;  /* 0x000000b49c2c723c */ /* 0x040ff0000004182c */
[----:B------:R-:W-:Y:S08]  /*6a00*/  HMMA.16816.F32.BF16 R48, R156, R182, R48 ;  /* 0x000000b69c30723c */ /* 0x000ff00000041830 */
[C---:B-1----:R-:W-:Y:S08]  /*6a10*/  HMMA.16816.F32.BF16 R4, R184.reuse, R160, R4 ;  /* 0x000000a0b804723c */ /* 0x042ff00000041804 */
[C---:B------:R-:W-:Y:S01]  /*6a20*/  HMMA.16816.F32.BF16 R8, R184.reuse, R162, R8 ;  /* 0x000000a2b808723c */ /* 0x040fe20000041808 */
[----:B------:R-:W1:Y:S07]  /*6a30*/  LDSM.16.M88.4 R160, [R230+0xe900] ;  /* 0x00e90000e6a0783b */ /* 0x000e6e0000000200 */
[C---:B--2---:R-:W-:Y:S08]  /*6a40*/  HMMA.16816.F32.BF16 R12, R184.reuse, R164, R12 ;  /* 0x000000a4b80c723c */ /* 0x044ff0000004180c */
[C---:B------:R-:W-:Y:S01]  /*6a50*/  HMMA.16816.F32.BF16 R16, R184.reuse, R166, R16 ;  /* 0x000000a6b810723c */ /* 0x040fe20000041810 */
[----:B------:R-:W2:Y:S07]  /*6a60*/  LDSM.16.M88.4 R164, [R227] ;  /* 0x00000000e3a4783b */ /* 0x000eae0000000200 */
[C---:B----4-:R-:W-:Y:S08]  /*6a70*/  HMMA.16816.F32.BF16 R20, R184.reuse, R168, R20 ;  /* 0x000000a8b814723c */ /* 0x050ff00000041814 */
[C---:B------:R-:W-:Y:S01]  /*6a80*/  HMMA.16816.F32.BF16 R24, R184.reuse, R170, R24 ;  /* 0x000000aab818723c */ /* 0x040fe20000041818 */
[----:B------:R-:W4:Y:S07]  /*6a90*/  LDSM.16.M88.4 R168, [R227+0x800] ;  /* 0x00080000e3a8783b */ /* 0x000f2e0000000200 */
[C---:B------:R-:W-:Y:S08]  /*6aa0*/  HMMA.16816.F32.BF16 R28, R184.reuse, R172, R28 ;  /* 0x000000acb81c723c */ /* 0x040ff0000004181c */
[C---:B------:R-:W-:Y:S01]  /*6ab0*/  HMMA.16816.F32.BF16 R32, R184.reuse, R174, R32 ;  /* 0x000000aeb820723c */ /* 0x040fe20000041820 */
[----:B------:R-:W3:Y:S07]  /*6ac0*/  LDSM.16.M88.4 R172, [R227+0x1000] ;  /* 0x00100000e3ac783b */ /* 0x000eee0000000200 */
[C---:B------:R-:W-:Y:S08]  /*6ad0*/  HMMA.16816.F32.BF16 R36, R184.reuse, R176, R36 ;  /* 0x000000b0b824723c */ /* 0x040ff00000041824 */
[C---:B------:R-:W-:Y:S01]  /*6ae0*/  HMMA.16816.F32.BF16 R40, R184.reuse, R178, R40 ;  /* 0x000000b2b828723c */ /* 0x040fe20000041828 */
[----:B------:R-:W4:Y:S07]  /*6af0*/  LDSM.16.M88.4 R176, [R227+0x1800] ;  /* 0x00180000e3b0783b */ /* 0x000f2e0000000200 */
[C---:B-1----:R-:W-:Y:S08]  /*6b00*/  HMMA.16816.F32.BF16 R44, R184.reuse, R160, R44 ;  /* 0x000000a0b82c723c */ /* 0x042ff0000004182c */
[----:B------:R-:W-:Y:S01]  /*6b10*/  HMMA.16816.F32.BF16 R48, R184, R162, R48 ;  /* 0x000000a2b830723c */ /* 0x000fe20000041830 */
[----:B------:R-:W1:Y:S07]  /*6b20*/  LDSM.16.M88.4 R160, [R227+0x2000] ;  /* 0x00200000e3a0783b */ /* 0x000e6e0000000200 */
[C---:B--2---:R-:W-:Y:S08]  /*6b30*/  HMMA.16816.F32.BF16 R4, R188.reuse, R164, R4 ;  /* 0x000000a4bc04723c */ /* 0x044ff00000041804 */
[C---:B------:R-:W-:Y:S01]  /*6b40*/  HMMA.16816.F32.BF16 R8, R188.reuse, R166, R8 ;  /* 0x000000a6bc08723c */ /* 0x040fe20000041808 */
[----:B------:R-:W2:Y:S03]  /*6b50*/  LDSM.16.M88.4 R164, [R227+0x2800] ;  /* 0x00280000e3a4783b */ /* 0x000ea60000000200 */
[----:B---3--:R-:W-:Y:S04]  /*6b60*/  @P0 IMAD.MOV.U32 R0, RZ, RZ, R140 ;  /* 0x000000ffff000224 */ /* 0x008fe800078e008c */
[C---:B----4-:R-:W-:Y:S01]  /*6b70*/  HMMA.16816.F32.BF16 R12, R188.reuse, R168, R12 ;  /* 0x000000a8bc0c723c */ /* 0x050fe2000004180c */
[----:B------:R-:W-:Y:S07]  /*6b80*/  SHFL.IDX PT, R140, R0, 0x1, 0x1c1f ;  /* 0x003c1f00008c7f89 */ /* 0x000fee00000e0000 */
[C---:B------:R-:W-:Y:S01]  /*6b90*/  HMMA.16816.F32.BF16 R16, R188.reuse, R170, R16 ;  /* 0x000000aabc10723c */ /* 0x040fe20000041810 */
[----:B------:R-:W-:Y:S07]  /*6ba0*/  LDSM.16.M88.4 R168, [R224+0xf100] ;  /* 0x00f10000e0a8783b */ /* 0x000fee0000000200 */
[C---:B------:R-:W-:Y:S01]  /*6bb0*/  HMMA.16816.F32.BF16 R20, R188.reuse, R172, R20 ;  /* 0x000000acbc14723c */ /* 0x040fe20000041814 */
[----:B------:R3:W4:Y:S07]  /*6bc0*/  SHFL.IDX PT, R141, R0, RZ, 0x1c1f ;  /* 0x001c1fff008d7589 */ /* 0x00072e00000e0000 */
[C---:B------:R-:W-:Y:S01]  /*6bd0*/  HMMA.16816.F32.BF16 R24, R188.reuse, R174, R24 ;  /* 0x000000aebc18723c */ /* 0x040fe20000041818 */
[----:B------:R-:W4:Y:S07]  /*6be0*/  LDSM.16.M88.4 R172, [R224+0xf900] ;  /* 0x00f90000e0ac783b */ /* 0x000f2e0000000200 */
[C---:B------:R-:W-:Y:S08]  /*6bf0*/  HMMA.16816.F32.BF16 R28, R188.reuse, R176, R28 ;  /* 0x000000b0bc1c723c */ /* 0x040ff0000004181c */
[C---:B------:R-:W-:Y:S01]  /*6c00*/  HMMA.16816.F32.BF16 R32, R188.reuse, R178, R32 ;  /* 0x000000b2bc20723c */ /* 0x040fe20000041820 */
[----:B------:R-:W4:Y:S03]  /*6c10*/  LDSM.16.M88.4 R176, [R224+0x10100] ;  /* 0x01010000e0b0783b */ /* 0x000f260000000200 */
[----:B---3--:R-:W-:Y:S01]  /*6c20*/  IMAD.U32 R0, RZ, RZ, UR20 ;  /* 0x00000014ff007e24 */ /* 0x008fe2000f8e00ff */
[----:B------:R-:W-:Y:S03]  /*6c30*/  UIADD3 UR20, UR22, -0x1, URZ ;  /* 0xffffffff16147890 */ /* 0x000fe6000fffe03f */
[C---:B-1----:R-:W-:Y:S01]  /*6c40*/  HMMA.16816.F32.BF16 R36, R188.reuse, R160, R36 ;  /* 0x000000a0bc24723c */ /* 0x042fe20000041824 */
[----:B------:R-:W-:Y:S02]  /*6c50*/  @UP0 UIMAD.WIDE.U32 UR24, UR20, UR4, URZ ;  /* 0x00000004141802a5 */ /* 0x000fe4000f8e003f */
[----:B------:R-:W-:Y:S01]  /*6c60*/  @UP0 USHF.R.S32.HI UR23, URZ, 0x1f, UR20 ;  /* 0x0000001f3f170899 */ /* 0x000fe20008011414 */
[----:B------:R-:W-:Y:S03]  /*6c70*/  IADD3 R0, -R142, 0x1, R0 ;  /* 0x000000018e007810 */ /* 0x000fe60007ffe100 */
[----:B------:R-:W-:Y:S01]  /*6c80*/  @UP0 UIMAD UR23, UR23, UR4, URZ ;  /* 0x00000004171702a4 */ /* 0x000fe2000f8e023f */
[C---:B------:R-:W-:Y:S01]  /*6c90*/  HMMA.16816.F32.BF16 R40, R188.reuse, R162, R40 ;  /* 0x000000a2bc28723c */ /* 0x040fe20000041828 */
[----:B------:R-:W1:Y:S02]  /*6ca0*/  LDSM.16.M88.4 R160, [R224+0x10900] ;  /* 0x01090000e0a0783b */ /* 0x000e640000000200 */
[----:B------:R-:W-:Y:S01]  /*6cb0*/  @UP0 UIMAD UR23, UR20, UR5, UR23 ;  /* 0x00000005141702a4 */ /* 0x000fe2000f8e0217 */
[----:B------:R-:W-:Y:S03]  /*6cc0*/  IADD3 R0, -R2, UR8, R0 ;  /* 0x0000000802007c10 */ /* 0x000fe6000fffe100 */
[----:B------:R-:W-:Y:S01]  /*6cd0*/  @UP0 UIADD3 UR23, UR25, UR23, URZ ;  /* 0x0000001719170290 */ /* 0x000fe2000fffe03f */
[C---:B--2---:R-:W-:Y:S03]  /*6ce0*/  HMMA.16816.F32.BF16 R44, R188.reuse, R164, R44 ;  /* 0x000000a4bc2c723c */ /* 0x044fe6000004182c */
[----:B------:R-:W-:Y:S01]  /*6cf0*/  @UP0 UIMAD UR23, UR23, 0x60, URZ ;  /* 0x00000060171708a4 */ /* 0x000fe2000f8e023f */
[C---:B----4-:R-:W-:Y:S02]  /*6d00*/  IMAD.IADD R2, R0.reuse, 0x1, R141 ;  /* 0x0000000100027824 */ /* 0x050fe400078e028d */
[----:B------:R-:W-:Y:S02]  /*6d10*/  IMAD.IADD R0, R0, 0x1, R140 ;  /* 0x0000000100007824 */ /* 0x000fe400078e028c */
[----:B------:R-:W-:Y:S01]  /*6d20*/  HMMA.16816.F32.BF16 R48, R188, R166, R48 ;  /* 0x000000a6bc30723c */ /* 0x000fe20000041830 */
[----:B------:R-:W2:Y:S02]  /*6d30*/  LDSM.16.M88.4 R164, [R224+0x11100] ;  /* 0x01110000e0a4783b */ /* 0x000ea40000000200 */
[C---:B------:R-:W-:Y:S02]  /*6d40*/  ISETP.GT.AND P6, PT, R2.reuse, RZ, PT ;  /* 0x000000ff0200720c */ /* 0x040fe40003fc4270 */
[----:B------:R-:W-:Y:S02]  /*6d50*/  ISETP.GT.AND P5, PT, R2, 0x1, PT ;  /* 0x000000010200780c */ /* 0x000fe40003fa4270 */
[C---:B------:R-:W-:Y:S01]  /*6d60*/  ISETP.GT.AND P1, PT, R0.reuse, RZ, PT ;  /* 0x000000ff0000720c */ /* 0x040fe20003f24270 */
[C---:B------:R-:W-:Y:S05]  /*6d70*/  HMMA.16816.F32.BF16 R4, R192.reuse, R168, R4 ;  /* 0x000000a8c004723c */ /* 0x040fea0000041804 */
[----:B------:R-:W-:Y:S03]  /*6d80*/  ISETP.GT.AND P0, PT, R0, 0x1, PT ;  /* 0x000000010000780c */ /* 0x000fe60003f04270 */
[C---:B------:R-:W-:Y:S01]  /*6d90*/  HMMA.16816.F32.BF16 R8, R192.reuse, R170, R8 ;  /* 0x000000aac008723c */ /* 0x040fe20000041808 */
[----:B------:R-:W3:Y:S07]  /*6da0*/  LDSM.16.M88.4 R168, [R224+0x11900] ;  /* 0x01190000e0a8783b */ /* 0x000eee0000000200 */
[C---:B------:R-:W-:Y:S08]  /*6db0*/  HMMA.16816.F32.BF16 R12, R192.reuse, R172, R12 ;  /* 0x000000acc00c723c */ /* 0x040ff0000004180c */
[C---:B------:R-:W-:Y:S01]  /*6dc0*/  HMMA.16816.F32.BF16 R16, R192.reuse, R174, R16 ;  /* 0x000000aec010723c */ /* 0x040fe20000041810 */
[----:B------:R-:W4:Y:S07]  /*6dd0*/  LDSM.16.M88.4 R172, [R243] ;  /* 0x00000000f3ac783b */ /* 0x000f2e0000000200 */
[C---:B------:R-:W-:Y:S08]  /*6de0*/  HMMA.16816.F32.BF16 R20, R192.reuse, R176, R20 ;  /* 0x000000b0c014723c */ /* 0x040ff00000041814 */
[C---:B------:R-:W-:Y:S01]  /*6df0*/  HMMA.16816.F32.BF16 R24, R192.reuse, R178, R24 ;  /* 0x000000b2c018723c */ /* 0x040fe20000041818 */
[----:B------:R-:W4:Y:S07]  /*6e00*/  LDSM.16.M88.4 R176, [R242] ;  /* 0x00000000f2b0783b */ /* 0x000f2e0000000200 */
[C---:B-1----:R-:W-:Y:S08]  /*6e10*/  HMMA.16816.F32.BF16 R28, R192.reuse, R160, R28 ;  /* 0x000000a0c01c723c */ /* 0x042ff0000004181c */
[C---:B------:R-:W-:Y:S01]  /*6e20*/  HMMA.16816.F32.BF16 R32, R192.reuse, R162, R32 ;  /* 0x000000a2c020723c */ /* 0x040fe20000041820 */
[----:B------:R-:W1:Y:S07]  /*6e30*/  LDSM.16.M88.4 R160, [R241] ;  /* 0x00000000f1a0783b */ /* 0x000e6e0000000200 */
[C---:B--2---:R-:W-:Y:S08]  /*6e40*/  HMMA.16816.F32.BF16 R36, R192.reuse, R164, R36 ;  /* 0x000000a4c024723c */ /* 0x044ff00000041824 */
[C---:B------:R-:W-:Y:S01]  /*6e50*/  HMMA.16816.F32.BF16 R40, R192.reuse, R166, R40 ;  /* 0x000000a6c028723c */ /* 0x040fe20000041828 */
[----:B------:R-:W2:Y:S07]  /*6e60*/  LDSM.16.M88.4 R164, [R240] ;  /* 0x00000000f0a4783b */ /* 0x000eae0000000200 */
[C---:B---3--:R-:W-:Y:S08]  /*6e70*/  HMMA.16816.F32.BF16 R44, R192.reuse, R168, R44 ;  /* 0x000000a8c02c723c */ /* 0x048ff0000004182c */
[----:B------:R-:W-:Y:S01]  /*6e80*/  HMMA.16816.F32.BF16 R48, R192, R170, R48 ;  /* 0x000000aac030723c */ /* 0x000fe20000041830 */
[----:B------:R-:W3:Y:S07]  /*6e90*/  LDSM.16.M88.4 R168, [R239] ;  /* 0x00000000efa8783b */ /* 0x000eee0000000200 */
[C---:B----4-:R-:W-:Y:S08]  /*6ea0*/  HMMA.16816.F32.BF16 R4, R196.reuse, R172, R4 ;  /* 0x000000acc404723c */ /* 0x050ff00000041804 */
[C---:B------:R-:W-:Y:S01]  /*6eb0*/  HMMA.16816.F32.BF16 R8, R196.reuse, R174, R8 ;  /* 0x000000aec408723c */ /* 0x040fe20000041808 */
[----:B------:R-:W4:Y:S07]  /*6ec0*/  LDSM.16.M88.4 R172, [R238] ;  /* 0x00000000eeac783b */ /* 0x000f2e0000000200 */
[C---:B------:R-:W-:Y:S08]  /*6ed0*/  HMMA.16816.F32.BF16 R12, R196.reuse, R176, R12 ;  /* 0x000000b0c40c723c */ /* 0x040ff0000004180c */
[C---:B------:R-:W-:Y:S01]  /*6ee0*/  HMMA.16816.F32.BF16 R16, R196.reuse, R178, R16 ;  /* 0x000000b2c410723c */ /* 0x040fe20000041810 */
        /* <DEDUP_REMOVED lines=13> */
[C---:B------:R-:W-:Y:S08]  /*6fc0*/  HMMA.16816.F32.BF16 R4, R200.reuse, R176, R4 ;  /* 0x000000b0c804723c */ /* 0x040ff00000041804 */
[C---:B------:R-:W-:Y:S01]  /*6fd0*/  HMMA.16816.F32.BF16 R8, R200.reuse, R178, R8 ;  /* 0x000000b2c808723c */ /* 0x040fe20000041808 */
[----:B------:R-:W-:Y:S07]  /*6fe0*/  LDSM.16.M88.4 R176, [R227+0x3000] ;  /* 0x00300000e3b0783b */ /* 0x000fee0000000200 */
        /* <DEDUP_REMOVED lines=33> */
[C---:B--2---:R-:W-:Y:S08]  /*7200*/  HMMA.16816.F32.BF16 R4, R208.reuse, R164, R4 ;  /* 0x000000a4d004723c */ /* 0x044ff00000041804 */
[C---:B------:R-:W-:Y:S01]  /*7210*/  HMMA.16816.F32.BF16 R8, R208.reuse, R166, R8 ;  /* 0x000000a6d008723c */ /* 0x040fe20000041808 */
[----:B------:R-:W2:Y:S07]  /*7220*/  LDSM.16.M88.4 R164, [R224+0x14100] ;  /* 0x01410000e0a4783b */ /* 0x000eae0000000200 */
        /* <DEDUP_REMOVED lines=12> */
[C---:B------:R-:W-:Y:S08]  /*72f0*/  HMMA.16816.F32.BF16 R44, R208.reuse, R176, R44 ;  /* 0x000000b0d02c723c */ /* 0x040ff0000004182c */
[----:B------:R-:W-:Y:S01]  /*7300*/  HMMA.16816.F32.BF16 R48, R208, R178, R48 ;  /* 0x000000b2d030723c */ /* 0x000fe20000041830 */
[----:B------:R-:W2:Y:S07]  /*7310*/  LDSM.16.M88.4 R176, [R233] ;  /* 0x00000000e9b0783b */ /* 0x000eae0000000200 */
[C---:B---3--:R-:W-:Y:S08]  /*7320*/  HMMA.16816.F32.BF16 R4, R212.reuse, R168, R4 ;  /* 0x000000a8d404723c */ /* 0x048ff00000041804 */
[C---:B------:R-:W-:Y:S01]  /*7330*/  HMMA.16816.F32.BF16 R8, R212.reuse, R170, R8 ;  /* 0x000000aad408723c */ /* 0x040fe20000041808 */
[----:B------:R-:W3:Y:S07]  /*7340*/  LDSM.16.M88.4 R168, [R232] ;  /* 0x00000000e8a8783b */ /* 0x000eee0000000200 */
[C---:B----4-:R-:W-:Y:S08]  /*7350*/  HMMA.16816.F32.BF16 R12, R212.reuse, R172, R12 ;  /* 0x000000acd40c723c */ /* 0x050ff0000004180c */
        /* <DEDUP_REMOVED lines=26> */
[C---:B------:R-:W-:Y:S08]  /*7500*/  HMMA.16816.F32.BF16 R36, R216.reuse, R176, R36 ;  /* 0x000000b0d824723c */ /* 0x040ff00000041824 */
[C---:B------:R-:W-:Y:S08]  /*7510*/  HMMA.16816.F32.BF16 R40, R216.reuse, R178, R40 ;  /* 0x000000b2d828723c */ /* 0x040ff00000041828 */
[C---:B----4-:R-:W-:Y:S08]  /*7520*/  HMMA.16816.F32.BF16 R44, R216.reuse, R172, R44 ;  /* 0x000000acd82c723c */ /* 0x050ff0000004182c */
[----:B------:R-:W-:Y:S01]  /*7530*/  HMMA.16816.F32.BF16 R48, R216, R174, R48 ;  /* 0x000000aed830723c */ /* 0x000fe20000041830 */
[----:B------:R-:W4:Y:S07]  /*7540*/  LDSM.16.M88.4 R172, [R227+0x7800] ;  /* 0x00780000e3ac783b */ /* 0x000f2e0000000200 */
[C---:B-1----:R-:W-:Y:S08]  /*7550*/  HMMA.16816.F32.BF16 R4, R220.reuse, R160, R4 ;  /* 0x000000a0dc04723c */ /* 0x042ff00000041804 */
[C---:B------:R-:W-:Y:S01]  /*7560*/  HMMA.16816.F32.BF16 R8, R220.reuse, R162, R8 ;  /* 0x000000a2dc08723c */ /* 0x040fe20000041808 */
[----:B------:R-:W1:Y:S07]  /*7570*/  LDSM.16.M88.4 R160, [R227+0x8000] ;  /* 0x00800000e3a0783b */ /* 0x000e6e0000000200 */
[C---:B--2---:R-:W-:Y:S08]  /*7580*/  HMMA.16816.F32.BF16 R12, R220.reuse, R164, R12 ;  /* 0x000000a4dc0c723c */ /* 0x044ff0000004180c */
[C---:B------:R-:W-:Y:S04]  /*7590*/  HMMA.16816.F32.BF16 R16, R220.reuse, R166, R16 ;  /* 0x000000a6dc10723c */ /* 0x040fe80000041810 */
[----:B------:R-:W-:Y:S02]  /*75a0*/  FSEL R165, R4, -INF , P6 ;  /* 0xff80000004a57808 */ /* 0x000fe40003000000 */
[C---:B------:R-:W-:Y:S02]  /*75b0*/  ISETP.GT.AND P6, PT, R2.reuse, 0x8, PT ;  /* 0x000000080200780c */ /* 0x040fe40003fc4270 */
[C---:B---3--:R-:W-:Y:S04]  /*75c0*/  HMMA.16816.F32.BF16 R20, R220.reuse, R168, R20 ;  /* 0x000000a8dc14723c */ /* 0x048fe80000041814 */
[----:B------:R-:W-:Y:S02]  /*75d0*/  FSEL R167, R5, -INF , P5 ;  /* 0xff80000005a77808 */ /* 0x000fe40002800000 */
[----:B------:R-:W-:Y:S02]  /*75e0*/  ISETP.GT.AND P5, PT, R2, 0x9, PT ;  /* 0x000000090200780c */ /* 0x000fe40003fa4270 */
[C---:B------:R-:W-:Y:S04]  /*75f0*/  HMMA.16816.F32.BF16 R24, R220.reuse, R170, R24 ;  /* 0x000000aadc18723c */ /* 0x040fe80000041818 */
[----:B------:R-:W-:Y:S02]  /*7600*/  FSEL R166, R9, -INF , P5 ;  /* 0xff80000009a67808 */ /* 0x000fe40002800000 */
[----:B------:R-:W-:Y:S02]  /*7610*/  FSEL R140, R8, -INF , P6 ;  /* 0xff800000088c7808 */ /* 0x000fe40003000000 */
[C---:B----4-:R-:W-:Y:S03]  /*7620*/  HMMA.16816.F32.BF16 R28, R220.reuse, R172, R28 ;  /* 0x000000acdc1c723c */ /* 0x050fe6000004181c */
[----:B------:R-:W-:Y:S02]  /*7630*/  ISETP.GT.AND P6, PT, R2, 0x10, PT ;  /* 0x000000100200780c */ /* 0x000fe40003fc4270 */
[----:B------:R-:W-:Y:S02]  /*7640*/  FSEL R170, R6, -INF , P1 ;  /* 0xff80000006aa7808 */ /* 0x000fe40000800000 */
[----:B------:R-:W-:Y:S01]  /*7650*/  FSEL R171, R7, -INF , P0 ;  /* 0xff80000007ab7808 */ /* 0x000fe20000000000 */
[C---:B------:R-:W-:Y:S01]  /*7660*/  HMMA.16816.F32.BF16 R32, R220.reuse, R174, R32 ;  /* 0x000000aedc20723c */ /* 0x040fe20000041820 */
[----:B------:R-:W2:Y:S01]  /*7670*/  LDSM.16.M88.4 R4, [R227+0x8800] ;  /* 0x00880000e304783b */ /* 0x000ea20000000200 */
[----:B------:R-:W-:Y:S07]  /*7680*/  DEPBAR.LE SB0, 0x0 ;  /* 0x000080000000791a */ /* 0x000fee0000000000 */
[----:B------:R-:W-:Y:S01]  /*7690*/  BAR.SYNC.DEFER_BLOCKING 0x0 ;  /* 0x0000000000007b1d */ /* 0x000fe20000010000 */
[C---:B-1----:R-:W-:Y:S05]  /*76a0*/  HMMA.16816.F32.BF16 R36, R220.reuse, R160, R36 ;  /* 0x000000a0dc24723c */ /* 0x042fea0000041824 */
[----:B------:R-:W-:Y:S02]  /*76b0*/  FMNMX.FTZ R8, R165, R3, !PT ;  /* 0x00000003a5087209 */ /* 0x000fe40007810000 */
[----:B------:R-:W-:Y:S01]  /*76c0*/  ISETP.GT.AND P1, PT, R0, 0x8, PT ;  /* 0x000000080000780c */ /* 0x000fe20003f24270 */
[C---:B------:R-:W-:Y:S03]  /*76d0*/  HMMA.16816.F32.BF16 R40, R220.reuse, R162, R40 ;  /* 0x000000a2dc28723c */ /* 0x040fe60000041828 */
[----:B------:R-:W-:Y:S02]  /*76e0*/  ISETP.GT.AND P5, PT, R2, 0x11, PT ;  /* 0x000000110200780c */ /* 0x000fe40003fa4270 */
[----:B------:R-:W-:Y:S02]  /*76f0*/  FMNMX.FTZ R8, R167, R8, !PT ;  /* 0x00000008a7087209 */ /* 0x000fe40007810000 */
[----:B------:R-:W-:Y:S02]  /*7700*/  FSEL R172, R12, -INF , P6 ;  /* 0xff8000000cac7808 */ /* 0x000fe40003000000 */
[----:B------:R-:W-:Y:S02]  /*7710*/  FMNMX.FTZ R8, R140, R8, !PT ;  /* 0x000000088c087209 */ /* 0x000fe40007810000 */
[----:B------:R-:W-:Y:S02]  /*7720*/  ISETP.GT.AND P0, PT, R0, 0x9, PT ;  /* 0x000000090000780c */ /* 0x000fe40003f04270 */
[----:B------:R-:W-:Y:S02]  /*7730*/  FMNMX.FTZ R8, R166, R8, !PT ;  /* 0x00000008a6087209 */ /* 0x000fe40007810000 */
[----:B------:R-:W-:Y:S02]  /*7740*/  FSEL R168, R10, -INF , P1 ;  /* 0xff8000000aa87808 */ /* 0x000fe40000800000 */
[----:B------:R-:W-:Y:S02]  /*7750*/  FSEL R169, R11, -INF , P0 ;  /* 0xff8000000ba97808 */ /* 0x000fe40000000000 */
[----:B------:R-:W3:Y:S01]  /*7760*/  LDL.64 R10, [R1+0x28] ;  /* 0x00002800010a7983 */ /* 0x000ee20000100a00 */
[----:B------:R-:W-:Y:S02]  /*7770*/  FMNMX.FTZ R8, R172, R8, !PT ;  /* 0x00000008ac087209 */ /* 0x000fe40007810000 */
[----:B------:R-:W-:Y:S01]  /*7780*/  FSEL R173, R13, -INF , P5 ;  /* 0xff8000000dad7808 */ /* 0x000fe20002800000 */
[C---:B--2---:R-:W-:Y:S03]  /*7790*/  HMMA.16816.F32.BF16 R44, R220.reuse, R4, R44 ;  /* 0x00000004dc2c723c */ /* 0x044fe6000004182c */
[C---:B------:R-:W-:Y:S02]  /*77a0*/  ISETP.GT.AND P6, PT, R2.reuse, 0x18, PT ;  /* 0x000000180200780c */ /* 0x040fe40003fc4270 */
[----:B------:R-:W-:Y:S02]  /*77b0*/  ISETP.GT.AND P5, PT, R2, 0x19, PT ;  /* 0x000000190200780c */ /* 0x000fe40003fa4270 */
[----:B------:R-:W-:Y:S01]  /*77c0*/  FMNMX.FTZ R4, R173, R8, !PT ;  /* 0x00000008ad047209 */ /* 0x000fe20007810000 */
[----:B------:R-:W-:Y:S01]  /*77d0*/  HMMA.16816.F32.BF16 R48, R220, R6, R48 ;  /* 0x00000006dc30723c */ /* 0x000fe20000041830 */
[----:B------:R-:W2:Y:S02]  /*77e0*/  LDL.64 R8, [R1+0x38] ;  /* 0x0000380001087983 */ /* 0x000ea40000100a00 */
[----:B------:R-:W-:Y:S02]  /*77f0*/  ISETP.GT.AND P1, PT, R0, 0x10, PT ;  /* 0x000000100000780c */ /* 0x000fe40003f24270 */
[----:B------:R-:W-:Y:S02]  /*7800*/  FSEL R176, R16, -INF , P6 ;  /* 0xff80000010b07808 */ /* 0x000fe40003000000 */
[----:B------:R-:W-:Y:S02]  /*7810*/  ISETP.GT.AND P6, PT, R2, 0x20, PT ;  /* 0x000000200200780c */ /* 0x000fe40003fc4270 */
[----:B------:R-:W-:Y:S02]  /*7820*/  FSEL R177, R17, -INF , P5 ;  /* 0xff80000011b17808 */ /* 0x000fe40002800000 */
[----:B------:R-:W-:Y:S02]  /*7830*/  ISETP.GT.AND P0, PT, R0, 0x11, PT ;  /* 0x000000110000780c */ /* 0x000fe40003f04270 */
[----:B------:R-:W-:Y:S02]  /*7840*/  FMNMX.FTZ R4, R176, R4, !PT ;  /* 0x00000004b0047209 */ /* 0x000fe40007810000 */
[----:B------:R-:W-:Y:S02]  /*7850*/  FSEL R183, R20, -INF , P6 ;  /* 0xff80000014b77808 */ /* 0x000fe40003000000 */
[----:B------:R-:W-:Y:S02]  /*7860*/  FSEL R174, R14, -INF , P1 ;  /* 0xff8000000eae7808 */ /* 0x000fe40000800000 */
[----:B------:R-:W-:Y:S02]  /*7870*/  ISETP.GT.AND P1, PT, R0, 0x18, PT ;  /* 0x000000180000780c */ /* 0x000fe40003f24270 */
[----:B------:R-:W-:Y:S02]  /*7880*/  ISETP.GT.AND P5, PT, R2, 0x21, PT ;  /* 0x000000210200780c */ /* 0x000fe40003fa4270 */
[----:B------:R-:W-:Y:S02]  /*7890*/  FMNMX.FTZ R4, R177, R4, !PT ;  /* 0x00000004b1047209 */ /* 0x000fe40007810000 */
[----:B------:R-:W-:Y:S02]  /*78a0*/  FSEL R182, R21, -INF , P5 ;  /* 0xff80000015b67808 */ /* 0x000fe40002800000 */
[----:B------:R-:W-:Y:S02]  /*78b0*/  FSEL R175, R15, -INF , P0 ;  /* 0xff8000000faf7808 */ /* 0x000fe40000000000 */
[----:B------:R-:W-:Y:S02]  /*78c0*/  ISETP.GT.AND P0, PT, R0, 0x19, PT ;  /* 0x000000190000780c */ /* 0x000fe40003f04270 */
[----:B------:R-:W-:Y:S02]  /*78d0*/  FSEL R178, R18, -INF , P1 ;  /* 0xff80000012b27808 */ /* 0x000fe40000800000 */
[----:B------:R-:W-:Y:S02]  /*78e0*/  ISETP.GT.AND P1, PT, R0, 0x20, PT ;  /* 0x000000200000780c */ /* 0x000fe40003f24270 */
[----:B------:R-:W-:Y:S02]  /*78f0*/  ISETP.GT.AND P6, PT, R2, 0x28, PT ;  /* 0x000000280200780c */ /* 0x000fe40003fc4270 */
[----:B------:R-:W-:Y:S02]  /*7900*/  FMNMX.FTZ R141, R183, R4, !PT ;  /* 0x00000004b78d7209 */ /* 0x000fe40007810000 */
[----:B------:R-:W-:Y:S02]  /*7910*/  FSEL R180, R22, -INF , P1 ;  /* 0xff80000016b47808 */ /* 0x000fe40000800000 */
[----:B------:R-:W-:Y:S02]  /*7920*/  FSEL R179, R19, -INF , P0 ;  /* 0xff80000013b37808 */ /* 0x000fe40000000000 */
[C---:B------:R-:W-:Y:S02]  /*7930*/  ISETP.GT.AND P0, PT, R0.reuse, 0x21, PT ;  /* 0x000000210000780c */ /* 0x040fe40003f04270 */
[----:B------:R-:W-:Y:S02]  /*7940*/  ISETP.GT.AND P1, PT, R0, 0x28, PT ;  /* 0x000000280000780c */ /* 0x000fe40003f24270 */
[----:B------:R-:W-:Y:S02]  /*7950*/  ISETP.GT.AND P5, PT, R2, 0x29, PT ;  /* 0x000000290200780c */ /* 0x000fe40003fa4270 */
[----:B------:R-:W-:Y:S02]  /*7960*/  FSEL R181, R24, -INF , P6 ;  /* 0xff80000018b57808 */ /* 0x000fe40003000000 */
[----:B------:R-:W-:Y:S02]  /*7970*/  FMNMX.FTZ R141, R182, R141, !PT ;  /* 0x0000008db68d7209 */ /* 0x000fe40007810000 */
[----:B------:R-:W-:Y:S02]  /*7980*/  FSEL R250, R23, -INF , P0 ;  /* 0xff80000017fa7808 */ /* 0x000fe40000000000 */
[----:B------:R-:W-:Y:S02]  /*7990*/  ISETP.GT.AND P0, PT, R0, 0x29, PT ;  /* 0x000000290000780c */ /* 0x000fe40003f04270 */
[----:B------:R-:W-:Y:S02]  /*79a0*/  FSEL R251, R25, -INF , P5 ;  /* 0xff80000019fb7808 */ /* 0x000fe40002800000 */
[----:B------:R-:W-:Y:S02]  /*79b0*/  FSEL R252, R26, -INF , P1 ;  /* 0xff8000001afc7808 */ /* 0x000fe40000800000 */
[----:B------:R-:W-:Y:S02]  /*79c0*/  ISETP.GT.AND P1, PT, R2, 0x30, PT ;  /* 0x000000300200780c */ /* 0x000fe40003f24270 */
[----:B------:R-:W-:Y:S02]  /*79d0*/  FMNMX.FTZ R141, R181, R141, !PT ;  /* 0x0000008db58d7209 */ /* 0x000fe40007810000 */
[----:B------:R-:W-:Y:S02]  /*79e0*/  FMNMX.FTZ R4, R170, R143, !PT ;  /* 0x0000008faa047209 */ /* 0x000fe40007810000 */
[----:B------:R-:W-:Y:S02]  /*79f0*/  FSEL R19, R28, -INF , P1 ;  /* 0xff8000001c137808 */ /* 0x000fe40000800000 */
[----:B------:R-:W-:Y:S02]  /*7a00*/  FSEL R164, R27, -INF , P0 ;  /* 0xff8000001ba47808 */ /* 0x000fe40000000000 */
[C---:B------:R-:W-:Y:S02]  /*7a10*/  ISETP.GT.AND P0, PT, R2.reuse, 0x31, PT ;  /* 0x000000310200780c */ /* 0x040fe40003f04270 */
[----:B------:R-:W-:Y:S02]  /*7a20*/  FMNMX.FTZ R141, R251, R141, !PT ;  /* 0x0000008dfb8d7209 */ /* 0x000fe40007810000 */
[----:B------:R-:W-:Y:S02]  /*7a30*/  FMNMX.FTZ R4, R171, R4, !PT ;  /* 0x00000004ab047209 */ /* 0x000fe40007810000 */
[----:B------:R-:W-:Y:S02]  /*7a40*/  FSEL R29, R29, -INF , P0 ;  /* 0xff8000001d1d7808 */ /* 0x000fe40000000000 */
[----:B------:R-:W-:Y:S02]  /*7a50*/  ISETP.GT.AND P5, PT, R2, 0x38, PT ;  /* 0x000000380200780c */ /* 0x000fe40003fa4270 */
[----:B------:R-:W-:Y:S02]  /*7a60*/  FMNMX.FTZ R141, R19, R141, !PT ;  /* 0x0000008d138d7209 */ /* 0x000fe40007810000 */
        /* <DEDUP_REMOVED lines=8> */
[----:B------:R-:W-:Y:S02]  /*7af0*/  ISETP.GT.AND P0, PT, R2, 0x40, PT ;  /* 0x000000400200780c */ /* 0x000fe40003f04270 */
[----:B------:R-:W-:Y:S02]  /*7b00*/  FMNMX.FTZ R4, R174, R4, !PT ;  /* 0x00000004ae047209 */ /* 0x000fe40007810000 */
[----:B------:R-:W-:Y:S02]  /*7b10*/  FSEL R142, R30, -INF , P6 ;  /* 0xff8000001e8e7808 */ /* 0x000fe40003000000 */
[----:B------:R-:W-:Y:S02]  /*7b20*/  FMNMX.FTZ R141, R13, R141, !PT ;  /* 0x0000008d0d8d7209 */ /* 0x000fe40007810000 */
[----:B------:R-:W-:Y:S02]  /*7b30*/  ISETP.GT.AND P6, PT, R2, 0x41, PT ;  /* 0x000000410200780c */ /* 0x000fe40003fc4270 */
[----:B------:R-:W-:Y:S01]  /*7b40*/  FSEL R32, R36, -INF , P0 ;  /* 0xff80000024207808 */ /* 0x000fe20000000000 */
[----:B------:R-:W-:Y:S01]  /*7b50*/  IMAD.MOV.U32 R36, RZ, RZ, R14 ;  /* 0x000000ffff247224 */ /* 0x000fe200078e000e */
[----:B------:R-:W-:Y:S02]  /*7b60*/  FMNMX.FTZ R4, R175, R4, !PT ;  /* 0x00000004af047209 */ /* 0x000fe40007810000 */
[----:B------:R-:W-:Y:S02]  /*7b70*/  FSEL R37, R37, -INF , P6 ;  /* 0xff80000025257808 */ /* 0x000fe40003000000 */
[----:B------:R-:W-:Y:S02]  /*7b80*/  FMNMX.FTZ R141, R32, R141, !PT ;  /* 0x0000008d208d7209 */ /* 0x000fe40007810000 */
[----:B------:R-:W-:Y:S02]  /*7b90*/  ISETP.GT.AND P5, PT, R2, 0x48, PT ;  /* 0x000000480200780c */ /* 0x000fe40003fa4270 */
[----:B------:R-:W-:Y:S02]  /*7ba0*/  FMNMX.FTZ R4, R178, R4, !PT ;  /* 0x00000004b2047209 */ /* 0x000fe40007810000 */
[----:B------:R-:W-:Y:S02]  /*7bb0*/  FMNMX.FTZ R141, R37, R141, !PT ;  /* 0x0000008d258d7209 */ /* 0x000fe40007810000 */
[----:B------:R-:W-:Y:S02]  /*7bc0*/  FSEL R24, R40, -INF , P5 ;  /* 0xff80000028187808 */ /* 0x000fe40002800000 */
[C---:B------:R-:W-:Y:S02]  /*7bd0*/  ISETP.GT.AND P1, PT, R2.reuse, 0x49, PT ;  /* 0x000000490200780c */ /* 0x040fe40003f24270 */
[----:B------:R-:W-:Y:S02]  /*7be0*/  FMNMX.FTZ R4, R179, R4, !PT ;  /* 0x00000004b3047209 */ /* 0x000fe40007810000 */
[----:B------:R-:W-:Y:S01]  /*7bf0*/  FSEL R16, R41, -INF , P1 ;  /* 0xff80000029107808 */ /* 0x000fe20000800000 */
[----:B------:R-:W-:Y:S01]  /*7c00*/  IMAD.MOV.U32 R41, RZ, RZ, R142 ;  /* 0x000000ffff297224 */ /* 0x000fe200078e008e */
[----:B------:R-:W-:Y:S02]  /*7c10*/  ISETP.GT.AND P0, PT, R2, 0x50, PT ;  /* 0x000000500200780c */ /* 0x000fe40003f04270 */
[----:B------:R-:W-:Y:S02]  /*7c20*/  FMNMX.FTZ R141, R24, R141, !PT ;  /* 0x0000008d188d7209 */ /* 0x000fe40007810000 */
[----:B------:R-:W-:Y:S02]  /*7c30*/  ISETP.GT.AND P5, PT, R2, 0x58, PT ;  /* 0x000000580200780c */ /* 0x000fe40003fa4270 */
[----:B------:R-:W-:Y:S02]  /*7c40*/  FMNMX.FTZ R4, R180, R4, !PT ;  /* 0x00000004b4047209 */ /* 0x000fe40007810000 */
[----:B------:R-:W-:Y:S02]  /*7c50*/  ISETP.GT.AND P6, PT, R2, 0x51, PT ;  /* 0x000000510200780c */ /* 0x000fe40003fc4270 */
[----:B------:R-:W-:Y:S02]  /*7c60*/  FSEL R40, R44, -INF , P0 ;  /* 0xff8000002c287808 */ /* 0x000fe40000000000 */
[----:B------:R-:W-:Y:S02]  /*7c70*/  FMNMX.FTZ R141, R16, R141, !PT ;  /* 0x0000008d108d7209 */ /* 0x000fe40007810000 */
[----:B------:R-:W-:Y:S02]  /*7c80*/  FSEL R6, R48, -INF , P5 ;  /* 0xff80000030067808 */ /* 0x000fe40002800000 */
[----:B------:R-:W-:Y:S02]  /*7c90*/  ISETP.GT.AND P1, PT, R2, 0x59, PT ;  /* 0x000000590200780c */ /* 0x000fe40003f24270 */
[----:B------:R-:W-:Y:S02]  /*7ca0*/  FMNMX.FTZ R2, R250, R4, !PT ;  /* 0x00000004fa027209 */ /* 0x000fe40007810000 */
[----:B------:R-:W-:Y:S02]  /*7cb0*/  FSEL R45, R45, -INF , P6 ;  /* 0xff8000002d2d7808 */ /* 0x000fe40003000000 */
[----:B------:R-:W-:Y:S02]  /*7cc0*/  FMNMX.FTZ R141, R40, R141, !PT ;  /* 0x0000008d288d7209 */ /* 0x000fe40007810000 */
[----:B------:R-:W-:Y:S01]  /*7cd0*/  FSEL R246, R49, -INF , P1 ;  /* 0xff80000031f67808 */ /* 0x000fe20000800000 */
[----:B------:R-:W-:Y:S01]  /*7ce0*/  IMAD.MOV.U32 R49, RZ, RZ, R6 ;  /* 0x000000ffff317224 */ /* 0x000fe200078e0006 */
[----:B------:R-:W-:Y:S01]  /*7cf0*/  ISETP.GT.AND P0, PT, R0, 0x31, PT ;  /* 0x000000310000780c */ /* 0x000fe20003f04270 */
[----:B------:R-:W-:Y:S01]  /*7d00*/  IMAD.U32 R6, RZ, RZ, UR24 ;  /* 0x00000018ff067e24 */ /* 0x000fe2000f8e00ff */
[----:B------:R-:W-:Y:S01]  /*7d10*/  MOV R33, R164 ;  /* 0x000000a400217202 */ /* 0x000fe20000000f00 */
[----:B------:R-:W-:Y:S01]  /*7d20*/  @UP0 USHF.L.U64.HI UR24, UR4, 0x6, UR5 ;  /* 0x0000000604180899 */ /* 0x000fe20008010205 */
[----:B------:R-:W-:Y:S02]  /*7d30*/  FMNMX.FTZ R2, R252, R2, !PT ;  /* 0x00000002fc027209 */ /* 0x000fe40007810000 */
[----:B------:R-:W-:Y:S02]  /*7d40*/  FMNMX.FTZ R141, R45, R141, !PT ;  /* 0x0000008d2d8d7209 */ /* 0x000fe40007810000 */
[----:B------:R-:W-:Y:S02]  /*7d50*/  FSEL R5, R31, -INF , P0 ;  /* 0xff8000001f057808 */ /* 0x000fe40000000000 */
[----:B------:R-:W-:Y:S02]  /*7d60*/  ISETP.GT.AND P0, PT, R0, 0x38, PT ;  /* 0x000000380000780c */ /* 0x000fe40003f04270 */
[----:B------:R-:W-:Y:S02]  /*7d70*/  FMNMX.FTZ R2, R33, R2, !PT ;  /* 0x0000000221027209 */ /* 0x000fe40007810000 */
[----:B------:R-:W-:Y:S02]  /*7d80*/  FMNMX.FTZ R141, R49, R141, !PT ;  /* 0x0000008d318d7209 */ /* 0x000fe40007810000 */
[----:B------:R-:W-:Y:S02]  /*7d90*/  FMNMX.FTZ R2, R41, R2, !PT ;  /* 0x0000000229027209 */ /* 0x000fe40007810000 */
[----:B------:R-:W-:Y:S02]  /*7da0*/  FSEL R48, R34, -INF , P0 ;  /* 0xff80000022307808 */ /* 0x000fe40000000000 */
[----:B------:R-:W-:Y:S02]  /*7db0*/  MOV R34, R5 ;  /* 0x0000000500227202 */ /* 0x000fe40000000f00 */
[----:B------:R-:W-:Y:S02]  /*7dc0*/  FMNMX.FTZ R141, R246, R141, !PT ;  /* 0x0000008df68d7209 */ /* 0x000fe40007810000 */
[----:B------:R-:W-:Y:S02]  /*7dd0*/  ISETP.GT.AND P1, PT, R0, 0x39, PT ;  /* 0x000000390000780c */ /* 0x000fe40003f24270 */
[----:B------:R-:W-:Y:S01]  /*7de0*/  FMNMX.FTZ R2, R34, R2, !PT ;  /* 0x0000000222027209 */ /* 0x000fe20007810000 */
[----:B------:R-:W1:Y:S01]  /*7df0*/  SHFL.BFLY PT, R4, R141, 0x2, 0x1f ;  /* 0x0c401f008d047f89 */ /* 0x000e6200000e0000 */
[----:B------:R-:W-:Y:S02]  /*7e00*/  FSEL R17, R35, -INF , P1 ;  /* 0xff80000023117808 */ /* 0x000fe40000800000 */
[----:B------:R-:W-:Y:S02]  /*7e10*/  ISETP.GT.AND P1, PT, R0, 0x40, PT ;  /* 0x000000400000780c */ /* 0x000fe40003f24270 */
[----:B------:R-:W-:Y:S02]  /*7e20*/  FMNMX.FTZ R2, R48, R2, !PT ;  /* 0x0000000230027209 */ /* 0x000fe40007810000 */
[----:B------:R-:W-:Y:S02]  /*7e30*/  FSEL R38, R38, -INF , P1 ;  /* 0xff80000026267808 */ /* 0x000fe40000800000 */
[C---:B------:R-:W-:Y:S02]  /*7e40*/  ISETP.GT.AND P1, PT, R0.reuse, 0x48, PT ;  /* 0x000000480000780c */ /* 0x040fe40003f24270 */
[----:B------:R-:W-:Y:S02]  /*7e50*/  ISETP.GT.AND P0, PT, R0, 0x41, PT ;  /* 0x000000410000780c */ /* 0x000fe40003f04270 */
[----:B------:R-:W-:Y:S02]  /*7e60*/  FMNMX.FTZ R2, R17, R2, !PT ;  /* 0x0000000211027209 */ /* 0x000fe40007810000 */
[----:B------:R-:W-:Y:S01]  /*7e70*/  FSEL R5, R42, -INF , P1 ;  /* 0xff8000002a057808 */ /* 0x000fe20000800000 */
[----:B------:R-:W-:Y:S01]  /*7e80*/  IMAD.MOV.U32 R42, RZ, RZ, R17 ;  /* 0x000000ffff2a7224 */ /* 0x000fe200078e0011 */
[----:B------:R-:W-:Y:S01]  /*7e90*/  FSEL R26, R39, -INF , P0 ;  /* 0xff800000271a7808 */ /* 0x000fe20000000000 */
[----:B------:R-:W-:Y:S01]  /*7ea0*/  IMAD.MOV.U32 R39, RZ, RZ, R13 ;  /* 0x000000ffff277224 */ /* 0x000fe200078e000d */
[----:B------:R-:W-:Y:S02]  /*7eb0*/  ISETP.GT.AND P0, PT, R0, 0x49, PT ;  /* 0x000000490000780c */ /* 0x000fe40003f04270 */
[----:B------:R-:W-:Y:S02]  /*7ec0*/  FMNMX.FTZ R2, R38, R2, !PT ;  /* 0x0000000226027209 */ /* 0x000fe40007810000 */
[----:B------:R-:W-:Y:S01]  /*7ed0*/  FSEL R44, R43, -INF , P0 ;  /* 0xff8000002b2c7808 */ /* 0x000fe20000000000 */
[----:B------:R-:W-:Y:S01]  /*7ee0*/  IMAD.MOV.U32 R43, RZ, RZ, R5 ;  /* 0x000000ffff2b7224 */ /* 0x000fe200078e0005 */
[----:B------:R-:W-:Y:S02]  /*7ef0*/  FMNMX.FTZ R2, R26, R2, !PT ;  /* 0x000000021a027209 */ /* 0x000fe40007810000 */
[----:B------:R-:W-:Y:S02]  /*7f00*/  ISETP.GT.AND P1, PT, R0, 0x50, PT ;  /* 0x000000500000780c */ /* 0x000fe40003f24270 */
[----:B------:R-:W-:Y:S02]  /*7f10*/  FMNMX.FTZ R2, R43, R2, !PT ;  /* 0x000000022b027209 */ /* 0x000fe40007810000 */
[----:B------:R-:W-:Y:S02]  /*7f20*/  FSEL R25, R46, -INF , P1 ;  /* 0xff8000002e197808 */ /* 0x000fe40000800000 */
[----:B------:R-:W-:Y:S02]  /*7f30*/  FMNMX.FTZ R2, R44, R2, !PT ;  /* 0x000000022c027209 */ /* 0x000fe40007810000 */
[C---:B------:R-:W-:Y:S02]  /*7f40*/  ISETP.GT.AND P0, PT, R0.reuse, 0x51, PT ;  /* 0x000000510000780c */ /* 0x040fe40003f04270 */
[----:B-1----:R-:W-:Y:S02]  /*7f50*/  FMNMX.FTZ R141, R141, R4, !PT ;  /* 0x000000048d8d7209 */ /* 0x002fe40007810000 */
[----:B------:R-:W-:Y:S02]  /*7f60*/  FSEL R247, R47, -INF , P0 ;  /* 0xff8000002ff77808 */ /* 0x000fe40000000000 */
[----:B------:R-:W-:Y:S01]  /*7f70*/  ISETP.GT.AND P1, PT, R0, 0x58, PT ;  /* 0x000000580000780c */ /* 0x000fe20003f24270 */
[----:B------:R-:W1:Y:S01]  /*7f80*/  SHFL.BFLY PT, R4, R141, 0x1, 0x1f ;  /* 0x0c201f008d047f89 */ /* 0x000e6200000e0000 */
[----:B------:R-:W-:Y:S02]  /*7f90*/  FMNMX.FTZ R2, R25, R2, !PT ;  /* 0x0000000219027209 */ /* 0x000fe40007810000 */
[----:B------:R-:W-:Y:S02]  /*7fa0*/  FSEL R248, R50, -INF , P1 ;  /* 0xff80000032f87808 */ /* 0x000fe40000800000 */
[----:B------:R-:W-:Y:S02]  /*7fb0*/  ISETP.GT.AND P0, PT, R0, 0x59, PT ;  /* 0x000000590000780c */ /* 0x000fe40003f04270 */
[----:B------:R-:W-:Y:S02]  /*7fc0*/  FMNMX.FTZ R0, R247, R2, !PT ;  /* 0x00000002f7007209 */ /* 0x000fe40007810000 */
[----:B------:R-:W-:Y:S02]  /*7fd0*/  FSEL R142, R51, -INF , P0 ;  /* 0xff800000338e7808 */ /* 0x000fe40000000000 */
[----:B------:R-:W-:Y:S02]  /*7fe0*/  FMNMX.FTZ R0, R248, R0, !PT ;  /* 0x00000000f8007209 */ /* 0x000fe40007810000 */
[----:B------:R-:W-:Y:S02]  /*7ff0*/  PLOP3.LUT P5, PT, PT, PT, UP0, 0x80, 0x0 ;  /* 0x000000000000781c */ /* 0x000fe40003faf008 */
[----:B------:R-:W-:Y:S02]  /*8000*/  FMNMX.FTZ R0, R142, R0, !PT ;  /* 0x000000008e007209 */ /* 0x000fe40007810000 */
[----:B------:R-:W-:Y:S02]  /*8010*/  MOV R35, R29 ;  /* 0x0000001d00237202 */ /* 0x000fe40000000f00 */
[----:B------:R-:W-:Y:S01]  /*8020*/  MOV R50, R16 ;  /* 0x0000001000327202 */ /* 0x000fe20000000f00 */
[----:B------:R-:W4:Y:S01]  /*8030*/  SHFL.BFLY PT, R2, R0, 0x2, 0x1f ;  /* 0x0c401f0000027f89 */ /* 0x000f2200000e0000 */
[----:B-1----:R-:W-:Y:S04]  /*8040*/  FMNMX.FTZ R141, R141, R4, !PT ;  /* 0x000000048d8d7209 */ /* 0x002fe80007810000 */
[C---:B------:R-:W-:Y:S01]  /*8050*/  FSETP.NEU.FTZ.AND P1, PT, R141.reuse, -INF , PT ;  /* 0xff8000008d00780b */ /* 0x040fe20003f3d000 */
[----:B------:R-:W-:Y:S05]  /*8060*/  FMUL.FTZ R164, R141, c[0x0][0x2d0] ;  /* 0x0000b4008da47a20 */ /* 0x000fea0000410000 */
[----:B------:R-:W-:Y:S05]  /*8070*/  FSEL R164, R164, RZ, P1 ;  /* 0x000000ffa4a47208 */ /* 0x000fea0000800000 */
[----:B------:R-:W-:Y:S04]  /*8080*/  FFMA.FTZ R7, R165, c[0x0][0x2d0], -R164 ;  /* 0x0000b400a5077a23 */ /* 0x000fe800000108a4 */
[----:B------:R-:W-:Y:S01]  /*8090*/  MUFU.EX2 R231, R7 ;  /* 0x0000000700e77308 */ /* 0x000fe20000000800 */
[----:B----4-:R-:W-:Y:S05]  /*80a0*/  FMNMX.FTZ R0, R0, R2, !PT ;  /* 0x0000000200007209 */ /* 0x010fea0007810000 */
[----:B------:R-:W1:Y:S01]  /*80b0*/  SHFL.BFLY PT, R2, R0, 0x1, 0x1f ;  /* 0x0c201f0000027f89 */ /* 0x000e6200000e0000 */
[----:B---3--:R-:W-:Y:S01]  /*80c0*/  @P5 IMAD.MOV.U32 R5, RZ, RZ, R11 ;  /* 0x000000ffff055224 */ /* 0x008fe200078e000b */
[----:B--2---:R-:W-:Y:S05]  /*80d0*/  @P5 MOV R4, R8 ;  /* 0x0000000800045202 */ /* 0x004fea0000000f00 */
[----:B------:R-:W-:Y:S04]  /*80e0*/  @P5 IMAD.WIDE.U32 R4, R6, 0x60, R4 ;  /* 0x0000006006045825 */ /* 0x000fe800078e0004 */
[C---:B------:R-:W-:Y:S01]  /*80f0*/  @P5 IMAD.SHL.U32 R6, R4.reuse, 0x2, RZ ;  /* 0x0000000204065824 */ /* 0x040fe200078e00ff */
[----:B------:R-:W-:Y:S01]  /*8100*/  @P5 IADD3 R5, R5, UR23, RZ ;  /* 0x0000001705055c10 */ /* 0x000fe2000fffe0ff */
[----:B------:R-:W-:Y:S02]  /*8110*/  @UP0 USHF.L.U32 UR23, UR4, 0x6, URZ ;  /* 0x0000000604170899 */ /* 0x000fe4000800063f */
[----:B------:R-:W-:Y:S01]  /*8120*/  UISETP.GT.AND UP0, UPT, UR22, UR21, UPT ;  /* 0x000000151600728c */ /* 0x000fe2000bf04270 */
[----:B------:R-:W-:Y:S01]  /*8130*/  @P5 SHF.L.U64.HI R5, R4, 0x1, R5 ;  /* 0x0000000104055819 */ /* 0x000fe20000010205 */
[----:B------:R-:W-:Y:S01]  /*8140*/  FFMA.FTZ R4, R167, c[0x0][0x2d0], -R164 ;  /* 0x0000b400a7047a23 */ /* 0x000fe200000108a4 */
[----:B------:R-:W-:Y:S01]  /*8150*/  @P5 IADD3 R8, P6, R6, 0x80, RZ ;  /* 0x0000008006085810 */ /* 0x000fe20007fde0ff */
[----:B------:R-:W-:Y:S01]  /*8160*/  IMAD.MOV.U32 R167, RZ, RZ, R38 ;  /* 0x000000ffffa77224 */ /* 0x000fe200078e0026 */
[----:B------:R-:W-:Y:S01]  /*8170*/  UMOV UR22, UR20 ;  /* 0x0000001400167c82 */ /* 0x000fe20008000000 */
[----:B------:R2:W3:Y:S01]  /*8180*/  MUFU.EX2 R15, R4 ;  /* 0x00000004000f7308 */ /* 0x0004e20000000800 */
[----:B------:R-:W-:Y:S04]  /*8190*/  @P5 IADD3 R8, P0, R8, c[0x0][0x1c8], RZ ;  /* 0x0000720008085a10 */ /* 0x000fe80007f1e0ff */
[--C-:B------:R-:W-:Y:S02]  /*81a0*/  @P5 IADD3.X R9, RZ, c[0x0][0x1cc], R5.reuse, P0, P6 ;  /* 0x00007300ff095a10 */ /* 0x100fe400007ec405 */
[----:B------:R-:W-:Y:S04]  /*81b0*/  @P5 IADD3 R10, P6, R6, 0x100, RZ ;  /* 0x00000100060a5810 */ /* 0x000fe80007fde0ff */
[----:B------:R-:W-:Y:S04]  /*81c0*/  @P5 IADD3 R10, P0, R10, c[0x0][0x1c8], RZ ;  /* 0x000072000a0a5a10 */ /* 0x000fe80007f1e0ff */
[----:B------:R-:W-:Y:S01]  /*81d0*/  @P5 IADD3.X R11, RZ, c[0x0][0x1cc], R5, P0, P6 ;  /* 0x00007300ff0b5a10 */ /* 0x000fe200007ec405 */
[--C-:B--2---:R-:W-:Y:S01]  /*81e0*/  FFMA.FTZ R4, R140, c[0x0][0x2d0], -R164.reuse ;  /* 0x0000b4008c047a23 */ /* 0x104fe200000108a4 */
[----:B-1----:R-:W-:Y:S01]  /*81f0*/  FMNMX.FTZ R140, R0, R2, !PT ;  /* 0x00000002008c7209 */ /* 0x002fe20007810000 */
[--C-:B------:R-:W-:Y:S02]  /*8200*/  FFMA.FTZ R0, R166, c[0x0][0x2d0], -R164.reuse ;  /* 0x0000b400a6007a23 */ /* 0x100fe400000108a4 */
[----:B------:R1:W-:Y:S01]  /*8210*/  MUFU.EX2 R12, R4 ;  /* 0x00000004000c7308 */ /* 0x0003e20000000800 */
[C---:B------:R-:W-:Y:S01]  /*8220*/  FSETP.NEU.FTZ.AND P0, PT, R140.reuse, -INF , PT ;  /* 0xff8000008c00780b */ /* 0x040fe20003f1d000 */
[----:B------:R-:W-:Y:S02]  /*8230*/  FMUL.FTZ R165, R140, c[0x0][0x2d0] ;  /* 0x0000b4008ca57a20 */ /* 0x000fe40000410000 */
[----:B------:R-:W-:Y:S03]  /*8240*/  IMAD.MOV.U32 R166, RZ, RZ, R45 ;  /* 0x000000ffffa67224 */ /* 0x000fe600078e002d */
[----:B------:R-:W-:Y:S01]  /*8250*/  FSEL R165, R165, RZ, P0 ;  /* 0x000000ffa5a57208 */ /* 0x000fe20000000000 */
[----:B------:R-:W-:Y:S02]  /*8260*/  FFMA.FTZ R166, R166, c[0x0][0x2d0], -R164 ;  /* 0x0000b400a6a67a23 */ /* 0x000fe400000108a4 */
[----:B------:R2:W-:Y:S02]  /*8270*/  MUFU.EX2 R18, R0 ;  /* 0x0000000000127308 */ /* 0x0005e40000000800 */
[--C-:B------:R-:W-:Y:S08]  /*8280*/  FFMA.FTZ R2, R169, c[0x0][0x2d0], -R165.reuse ;  /* 0x0000b400a9027a23 */ /* 0x100ff000000108a5 */
[----:B------:R-:W-:Y:S01]  /*8290*/  MUFU.EX2 R166, R166 ;  /* 0x000000a600a67308 */ /* 0x000fe20000000800 */
[----:B-1----:R-:W-:Y:S04]  /*82a0*/  @P5 IADD3 R4, P6, R6, c[0x0][0x1c8], RZ ;  /* 0x0000720006045a10 */ /* 0x002fe80007fde0ff */
[----:B------:R-:W-:Y:S05]  /*82b0*/  @P5 IADD3.X R5, R5, c[0x0][0x1cc], RZ, P6, !PT ;  /* 0x0000730005055a10 */ /* 0x000fea00037fe4ff */
[----:B------:R1:W-:Y:S01]  /*82c0*/  @P5 LDGSTS.E.BYPASS.LTC128B.128 [R249+0xc100], [R4.64], !P4 ;  /* 0x0c10000004f95fae */ /* 0x0003e2000e101d52 */
[--C-:B--2---:R-:W-:Y:S01]  /*82d0*/  FFMA.FTZ R0, R170, c[0x0][0x2d0], -R165.reuse ;  /* 0x0000b400aa007a23 */ /* 0x104fe200000108a5 */
[----:B------:R-:W-:Y:S03]  /*82e0*/  MOV R170, R44 ;  /* 0x0000002c00aa7202 */ /* 0x000fe60000000f00 */
[----:B------:R2:W-:Y:S03]  /*82f0*/  MUFU.EX2 R51, R0 ;  /* 0x0000000000337308 */ /* 0x0005e60000000800 */
[----:B------:R4:W-:Y:S08]  /*8300*/  @P5 LDGSTS.E.BYPASS.LTC128B.128 [R249+0xf100], [R8.64], !P3 ;  /* 0x0f10000008f95fae */ /* 0x0009f0000d901d52 */
[----:B------:R4:W-:Y:S01]  /*8310*/  @P5 LDGSTS.E.BYPASS.LTC128B.128 [R249+0x12100], [R10.64], !P2 ;  /* 0x121000000af95fae */ /* 0x0009e2000d101d52 */
[----:B-1----:R-:W-:Y:S01]  /*8320*/  @P5 IADD3 R4, P6, R4, UR23, RZ ;  /* 0x0000001704045c10 */ /* 0x002fe2000ffde0ff */
[--C-:B--2---:R-:W-:Y:S01]  /*8330*/  FFMA.FTZ R0, R171, c[0x0][0x2d0], -R165.reuse ;  /* 0x0000b400ab007a23 */ /* 0x104fe200000108a5 */
[----:B---3--:R-:W-:Y:S02]  /*8340*/  MOV R171, R15 ;  /* 0x0000000f00ab7202 */ /* 0x008fe40000000f00 */
[----:B------:R-:W-:Y:S01]  /*8350*/  @P5 IADD3.X R5, R5, UR24, RZ, P6, !PT ;  /* 0x0000001805055c10 */ /* 0x000fe2000b7fe4ff */
[----:B------:R1:W2:Y:S01]  /*8360*/  MUFU.EX2 R27, R0 ;  /* 0x00000000001b7308 */ /* 0x0002a20000000800 */
[----:B------:R-:W-:Y:S03]  /*8370*/  F2FP.BF16.PACK_AB R160, R171, R231 ;  /* 0x000000e7aba0723e */ /* 0x000fe600000010ff */
[----:B------:R3:W-:Y:S06]  /*8380*/  @P5 LDGSTS.E.BYPASS.LTC128B.128 [R249+0xd100], [R4.64], !P4 ;  /* 0x0d10000004f95fae */ /* 0x0007ec000e101d52 */
[----:B----4-:R4:W-:Y:S02]  /*8390*/  MUFU.EX2 R11, R2 ;  /* 0x00000002000b7308 */ /* 0x0109e40000000800 */
[----:B------:R3:W-:Y:S08]  /*83a0*/  @P5 LDGSTS.E.BYPASS.LTC128B.128 [R249+0x10100], [R4.64+0x80], !P3 ;  /* 0x1010008004f95fae */ /* 0x0007f0000d901d52 */
[----:B------:R3:W-:Y:S01]  /*83b0*/  @P5 LDGSTS.E.BYPASS.LTC128B.128 [R249+0x13100], [R4.64+0x100], !P2 ;  /* 0x1310010004f95fae */ /* 0x0007e2000d101d52 */
[----:B-1----:R-:W-:Y:S01]  /*83c0*/  FFMA.FTZ R0, R168, c[0x0][0x2d0], -R165 ;  /* 0x0000b400a8007a23 */ /* 0x002fe200000108a5 */
[----:B--2---:R-:W-:Y:S01]  /*83d0*/  F2FP.BF16.PACK_AB R161, R27, R51 ;  /* 0x000000331ba1723e */ /* 0x004fe200000010ff */
[----:B------:R-:W-:Y:S02]  /*83e0*/  IMAD.MOV.U32 R168, RZ, RZ, R49 ;  /* 0x000000ffffa87224 */ /* 0x000fe400078e0031 */
[----:B------:R1:W2:Y:S01]  /*83f0*/  MUFU.EX2 R15, R0 ;  /* 0x00000000000f7308 */ /* 0x0002a20000000800 */
[----:B------:R-:W-:Y:S02]  /*8400*/  IMAD.MOV.U32 R49, RZ, RZ, R36 ;  /* 0x000000ffff317224 */ /* 0x000fe400078e0024 */
[----:B------:R-:W-:Y:S01]  /*8410*/  FFMA.FTZ R168, R168, c[0x0][0x2d0], -R164 ;  /* 0x0000b400a8a87a23 */ /* 0x000fe200000108a4 */
[----:B----4-:R-:W-:Y:S02]  /*8420*/  FSEL R2, R140, RZ, P0 ;  /* 0x000000ff8c027208 */ /* 0x010fe40000000000 */
[----:B------:R-:W-:Y:S04]  /*8430*/  PLOP3.LUT P0, PT, PT, PT, UP0, 0x80, 0x0 ;  /* 0x000000000000781c */ /* 0x000fe80003f0f008 */
[----:B------:R-:W-:Y:S01]  /*8440*/  MUFU.EX2 R168, R168 ;  /* 0x000000a800a87308 */ /* 0x000fe20000000800 */
[----:B-1----:R-:W-:Y:S01]  /*8450*/  FSEL R0, R141, RZ, P1 ;  /* 0x000000ff8d007208 */ /* 0x002fe20000800000 */
[----:B--2---:R-:W-:Y:S01]  /*8460*/  IMAD.MOV.U32 R169, RZ, RZ, R15 ;  /* 0x000000ffffa97224 */ /* 0x004fe200078e000f */
[----:B------:R-:W-:Y:S03]  /*8470*/  @P5 IADD3 R6, P1, R4, UR23, RZ ;  /* 0x0000001704065c10 */ /* 0x000fe6000ff3e0ff */
[----:B------:R-:W-:Y:S01]  /*8480*/  FADD.FTZ R0, -R0, R3 ;  /* 0x0000000300007221 */ /* 0x000fe20000010100 */
[----:B------:R-:W-:Y:S02]  /*8490*/  @P5 IADD3.X R7, R5, UR24, RZ, P1, !PT ;  /* 0x0000001805075c10 */ /* 0x000fe40008ffe4ff */
[----:B------:R-:W-:Y:S01]  /*84a0*/  F2FP.BF16.PACK_AB R163, R11, R169 ;  /* 0x000000a90ba3723e */ /* 0x000fe200000010ff */
[----:B------:R-:W-:Y:S02]  /*84b0*/  FMUL.FTZ R0, R0, c[0x0][0x2d0] ;  /* 0x0000b40000007a20 */ /* 0x000fe40000410000 */
[----:B------:R1:W-:Y:S02]  /*84c0*/  @P5 LDGSTS.E.BYPASS.LTC128B.128 [R249+0xe100], [R6.64], !P4 ;  /* 0x0e10000006f95fae */ /* 0x0003e4000e101d52 */
[----:B------:R2:W3:Y:S06]  /*84d0*/  MUFU.EX2 R3, R0 ;  /* 0x0000000000037308 */ /* 0x0004ec0000000800 */
[----:B------:R1:W-:Y:S08]  /*84e0*/  @P5 LDGSTS.E.BYPASS.LTC128B.128 [R249+0x11100], [R6.64+0x80], !P3 ;  /* 0x1110008006f95fae */ /* 0x0003f0000d901d52 */
[----:B------:R1:W-:Y:S08]  /*84f0*/  @P5 LDGSTS.E.BYPASS.LTC128B.128 [R249+0x14100], [R6.64+0x100], !P2 ;  /* 0x1410010006f95fae */ /* 0x0003f0000d101d52 */
[----:B------:R-:W-:Y:S01]  /*8500*/  LDSM.16.MT88.4 R20, [R226+0x100] ;  /* 0x00010000e214783b */ /* 0x000fe20000004200 */
[----:B--2---:R-:W-:Y:S01]  /*8510*/  FADD.FTZ R0, -R2, R143 ;  /* 0x0000008f02007221 */ /* 0x004fe20000010100 */
[----:B------:R-:W-:Y:S01]  /*8520*/  MOV R143, R40 ;  /* 0x00000028008f7202 */ /* 0x000fe20000000f00 */
[----:B------:R-:W-:Y:S02]  /*8530*/  IMAD.MOV.U32 R2, RZ, RZ, R12 ;  /* 0x000000ffff027224 */ /* 0x000fe400078e000c */
[----:B------:R-:W-:Y:S03]  /*8540*/  FMUL.FTZ R0, R0, c[0x0][0x2d0] ;  /* 0x0000b40000007a20 */ /* 0x000fe60000410000 */
[----:B------:R-:W2:Y:S01]  /*8550*/  LDSM.16.MT88.4 R12, [R225+0x100] ;  /* 0x00010000e10c783b */ /* 0x000ea20000004200 */
[----:B------:R-:W-:Y:S01]  /*8560*/  F2FP.BF16.PACK_AB R162, R18, R2 ;  /* 0x0000000212a2723e */ /* 0x000fe200000010ff */
[C---:B---3--:R-:W-:Y:S01]  /*8570*/  FMUL.FTZ R4, R3.reuse, R144 ;  /* 0x0000009003047220 */ /* 0x048fe20000410000 */
[----:B------:R-:W-:Y:S01]  /*8580*/  MOV R144, R11 ;  /* 0x0000000b00907202 */ /* 0x000fe20000000f00 */
[----:B------:R-:W1:Y:S01]  /*8590*/  MUFU.EX2 R0, R0 ;  /* 0x0000000000007308 */ /* 0x000e620000000800 */
[C---:B------:R-:W-:Y:S01]  /*85a0*/  FMUL.FTZ R5, R3.reuse, R145 ;  /* 0x0000009103057220 */ /* 0x040fe20000410000 */
[----:B------:R-:W-:Y:S01]  /*85b0*/  MOV R145, R18 ;  /* 0x0000001200917202 */ /* 0x000fe20000000f00 */
[C---:B------:R-:W-:Y:S01]  /*85c0*/  FMUL.FTZ R9, R3.reuse, R149 ;  /* 0x0000009503097220 */ /* 0x040fe20000410000 */
[----:B------:R-:W3:Y:S01]  /*85d0*/  LDSM.16.MT88.4 R28, [R229+0x100] ;  /* 0x00010000e51c783b */ /* 0x000ee20000004200 */
[C---:B------:R-:W-:Y:S01]  /*85e0*/  FMUL.FTZ R8, R3.reuse, R148 ;  /* 0x0000009403087220 */ /* 0x040fe20000410000 */
[----:B------:R-:W-:Y:S01]  /*85f0*/  MOV R149, R39 ;  /* 0x0000002700957202 */ /* 0x000fe20000000f00 */
[C---:B------:R-:W-:Y:S02]  /*8600*/  FMUL.FTZ R16, R3.reuse, R104 ;  /* 0x0000006803107220 */ /* 0x040fe40000410000 */
[C---:B------:R-:W-:Y:S02]  /*8610*/  FMUL.FTZ R17, R3.reuse, R105 ;  /* 0x0000006903117220 */ /* 0x040fe40000410000 */
[----:B------:R-:W-:Y:S01]  /*8620*/  IMAD.MOV.U32 R40, RZ, RZ, R19 ;  /* 0x000000ffff287224 */ /* 0x000fe200078e0013 */
[----:B------:R-:W-:Y:S01]  /*8630*/  LDSM.16.MT88.4 R44, [R225+0x3100] ;  /* 0x00310000e12c783b */ /* 0x000fe20000004200 */
[----:B------:R-:W-:Y:S02]  /*8640*/  IMAD.MOV.U32 R148, RZ, RZ, R33 ;  /* 0x000000ffff947224 */ /* 0x000fe400078e0021 */
[C---:B------:R-:W-:Y:S01]  /*8650*/  FMUL.FTZ R33, R3.reuse, R121 ;  /* 0x0000007903217220 */ /* 0x040fe20000410000 */
[----:B------:R-:W-:Y:S01]  /*8660*/  MOV R121, R49 ;  /* 0x0000003100797202 */ /* 0x000fe20000000f00 */
[C---:B------:R-:W-:Y:S02]  /*8670*/  FMUL.FTZ R49, R3.reuse, R137 ;  /* 0x0000008903317220 */ /* 0x040fe40000410000 */
[----:B------:R-:W-:Y:S01]  /*8680*/  IMAD.MOV.U32 R137, RZ, RZ, R149 ;  /* 0x000000ffff897224 */ /* 0x000fe200078e0095 */
[----:B------:R-:W0:Y:S01]  /*8690*/  LDGDEPBAR ;  /* 0x00000000000079af */ /* 0x000e220000000000 */
[C---:B------:R-:W-:Y:S02]  /*86a0*/  FMUL.FTZ R52, R3.reuse, R52 ;  /* 0x0000003403347220 */ /* 0x040fe40000410000 */
[C---:B------:R-:W-:Y:S02]  /*86b0*/  FMUL.FTZ R53, R3.reuse, R53 ;  /* 0x0000003503357220 */ /* 0x040fe40000410000 */
[C---:B-1----:R-:W-:Y:S02]  /*86c0*/  FMUL.FTZ R6, R0.reuse, R146 ;  /* 0x0000009200067220 */ /* 0x042fe40000410000 */
[C---:B------:R-:W-:Y:S01]  /*86d0*/  FMUL.FTZ R7, R0.reuse, R147 ;  /* 0x0000009300077220 */ /* 0x040fe20000410000 */
[----:B------:R-:W-:Y:S01]  /*86e0*/  MOV R147, R27 ;  /* 0x0000001b00937202 */ /* 0x000fe20000000f00 */
[C---:B------:R-:W-:Y:S02]  /*86f0*/  FMUL.FTZ R18, R0.reuse, R106 ;  /* 0x0000006a00127220 */ /* 0x040fe40000410000 */
[C---:B------:R-:W-:Y:S02]  /*8700*/  FMUL.FTZ R19, R0.reuse, R107 ;  /* 0x0000006b00137220 */ /* 0x040fe40000410000 */
[----:B------:R-:W-:Y:S01]  /*8710*/  LDSM.16.MT88.4 R104, [R229+0x3100] ;  /* 0x00310000e568783b */ /* 0x000fe20000004200 */
[C---:B------:R-:W-:Y:S01]  /*8720*/  FMUL.FTZ R10, R0.reuse, R150 ;  /* 0x00000096000a7220 */ /* 0x040fe20000410000 */
[C---:B--2---:R-:W-:Y:S05]  /*8730*/  HMMA.16816.F32.BF16 R4, R160.reuse, R12, R4 ;  /* 0x0000000ca004723c */ /* 0x044fea0000041804 */
[C---:B------:R-:W-:Y:S01]  /*8740*/  FMUL.FTZ R11, R0.reuse, R151 ;  /* 0x00000097000b7220 */ /* 0x040fe20000410000 */
[----:B------:R-:W-:Y:S01]  /*8750*/  MOV R151, R51 ;  /* 0x0000003300977202 */ /* 0x000fe20000000f00 */
[C---:B------:R-:W-:Y:S02]  /*8760*/  FMUL.FTZ R12, R3.reuse, R100 ;  /* 0x00000064030c7220 */ /* 0x040fe40000410000 */
[C---:B------:R-:W-:Y:S03]  /*8770*/  FMUL.FTZ R13, R3.reuse, R101 ;  /* 0x00000065030d7220 */ /* 0x040fe60000410000 */
[C---:B------:R-:W-:Y:S03]  /*8780*/  HMMA.16816.F32.BF16 R8, R160.reuse, R14, R8 ;  /* 0x0000000ea008723c */ /* 0x040fe60000041808 */
[----:B------:R-:W-:Y:S01]  /*8790*/  IMAD.MOV.U32 R150, RZ, RZ, R35 ;  /* 0x000000ffff967224 */ /* 0x000fe200078e0023 */
[----:B------:R-:W-:Y:S01]  /*87a0*/  MOV R35, R37 ;  /* 0x0000002500237202 */ /* 0x000fe20000000f00 */
[----:B------:R-:W-:Y:S01]  /*87b0*/  IMAD.MOV.U32 R146, RZ, RZ, R24 ;  /* 0x000000ffff927224 */ /* 0x000fe200078e0018 */
[----:B------:R-:W1:Y:S01]  /*87c0*/  LDSM.16.MT88.4 R36, [R228+0x100] ;  /* 0x00010000e424783b */ /* 0x000e620000004200 */
[C---:B------:R-:W-:Y:S02]  /*87d0*/  FMUL.FTZ R14, R0.reuse, R102 ;  /* 0x00000066000e7220 */ /* 0x040fe40000410000 */
[C---:B------:R-:W-:Y:S03]  /*87e0*/  FMUL.FTZ R15, R0.reuse, R103 ;  /* 0x00000067000f7220 */ /* 0x040fe60000410000 */
[C---:B------:R-:W-:Y:S02]  /*87f0*/  FMUL.FTZ R24, R3.reuse, R112 ;  /* 0x0000007003187220 */ /* 0x040fe40000410000 */
[----:B------:R-:W2:Y:S01]  /*8800*/  LDSM.16.MT88.4 R100, [R226+0x3100] ;  /* 0x00310000e264783b */ /* 0x000ea20000004200 */
[----:B------:R-:W-:Y:S01]  /*8810*/  IMAD.MOV.U32 R112, RZ, RZ, R167 ;  /* 0x000000ffff707224 */ /* 0x000fe200078e00a7 */
[C---:B------:R-:W-:Y:S03]  /*8820*/  HMMA.16816.F32.BF16 R12, R160.reuse, R20, R12 ;  /* 0x00000014a00c723c */ /* 0x040fe6000004180c */
[----:B------:R-:W-:Y:S01]  /*8830*/  MOV R167, R25 ;  /* 0x0000001900a77202 */ /* 0x000fe20000000f00 */
[C---:B------:R-:W-:Y:S02]  /*8840*/  FMUL.FTZ R25, R3.reuse, R113 ;  /* 0x0000007103197220 */ /* 0x040fe40000410000 */
[----:B------:R-:W-:Y:S02]  /*8850*/  IMAD.MOV.U32 R113, RZ, RZ, R26 ;  /* 0x000000ffff717224 */ /* 0x000fe400078e001a */
[C---:B------:R-:W-:Y:S04]  /*8860*/  HMMA.16816.F32.BF16 R16, R160.reuse, R22, R16 ;  /* 0x00000016a010723c */ /* 0x040fe80000041810 */
[C---:B------:R-:W-:Y:S02]  /*8870*/  FMUL.FTZ R20, R3.reuse, R108 ;  /* 0x0000006c03147220 */ /* 0x040fe40000410000 */
[C---:B------:R-:W-:Y:S02]  /*8880*/  FMUL.FTZ R21, R3.reuse, R109 ;  /* 0x0000006d03157220 */ /* 0x040fe40000410000 */
[C---:B------:R-:W-:Y:S04]  /*8890*/  FMUL.FTZ R22, R0.reuse, R110 ;  /* 0x0000006e00167220 */ /* 0x040fe80000410000 */
[C---:B------:R-:W-:Y:S02]  /*88a0*/  FMUL.FTZ R23, R0.reuse, R111 ;  /* 0x0000006f00177220 */ /* 0x040fe40000410000 */
[----:B------:R-:W4:Y:S01]  /*88b0*/  LDSM.16.MT88.4 R108, [R228+0x3100] ;  /* 0x00310000e46c783b */ /* 0x000f220000004200 */
[C---:B------:R-:W-:Y:S01]  /*88c0*/  FMUL.FTZ R26, R0.reuse, R114 ;  /* 0x00000072001a7220 */ /* 0x040fe20000410000 */
[----:B------:R-:W-:Y:S01]  /*88d0*/  MOV R114, R146 ;  /* 0x0000009200727202 */ /* 0x000fe20000000f00 */
[----:B------:R-:W-:Y:S02]  /*88e0*/  FMUL.FTZ R27, R0, R115 ;  /* 0x00000073001b7220 */ /* 0x000fe40000410000 */
[C---:B---3--:R-:W-:Y:S03]  /*88f0*/  HMMA.16816.F32.BF16 R20, R160.reuse, R28, R20 ;  /* 0x0000001ca014723c */ /* 0x048fe60000041814 */
[----:B------:R-:W-:Y:S01]  /*8900*/  IMAD.MOV.U32 R115, RZ, RZ, R171 ;  /* 0x000000ffff737224 */ /* 0x000fe200078e00ab */
[----:B------:R-:W-:Y:S01]  /*8910*/  MOV R171, R43 ;  /* 0x0000002b00ab7202 */ /* 0x000fe20000000f00 */
[----:B------:R-:W-:Y:S02]  /*8920*/  IMAD.MOV.U32 R146, RZ, RZ, R2 ;  /* 0x000000ffff927224 */ /* 0x000fe400078e0002 */
[C---:B------:R-:W-:Y:S01]  /*8930*/  FMUL.FTZ R28, R3.reuse, R116 ;  /* 0x00000074031c7220 */ /* 0x040fe20000410000 */
[C---:B------:R-:W-:Y:S04]  /*8940*/  HMMA.16816.F32.BF16 R24, R160.reuse, R30, R24 ;  /* 0x0000001ea018723c */ /* 0x040fe80000041818 */
[C---:B------:R-:W-:Y:S02]  /*8950*/  FMUL.FTZ R29, R3.reuse, R117 ;  /* 0x00000075031d7220 */ /* 0x040fe40000410000 */
[----:B------:R-:W-:Y:S02]  /*8960*/  FFMA.FTZ R2, R172, c[0x0][0x2d0], -R164 ;  /* 0x0000b400ac027a23 */ /* 0x000fe400000108a4 */
[C---:B------:R-:W-:Y:S01]  /*8970*/  FMUL.FTZ R30, R0.reuse, R118 ;  /* 0x00000076001e7220 */ /* 0x040fe20000410000 */
[----:B------:R-:W-:Y:S03]  /*8980*/  MOV R118, R35 ;  /* 0x0000002300767202 */ /* 0x000fe60000000f00 */
[C---:B------:R-:W-:Y:S02]  /*8990*/  FMUL.FTZ R31, R0.reuse, R119 ;  /* 0x00000077001f7220 */ /* 0x040fe40000410000 */
[----:B------:R-:W-:Y:S02]  /*89a0*/  IMAD.MOV.U32 R116, RZ, RZ, R50 ;  /* 0x000000ffff747224 */ /* 0x000fe400078e0032 */
[----:B------:R-:W-:Y:S02]  /*89b0*/  IMAD.MOV.U32 R119, RZ, RZ, R32 ;  /* 0x000000ffff777224 */ /* 0x000fe400078e0020 */
[C---:B------:R-:W-:Y:S01]  /*89c0*/  FMUL.FTZ R35, R0.reuse, R123 ;  /* 0x0000007b00237220 */ /* 0x040fe20000410000 */
[C---:B-1----:R-:W-:Y:S03]  /*89d0*/  HMMA.16816.F32.BF16 R28, R160.reuse, R36, R28 ;  /* 0x00000024a01c723c */ /* 0x042fe6000004181c */
[C---:B------:R-:W-:Y:S01]  /*89e0*/  FMUL.FTZ R32, R3.reuse, R120 ;  /* 0x0000007803207220 */ /* 0x040fe20000410000 */
[----:B------:R-:W-:Y:S01]  /*89f0*/  MOV R120, R34 ;  /* 0x0000002200787202 */ /* 0x000fe20000000f00 */
[C---:B------:R-:W-:Y:S01]  /*8a00*/  FMUL.FTZ R34, R0.reuse, R122 ;  /* 0x0000007a00227220 */ /* 0x040fe20000410000 */
[----:B------:R-:W-:Y:S01]  /*8a10*/  MOV R123, R41 ;  /* 0x00000029007b7202 */ /* 0x000fe20000000f00 */
[----:B------:R-:W-:Y:S02]  /*8a20*/  IMAD.MOV.U32 R117, RZ, RZ, R42 ;  /* 0x000000ffff757224 */ /* 0x000fe400078e002a */
[C---:B------:R-:W-:Y:S03]  /*8a30*/  FMUL.FTZ R41, R3.reuse, R129 ;  /* 0x0000008103297220 */ /* 0x040fe60000410000 */
[C---:B------:R-:W-:Y:S03]  /*8a40*/  HMMA.16816.F32.BF16 R32, R160.reuse, R38, R32 ;  /* 0x00000026a020723c */ /* 0x040fe60000041820 */
[C---:B------:R-:W-:Y:S02]  /*8a50*/  FMUL.FTZ R36, R3.reuse, R124 ;  /* 0x0000007c03247220 */ /* 0x040fe40000410000 */
[C---:B------:R-:W-:Y:S02]  /*8a60*/  FMUL.FTZ R37, R3.reuse, R125 ;  /* 0x0000007d03257220 */ /* 0x040fe40000410000 */
[C---:B------:R-:W-:Y:S02]  /*8a70*/  FMUL.FTZ R38, R0.reuse, R126 ;  /* 0x0000007e00267220 */ /* 0x040fe40000410000 */
[----:B------:R1:W-:Y:S03]  /*8a80*/  MUFU.EX2 R126, R2 ;  /* 0x00000002007e7308 */ /* 0x0003e60000000800 */
[----:B------:R-:W-:Y:S02]  /*8a90*/  IMAD.MOV.U32 R125, RZ, RZ, R40 ;  /* 0x000000ffff7d7224 */ /* 0x000fe400078e0028 */
[C---:B------:R-:W-:Y:S02]  /*8aa0*/  FMUL.FTZ R39, R0.reuse, R127 ;  /* 0x0000007f00277220 */ /* 0x040fe40000410000 */
[C---:B------:R-:W-:Y:S02]  /*8ab0*/  FMUL.FTZ R40, R3.reuse, R128 ;  /* 0x0000008003287220 */ /* 0x040fe40000410000 */
[C---:B------:R-:W-:Y:S02]  /*8ac0*/  FMUL.FTZ R42, R0.reuse, R130 ;  /* 0x00000082002a7220 */ /* 0x040fe40000410000 */
[----:B------:R-:W-:Y:S01]  /*8ad0*/  IMAD.MOV.U32 R130, RZ, RZ, R117 ;  /* 0x000000ffff827224 */ /* 0x000fe200078e0075 */
[C---:B------:R-:W-:Y:S03]  /*8ae0*/  HMMA.16816.F32.BF16 R36, R160.reuse, R44, R36 ;  /* 0x0000002ca024723c */ /* 0x040fe60000041824 */
[C---:B------:R-:W-:Y:S01]  /*8af0*/  FMUL.FTZ R43, R0.reuse, R131 ;  /* 0x00000083002b7220 */ /* 0x040fe20000410000 */
[----:B------:R-:W-:Y:S01]  /*8b00*/  MOV R117, R115 ;  /* 0x0000007300757202 */ /* 0x000fe20000000f00 */
[----:B------:R-:W-:Y:S02]  /*8b10*/  IMAD.MOV.U32 R172, RZ, RZ, R123 ;  /* 0x000000ffffac7224 */ /* 0x000fe400078e007b */
[C---:B------:R-:W-:Y:S02]  /*8b20*/  FMUL.FTZ R45, R3.reuse, R133 ;  /* 0x00000085032d7220 */ /* 0x040fe40000410000 */
[----:B------:R-:W-:Y:S01]  /*8b30*/  FMUL.FTZ R44, R3, R132 ;  /* 0x00000084032c7220 */ /* 0x000fe20000410000 */
[C---:B------:R-:W-:Y:S03]  /*8b40*/  HMMA.16816.F32.BF16 R40, R160.reuse, R46, R40 ;  /* 0x0000002ea028723c */ /* 0x040fe60000041828 */
[----:B-1----:R-:W-:Y:S01]  /*8b50*/  FFMA.FTZ R2, R173, c[0x0][0x2d0], -R164 ;  /* 0x0000b400ad027a23 */ /* 0x002fe200000108a4 */
[----:B------:R-:W-:Y:S01]  /*8b60*/  MOV R173, R150 ;  /* 0x0000009600ad7202 */ /* 0x000fe20000000f00 */
[----:B------:R-:W-:Y:S02]  /*8b70*/  IMAD.MOV.U32 R122, RZ, RZ, R48 ;  /* 0x000000ffff7a7224 */ /* 0x000fe400078e0030 */
[----:B------:R1:W3:Y:S01]  /*8b80*/  MUFU.EX2 R124, R2 ;  /* 0x00000002007c7308 */ /* 0x0002e20000000800 */
[C---:B------:R-:W-:Y:S04]  /*8b90*/  FMUL.FTZ R46, R0.reuse, R134 ;  /* 0x00000086002e7220 */ /* 0x040fe80000410000 */
[C---:B------:R-:W-:Y:S01]  /*8ba0*/  FMUL.FTZ R47, R0.reuse, R135 ;  /* 0x00000087002f7220 */ /* 0x040fe20000410000 */
[----:B------:R-:W-:Y:S01]  /*8bb0*/  MOV R131, R122 ;  /* 0x0000007a00837202 */ /* 0x000fe20000000f00 */
[C---:B------:R-:W-:Y:S02]  /*8bc0*/  FMUL.FTZ R48, R3.reuse, R136 ;  /* 0x0000008803307220 */ /* 0x040fe40000410000 */
[C---:B------:R-:W-:Y:S02]  /*8bd0*/  FMUL.FTZ R50, R0.reuse, R138 ;  /* 0x0000008a00327220 */ /* 0x040fe40000410000 */
[----:B------:R-:W-:Y:S01]  /*8be0*/  IMAD.MOV.U32 R138, RZ, RZ, R121 ;  /* 0x000000ffff8a7224 */ /* 0x000fe200078e0079 */
[C---:B--2---:R-:W-:Y:S03]  /*8bf0*/  HMMA.16816.F32.BF16 R44, R160.reuse, R100, R44 ;  /* 0x00000064a02c723c */ /* 0x044fe6000004182c */
[C---:B------:R-:W-:Y:S01]  /*8c00*/  FMUL.FTZ R51, R0.reuse, R139 ;  /* 0x0000008b00337220 */ /* 0x040fe20000410000 */
[----:B------:R-:W-:Y:S01]  /*8c10*/  MOV R139, R120 ;  /* 0x00000078008b7202 */ /* 0x000fe20000000f00 */
[----:B------:R-:W-:Y:S01]  /*8c20*/  IMAD.MOV.U32 R120, RZ, RZ, R112 ;  /* 0x000000ffff787224 */ /* 0x000fe200078e0070 */
[----:B------:R-:W-:Y:S01]  /*8c30*/  MOV R121, R118 ;  /* 0x0000007600797202 */ /* 0x000fe20000000f00 */
[----:B------:R-:W-:Y:S02]  /*8c40*/  IMAD.MOV.U32 R118, RZ, RZ, R114 ;  /* 0x000000ffff767224 */ /* 0x000fe400078e0072 */
[----:B------:R-:W-:Y:S01]  /*8c50*/  FMUL.FTZ R54, R0, R54 ;  /* 0x0000003600367220 */ /* 0x000fe20000410000 */
[C---:B------:R-:W-:Y:S01]  /*8c60*/  HMMA.16816.F32.BF16 R48, R160.reuse, R102, R48 ;  /* 0x00000066a030723c */ /* 0x040fe20000041830 */
[----:B------:R-:W2:Y:S02]  /*8c70*/  LDSM.16.MT88.4 R100, [R225+0x6100] ;  /* 0x00610000e164783b */ /* 0x000ea40000004200 */
[--C-:B-1----:R-:W-:Y:S01]  /*8c80*/  FFMA.FTZ R2, R174, c[0x0][0x2d0], -R165.reuse ;  /* 0x0000b400ae027a23 */ /* 0x102fe200000108a5 */
[----:B------:R-:W-:Y:S01]  /*8c90*/  MOV R174, R125 ;  /* 0x0000007d00ae7202 */ /* 0x000fe20000000f00 */
[C---:B------:R-:W-:Y:S02]  /*8ca0*/  FMUL.FTZ R55, R0.reuse, R55 ;  /* 0x0000003700377220 */ /* 0x040fe40000410000 */
[----:B------:R1:W-:Y:S01]  /*8cb0*/  MUFU.EX2 R125, R2 ;  /* 0x00000002007d7308 */ /* 0x0003e20000000800 */
[C---:B------:R-:W-:Y:S04]  /*8cc0*/  FMUL.FTZ R56, R3.reuse, R56 ;  /* 0x0000003803387220 */ /* 0x040fe80000410000 */
[C---:B------:R-:W-:Y:S03]  /*8cd0*/  HMMA.16816.F32.BF16 R52, R160.reuse, R104, R52 ;  /* 0x00000068a034723c */ /* 0x040fe60000041834 */
[C---:B------:R-:W-:Y:S02]  /*8ce0*/  FMUL.FTZ R57, R3.reuse, R57 ;  /* 0x0000003903397220 */ /* 0x040fe40000410000 */
[C---:B------:R-:W-:Y:S02]  /*8cf0*/  FMUL.FTZ R58, R0.reuse, R58 ;  /* 0x0000003a003a7220 */ /* 0x040fe40000410000 */
[C---:B------:R-:W-:Y:S02]  /*8d00*/  FMUL.FTZ R59, R0.reuse, R59 ;  /* 0x0000003b003b7220 */ /* 0x040fe40000410000 */
[C---:B------:R-:W-:Y:S03]  /*8d10*/  FMUL.FTZ R60, R3.reuse, R60 ;  /* 0x0000003c033c7220 */ /* 0x040fe60000410000 */
[----:B------:R-:W-:Y:S02]  /*8d20*/  FMUL.FTZ R61, R3, R61 ;  /* 0x0000003d033d7220 */ /* 0x000fe40000410000 */
[C---:B------:R-:W-:Y:S01]  /*8d30*/  HMMA.16816.F32.BF16 R56, R160.reuse, R106, R56 ;  /* 0x0000006aa038723c */ /* 0x040fe20000041838 */
[----:B------:R-:W2:Y:S02]  /*8d40*/  LDSM.16.MT88.4 R104, [R226+0x6100] ;  /* 0x00610000e268783b */ /* 0x000ea40000004200 */
[C---:B------:R-:W-:Y:S02]  /*8d50*/  FMUL.FTZ R62, R0.reuse, R62 ;  /* 0x0000003e003e7220 */ /* 0x040fe40000410000 */
[--C-:B-1----:R-:W-:Y:S01]  /*8d60*/  FFMA.FTZ R2, R175, c[0x0][0x2d0], -R165.reuse ;  /* 0x0000b400af027a23 */ /* 0x102fe200000108a5 */
[----:B------:R-:W-:Y:S01]  /*8d70*/  MOV R175, R148 ;  /* 0x0000009400af7202 */ /* 0x000fe20000000f00 */
[C---:B------:R-:W-:Y:S02]  /*8d80*/  FMUL.FTZ R63, R0.reuse, R63 ;  /* 0x0000003f003f7220 */ /* 0x040fe40000410000 */
[----:B------:R1:W1:Y:S03]  /*8d90*/  MUFU.EX2 R134, R2 ;  /* 0x0000000200867308 */ /* 0x0002660000000800 */
[C---:B------:R-:W-:Y:S02]  /*8da0*/  FMUL.FTZ R64, R3.reuse, R64 ;  /* 0x0000004003407220 */ /* 0x040fe40000410000 */
[C---:B----4-:R-:W-:Y:S03]  /*8db0*/  HMMA.16816.F32.BF16 R60, R160.reuse, R108, R60 ;  /* 0x0000006ca03c723c */ /* 0x050fe6000004183c */
[C---:B------:R-:W-:Y:S02]  /*8dc0*/  FMUL.FTZ R65, R3.reuse, R65 ;  /* 0x0000004103417220 */ /* 0x040fe40000410000 */
[C---:B------:R-:W-:Y:S02]  /*8dd0*/  FMUL.FTZ R66, R0.reuse, R66 ;  /* 0x0000004200427220 */ /* 0x040fe40000410000 */
[C---:B------:R-:W-:Y:S02]  /*8de0*/  FMUL.FTZ R67, R0.reuse, R67 ;  /* 0x0000004300437220 */ /* 0x040fe40000410000 */
[C---:B------:R-:W-:Y:S03]  /*8df0*/  FMUL.FTZ R68, R3.reuse, R68 ;  /* 0x0000004403447220 */ /* 0x040fe60000410000 */
[C---:B------:R-:W-:Y:S02]  /*8e00*/  FMUL.FTZ R69, R3.reuse, R69 ;  /* 0x0000004503457220 */ /* 0x040fe40000410000 */
[C---:B------:R-:W-:Y:S01]  /*8e10*/  HMMA.16816.F32.BF16 R64, R160.reuse, R110, R64 ;  /* 0x0000006ea040723c */ /* 0x040fe20000041840 */
[----:B------:R-:W4:Y:S02]  /*8e20*/  LDSM.16.MT88.4 R108, [R229+0x6100] ;  /* 0x00610000e56c783b */ /* 0x000f240000004200 */
[----:B------:R-:W-:Y:S02]  /*8e30*/  FMUL.FTZ R70, R0, R70 ;  /* 0x0000004600467220 */ /* 0x000fe40000410000 */
[--C-:B-1----:R-:W-:Y:S02]  /*8e40*/  FFMA.FTZ R2, R176, c[0x0][0x2d0], -R164.reuse ;  /* 0x0000b400b0027a23 */ /* 0x102fe400000108a4 */
[C---:B------:R-:W-:Y:S02]  /*8e50*/  FMUL.FTZ R71, R0.reuse, R71 ;  /* 0x0000004700477220 */ /* 0x040fe40000410000 */
[----:B------:R1:W-:Y:S03]  /*8e60*/  MUFU.EX2 R133, R2 ;  /* 0x0000000200857308 */ /* 0x0003e60000000800 */
[C---:B------:R-:W-:Y:S02]  /*8e70*/  FMUL.FTZ R72, R3.reuse, R72 ;  /* 0x0000004803487220 */ /* 0x040fe40000410000 */
[C---:B--2---:R-:W-:Y:S03]  /*8e80*/  HMMA.16816.F32.BF16 R68, R160.reuse, R100, R68 ;  /* 0x00000064a044723c */ /* 0x044fe60000041844 */
        /* <DEDUP_REMOVED lines=8> */
[--C-:B-1----:R-:W-:Y:S02]  /*8f10*/  FFMA.FTZ R2, R177, c[0x0][0x2d0], -R164.reuse ;  /* 0x0000b400b1027a23 */ /* 0x102fe400000108a4 */
[C---:B------:R-:W-:Y:S02]  /*8f20*/  FMUL.FTZ R79, R0.reuse, R79 ;  /* 0x0000004f004f7220 */ /* 0x040fe40000410000 */
[----:B------:R1:W-:Y:S03]  /*8f30*/  MUFU.EX2 R127, R2 ;  /* 0x00000002007f7308 */ /* 0x0003e60000000800 */
[C---:B------:R-:W-:Y:S02]  /*8f40*/  FMUL.FTZ R80, R3.reuse, R80 ;  /* 0x0000005003507220 */ /* 0x040fe40000410000 */
[C---:B------:R-:W-:Y:S03]  /*8f50*/  HMMA.16816.F32.BF16 R76, R160.reuse, R104, R76 ;  /* 0x00000068a04c723c */ /* 0x040fe6000004184c */
[C---:B------:R-:W-:Y:S02]  /*8f60*/  FMUL.FTZ R81, R3.reuse, R81 ;  /* 0x0000005103517220 */ /* 0x040fe40000410000 */
[C---:B------:R-:W-:Y:S02]  /*8f70*/  FMUL.FTZ R82, R0.reuse, R82 ;  /* 0x0000005200527220 */ /* 0x040fe40000410000 */
[C---:B------:R-:W-:Y:S02]  /*8f80*/  FMUL.FTZ R83, R0.reuse, R83 ;  /* 0x0000005300537220 */ /* 0x040fe40000410000 */
[C---:B------:R-:W-:Y:S03]  /*8f90*/  FMUL.FTZ R84, R3.reuse, R84 ;  /* 0x0000005403547220 */ /* 0x040fe60000410000 */
[C---:B------:R-:W-:Y:S02]  /*8fa0*/  FMUL.FTZ R85, R3.reuse, R85 ;  /* 0x0000005503557220 */ /* 0x040fe40000410000 */
[C---:B------:R-:W-:Y:S01]  /*8fb0*/  HMMA.16816.F32.BF16 R80, R160.reuse, R106, R80 ;  /* 0x0000006aa050723c */ /* 0x040fe20000041850 */
[----:B------:R-:W2:Y:S02]  /*8fc0*/  LDSM.16.MT88.4 R104, [R225+0x900] ;  /* 0x00090000e168783b */ /* 0x000ea40000004200 */
[----:B------:R-:W-:Y:S02]  /*8fd0*/  FMUL.FTZ R86, R0, R86 ;  /* 0x0000005600567220 */ /* 0x000fe40000410000 */
[--C-:B-1----:R-:W-:Y:S02]  /*8fe0*/  FFMA.FTZ R2, R178, c[0x0][0x2d0], -R165.reuse ;  /* 0x0000b400b2027a23 */ /* 0x102fe400000108a5 */
[C---:B------:R-:W-:Y:S02]  /*8ff0*/  FMUL.FTZ R87, R0.reuse, R87 ;  /* 0x0000005700577220 */ /* 0x040fe40000410000 */
[----:B------:R1:W-:Y:S03]  /*9000*/  MUFU.EX2 R132, R2 ;  /* 0x0000000200847308 */ /* 0x0003e60000000800 */
        /* <DEDUP_REMOVED lines=10> */
[----:B-1----:R-:W-:Y:S02]  /*90b0*/  FFMA.FTZ R2, R179, c[0x0][0x2d0], -R165 ;  /* 0x0000b400b3027a23 */ /* 0x002fe400000108a5 */
[C---:B------:R-:W-:Y:S02]  /*90c0*/  FMUL.FTZ R93, R3.reuse, R93 ;  /* 0x0000005d035d7220 */ /* 0x040fe40000410000 */
[----:B------:R1:W1:Y:S03]  /*90d0*/  MUFU.EX2 R129, R2 ;  /* 0x0000000200817308 */ /* 0x0002660000000800 */
[C---:B------:R-:W-:Y:S02]  /*90e0*/  FMUL.FTZ R98, R0.reuse, R98 ;  /* 0x0000006200627220 */ /* 0x040fe40000410000 */
[C---:B--2---:R-:W-:Y:S03]  /*90f0*/  HMMA.16816.F32.BF16 R92, R160.reuse, R100, R92 ;  /* 0x00000064a05c723c */ /* 0x044fe6000004185c */
[----:B------:R-:W-:Y:S02]  /*9100*/  FMUL.FTZ R99, R0, R99 ;  /* 0x0000006300637220 */ /* 0x000fe40000410000 */
[C---:B------:R-:W-:Y:S02]  /*9110*/  FMUL.FTZ R96, R3.reuse, R96 ;  /* 0x0000006003607220 */ /* 0x040fe40000410000 */
[----:B------:R-:W-:Y:S01]  /*9120*/  FMUL.FTZ R97, R3, R97 ;  /* 0x0000006103617220 */ /* 0x000fe20000410000 */
[----:B---3--:R-:W-:Y:S01]  /*9130*/  F2FP.BF16.PACK_AB R100, R124, R126 ;  /* 0x0000007e7c64723e */ /* 0x008fe200000010ff */
[----:B------:R-:W-:Y:S03]  /*9140*/  IMAD.MOV.U32 R122, RZ, RZ, R119 ;  /* 0x000000ffff7a7224 */ /* 0x000fe600078e0077 */
[----:B------:R-:W-:Y:S02]  /*9150*/  MOV R119, R113 ;  /* 0x0000007100777202 */ /* 0x000fe40000000f00 */
[----:B------:R-:W-:Y:S01]  /*9160*/  HMMA.16816.F32.BF16 R96, R160, R102, R96 ;  /* 0x00000066a060723c */ /* 0x000fe20000041860 */
[----:B------:R-:W2:Y:S02]  /*9170*/  LDSM.16.MT88.4 R112, [R229+0x900] ;  /* 0x00090000e570783b */ /* 0x000ea40000004200 */
[----:B------:R-:W-:Y:S01]  /*9180*/  F2FP.BF16.PACK_AB R101, R134, R125 ;  /* 0x0000007d8665723e */ /* 0x000fe200000010ff */
[--C-:B-1----:R-:W-:Y:S03]  /*9190*/  FFMA.FTZ R2, R183, c[0x0][0x2d0], -R164.reuse ;  /* 0x0000b400b7027a23 */ /* 0x102fe600000108a4 */
[----:B------:R-:W-:Y:S01]  /*91a0*/  F2FP.BF16.PACK_AB R103, R129, R132 ;  /* 0x000000848167723e */ /* 0x000fe200000010ff */
[----:B------:R1:W-:Y:S01]  /*91b0*/  MUFU.EX2 R128, R2 ;  /* 0x0000000200807308 */ /* 0x0003e20000000800 */
[----:B------:R-:W-:Y:S07]  /*91c0*/  F2FP.BF16.PACK_AB R102, R127, R133 ;  /* 0x000000857f66723e */ /* 0x000fee00000010ff */
[C---:B------:R-:W-:Y:S08]  /*91d0*/  HMMA.16816.F32.BF16 R4, R100.reuse, R104, R4 ;  /* 0x000000686404723c */ /* 0x040ff00000041804 */
[C---:B------:R-:W-:Y:S01]  /*91e0*/  HMMA.16816.F32.BF16 R8, R100.reuse, R106, R8 ;  /* 0x0000006a6408723c */ /* 0x040fe20000041808 */
[----:B------:R-:W3:Y:S03]  /*91f0*/  LDSM.16.MT88.4 R104, [R228+0x900] ;  /* 0x00090000e468783b */ /* 0x000ee60000004200 */
[--C-:B-1----:R-:W-:Y:S04]  /*9200*/  FFMA.FTZ R2, R182, c[0x0][0x2d0], -R164.reuse ;  /* 0x0000b400b6027a23 */ /* 0x102fe800000108a4 */
[C---:B----4-:R-:W-:Y:S01]  /*9210*/  HMMA.16816.F32.BF16 R12, R100.reuse, R108, R12 ;  /* 0x0000006c640c723c */ /* 0x050fe2000004180c */
[----:B------:R1:W4:Y:S07]  /*9220*/  MUFU.EX2 R135, R2 ;  /* 0x0000000200877308 */ /* 0x00032e0000000800 */
[C---:B------:R-:W-:Y:S01]  /*9230*/  HMMA.16816.F32.BF16 R16, R100.reuse, R110, R16 ;  /* 0x0000006e6410723c */ /* 0x040fe20000041810 */
[----:B------:R-:W4:Y:S07]  /*9240*/  LDSM.16.MT88.4 R108, [R225+0x3900] ;  /* 0x00390000e16c783b */ /* 0x000f2e0000004200 */
[C---:B--2---:R-:W-:Y:S08]  /*9250*/  HMMA.16816.F32.BF16 R20, R100.reuse, R112, R20 ;  /* 0x000000706414723c */ /* 0x044ff00000041814 */
[C---:B------:R-:W-:Y:S01]  /*9260*/  HMMA.16816.F32.BF16 R24, R100.reuse, R114, R24 ;  /* 0x000000726418723c */ /* 0x040fe20000041818 */
[----:B------:R-:W2:Y:S03]  /*9270*/  LDSM.16.MT88.4 R112, [R226+0x3900] ;  /* 0x00390000e270783b */ /* 0x000ea60000004200 */
[--C-:B-1----:R-:W-:Y:S04]  /*9280*/  FFMA.FTZ R2, R180, c[0x0][0x2d0], -R165.reuse ;  /* 0x0000b400b4027a23 */ /* 0x102fe800000108a5 */
[----:B------:R1:W-:Y:S01]  /*9290*/  MUFU.EX2 R123, R2 ;  /* 0x00000002007b7308 */ /* 0x0003e20000000800 */
[C---:B---3--:R-:W-:Y:S08]  /*92a0*/  HMMA.16816.F32.BF16 R28, R100.reuse, R104, R28 ;  /* 0x00000068641c723c */ /* 0x048ff0000004181c */
[C---:B------:R-:W-:Y:S01]  /*92b0*/  HMMA.16816.F32.BF16 R32, R100.reuse, R106, R32 ;  /* 0x0000006a6420723c */ /* 0x040fe20000041820 */
[----:B------:R-:W3:Y:S07]  /*92c0*/  LDSM.16.MT88.4 R104, [R229+0x3900] ;  /* 0x00390000e568783b */ /* 0x000eee0000004200 */
[C---:B----4-:R-:W-:Y:S04]  /*92d0*/  HMMA.16816.F32.BF16 R36, R100.reuse, R108, R36 ;  /* 0x0000006c6424723c */ /* 0x050fe80000041824 */
[--C-:B-1----:R-:W-:Y:S04]  /*92e0*/  FFMA.FTZ R2, R250, c[0x0][0x2d0], -R165.reuse ;  /* 0x0000b400fa027a23 */ /* 0x102fe800000108a5 */
[C---:B------:R-:W-:Y:S01]  /*92f0*/  HMMA.16816.F32.BF16 R40, R100.reuse, R110, R40 ;  /* 0x0000006e6428723c */ /* 0x040fe20000041828 */
[----:B------:R-:W1:Y:S01]  /*9300*/  LDSM.16.MT88.4 R108, [R228+0x3900] ;  /* 0x00390000e46c783b */ /* 0x000e620000004200 */
[----:B------:R4:W1:Y:S06]  /*9310*/  MUFU.EX2 R150, R2 ;  /* 0x0000000200967308 */ /* 0x00086c0000000800 */
[C---:B--2---:R-:W-:Y:S08]  /*9320*/  HMMA.16816.F32.BF16 R44, R100.reuse, R112, R44 ;  /* 0x00000070642c723c */ /* 0x044ff0000004182c */
[C---:B------:R-:W-:Y:S01]  /*9330*/  HMMA.16816.F32.BF16 R48, R100.reuse, R114, R48 ;  /* 0x000000726430723c */ /* 0x040fe20000041830 */
[----:B------:R-:W2:Y:S07]  /*9340*/  LDSM.16.MT88.4 R112, [R225+0x6900] ;  /* 0x00690000e170783b */ /* 0x000eae0000004200 */
[C---:B---3--:R-:W-:Y:S04]  /*9350*/  HMMA.16816.F32.BF16 R52, R100.reuse, R104, R52 ;  /* 0x000000686434723c */ /* 0x048fe80000041834 */
[--C-:B----4-:R-:W-:Y:S04]  /*9360*/  FFMA.FTZ R2, R181, c[0x0][0x2d0], -R164.reuse ;  /* 0x0000b400b5027a23 */ /* 0x110fe800000108a4 */
[----:B------:R3:W-:Y:S01]  /*9370*/  MUFU.EX2 R136, R2 ;  /* 0x0000000200887308 */ /* 0x0007e20000000800 */
[C---:B------:R-:W-:Y:S01]  /*9380*/  HMMA.16816.F32.BF16 R56, R100.reuse, R106, R56 ;  /* 0x0000006a6438723c */ /* 0x040fe20000041838 */
[----:B------:R-:W4:Y:S07]  /*9390*/  LDSM.16.MT88.4 R104, [R226+0x6900] ;  /* 0x00690000e268783b */ /* 0x000f2e0000004200 */
[C---:B-1----:R-:W-:Y:S08]  /*93a0*/  HMMA.16816.F32.BF16 R60, R100.reuse, R108, R60 ;  /* 0x0000006c643c723c */ /* 0x042ff0000004183c */
[C---:B------:R-:W-:Y:S01]  /*93b0*/  HMMA.16816.F32.BF16 R64, R100.reuse, R110, R64 ;  /* 0x0000006e6440723c */ /* 0x040fe20000041840 */
[----:B------:R-:W1:Y:S03]  /*93c0*/  LDSM.16.MT88.4 R108, [R229+0x6900] ;  /* 0x00690000e56c783b */ /* 0x000e660000004200 */
[--C-:B---3--:R-:W-:Y:S04]  /*93d0*/  FFMA.FTZ R2, R251, c[0x0][0x2d0], -R164.reuse ;  /* 0x0000b400fb027a23 */ /* 0x108fe800000108a4 */
[C---:B--2---:R-:W-:Y:S01]  /*93e0*/  HMMA.16816.F32.BF16 R68, R100.reuse, R112, R68 ;  /* 0x000000706444723c */ /* 0x044fe20000041844 */
[----:B------:R2:W3:Y:S07]  /*93f0*/  MUFU.EX2 R148, R2 ;  /* 0x0000000200947308 */ /* 0x0004ee0000000800 */
[C---:B------:R-:W-:Y:S01]  /*9400*/  HMMA.16816.F32.BF16 R72, R100.reuse, R114, R72 ;  /* 0x000000726448723c */ /* 0x040fe20000041848 */
[----:B------:R-:W3:Y:S07]  /*9410*/  LDSM.16.MT88.4 R112, [R228+0x6900] ;  /* 0x00690000e470783b */ /* 0x000eee0000004200 */
[C---:B----4-:R-:W-:Y:S08]  /*9420*/  HMMA.16816.F32.BF16 R76, R100.reuse, R104, R76 ;  /* 0x00000068644c723c */ /* 0x050ff0000004184c */
[C---:B------:R-:W-:Y:S01]  /*9430*/  HMMA.16816.F32.BF16 R80, R100.reuse, R106, R80 ;  /* 0x0000006a6450723c */ /* 0x040fe20000041850 */
[----:B------:R-:W4:Y:S03]  /*9440*/  LDSM.16.MT88.4 R104, [R225+0x1100] ;  /* 0x00110000e168783b */ /* 0x000f260000004200 */
[--C-:B--2---:R-:W-:Y:S04]  /*9450*/  FFMA.FTZ R2, R252, c[0x0][0x2d0], -R165.reuse ;  /* 0x0000b400fc027a23 */ /* 0x104fe800000108a5 */
[C---:B-1----:R-:W-:Y:S01]  /*9460*/  HMMA.16816.F32.BF16 R84, R100.reuse, R108, R84 ;  /* 0x0000006c6454723c */ /* 0x042fe20000041854 */
[----:B------:R1:W-:Y:S07]  /*9470*/  MUFU.EX2 R149, R2 ;  /* 0x0000000200957308 */ /* 0x0003ee0000000800 */
[C---:B------:R-:W-:Y:S01]  /*9480*/  HMMA.16816.F32.BF16 R88, R100.reuse, R110, R88 ;  /* 0x0000006e6458723c */ /* 0x040fe20000041858 */
[----:B------:R-:W2:Y:S07]  /*9490*/  LDSM.16.MT88.4 R108, [R226+0x1100] ;  /* 0x00110000e26c783b */ /* 0x000eae0000004200 */
[C---:B---3--:R-:W-:Y:S08]  /*94a0*/  HMMA.16816.F32.BF16 R92, R100.reuse, R112, R92 ;  /* 0x00000070645c723c */ /* 0x048ff0000004185c */
[----:B------:R-:W-:Y:S01]  /*94b0*/  HMMA.16816.F32.BF16 R96, R100, R114, R96 ;  /* 0x000000726460723c */ /* 0x000fe20000041860 */
[----:B------:R-:W3:Y:S03]  /*94c0*/  LDSM.16.MT88.4 R112, [R229+0x1100] ;  /* 0x00110000e570783b */ /* 0x000ee60000004200 */
[--C-:B-1----:R-:W-:Y:S03]  /*94d0*/  FFMA.FTZ R2, R175, c[0x0][0x2d0], -R165.reuse ;  /* 0x0000b400af027a23 */ /* 0x102fe600000108a5 */
[----:B------:R-:W-:Y:S01]  /*94e0*/  F2FP.BF16.PACK_AB R100, R135, R128 ;  /* 0x000000808764723e */ /* 0x000fe200000010ff */
[----:B------:R1:W1:Y:S01]  /*94f0*/  MUFU.EX2 R252, R2 ;  /* 0x0000000200fc7308 */ /* 0x0002620000000800 */
[----:B------:R-:W-:Y:S03]  /*9500*/  F2FP.BF16.PACK_AB R101, R150, R123 ;  /* 0x0000007b9665723e */ /* 0x000fe600000010ff */
[----:B------:R-:W-:Y:S01]  /*9510*/  F2FP.BF16.PACK_AB R102, R148, R136 ;  /* 0x000000889466723e */ /* 0x000fe200000010ff */
[--C-:B-1----:R-:W-:Y:S01]  /*9520*/  FFMA.FTZ R2, R174, c[0x0][0x2d0], -R164.reuse ;  /* 0x0000b400ae027a23 */ /* 0x102fe200000108a4 */
[----:B------:R-:W-:Y:S04]  /*9530*/  F2FP.BF16.PACK_AB R103, R252, R149 ;  /* 0x00000095fc67723e */ /* 0x000fe800000010ff */
[----:B------:R1:W-:Y:S03]  /*9540*/  MUFU.EX2 R251, R2 ;  /* 0x0000000200fb7308 */ /* 0x0003e60000000800 */
[C---:B----4-:R-:W-:Y:S08]  /*9550*/  HMMA.16816.F32.BF16 R4, R100.reuse, R104, R4 ;  /* 0x000000686404723c */ /* 0x050ff00000041804 */
[C---:B------:R-:W-:Y:S01]  /*9560*/  HMMA.16816.F32.BF16 R8, R100.reuse, R106, R8 ;  /* 0x0000006a6408723c */ /* 0x040fe20000041808 */
[----:B------:R-:W4:Y:S07]  /*9570*/  LDSM.16.MT88.4 R104, [R228+0x1100] ;  /* 0x00110000e468783b */ /* 0x000f2e0000004200 */
[C---:B--2---:R-:W-:Y:S04]  /*9580*/  HMMA.16816.F32.BF16 R12, R100.reuse, R108, R12 ;  /* 0x0000006c640c723c */ /* 0x044fe8000004180c */
[--C-:B-1----:R-:W-:Y:S04]  /*9590*/  FFMA.FTZ R2, R173, c[0x0][0x2d0], -R164.reuse ;  /* 0x0000b400ad027a23 */ /* 0x102fe800000108a4 */
[C---:B------:R-:W-:Y:S01]  /*95a0*/  HMMA.16816.F32.BF16 R16, R100.reuse, R110, R16 ;  /* 0x0000006e6410723c */ /* 0x040fe20000041810 */
[----:B------:R1:W2:Y:S01]  /*95b0*/  MUFU.EX2 R250, R2 ;  /* 0x0000000200fa7308 */ /* 0x0002a20000000800 */
[----:B------:R-:W2:Y:S06]  /*95c0*/  LDSM.16.MT88.4 R108, [R225+0x4100] ;  /* 0x00410000e16c783b */ /* 0x000eac0000004200 */
[C---:B---3--:R-:W-:Y:S08]  /*95d0*/  HMMA.16816.F32.BF16 R20, R100.reuse, R112, R20 ;  /* 0x000000706414723c */ /* 0x048ff00000041814 */
[C---:B------:R-:W-:Y:S01]  /*95e0*/  HMMA.16816.F32.BF16 R24, R100.reuse, R114, R24 ;  /* 0x000000726418723c */ /* 0x040fe20000041818 */
[----:B------:R-:W3:Y:S07]  /*95f0*/  LDSM.16.MT88.4 R112, [R226+0x4100] ;  /* 0x00410000e270783b */ /* 0x000eee0000004200 */
[C---:B----4-:R-:W-:Y:S04]  /*9600*/  HMMA.16816.F32.BF16 R28, R100.reuse, R104, R28 ;  /* 0x00000068641c723c */ /* 0x050fe8000004181c */
[--C-:B-1----:R-:W-:Y:S04]  /*9610*/  FFMA.FTZ R2, R172, c[0x0][0x2d0], -R165.reuse ;  /* 0x0000b400ac027a23 */ /* 0x102fe800000108a5 */
[----:B------:R1:W-:Y:S01]  /*9620*/  MUFU.EX2 R182, R2 ;  /* 0x0000000200b67308 */ /* 0x0003e20000000800 */
[C---:B------:R-:W-:Y:S01]  /*9630*/  HMMA.16816.F32.BF16 R32, R100.reuse, R106, R32 ;  /* 0x0000006a6420723c */ /* 0x040fe20000041820 */
[----:B------:R-:W4:Y:S07]  /*9640*/  LDSM.16.MT88.4 R104, [R229+0x4100] ;  /* 0x00410000e568783b */ /* 0x000f2e0000004200 */
[C---:B--2---:R-:W-:Y:S08]  /*9650*/  HMMA.16816.F32.BF16 R36, R100.reuse, R108, R36 ;  /* 0x0000006c6424723c */ /* 0x044ff00000041824 */
[C---:B------:R-:W-:Y:S01]  /*9660*/  HMMA.16816.F32.BF16 R40, R100.reuse, R110, R40 ;  /* 0x0000006e6428723c */ /* 0x040fe20000041828 */
[----:B------:R-:W2:Y:S03]  /*9670*/  LDSM.16.MT88.4 R108, [R228+0x4100] ;  /* 0x00410000e46c783b */ /* 0x000ea60000004200 */
[--C-:B-1----:R-:W-:Y:S04]  /*9680*/  FFMA.FTZ R2, R139, c[0x0][0x2d0], -R165.reuse ;  /* 0x0000b4008b027a23 */ /* 0x102fe800000108a5 */
[C---:B---3--:R-:W-:Y:S01]  /*9690*/  HMMA.16816.F32.BF16 R44, R100.reuse, R112, R44 ;  /* 0x00000070642c723c */ /* 0x048fe2000004182c */
[----:B------:R1:W3:Y:S07]  /*96a0*/  MUFU.EX2 R183, R2 ;  /* 0x0000000200b77308 */ /* 0x0002ee0000000800 */
[C---:B------:R-:W-:Y:S01]  /*96b0*/  HMMA.16816.F32.BF16 R48, R100.reuse, R114, R48 ;  /* 0x000000726430723c */ /* 0x040fe20000041830 */
[----:B------:R-:W3:Y:S07]  /*96c0*/  LDSM.16.MT88.4 R112, [R225+0x7100] ;  /* 0x00710000e170783b */ /* 0x000eee0000004200 */
[C---:B----4-:R-:W-:Y:S08]  /*96d0*/  HMMA.16816.F32.BF16 R52, R100.reuse, R104, R52 ;  /* 0x000000686434723c */ /* 0x050ff00000041834 */
[C---:B------:R-:W-:Y:S01]  /*96e0*/  HMMA.16816.F32.BF16 R56, R100.reuse, R106, R56 ;  /* 0x0000006a6438723c */ /* 0x040fe20000041838 */
[----:B------:R-:W4:Y:S03]  /*96f0*/  LDSM.16.MT88.4 R104, [R226+0x7100] ;  /* 0x00710000e268783b */ /* 0x000f260000004200 */
[--C-:B-1----:R-:W-:Y:S04]  /*9700*/  FFMA.FTZ R2, R138, c[0x0][0x2d0], -R164.reuse ;  /* 0x0000b4008a027a23 */ /* 0x102fe800000108a4 */
[----:B------:R1:W-:Y:S01]  /*9710*/  MUFU.EX2 R181, R2 ;  /* 0x0000000200b57308 */ /* 0x0003e20000000800 */
[C---:B--2---:R-:W-:Y:S08]  /*9720*/  HMMA.16816.F32.BF16 R60, R100.reuse, R108, R60 ;  /* 0x0000006c643c723c */ /* 0x044ff0000004183c */
[C---:B------:R-:W-:Y:S01]  /*9730*/  HMMA.16816.F32.BF16 R64, R100.reuse, R110, R64 ;  /* 0x0000006e6440723c */ /* 0x040fe20000041840 */
[----:B------:R-:W2:Y:S07]  /*9740*/  LDSM.16.MT88.4 R108, [R229+0x7100] ;  /* 0x00710000e56c783b */ /* 0x000eae0000004200 */
[C---:B---3--:R-:W-:Y:S04]  /*9750*/  HMMA.16816.F32.BF16 R68, R100.reuse, R112, R68 ;  /* 0x000000706444723c */ /* 0x048fe80000041844 */
[--C-:B-1----:R-:W-:Y:S04]  /*9760*/  FFMA.FTZ R2, R137, c[0x0][0x2d0], -R164.reuse ;  /* 0x0000b40089027a23 */ /* 0x102fe800000108a4 */
[C---:B------:R-:W-:Y:S01]  /*9770*/  HMMA.16816.F32.BF16 R72, R100.reuse, R114, R72 ;  /* 0x000000726448723c */ /* 0x040fe20000041848 */
[----:B------:R-:W1:Y:S01]  /*9780*/  LDSM.16.MT88.4 R112, [R228+0x7100] ;  /* 0x00710000e470783b */ /* 0x000e620000004200 */
[----:B------:R3:W1:Y:S06]  /*9790*/  MUFU.EX2 R180, R2 ;  /* 0x0000000200b47308 */ /* 0x00066c0000000800 */
[C---:B----4-:R-:W-:Y:S08]  /*97a0*/  HMMA.16816.F32.BF16 R76, R100.reuse, R104, R76 ;  /* 0x00000068644c723c */ /* 0x050ff0000004184c */
[C---:B------:R-:W-:Y:S01]  /*97b0*/  HMMA.16816.F32.BF16 R80, R100.reuse, R106, R80 ;  /* 0x0000006a6450723c */ /* 0x040fe20000041850 */
[----:B------:R-:W4:Y:S07]  /*97c0*/  LDSM.16.MT88.4 R104, [R225+0x1900] ;  /* 0x00190000e168783b */ /* 0x000f2e0000004200 */
[C---:B--2---:R-:W-:Y:S04]  /*97d0*/  HMMA.16816.F32.BF16 R84, R100.reuse, R108, R84 ;  /* 0x0000006c6454723c */ /* 0x044fe80000041854 */
[--C-:B---3--:R-:W-:Y:S01]  /*97e0*/  FFMA.FTZ R2, R131, c[0x0][0x2d0], -R165.reuse ;  /* 0x0000b40083027a23 */ /* 0x108fe200000108a5 */
[----:B------:R-:W-:Y:S03]  /*97f0*/  MOV R131, R151 ;  /* 0x0000009700837202 */ /* 0x000fe60000000f00 */
[----:B------:R2:W-:Y:S01]  /*9800*/  MUFU.EX2 R179, R2 ;  /* 0x0000000200b37308 */ /* 0x0005e20000000800 */
[C---:B------:R-:W-:Y:S01]  /*9810*/  HMMA.16816.F32.BF16 R88, R100.reuse, R110, R88 ;  /* 0x0000006e6458723c */ /* 0x040fe20000041858 */
[----:B------:R-:W3:Y:S07]  /*9820*/  LDSM.16.MT88.4 R108, [R226+0x1900] ;  /* 0x00190000e26c783b */ /* 0x000eee0000004200 */
[C---:B-1----:R-:W-:Y:S08]  /*9830*/  HMMA.16816.F32.BF16 R92, R100.reuse, R112, R92 ;  /* 0x00000070645c723c */ /* 0x042ff0000004185c */
[----:B------:R-:W-:Y:S01]  /*9840*/  HMMA.16816.F32.BF16 R96, R100, R114, R96 ;  /* 0x000000726460723c */ /* 0x000fe20000041860 */
[----:B------:R-:W1:Y:S03]  /*9850*/  LDSM.16.MT88.4 R112, [R229+0x1900] ;  /* 0x00190000e570783b */ /* 0x000e660000004200 */
[----:B--2---:R-:W-:Y:S03]  /*9860*/  FFMA.FTZ R2, R130, c[0x0][0x2d0], -R165 ;  /* 0x0000b40082027a23 */ /* 0x004fe600000108a5 */
[----:B------:R-:W-:Y:S01]  /*9870*/  F2FP.BF16.PACK_AB R100, R250, R251 ;  /* 0x000000fbfa64723e */ /* 0x000fe200000010ff */
[----:B------:R2:W2:Y:S01]  /*9880*/  MUFU.EX2 R178, R2 ;  /* 0x0000000200b27308 */ /* 0x0004a20000000800 */
[----:B------:R-:W-:Y:S03]  /*9890*/  F2FP.BF16.PACK_AB R101, R183, R182 ;  /* 0x000000b6b765723e */ /* 0x000fe600000010ff */
[----:B------:R-:W-:Y:S01]  /*98a0*/  F2FP.BF16.PACK_AB R102, R180, R181 ;  /* 0x000000b5b466723e */ /* 0x000fe200000010ff */
[--C-:B--2---:R-:W-:Y:S01]  /*98b0*/  FFMA.FTZ R2, R122, c[0x0][0x2d0], -R164.reuse ;  /* 0x0000b4007a027a23 */ /* 0x104fe200000108a4 */
[----:B------:R-:W-:Y:S01]  /*98c0*/  F2FP.BF16.PACK_AB R103, R178, R179 ;  /* 0x000000b3b267723e */ /* 0x000fe200000010ff */
[----:B------:R-:W-:Y:S03]  /*98d0*/  IMAD.MOV.U32 R122, RZ, RZ, R117 ;  /* 0x000000ffff7a7224 */ /* 0x000fe600078e0075 */
[----:B------:R2:W-:Y:S03]  /*98e0*/  MUFU.EX2 R176, R2 ;  /* 0x0000000200b07308 */ /* 0x0005e60000000800 */
[C---:B----4-:R-:W-:Y:S08]  /*98f0*/  HMMA.16816.F32.BF16 R4, R100.reuse, R104, R4 ;  /* 0x000000686404723c */ /* 0x050ff00000041804 */
[C---:B------:R-:W-:Y:S01]  /*9900*/  HMMA.16816.F32.BF16 R8, R100.reuse, R106, R8 ;  /* 0x0000006a6408723c */ /* 0x040fe20000041808 */
[----:B------:R-:W4:Y:S07]  /*9910*/  LDSM.16.MT88.4 R104, [R228+0x1900] ;  /* 0x00190000e468783b */ /* 0x000f2e0000004200 */
[C---:B---3--:R-:W-:Y:S04]  /*9920*/  HMMA.16816.F32.BF16 R12, R100.reuse, R108, R12 ;  /* 0x0000006c640c723c */ /* 0x048fe8000004180c */
[--C-:B--2---:R-:W-:Y:S02]  /*9930*/  FFMA.FTZ R2, R121, c[0x0][0x2d0], -R164.reuse ;  /* 0x0000b40079027a23 */ /* 0x104fe400000108a4 */
[----:B------:R-:W2:Y:S02]  /*9940*/  LDL.LU R121, [R1+0x18] ;  /* 0x0000180001797983 */ /* 0x000ea40000300800 */
[C---:B------:R-:W-:Y:S01]  /*9950*/  HMMA.16816.F32.BF16 R16, R100.reuse, R110, R16 ;  /* 0x0000006e6410723c */ /* 0x040fe20000041810 */
[----:B------:R3:W3:Y:S01]  /*9960*/  MUFU.EX2 R177, R2 ;  /* 0x0000000200b17308 */ /* 0x0006e20000000800 */
[----:B------:R-:W3:Y:S06]  /*9970*/  LDSM.16.MT88.4 R108, [R225+0x4900] ;  /* 0x00490000e16c783b */ /* 0x000eec0000004200 */
[C---:B-1----:R-:W-:Y:S08]  /*9980*/  HMMA.16816.F32.BF16 R20, R100.reuse, R112, R20 ;  /* 0x000000706414723c */ /* 0x042ff00000041814 */
[C---:B------:R-:W-:Y:S01]  /*9990*/  HMMA.16816.F32.BF16 R24, R100.reuse, R114, R24 ;  /* 0x000000726418723c */ /* 0x040fe20000041818 */
[----:B------:R-:W1:Y:S07]  /*99a0*/  LDSM.16.MT88.4 R112, [R226+0x4900] ;  /* 0x00490000e270783b */ /* 0x000e6e0000004200 */
[C---:B----4-:R-:W-:Y:S04]  /*99b0*/  HMMA.16816.F32.BF16 R28, R100.reuse, R104, R28 ;  /* 0x00000068641c723c */ /* 0x050fe8000004181c */
[--C-:B---3--:R-:W-:Y:S02]  /*99c0*/  FFMA.FTZ R2, R120, c[0x0][0x2d0], -R165.reuse ;  /* 0x0000b40078027a23 */ /* 0x108fe400000108a5 */
[--C-:B------:R-:W-:Y:S02]  /*99d0*/  FFMA.FTZ R120, R248, c[0x0][0x2d0], -R165.reuse ;  /* 0x0000b400f8787a23 */ /* 0x100fe400000108a5 */
[----:B------:R3:W-:Y:S01]  /*99e0*/  MUFU.EX2 R175, R2 ;  /* 0x0000000200af7308 */ /* 0x0007e20000000800 */
[C---:B------:R-:W-:Y:S01]  /*99f0*/  HMMA.16816.F32.BF16 R32, R100.reuse, R106, R32 ;  /* 0x0000006a6420723c */ /* 0x040fe20000041820 */
[----:B------:R-:W4:Y:S07]  /*9a00*/  LDSM.16.MT88.4 R104, [R229+0x4900] ;  /* 0x00490000e568783b */ /* 0x000f2e0000004200 */
[C---:B------:R-:W-:Y:S08]  /*9a10*/  HMMA.16816.F32.BF16 R36, R100.reuse, R108, R36 ;  /* 0x0000006c6424723c */ /* 0x040ff00000041824 */
[C---:B------:R-:W-:Y:S01]  /*9a20*/  HMMA.16816.F32.BF16 R40, R100.reuse, R110, R40 ;  /* 0x0000006e6428723c */ /* 0x040fe20000041828 */
[----:B------:R-:W4:Y:S03]  /*9a30*/  LDSM.16.MT88.4 R108, [R228+0x4900] ;  /* 0x00490000e46c783b */ /* 0x000f260000004200 */
[--C-:B---3--:R-:W-:Y:S04]  /*9a40*/  FFMA.FTZ R2, R119, c[0x0][0x2d0], -R165.reuse ;  /* 0x0000b40077027a23 */ /* 0x108fe800000108a5 */
[C---:B-1----:R-:W-:Y:S01]  /*9a50*/  HMMA.16816.F32.BF16 R44, R100.reuse, R112, R44 ;  /* 0x00000070642c723c */ /* 0x042fe2000004182c */
        /* <DEDUP_REMOVED lines=8> */
[C---:B------:R-:W-:Y:S08]  /*9ae0*/  HMMA.16816.F32.BF16 R60, R100.reuse, R108, R60 ;  /* 0x0000006c643c723c */ /* 0x040ff0000004183c */
[C---:B------:R-:W-:Y:S01]  /*9af0*/  HMMA.16816.F32.BF16 R64, R100.reuse, R110, R64 ;  /* 0x0000006e6440723c */ /* 0x040fe20000041840 */
[----:B------:R-:W4:Y:S07]  /*9b00*/  LDSM.16.MT88.4 R108, [R229+0x7900] ;  /* 0x00790000e56c783b */ /* 0x000f2e0000004200 */
[C---:B---3--:R-:W-:Y:S04]  /*9b10*/  HMMA.16816.F32.BF16 R68, R100.reuse, R112, R68 ;  /* 0x000000706444723c */ /* 0x048fe80000041844 */
[--C-:B-1----:R-:W-:Y:S04]  /*9b20*/  FFMA.FTZ R2, R116, c[0x0][0x2d0], -R164.reuse ;  /* 0x0000b40074027a23 */ /* 0x102fe800000108a4 */
[C---:B------:R-:W-:Y:S01]  /*9b30*/  HMMA.16816.F32.BF16 R72, R100.reuse, R114, R72 ;  /* 0x000000726448723c */ /* 0x040fe20000041848 */
[----:B------:R-:W1:Y:S01]  /*9b40*/  LDSM.16.MT88.4 R112, [R228+0x7900] ;  /* 0x00790000e470783b */ /* 0x000e620000004200 */
[----:B------:R3:W1:Y:S06]  /*9b50*/  MUFU.EX2 R172, R2 ;  /* 0x0000000200ac7308 */ /* 0x00066c0000000800 */
[C---:B----4-:R-:W-:Y:S01]  /*9b60*/  HMMA.16816.F32.BF16 R76, R100.reuse, R104, R76 ;  /* 0x00000068644c723c */ /* 0x050fe2000004184c */
[----:B------:R-:W-:Y:S07]  /*9b70*/  LDSM.16.MT88.4 R116, [R229+0x2100] ;  /* 0x00210000e574783b */ /* 0x000fee0000004200 */
[C---:B------:R-:W-:Y:S01]  /*9b80*/  HMMA.16816.F32.BF16 R80, R100.reuse, R106, R80 ;  /* 0x0000006a6450723c */ /* 0x040fe20000041850 */
[----:B------:R-:W4:Y:S07]  /*9b90*/  LDSM.16.MT88.4 R104, [R225+0x2100] ;  /* 0x00210000e168783b */ /* 0x000f2e0000004200 */
[C---:B------:R-:W-:Y:S04]  /*9ba0*/  HMMA.16816.F32.BF16 R84, R100.reuse, R108, R84 ;  /* 0x0000006c6454723c */ /* 0x040fe80000041854 */
[--C-:B---3--:R-:W-:Y:S04]  /*9bb0*/  FFMA.FTZ R2, R171, c[0x0][0x2d0], -R165.reuse ;  /* 0x0000b400ab027a23 */ /* 0x108fe800000108a5 */
[----:B------:R3:W-:Y:S01]  /*9bc0*/  MUFU.EX2 R171, R2 ;  /* 0x0000000200ab7308 */ /* 0x0007e20000000800 */
[C---:B------:R-:W-:Y:S01]  /*9bd0*/  HMMA.16816.F32.BF16 R88, R100.reuse, R110, R88 ;  /* 0x0000006e6458723c */ /* 0x040fe20000041858 */
[----:B------:R-:W4:Y:S07]  /*9be0*/  LDSM.16.MT88.4 R108, [R226+0x2100] ;  /* 0x00210000e26c783b */ /* 0x000f2e0000004200 */
[C---:B-1----:R-:W-:Y:S08]  /*9bf0*/  HMMA.16816.F32.BF16 R92, R100.reuse, R112, R92 ;  /* 0x00000070645c723c */ /* 0x042ff0000004185c */
[----:B------:R-:W-:Y:S01]  /*9c00*/  HMMA.16816.F32.BF16 R96, R100, R114, R96 ;  /* 0x000000726460723c */ /* 0x000fe20000041860 */
[----:B------:R-:W1:Y:S03]  /*9c10*/  LDSM.16.MT88.4 R112, [R228+0x2100] ;  /* 0x00210000e470783b */ /* 0x000e660000004200 */
[--C-:B---3--:R-:W-:Y:S03]  /*9c20*/  FFMA.FTZ R2, R170, c[0x0][0x2d0], -R165.reuse ;  /* 0x0000b400aa027a23 */ /* 0x108fe600000108a5 */
[----:B------:R-:W-:Y:S01]  /*9c30*/  F2FP.BF16.PACK_AB R100, R177, R176 ;  /* 0x000000b0b164723e */ /* 0x000fe200000010ff */
[----:B------:R3:W3:Y:S01]  /*9c40*/  MUFU.EX2 R170, R2 ;  /* 0x0000000200aa7308 */ /* 0x0006e20000000800 */
[----:B------:R-:W-:Y:S03]  /*9c50*/  F2FP.BF16.PACK_AB R101, R174, R175 ;  /* 0x000000afae65723e */ /* 0x000fe600000010ff */
[----:B------:R-:W-:Y:S01]  /*9c60*/  F2FP.BF16.PACK_AB R102, R172, R173 ;  /* 0x000000adac66723e */ /* 0x000fe200000010ff */
[--C-:B---3--:R-:W-:Y:S01]  /*9c70*/  FFMA.FTZ R2, R143, c[0x0][0x2d0], -R164.reuse ;  /* 0x0000b4008f027a23 */ /* 0x108fe200000108a4 */
[----:B------:R-:W-:Y:S01]  /*9c80*/  F2FP.BF16.PACK_AB R103, R170, R171 ;  /* 0x000000abaa67723e */ /* 0x000fe200000010ff */
[----:B------:R-:W-:Y:S02]  /*9c90*/  FFMA.FTZ R164, R246, c[0x0][0x2d0], -R164 ;  /* 0x0000b400f6a47a23 */ /* 0x000fe400000108a4 */
[----:B------:R3:W5:Y:S01]  /*9ca0*/  LDL.LU R246, [R1+0x60] ;  /* 0x0000600001f67983 */ /* 0x0007620000300800 */
[--C-:B------:R-:W-:Y:S02]  /*9cb0*/  FFMA.FTZ R143, R167, c[0x0][0x2d0], -R165.reuse ;  /* 0x0000b400a78f7a23 */ /* 0x100fe400000108a5 */
[--C-:B------:R-:W-:Y:S01]  /*9cc0*/  FFMA.FTZ R167, R247, c[0x0][0x2d0], -R165.reuse ;  /* 0x0000b400f7a77a23 */ /* 0x100fe200000108a5 */
[C---:B----4-:R-:W-:Y:S01]  /*9cd0*/  HMMA.16816.F32.BF16 R4, R100.reuse, R104, R4 ;  /* 0x000000686404723c */ /* 0x050fe20000041804 */
[----:B------:R3:W5:Y:S01]  /*9ce0*/  LDL.LU R247, [R1+0x5c] ;  /* 0x00005c0001f77983 */ /* 0x0007620000300800 */
[----:B------:R-:W4:Y:S01]  /*9cf0*/  MUFU.EX2 R164, R164 ;  /* 0x000000a400a47308 */ /* 0x000f220000000800 */
[----:B------:R-:W-:Y:S02]  /*9d00*/  FFMA.FTZ R165, R142, c[0x0][0x2d0], -R165 ;  /* 0x0000b4008ea57a23 */ /* 0x000fe400000108a5 */
[----:B------:R3:W5:Y:S03]  /*9d10*/  LDL.LU R248, [R1+0x58] ;  /* 0x0000580001f87983 */ /* 0x0007660000300800 */
[C---:B------:R-:W-:Y:S01]  /*9d20*/  HMMA.16816.F32.BF16 R8, R100.reuse, R106, R8 ;  /* 0x0000006a6408723c */ /* 0x040fe20000041808 */
[----:B------:R-:W3:Y:S03]  /*9d30*/  LDSM.16.MT88.4 R104, [R225+0x5100] ;  /* 0x00510000e168783b */ /* 0x000ee60000004200 */
[----:B------:R-:W-:Y:S04]  /*9d40*/  MUFU.EX2 R142, R120 ;  /* 0x00000078008e7308 */ /* 0x000fe80000000800 */
[C---:B------:R-:W-:Y:S06]  /*9d50*/  HMMA.16816.F32.BF16 R12, R100.reuse, R108, R12 ;  /* 0x0000006c640c723c */ /* 0x040fec000004180c */
[----:B------:R-:W1:Y:S02]  /*9d60*/  MUFU.EX2 R165, R165 ;  /* 0x000000a500a57308 */ /* 0x000e640000000800 */
[C---:B------:R-:W-:Y:S01]  /*9d70*/  HMMA.16816.F32.BF16 R16, R100.reuse, R110, R16 ;  /* 0x0000006e6410723c */ /* 0x040fe20000041810 */
[----:B------:R-:W3:Y:S03]  /*9d80*/  LDSM.16.MT88.4 R108, [R226+0x5100] ;  /* 0x00510000e26c783b */ /* 0x000ee60000004200 */
[----:B----4-:R-:W-:Y:S04]  /*9d90*/  F2FP.BF16.PACK_AB R162, R164, R168 ;  /* 0x000000a8a4a2723e */ /* 0x010fe800000010ff */
[C---:B------:R-:W-:Y:S01]  /*9da0*/  HMMA.16816.F32.BF16 R20, R100.reuse, R116, R20 ;  /* 0x000000746414723c */ /* 0x040fe20000041814 */
[----:B------:R-:W-:Y:S07]  /*9db0*/  MUFU.EX2 R143, R143 ;  /* 0x0000008f008f7308 */ /* 0x000fee0000000800 */
[C---:B------:R-:W-:Y:S01]  /*9dc0*/  HMMA.16816.F32.BF16 R24, R100.reuse, R118, R24 ;  /* 0x000000766418723c */ /* 0x040fe20000041818 */
[----:B------:R-:W4:Y:S02]  /*9dd0*/  LDSM.16.MT88.4 R116, [R229+0x5100] ;  /* 0x00510000e574783b */ /* 0x000f240000004200 */
[----:B------:R-:W3:Y:S01]  /*9de0*/  MUFU.EX2 R167, R167 ;  /* 0x000000a700a77308 */ /* 0x000ee20000000800 */
[----:B-1----:R-:W-:Y:S04]  /*9df0*/  F2FP.BF16.PACK_AB R163, R165, R142 ;  /* 0x0000008ea5a3723e */ /* 0x002fe800000010ff */
[C---:B------:R-:W-:Y:S08]  /*9e00*/  HMMA.16816.F32.BF16 R28, R100.reuse, R112, R28 ;  /* 0x00000070641c723c */ /* 0x040ff0000004181c */
[C---:B------:R-:W-:Y:S01]  /*9e10*/  HMMA.16816.F32.BF16 R32, R100.reuse, R114, R32 ;  /* 0x000000726420723c */ /* 0x040fe20000041820 */
[----:B------:R-:W1:Y:S07]  /*9e20*/  LDSM.16.MT88.4 R112, [R228+0x5100] ;  /* 0x00510000e470783b */ /* 0x000e6e0000004200 */
[C---:B---3--:R-:W-:Y:S04]  /*9e30*/  HMMA.16816.F32.BF16 R36, R100.reuse, R104, R36 ;  /* 0x000000686424723c */ /* 0x048fe80000041824 */
[----:B------:R-:W-:Y:S04]  /*9e40*/  F2FP.BF16.PACK_AB R161, R167, R143 ;  /* 0x0000008fa7a1723e */ /* 0x000fe800000010ff */
[C---:B------:R-:W-:Y:S01]  /*9e50*/  HMMA.16816.F32.BF16 R40, R100.reuse, R106, R40 ;  /* 0x0000006a6428723c */ /* 0x040fe20000041828 */
[----:B------:R-:W3:Y:S07]  /*9e60*/  LDSM.16.MT88.4 R104, [R225+0x8100] ;  /* 0x00810000e168783b */ /* 0x000eee0000004200 */
[C---:B------:R-:W-:Y:S08]  /*9e70*/  HMMA.16816.F32.BF16 R44, R100.reuse, R108, R44 ;  /* 0x0000006c642c723c */ /* 0x040ff0000004182c */
[C---:B------:R-:W-:Y:S01]  /*9e80*/  HMMA.16816.F32.BF16 R48, R100.reuse, R110, R48 ;  /* 0x0000006e6430723c */ /* 0x040fe20000041830 */
[----:B------:R-:W3:Y:S03]  /*9e90*/  LDSM.16.MT88.4 R108, [R226+0x8100] ;  /* 0x00810000e26c783b */ /* 0x000ee60000004200 */
[----:B--2---:R-:W-:Y:S02]  /*9ea0*/  FFMA.FTZ R121, R3, R121, R231 ;  /* 0x0000007903797223 */ /* 0x004fe400000100e7 */
[----:B------:R-:W2:Y:S02]  /*9eb0*/  MUFU.EX2 R3, R2 ;  /* 0x0000000200037308 */ /* 0x000ea40000000800 */
[C---:B----4-:R-:W-:Y:S01]  /*9ec0*/  HMMA.16816.F32.BF16 R52, R100.reuse, R116, R52 ;  /* 0x000000746434723c */ /* 0x050fe20000041834 */
[----:B------:R4:W5:Y:S04]  /*9ed0*/  LDL.LU R231, [R1+0x54] ;  /* 0x0000540001e77983 */ /* 0x0009680000300800 */
[----:B------:R-:W4:Y:S03]  /*9ee0*/  LDL.LU R130, [R1+0x1c] ;  /* 0x00001c0001827983 */ /* 0x000f260000300800 */
[C---:B------:R-:W-:Y:S01]  /*9ef0*/  HMMA.16816.F32.BF16 R56, R100.reuse, R118, R56 ;  /* 0x000000766438723c */ /* 0x040fe20000041838 */
[----:B------:R-:W3:Y:S07]  /*9f00*/  LDSM.16.MT88.4 R116, [R229+0x8100] ;  /* 0x00810000e574783b */ /* 0x000eee0000004200 */
[C---:B-1----:R-:W-:Y:S04]  /*9f10*/  HMMA.16816.F32.BF16 R60, R100.reuse, R112, R60 ;  /* 0x00000070643c723c */ /* 0x042fe8000004183c */
[----:B--2---:R-:W-:Y:S04]  /*9f20*/  F2FP.BF16.PACK_AB R160, R166, R3 ;  /* 0x00000003a6a0723e */ /* 0x004fe800000010ff */
[C---:B------:R-:W-:Y:S01]  /*9f30*/  HMMA.16816.F32.BF16 R64, R100.reuse, R114, R64 ;  /* 0x000000726440723c */ /* 0x040fe20000041840 */
[----:B------:R-:W1:Y:S07]  /*9f40*/  LDSM.16.MT88.4 R112, [R228+0x8100] ;  /* 0x00810000e470783b */ /* 0x000e6e0000004200 */
[C---:B---3--:R-:W-:Y:S08]  /*9f50*/  HMMA.16816.F32.BF16 R68, R100.reuse, R104, R68 ;  /* 0x000000686444723c */ /* 0x048ff00000041844 */
[C---:B------:R-:W-:Y:S01]  /*9f60*/  HMMA.16816.F32.BF16 R72, R100.reuse, R106, R72 ;  /* 0x0000006a6448723c */ /* 0x040fe20000041848 */
[----:B------:R-:W-:Y:S07]  /*9f70*/  LDSM.16.MT88.4 R104, [R226+0x2900] ;  /* 0x00290000e268783b */ /* 0x000fee0000004200 */
[C---:B------:R-:W-:Y:S07]  /*9f80*/  HMMA.16816.F32.BF16 R76, R100.reuse, R108, R76 ;  /* 0x0000006c644c723c */ /* 0x040fee000004184c */
[----:B------:R-:W-:Y:S01]  /*9f90*/  IMAD.MOV.U32 R109, RZ, RZ, R150 ;  /* 0x000000ffff6d7224 */ /* 0x000fe200078e0096 */
[C---:B------:R-:W-:Y:S04]  /*9fa0*/  HMMA.16816.F32.BF16 R80, R100.reuse, R110, R80 ;  /* 0x0000006e6450723c */ /* 0x040fe80000041850 */
[----:B------:R-:W-:Y:S03]  /*9fb0*/  MOV R108, R149 ;  /* 0x00000095006c7202 */ /* 0x000fe60000000f00 */
[----:B------:R-:W-:Y:S01]  /*9fc0*/  IMAD.MOV.U32 R111, RZ, RZ, R148 ;  /* 0x000000ffff6f7224 */ /* 0x000fe200078e0094 */
[C---:B------:R-:W-:Y:S01]  /*9fd0*/  HMMA.16816.F32.BF16 R84, R100.reuse, R116, R84 ;  /* 0x000000746454723c */ /* 0x040fe20000041854 */
[----:B------:R-:W2:Y:S06]  /*9fe0*/  LDSM.16.MT88.4 R148, [R225+0x2900] ;  /* 0x00290000e194783b */ /* 0x000eac0000004200 */
[----:B------:R-:W-:Y:S01]  /*9ff0*/  IMAD.MOV.U32 R117, RZ, RZ, R123 ;  /* 0x000000ffff757224 */ /* 0x000fe200078e007b */
[C---:B------:R-:W-:Y:S04]  /*a000*/  HMMA.16816.F32.BF16 R88, R100.reuse, R118, R88 ;  /* 0x000000766458723c */ /* 0x040fe80000041858 */
[----:B------:R-:W-:Y:S03]  /*a010*/  MOV R116, R128 ;  /* 0x0000008000747202 */ /* 0x000fe60000000f00 */
[----:B------:R-:W-:Y:S01]  /*a020*/  IMAD.MOV.U32 R119, RZ, RZ, R129 ;  /* 0x000000ffff777224 */ /* 0x000fe200078e0081 */
[C---:B-1----:R-:W-:Y:S04]  /*a030*/  HMMA.16816.F32.BF16 R92, R100.reuse, R112, R92 ;  /* 0x00000070645c723c */ /* 0x042fe8000004185c */
[----:B------:R-:W-:Y:S02]  /*a040*/  MOV R118, R136 ;  /* 0x0000008800767202 */ /* 0x000fe40000000f00 */
[----:B------:R-:W-:Y:S02]  /*a050*/  LDSM.16.MT88.4 R136, [R226+0x5900] ;  /* 0x00590000e288783b */ /* 0x000fe40000004200 */
[----:B------:R-:W-:Y:S06]  /*a060*/  HMMA.16816.F32.BF16 R96, R100, R114, R96 ;  /* 0x000000726460723c */ /* 0x000fec0000041860 */
[----:B------:R-:W1:Y:S01]  /*a070*/  LDSM.16.MT88.4 R112, [R229+0x2900] ;  /* 0x00290000e570783b */ /* 0x000e620000004200 */
[----:B----4-:R-:W-:Y:S02]  /*a080*/  FFMA.FTZ R2, R0, R130, R131 ;  /* 0x0000008200027223 */ /* 0x010fe40000010083 */
[----:B------:R-:W-:Y:S05]  /*a090*/  FADD.FTZ R0, R122, R121 ;  /* 0x000000797a007221 */ /* 0x000fea0000010000 */
[----:B------:R-:W-:Y:S01]  /*a0a0*/  LDSM.16.MT88.4 R128, [R225+0x5900] ;  /* 0x00590000e180783b */ /* 0x000fe20000004200 */
[----:B------:R-:W-:Y:S02]  /*a0b0*/  FADD.FTZ R2, R147, R2 ;  /* 0x0000000293027221 */ /* 0x000fe40000010000 */
[----:B------:R-:W-:Y:S02]  /*a0c0*/  FADD.FTZ R0, R146, R0 ;  /* 0x0000000092007221 */ /* 0x000fe40000010000 */
[----:B------:R-:W-:Y:S02]  /*a0d0*/  FADD.FTZ R169, R169, R2 ;  /* 0x00000002a9a97221 */ /* 0x000fe40000010000 */
[----:B------:R-:W-:Y:S01]  /*a0e0*/  FADD.FTZ R2, R145, R0 ;  /* 0x0000000091027221 */ /* 0x000fe20000010000 */
[----:B------:R-:W-:Y:S01]  /*a0f0*/  MOV R0, R144 ;  /* 0x0000009000007202 */ /* 0x000fe20000000f00 */
[----:B------:R-:W3:Y:S01]  /*a100*/  LDSM.16.MT88.4 R120, [R228+0x2900] ;  /* 0x00290000e478783b */ /* 0x000ee20000004200 */
[C---:B--2---:R-:W-:Y:S05]  /*a110*/  HMMA.16816.F32.BF16 R144, R160.reuse, R148, R4 ;  /* 0x00000094a090723c */ /* 0x044fea0000041804 */
[----:B------:R-:W-:Y:S02]  /*a120*/  FADD.FTZ R0, R0, R169 ;  /* 0x000000a900007221 */ /* 0x000fe40000010000 */
[----:B------:R-:W2:Y:S01]  /*a130*/  LDSM.16.MT88.4 R4, [R229+0x5900] ;  /* 0x00590000e504783b */ /* 0x000ea20000004200 */
[C---:B------:R-:W-:Y:S07]  /*a140*/  HMMA.16816.F32.BF16 R148, R160.reuse, R150, R8 ;  /* 0x00000096a094723c */ /* 0x040fee0000041808 */
[----:B------:R-:W4:Y:S01]  /*a150*/  LDSM.16.MT88.4 R8, [R228+0x5900] ;  /* 0x00590000e408783b */ /* 0x000f220000004200 */
[C---:B------:R-:W-:Y:S07]  /*a160*/  HMMA.16816.F32.BF16 R100, R160.reuse, R104, R12 ;  /* 0x00000068a064723c */ /* 0x040fee000004180c */
[----:B------:R-:W-:Y:S01]  /*a170*/  IMAD.MOV.U32 R13, RZ, RZ, R111 ;  /* 0x000000ffff0d7224 */ /* 0x000fe200078e006f */
[C---:B------:R-:W-:Y:S01]  /*a180*/  HMMA.16816.F32.BF16 R104, R160.reuse, R106, R16 ;  /* 0x0000006aa068723c */ /* 0x040fe20000041810 */
[----:B------:R-:W-:Y:S03]  /*a190*/  LDSM.16.MT88.4 R16, [R226+0x8900] ;  /* 0x00890000e210783b */ /* 0x000fe60000004200 */
[----:B------:R-:W-:Y:S01]  /*a1a0*/  MOV R14, R108 ;  /* 0x0000006c000e7202 */ /* 0x000fe20000000f00 */
[----:B------:R-:W-:Y:S03]  /*a1b0*/  IMAD.MOV.U32 R15, RZ, RZ, R109 ;  /* 0x000000ffff0f7224 */ /* 0x000fe600078e006d */
[C---:B-1----:R-:W-:Y:S07]  /*a1c0*/  HMMA.16816.F32.BF16 R108, R160.reuse, R112, R20 ;  /* 0x00000070a06c723c */ /* 0x042fee0000041814 */
[----:B------:R-:W-:Y:S01]  /*a1d0*/  MOV R23, R13 ;  /* 0x0000000d00177202 */ /* 0x000fe20000000f00 */
[C---:B------:R-:W-:Y:S04]  /*a1e0*/  HMMA.16816.F32.BF16 R112, R160.reuse, R114, R24 ;  /* 0x00000072a070723c */ /* 0x040fe80000041818 */
[----:B------:R-:W-:Y:S01]  /*a1f0*/  IMAD.MOV.U32 R21, RZ, RZ, R118 ;  /* 0x000000ffff157224 */ /* 0x000fe200078e0076 */
[----:B------:R-:W-:Y:S01]  /*a200*/  MOV R20, R15 ;  /* 0x0000000f00147202 */ /* 0x000fe20000000f00 */
[----:B------:R-:W-:Y:S01]  /*a210*/  IMAD.MOV.U32 R22, RZ, RZ, R14 ;  /* 0x000000ffff167224 */ /* 0x000fe200078e000e */
[----:B------:R-:W-:Y:S01]  /*a220*/  MOV R24, R119 ;  /* 0x0000007700187202 */ /* 0x000fe20000000f00 */
[----:B------:R-:W-:Y:S01]  /*a230*/  IMAD.MOV.U32 R25, RZ, RZ, R116 ;  /* 0x000000ffff197224 */ /* 0x000fe200078e0074 */
[----:B------:R-:W-:Y:S01]  /*a240*/  MOV R26, R117 ;  /* 0x00000075001a7202 */ /* 0x000fe20000000f00 */
[----:B------:R-:W1:Y:S01]  /*a250*/  LDSM.16.MT88.4 R12, [R225+0x8900] ;  /* 0x00890000e10c783b */ /* 0x000e620000004200 */
[C---:B---3--:R-:W-:Y:S03]  /*a260*/  HMMA.16816.F32.BF16 R116, R160.reuse, R120, R28 ;  /* 0x00000078a074723c */ /* 0x048fe6000004181c */
[----:B------:R-:W-:Y:S04]  /*a270*/  IMAD.MOV.U32 R27, RZ, RZ, R135 ;  /* 0x000000ffff1b7224 */ /* 0x000fe800078e0087 */
[----:B------:R-:W-:Y:S01]  /*a280*/  MOV R28, R134 ;  /* 0x00000086001c7202 */ /* 0x000fe20000000f00 */
[C---:B------:R-:W-:Y:S04]  /*a290*/  HMMA.16816.F32.BF16 R120, R160.reuse, R122, R32 ;  /* 0x0000007aa078723c */ /* 0x040fe80000041820 */
[----:B------:R-:W-:Y:S01]  /*a2a0*/  IMAD.MOV.U32 R31, RZ, RZ, R127 ;  /* 0x000000ffff1f7224 */ /* 0x000fe200078e007f */
[----:B------:R-:W-:Y:S01]  /*a2b0*/  MOV R30, R132 ;  /* 0x00000084001e7202 */ /* 0x000fe20000000f00 */
[----:B------:R-:W-:Y:S01]  /*a2c0*/  IMAD.MOV.U32 R29, RZ, RZ, R133 ;  /* 0x000000ffff1d7224 */ /* 0x000fe200078e0085 */
[----:B------:R-:W-:Y:S01]  /*a2d0*/  MOV R33, R126 ;  /* 0x0000007e00217202 */ /* 0x000fe20000000f00 */
[----:B------:R-:W-:Y:S01]  /*a2e0*/  IMAD.MOV.U32 R34, RZ, RZ, R125 ;  /* 0x000000ffff227224 */ /* 0x000fe200078e007d */
[----:B------:R-:W-:Y:S02]  /*a2f0*/  MOV R35, R124 ;  /* 0x0000007c00237202 */ /* 0x000fe40000000f00 */
[C---:B------:R-:W-:Y:S03]  /*a300*/  HMMA.16816.F32.BF16 R124, R160.reuse, R128, R36 ;  /* 0x00000080a07c723c */ /* 0x040fe60000041824 */
        /* <DEDUP_REMOVED lines=9> */
[C---:B------:R-:W-:Y:S04]  /*a3a0*/  HMMA.16816.F32.BF16 R136, R160.reuse, R138, R48 ;  /* 0x0000008aa088723c */ /* 0x040fe80000041830 */
        /* <DEDUP_REMOVED lines=16> */
[C---:B-1----:R-:W-:Y:S04]  /*a4b0*/  HMMA.16816.F32.BF16 R68, R160.reuse, R12, R68 ;  /* 0x0000000ca044723c */ /* 0x042fe80000041844 */
        /* <DEDUP_REMOVED lines=14> */
[----:B------:R-:W-:Y:S01]  /*a5a0*/  FADD.FTZ R0, R174, R0 ;  /* 0x00000000ae007221 */ /* 0x000fe20000010000 */
[C---:B------:R-:W-:Y:S03]  /*a5b0*/  HMMA.16816.F32.BF16 R88, R160.reuse, R6, R88 ;  /* 0x00000006a058723c */ /* 0x040fe60000041858 */
[----:B------:R-:W-:Y:S02]  /*a5c0*/  FADD.FTZ R2, R173, R2 ;  /* 0x00000002ad027221 */ /* 0x000fe40000010000 */
[----:B------:R-:W-:Y:S02]  /*a5d0*/  FADD.FTZ R0, R171, R0 ;  /* 0x00000000ab007221 */ /* 0x000fe40000010000 */
[----:B------:R-:W-:Y:S01]  /*a5e0*/  FADD.FTZ R2, R172, R2 ;  /* 0x00000002ac027221 */ /* 0x000fe20000010000 */
[C---:B---3--:R-:W-:Y:S04]  /*a5f0*/  HMMA.16816.F32.BF16 R92, R160.reuse, R8, R92 ;  /* 0x00000008a05c723c */ /* 0x048fe8000004185c */
[----:B------:R-:W-:Y:S02]  /*a600*/  FADD.FTZ R0, R170, R0 ;  /* 0x00000000aa007221 */ /* 0x000fe40000010000 */
[----:B------:R-:W-:Y:S02]  /*a610*/  FADD.FTZ R2, R3, R2 ;  /* 0x0000000203027221 */ /* 0x000fe40000010000 */
[----:B------:R-:W-:Y:S01]  /*a620*/  FADD.FTZ R3, R143, R0 ;  /* 0x000000008f037221 */ /* 0x000fe20000010000 */
[----:B------:R-:W-:Y:S03]  /*a630*/  HMMA.16816.F32.BF16 R96, R160, R10, R96 ;  /* 0x0000000aa060723c */ /* 0x000fe60000041860 */
[----:B------:R-:W-:Y:S02]  /*a640*/  FADD.FTZ R0, R166, R2 ;  /* 0x00000002a6007221 */ /* 0x000fe40000010000 */
[----:B------:R-:W-:Y:S02]  /*a650*/  FADD.FTZ R3, R167, R3 ;  /* 0x00000003a7037221 */ /* 0x000fe40000010000 */
[----:B------:R-:W-:Y:S02]  /*a660*/  FADD.FTZ R2, R168, R0 ;  /* 0x00000000a8027221 */ /* 0x000fe40000010000 */
[----:B------:R-:W-:Y:S03]  /*a670*/  FADD.FTZ R0, R142, R3 ;  /* 0x000000038e007221 */ /* 0x000fe60000010000 */
[----:B------:R-:W-:Y:S01]  /*a680*/  FADD.FTZ R2, R164, R2 ;  /* 0x00000002a4027221 */ /* 0x000fe20000010000 */
[----:B------:R-:W-:Y:S01]  /*a690*/  MOV R3, R141 ;  /* 0x0000008d00037202 */ /* 0x000fe20000000f00 */
[----:B------:R-:W-:Y:S02]  /*a6a0*/  FADD.FTZ R0, R165, R0 ;  /* 0x00000000a5007221 */ /* 0x000fe40000010000 */
[----:B------:R-:W-:Y:S01]  /*a6b0*/  IMAD.MOV.U32 R143, RZ, RZ, R140 ;  /* 0x000000ffff8f7224 */ /* 0x000fe200078e008c */
[----:B------:R1:W-:Y:S04]  /*a6c0*/  STL [R1+0x18], R2 ;  /* 0x0000180201007387 */ /* 0x0003e80000100800 */
[----:B------:R1:W-:Y:S01]  /*a6d0*/  STL [R1+0x1c], R0 ;  /* 0x00001c0001007387 */ /* 0x0003e20000100800 */
[----:B------:R-:W-:-:S05]  /*a6e0*/  @P0 BRA `(.L_x_505) ;  /* 0xffffbd3000000947 */ /* 0x000fca000383ffff */
.L_x_504:
[----:B--2---:R-:W-:-:S13]  /*a6f0*/  ISETP.LE.AND P0, PT, RZ, UR20, PT ;  /* 0x00000014ff007c0c */ /* 0x004fda000bf03270 */
[----:B------:R-:W-:Y:S05]  /*a700*/  @!P0 BRA `(.L_x_506) ;  /* 0x0000381000008947 */ /* 0x000fea0003800000 */
[----:B------:R-:W2:Y:S04]  /*a710*/  LDL.64 R4, [R1+0x48] ;  /* 0x0000480001047983 */ /* 0x000ea80000100a00 */
[----:B------:R-:W3:Y:S01]  /*a720*/  LDL.64 R6, [R1+0x40] ;  /* 0x0000400001067983 */ /* 0x000ee20000100a00 */
[----:B------:R-:W-:Y:S01]  /*a730*/  UIADD3 UR6, UP3, UR14, 0x80, URZ ;  /* 0x000000800e067890 */ /* 0x000fe2000ff7e03f */
[----:B------:R-:W-:Y:S01]  /*a740*/  IMAD.MOV.U32 R143, RZ, RZ, R140 ;  /* 0x000000ffff8f7224 */ /* 0x000fe200078e008c */
[----:B------:R-:W-:Y:S01]  /*a750*/  UIADD3 UR14, UP2, UR14, 0x100, URZ ;  /* 0x000001000e0e7890 */ /* 0x000fe2000ff5e03f */
[----:B------:R-:W-:Y:S01]  /*a760*/  IMAD.MOV.U32 R142, RZ, RZ, R141 ;  /* 0x000000ffff8e7224 */ /* 0x000fe200078e008d */
[----:B------:R-:W-:Y:S02]  /*a770*/  UIADD3 UR15, UP1, UR10, 0x80, URZ ;  /* 0x000000800a0f7890 */ /* 0x000fe4000ff3e03f */
[----:B------:R-:W-:-:S02]  /*a780*/  UIADD3 UR21, UP0, UR10, 0x100, URZ ;  /* 0x000001000a157890 */ /* 0x000fc4000ff1e03f */
[----:B------:R-:W-:Y:S02]  /*a790*/  ULDC.64 UR4, c[0x0][0x1e0] ;  /* 0x0000780000047ab9 */ /* 0x000fe40000000a00 */
[----:B------:R-:W-:Y:S02]  /*a7a0*/  UIADD3.X UR12, URZ, UR9, URZ, UP3, !UPT ;  /* 0x000000093f0c7290 */ /* 0x000fe40009ffe43f */
[----:B------:R-:W-:Y:S02]  /*a7b0*/  USHF.L.U64.HI UR7, UR4, 0x6, UR5 ;  /* 0x0000000604077899 */ /* 0x000fe40008010205 */
[----:B------:R-:W-:Y:S02]  /*a7c0*/  USHF.L.U32 UR8, UR4, 0x6, URZ ;  /* 0x0000000604087899 */ /* 0x000fe4000800063f */
[----:B------:R-:W-:Y:S02]  /*a7d0*/  UIADD3.X UR9, URZ, UR9, URZ, UP2, !UPT ;  /* 0x000000093f097290 */ /* 0x000fe400097fe43f */
[----:B------:R-:W-:-:S02]  /*a7e0*/  UIADD3.X UR22, URZ, UR13, URZ, UP1, !UPT ;  /* 0x0000000d3f167290 */ /* 0x000fc40008ffe43f */
[----:B------:R-:W-:Y:S01]  /*a7f0*/  UIADD3.X UR23, URZ, UR13, URZ, UP0, !UPT ;  /* 0x0000000d3f177290 */ /* 0x000fe200087fe43f */
[C---:B-12---:R-:W-:Y:S02]  /*a800*/  IADD3 R2, P0, R4.reuse, 0x80, RZ ;  /* 0x0000008004027810 */ /* 0x046fe40007f1e0ff */
[----:B------:R-:W-:-:S03]  /*a810*/  IADD3 R8, P1, R4, 0x40, RZ ;  /* 0x0000004004087810 */ /* 0x000fc60007f3e0ff */
[----:B---3--:R-:W-:Y:S01]  /*a820*/  IMAD.X R3, RZ, RZ, R7, P0 ;  /* 0x000000ffff037224 */ /* 0x008fe200000e0607 */
[----:B------:R-:W-:-:S04]  /*a830*/  IADD3.X R9, RZ, R7, RZ, P1, !PT ;  /* 0x00000007ff097210 */ /* 0x000fc80000ffe4ff */
[----:B------:R1:W-:Y:S04]  /*a840*/  STL.64 [R1], R2 ;  /* 0x0000000201007387 */ /* 0x0003e80000100a00 */
[----:B------:R2:W-:Y:S01]  /*a850*/  STL.64 [R1+0x8], R8 ;  /* 0x0000080801007387 */ /* 0x0005e20000100a00 */
[----:B-1----:R-:W-:Y:S01]  /*a860*/  MOV R2, R4 ;  /* 0x0000000400027202 */ /* 0x002fe20000000f00 */
[----:B------:R-:W-:-:S05]  /*a870*/  IMAD.MOV.U32 R3, RZ, RZ, R7 ;  /* 0x000000ffff037224 */ /* 0x000fca00078e0007 */
[----:B------:R2:W-:Y:S02]  /*a880*/  STL.64 [R1+0x10], R2 ;  /* 0x0000100201007387 */ /* 0x0005e40000100a00 */
.L_x_507:
[----:B------:R-:W3:Y:S01]  /*a890*/  LDL.64 R14, [R1+0x10] ;  /* 0x00001000010e7983 */ /* 0x000ee20000100a00 */
[----:B------:R-:W-:Y:S04]  /*a8a0*/  DEPBAR.LE SB0, 0x0 ;  /* 0x000080000000791a */ /* 0x000fe80000000000 */
[----:B------:R-:W-:Y:S01]  /*a8b0*/  USHF.R.S32.HI UR5, URZ, 0x1f, UR20 ;  /* 0x0000001f3f057899 */ /* 0x000fe20008011414 */
[----:B------:R-:W4:Y:S01]  /*a8c0*/  LDL.64 R28, [R1] ;  /* 0x00000000011c7983 */ /* 0x000f220000100a00 */
[----:B------:R-:W-:Y:S01]  /*a8d0*/  UIMAD UR4, UR11, UR20, URZ ;  /* 0x000000140b0472a4 */ /* 0x000fe2000f8e023f */
[----:B------:R-:W-:Y:S01]  /*a8e0*/  MOV R22, UR20 ;  /* 0x0000001400167c02 */ /* 0x000fe20008000f00 */
[----:B------:R-:W-:Y:S01]  /*a8f0*/  UISETP.GT.AND UP0, UPT, UR20, URZ, UPT ;  /* 0x0000003f1400728c */ /* 0x000fe2000bf04270 */
[----:B--2---:R-:W-:Y:S01]  /*a900*/  MOV R2, UR20 ;  /* 0x0000001400027c02 */ /* 0x004fe20008000f00 */
[----:B------:R-:W-:Y:S01]  /*a910*/  UIMAD UR4, UR5, UR16, UR4 ;  /* 0x00000010050472a4 */ /* 0x000fe2000f8e0204 */
[----:B------:R-:W4:Y:S01]  /*a920*/  LDL.64 R12, [R1+0x8] ;  /* 0x00000800010c7983 */ /* 0x000f220000100a00 */
[----:B------:R-:W-:Y:S01]  /*a930*/  MOV R20, UR20 ;  /* 0x0000001400147c02 */ /* 0x000fe20008000f00 */
[----:B------:R-:W-:Y:S04]  /*a940*/  UIADD3 UR20, UR20, -0x1, URZ ;  /* 0xffffffff14147890 */ /* 0x000fe8000fffe03f */
[----:B------:R-:W-:Y:S02]  /*a950*/  BAR.SYNC.DEFER_BLOCKING 0x0 ;  /* 0x0000000000007b1d */ /* 0x000fe40000010000 */
[----:B------:R-:W-:Y:S06]  /*a960*/  @UP0 USHF.R.S32.HI UR24, URZ, 0x1f, UR20 ;  /* 0x0000001f3f180899 */ /* 0x000fec0008011414 */
[----:B------:R-:W1:Y:S08]  /*a970*/  LDSM.16.M88.4 R8, [R224+0xc100] ;  /* 0x00c10000e008783b */ /* 0x000e700000000200 */
[----:B------:R-:W4:Y:S08]  /*a980*/  LDSM.16.M88.4 R16, [R224+0xc900] ;  /* 0x00c90000e010783b */ /* 0x000f300000000200 */
[----:B------:R-:W4:Y:S08]  /*a990*/  LDSM.16.M88.4 R24, [R224+0xd100] ;  /* 0x00d10000e018783b */ /* 0x000f300000000200 */
[----:B------:R-:W4:Y:S08]  /*a9a0*/  LDSM.16.M88.4 R32, [R224+0xd900] ;  /* 0x00d90000e020783b */ /* 0x000f300000000200 */
[----:B------:R-:W4:Y:S01]  /*a9b0*/  LDSM.16.M88.4 R40, [R224+0xe100] ;  /* 0x00e10000e028783b */ /* 0x000f220000000200 */
[C---:B-1----:R-:W-:Y:S07]  /*a9c0*/  HMMA.16816.F32.BF16 R4, R152.reuse, R8, RZ ;  /* 0x000000089804723c */ /* 0x042fee00000418ff */
[----:B------:R-:W1:Y:S01]  /*a9d0*/  LDSM.16.M88.4 R48, [R224+0xe900] ;  /* 0x00e90000e030783b */ /* 0x000e620000000200 */
[C---:B------:R-:W-:Y:S07]  /*a9e0*/  HMMA.16816.F32.BF16 R8, R152.reuse, R10, RZ ;  /* 0x0000000a9808723c */ /* 0x040fee00000418ff */
[----:B-----5:R-:W1:Y:S08]  /*a9f0*/  LDSM.16.M88.4 R160, [R231] ;  /* 0x00000000e7a0783b */ /* 0x020e700000000200 */
[----:B------:R-:W1:Y:S08]  /*aa00*/  LDSM.16.M88.4 R164, [R248] ;  /* 0x00000000f8a4783b */ /* 0x000e700000000200 */
[----:B------:R-:W1:Y:S08]  /*aa10*/  LDSM.16.M88.4 R168, [R247] ;  /* 0x00000000f7a8783b */ /* 0x000e700000000200 */
[----:B------:R-:W1:Y:S08]  /*aa20*/  LDSM.16.M88.4 R172, [R246] ;  /* 0x00000000f6ac783b */ /* 0x000e700000000200 */
[----:B------:R-:W1:Y:S08]  /*aa30*/  LDSM.16.M88.4 R176, [R245] ;  /* 0x00000000f5b0783b */ /* 0x000e700000000200 */
[----:B------:R-:W1:Y:S08]  /*aa40*/  LDSM.16.M88.4 R180, [R244] ;  /* 0x00000000f4b4783b */ /* 0x000e700000000200 */
[----:B------:R-:W2:Y:S01]  /*aa50*/  LDL.64 R250, [R1+0x38] ;  /* 0x0000380001fa7983 */ /* 0x000ea20000100a00 */
[----:B---3--:R-:W-:Y:S05]  /*aa60*/  IMAD.WIDE.U32 R22, R22, UR16, R14 ;  /* 0x0000001016167c25 */ /* 0x008fea000f8e000e */
[----:B------:R-:W-:Y:S01]  /*aa70*/  IADD3 R0, R23, UR4, RZ ;  /* 0x0000000417007c10 */ /* 0x000fe2000fffe0ff */
[----:B----4-:R-:W-:Y:S01]  /*aa80*/  IMAD.WIDE.U32 R2, R2, UR16, R28 ;  /* 0x0000001002027c25 */ /* 0x010fe2000f8e001c */
[C---:B------:R-:W-:Y:S04]  /*aa90*/  LEA R28, P5, R22.reuse, c[0x0][0x1f8], 0x1 ;  /* 0x00007e00161c7a11 */ /* 0x040fe800078a08ff */
[----:B------:R-:W-:Y:S01]  /*aaa0*/  LEA.HI.X R29, R22, c[0x0][0x1fc], R0, 0x1, P5 ;  /* 0x00007f00161d7a11 */ /* 0x000fe200028f0c00 */
[----:B------:R-:W-:Y:S01]  /*aab0*/  IMAD.WIDE.U32 R20, R20, UR16, R12 ;  /* 0x0000001014147c25 */ /* 0x000fe2000f8e000c */
[----:B------:R-:W-:Y:S01]  /*aac0*/  IADD3 R3, R3, UR4, RZ ;  /* 0x0000000403037c10 */ /* 0x000fe2000fffe0ff */
[C---:B------:R-:W-:Y:S01]  /*aad0*/  HMMA.16816.F32.BF16 R12, R152.reuse, R16, RZ ;  /* 0x00000010980c723c */ /* 0x040fe200000418ff */
[----:B------:R-:W-:Y:S01]  /*aae0*/  LEA R36, P0, R2, c[0x0][0x1f8], 0x1 ;  /* 0x00007e0002247a11 */ /* 0x000fe200078008ff */
[----:B------:R-:W-:Y:S01]  /*aaf0*/  @!PT LDS RZ, [RZ] ;  /* 0x00000000fffff984 */ /* 0x000fe20000000800 */
[----:B------:R-:W-:Y:S01]  /*ab00*/  @!PT LDS RZ, [RZ] ;  /* 0x00000000fffff984 */ /* 0x000fe20000000800 */
[----:B------:R-:W-:Y:S01]  /*ab10*/  @!PT LDS RZ, [RZ] ;  /* 0x00000000fffff984 */ /* 0x000fe20000000800 */
[----:B------:R3:W-:Y:S01]  /*ab20*/  LDGSTS.E.BYPASS.LTC128B.128 [R249+0x100], [R28.64], !P4 ;  /* 0x001000001cf97fae */ /* 0x0007e2000e101d52 */
[----:B------:R-:W-:Y:S01]  /*ab30*/  IADD3 R21, R21, UR4, RZ ;  /* 0x0000000415157c10 */ /* 0x000fe2000fffe0ff */
[----:B------:R-:W-:Y:S01]  /*ab40*/  ULDC.64 UR4, c[0x0][0x1e0] ;  /* 0x0000780000047ab9 */ /* 0x000fe20000000a00 */
[----:B------:R-:W-:Y:S02]  /*ab50*/  LEA R30, P1, R20, c[0x0][0x1f8], 0x1 ;  /* 0x00007e00141e7a11 */ /* 0x000fe400078208ff */
[----:B------:R-:W-:Y:S01]  /*ab60*/  LEA.HI.X R37, R2, c[0x0][0x1fc], R3, 0x1, P0 ;  /* 0x00007f0002257a11 */ /* 0x000fe200000f0c03 */
[C---:B------:R-:W-:Y:S01]  /*ab70*/  HMMA.16816.F32.BF16 R16, R152.reuse, R18, RZ ;  /* 0x000000129810723c */ /* 0x040fe200000418ff */
[----:B------:R-:W-:Y:S01]  /*ab80*/  LEA.HI.X R31, R20, c[0x0][0x1fc], R21, 0x1, P1 ;  /* 0x00007f00141f7a11 */ /* 0x000fe200008f0c15 */
[----:B------:R-:W-:Y:S02]  /*ab90*/  @UP0 UIMAD.WIDE.U32 UR26, UR20, UR4, URZ ;  /* 0x00000004141a02a5 */ /* 0x000fe4000f8e003f */
[----:B------:R-:W-:Y:S01]  /*aba0*/  IADD3 R2, P0, R28, UR10, RZ ;  /* 0x0000000a1c027c10 */ /* 0x000fe2000ff1e0ff */
[----:B------:R-:W-:Y:S01]  /*abb0*/  @UP0 UIMAD UR24, UR24, UR4, URZ ;  /* 0x00000004181802a4 */ /* 0x000fe2000f8e023f */
[----:B------:R3:W-:Y:S02]  /*abc0*/  LDGSTS.E.BYPASS.LTC128B.128 [R249+0x3100], [R30.64], !P3 ;  /* 0x031000001ef97fae */ /* 0x0007e4000d901d52 */
[C---:B------:R-:W-:Y:S01]  /*abd0*/  HMMA.16816.F32.BF16 R20, R152.reuse, R24, RZ ;  /* 0x000000189814723c */ /* 0x040fe200000418ff */
[----:B------:R-:W-:Y:S01]  /*abe0*/  IADD3.X R3, R29, UR13, RZ, P0, !PT ;  /* 0x0000000d1d037c10 */ /* 0x000fe200087fe4ff */
[----:B------:R-:W-:Y:S02]  /*abf0*/  @UP0 UIMAD UR24, UR20, UR5, UR24 ;  /* 0x00000005141802a4 */ /* 0x000fe4000f8e0218 */
[C---:B------:R-:W-:Y:S02]  /*ac00*/  IADD3 R38, P0, R2.reuse, UR10, RZ ;  /* 0x0000000a02267c10 */ /* 0x040fe4000ff1e0ff */
[----:B------:R4:W-:Y:S01]  /*ac10*/  LDGSTS.E.BYPASS.LTC128B.128 [R249+0x6100], [R36.64], !P2 ;  /* 0x0610000024f97fae */ /* 0x0009e2000d101d52 */
[----:B------:R-:W-:Y:S01]  /*ac20*/  @UP0 UIADD3 UR4, UR27, UR24, URZ ;  /* 0x000000181b040290 */ /* 0x000fe2000fffe03f */
[C---:B------:R-:W-:Y:S01]  /*ac30*/  HMMA.16816.F32.BF16 R24, R152.reuse, R26, RZ ;  /* 0x0000001a9818723c */ /* 0x040fe200000418ff */
[C---:B------:R-:W-:Y:S02]  /*ac40*/  IADD3.X R39, R3.reuse, UR13, RZ, P0, !PT ;  /* 0x0000000d03277c10 */ /* 0x040fe400087fe4ff */
[----:B------:R-:W-:Y:S03]  /*ac50*/  @UP0 UIMAD UR4, UR4, 0x60, URZ ;  /* 0x00000060040408a4 */ /* 0x000fe6000f8e023f */
[----:B------:R1:W-:Y:S08]  /*ac60*/  LDGSTS.E.BYPASS.LTC128B.128 [R249+0x1100], [R2.64], !P4 ;  /* 0x0110000002f97fae */ /* 0x0003f0000e101d52 */
[----:B------:R1:W-:Y:S01]  /*ac70*/  LDGSTS.E.BYPASS.LTC128B.128 [R249+0x4100], [R2.64+0x80], !P3 ;  /* 0x0410008002f97fae */ /* 0x0003e2000d901d52 */
[C---:B---3--:R-:W-:Y:S07]  /*ac80*/  HMMA.16816.F32.BF16 R28, R152.reuse, R32, RZ ;  /* 0x00000020981c723c */ /* 0x048fee00000418ff */
[----:B------:R1:W-:Y:S01]  /*ac90*/  LDGSTS.E.BYPASS.LTC128B.128 [R249+0x7100], [R2.64+0x100], !P2 ;  /* 0x0710010002f97fae */ /* 0x0003e2000d101d52 */
[C---:B------:R-:W-:Y:S01]  /*aca0*/  HMMA.16816.F32.BF16 R32, R152.reuse, R34, RZ ;  /* 0x000000229820723c */ /* 0x040fe200000418ff */
[C---:B----4-:R-:W-:Y:S06]  /*acb0*/  IADD3 R36, P0, R2.reuse, UR15, RZ ;  /* 0x0000000f02247c10 */ /* 0x050fec000ff1e0ff */
[----:B------:R3:W-:Y:S01]  /*acc0*/  LDGSTS.E.BYPASS.LTC128B.128 [R249+0x2100], [R38.64], !P4 ;  /* 0x0210000026f97fae */ /* 0x0007e2000e101d52 */
[C---:B------:R-:W-:Y:S07]  /*acd0*/  IADD3.X R37, R3.reuse, UR22, RZ, P0, !PT ;  /* 0x0000001603257c10 */ /* 0x040fee00087fe4ff */
[----:B------:R3:W-:Y:S01]  /*ace0*/  LDGSTS.E.BYPASS.LTC128B.128 [R249+0x5100], [R36.64], !P3 ;  /* 0x0510000024f97fae */ /* 0x0007e2000d901d52 */
[----:B-1----:R-:W-:Y:S04]  /*acf0*/  IADD3 R2, P0, R2, UR21, RZ ;  /* 0x0000001502027c10 */ /* 0x002fe8000ff1e0ff */
[----:B------:R-:W-:Y:S02]  /*ad00*/  IADD3.X R3, R3, UR23, RZ, P0, !PT ;  /* 0x0000001703037c10 */ /* 0x000fe400087fe4ff */
[----:B------:R-:W-:Y:S03]  /*ad10*/  PLOP3.LUT P0, PT, PT, PT, UP0, 0x80, 0x0 ;  /* 0x000000000000781c */ /* 0x000fe60003f0f008 */
[----:B------:R1:W-:Y:S01]  /*ad20*/  LDGSTS.E.BYPASS.LTC128B.128 [R249+0x8100], [R2.64], !P2 ;  /* 0x0810000002f97fae */ /* 0x0003e2000d101d52 */
[C---:B---3--:R-:W-:Y:S07]  /*ad30*/  HMMA.16816.F32.BF16 R36, R152.reuse, R40, RZ ;  /* 0x000000289824723c */ /* 0x048fee00000418ff */
[----:B------:R-:W0:Y:S01]  /*ad40*/  LDGDEPBAR ;  /* 0x00000000000079af */ /* 0x000e220000000000 */
[C---:B------:R-:W-:Y:S08]  /*ad50*/  HMMA.16816.F32.BF16 R40, R152.reuse, R42, RZ ;  /* 0x0000002a9828723c */ /* 0x040ff000000418ff */
[C---:B------:R-:W-:Y:S08]  /*ad60*/  HMMA.16816.F32.BF16 R44, R152.reuse, R48, RZ ;  /* 0x00000030982c723c */ /* 0x040ff000000418ff */
[----:B------:R-:W-:Y:S08]  /*ad70*/  HMMA.16816.F32.BF16 R48, R152, R50, RZ ;  /* 0x000000329830723c */ /* 0x000ff000000418ff */
        /* <DEDUP_REMOVED lines=8> */
[----:B------:R-:W1:Y:S07]  /*ae00*/  LDSM.16.M88.4 R168, [R230+0xd100] ;  /* 0x00d10000e6a8783b */ /* 0x000e6e0000000200 */
[C---:B------:R-:W-:Y:S08]  /*ae10*/  HMMA.16816.F32.BF16 R28, R156.reuse, R172, R28 ;  /* 0x000000ac9c1c723c */ /* 0x040ff0000004181c */
[C---:B------:R-:W-:Y:S01]  /*ae20*/  HMMA.16816.F32.BF16 R32, R156.reuse, R174, R32 ;  /* 0x000000ae9c20723c */ /* 0x040fe20000041820 */
[----:B------:R-:W1:Y:S07]  /*ae30*/  LDSM.16.M88.4 R172, [R230+0xd900] ;  /* 0x00d90000e6ac783b */ /* 0x000e6e0000000200 */
[C---:B------:R-:W-:Y:S08]  /*ae40*/  HMMA.16816.F32.BF16 R36, R156.reuse, R176, R36 ;  /* 0x000000b09c24723c */ /* 0x040ff00000041824 */
[C---:B------:R-:W-:Y:S01]  /*ae50*/  HMMA.16816.F32.BF16 R40, R156.reuse, R178, R40 ;  /* 0x000000b29c28723c */ /* 0x040fe20000041828 */
[----:B------:R-:W1:Y:S07]  /*ae60*/  LDSM.16.M88.4 R176, [R230+0xe100] ;  /* 0x00e10000e6b0783b */ /* 0x000e6e0000000200 */
[C---:B------:R-:W-:Y:S01]  /*ae70*/  HMMA.16816.F32.BF16 R44, R156.reuse, R180, R44 ;  /* 0x000000b49c2c723c */ /* 0x040fe2000004182c */
[----:B------:R-:W2:Y:S07]  /*ae80*/  LDL.64 R180, [R1+0x28] ;  /* 0x0000280001b47983 */ /* 0x000eae0000100a00 */
[----:B------:R-:W-:Y:S08]  /*ae90*/  HMMA.16816.F32.BF16 R48, R156, R182, R48 ;  /* 0x000000b69c30723c */ /* 0x000ff00000041830 */
        /* <DEDUP_REMOVED lines=42> */
[C---:B------:R-:W-:Y:S08]  /*b140*/  HMMA.16816.F32.BF16 R20, R192.reuse, R176, R20 ;  /* 0x000000b0c014723c */ /* 0x040ff00000041814 */
        /* <DEDUP_REMOVED lines=13> */
[----:B------:R-:W1:Y:S07]  /*b220*/  LDSM.16.M88.4 R172, [R238] ;  /* 0x00000000eeac783b */ /* 0x000e6e0000000200 */
[C---:B--2---:R-:W-:Y:S08]  /*b230*/  HMMA.16816.F32.BF16 R12, R196.reuse, R176, R12 ;  /* 0x000000b0c40c723c */ /* 0x044ff0000004180c */
[C---:B------:R-:W-:Y:S01]  /*b240*/  HMMA.16816.F32.BF16 R16, R196.reuse, R178, R16 ;  /* 0x000000b2c410723c */ /* 0x040fe20000041810 */
[----:B------:R-:W-:Y:S07]  /*b250*/  LDSM.16.M88.4 R176, [R230+0xf900] ;  /* 0x00f90000e6b0783b */ /* 0x000fee0000000200 */
[C---:B---3--:R-:W-:Y:S08]  /*b260*/  HMMA.16816.F32.BF16 R20, R196.reuse, R160, R20 ;  /* 0x000000a0c414723c */ /* 0x048ff00000041814 */
[C---:B------:R-:W-:Y:S01]  /*b270*/  HMMA.16816.F32.BF16 R24, R196.reuse, R162, R24 ;  /* 0x000000a2c418723c */ /* 0x040fe20000041818 */
[----:B------:R-:W2:Y:S07]  /*b280*/  LDSM.16.M88.4 R160, [R230+0xf100] ;  /* 0x00f10000e6a0783b */ /* 0x000eae0000000200 */
        /* <DEDUP_REMOVED lines=21> */
[C---:B----4-:R-:W-:Y:S08]  /*b3e0*/  HMMA.16816.F32.BF16 R36, R200.reuse, R172, R36 ;  /* 0x000000acc824723c */ /* 0x050ff00000041824 */
[C---:B------:R-:W-:Y:S01]  /*b3f0*/  HMMA.16816.F32.BF16 R40, R200.reuse, R174, R40 ;  /* 0x000000aec828723c */ /* 0x040fe20000041828 */
[----:B------:R-:W4:Y:S07]  /*b400*/  LDSM.16.M88.4 R172, [R227+0x4800] ;  /* 0x00480000e3ac783b */ /* 0x000f2e0000000200 */
[C---:B--2---:R-:W-:Y:S08]  /*b410*/  HMMA.16816.F32.BF16 R44, R200.reuse, R160, R44 ;  /* 0x000000a0c82c723c */ /* 0x044ff0000004182c */
[----:B------:R-:W-:Y:S01]  /*b420*/  HMMA.16816.F32.BF16 R48, R200, R162, R48 ;  /* 0x000000a2c830723c */ /* 0x000fe20000041830 */
[----:B------:R-:W2:Y:S07]  /*b430*/  LDSM.16.M88.4 R160, [R227+0x5000] ;  /* 0x00500000e3a0783b */ /* 0x000eae0000000200 */
[C---:B------:R-:W-:Y:S08]  /*b440*/  HMMA.16816.F32.BF16 R4, R204.reuse, R176, R4 ;  /* 0x000000b0cc04723c */ /* 0x040ff00000041804 */
        /* <DEDUP_REMOVED lines=14> */
[C---:B---3--:R-:W-:Y:S08]  /*b530*/  HMMA.16816.F32.BF16 R44, R204.reuse, R164, R44 ;  /* 0x000000a4cc2c723c */ /* 0x048ff0000004182c */
[----:B------:R-:W-:Y:S01]  /*b540*/  HMMA.16816.F32.BF16 R48, R204, R166, R48 ;  /* 0x000000a6cc30723c */ /* 0x000fe20000041830 */
[----:B------:R-:W3:Y:S07]  /*b550*/  LDSM.16.M88.4 R164, [R224+0x14100] ;  /* 0x01410000e0a4783b */ /* 0x000eee0000000200 */
[C---:B------:R-:W-:Y:S08]  /*b560*/  HMMA.16816.F32.BF16 R4, R208.reuse, R176, R4 ;  /* 0x000000b0d004723c */ /* 0x040ff00000041804 */
[C---:B------:R-:W-:Y:S01]  /*b570*/  HMMA.16816.F32.BF16 R8, R208.reuse, R178, R8 ;  /* 0x000000b2d008723c */ /* 0x040fe20000041808 */
[----:B------:R-:W3:Y:S07]  /*b580*/  LDSM.16.M88.4 R176, [R224+0x14900] ;  /* 0x01490000e0b0783b */ /* 0x000eee0000000200 */
[C---:B-1----:R-:W-:Y:S08]  /*b590*/  HMMA.16816.F32.BF16 R12, R208.reuse, R168, R12 ;  /* 0x000000a8d00c723c */ /* 0x042ff0000004180c */
[C---:B------:R-:W-:Y:S01]  /*b5a0*/  HMMA.16816.F32.BF16 R16, R208.reuse, R170, R16 ;  /* 0x000000aad010723c */ /* 0x040fe20000041810 */
[----:B------:R-:W1:Y:S07]  /*b5b0*/  LDSM.16.M88.4 R168, [R237] ;  /* 0x00000000eda8783b */ /* 0x000e6e0000000200 */
[C---:B----4-:R-:W-:Y:S08]  /*b5c0*/  HMMA.16816.F32.BF16 R20, R208.reuse, R172, R20 ;  /* 0x000000acd014723c */ /* 0x050ff00000041814 */
[C---:B------:R-:W-:Y:S01]  /*b5d0*/  HMMA.16816.F32.BF16 R24, R208.reuse, R174, R24 ;  /* 0x000000aed018723c */ /* 0x040fe20000041818 */
[----:B------:R-:W4:Y:S07]  /*b5e0*/  LDSM.16.M88.4 R172, [R236] ;  /* 0x00000000ecac783b */ /* 0x000f2e0000000200 */
[C---:B--2---:R-:W-:Y:S08]  /*b5f0*/  HMMA.16816.F32.BF16 R28, R208.reuse, R160, R28 ;  /* 0x000000a0d01c723c */ /* 0x044ff0000004181c */
[C---:B------:R-:W-:Y:S01]  /*b600*/  HMMA.16816.F32.BF16 R32, R208.reuse, R162, R32 ;  /* 0x000000a2d020723c */ /* 0x040fe20000041820 */
[----:B------:R-:W2:Y:S07]  /*b610*/  LDSM.16.M88.4 R160, [R235] ;  /* 0x00000000eba0783b */ /* 0x000eae0000000200 */
[C---:B---3--:R-:W-:Y:S08]  /*b620*/  HMMA.16816.F32.BF16 R36, R208.reuse, R164, R36 ;  /* 0x000000a4d024723c */ /* 0x048ff00000041824 */
[C---:B------:R-:W-:Y:S01]  /*b630*/  HMMA.16816.F32.BF16 R40, R208.reuse, R166, R40 ;  /* 0x000000a6d028723c */ /* 0x040fe20000041828 */
[----:B------:R-:W3:Y:S07]  /*b640*/  LDSM.16.M88.4 R164, [R234] ;  /* 0x00000000eaa4783b */ /* 0x000eee0000000200 */
[C---:B------:R-:W-:Y:S08]  /*b650*/  HMMA.16816.F32.BF16 R44, R208.reuse, R176, R44 ;  /* 0x000000b0d02c723c */ /* 0x040ff0000004182c */
[----:B------:R-:W-:Y:S01]  /*b660*/  HMMA.16816.F32.BF16 R48, R208, R178, R48 ;  /* 0x000000b2d030723c */ /* 0x000fe20000041830 */
[----:B------:R-:W-:Y:S07]  /*b670*/  LDSM.16.M88.4 R176, [R232] ;  /* 0x00000000e8b0783b */ /* 0x000fee0000000200 */
[C---:B-1----:R-:W-:Y:S08]  /*b680*/  HMMA.16816.F32.BF16 R4, R212.reuse, R168, R4 ;  /* 0x000000a8d404723c */ /* 0x042ff00000041804 */
[C---:B------:R-:W-:Y:S01]  /*b690*/  HMMA.16816.F32.BF16 R8, R212.reuse, R170, R8 ;  /* 0x000000aad408723c */ /* 0x040fe20000041808 */
[----:B------:R-:W1:Y:S07]  /*b6a0*/  LDSM.16.M88.4 R168, [R233] ;  /* 0x00000000e9a8783b */ /* 0x000e6e0000000200 */
[C---:B----4-:R-:W-:Y:S08]  /*b6b0*/  HMMA.16816.F32.BF16 R12, R212.reuse, R172, R12 ;  /* 0x000000acd40c723c */ /* 0x050ff0000004180c */
[C---:B------:R-:W-:Y:S01]  /*b6c0*/  HMMA.16816.F32.BF16 R16, R212.reuse, R174, R16 ;  /* 0x000000aed410723c */ /* 0x040fe20000041810 */
[----:B------:R-:W4:Y:S07]  /*b6d0*/  LDSM.16.M88.4 R172, [R230+0x12100] ;  /* 0x01210000e6ac783b */ /* 0x000f2e0000000200 */
[C---:B--2---:R-:W-:Y:S08]  /*b6e0*/  HMMA.16816.F32.BF16 R20, R212.reuse, R160, R20 ;  /* 0x000000a0d414723c */ /* 0x044ff00000041814 */
        /* <DEDUP_REMOVED lines=24> */
[C---:B------:R-:W-:Y:S08]  /*b870*/  HMMA.16816.F32.BF16 R40, R216.reuse, R178, R40 ;  /* 0x000000b2d828723c */ /* 0x040ff00000041828 */
[C---:B----4-:R-:W-:Y:S08]  /*b880*/  HMMA.16816.F32.BF16 R44, R216.reuse, R172, R44 ;  /* 0x000000acd82c723c */ /* 0x050ff0000004182c */
[----:B------:R-:W-:Y:S01]  /*b890*/  HMMA.16816.F32.BF16 R48, R216, R174, R48 ;  /* 0x000000aed830723c */ /* 0x000fe20000041830 */
[----:B------:R-:W4:Y:S07]  /*b8a0*/  LDSM.16.M88.4 R172, [R227+0x7800] ;  /* 0x00780000e3ac783b */ /* 0x000f2e0000000200 */
[C---:B--2---:R-:W-:Y:S08]  /*b8b0*/  HMMA.16816.F32.BF16 R4, R220.reuse, R160, R4 ;  /* 0x000000a0dc04723c */ /* 0x044ff00000041804 */
[C---:B------:R-:W-:Y:S01]  /*b8c0*/  HMMA.16816.F32.BF16 R8, R220.reuse, R162, R8 ;  /* 0x000000a2dc08723c */ /* 0x040fe20000041808 */
[----:B------:R-:W2:Y:S07]  /*b8d0*/  LDSM.16.M88.4 R160, [R227+0x8000] ;  /* 0x00800000e3a0783b */ /* 0x000eae0000000200 */
[C---:B---3--:R-:W-:Y:S08]  /*b8e0*/  HMMA.16816.F32.BF16 R12, R220.reuse, R164, R12 ;  /* 0x000000a4dc0c723c */ /* 0x048ff0000004180c */
        /* <DEDUP_REMOVED lines=9> */
[----:B------:R-:W-:Y:S02]  /*b980*/  FMNMX.FTZ R0, R8, R0, !PT ;  /* 0x0000000008007209 */ /* 0x000fe40007810000 */
[----:B------:R-:W-:Y:S02]  /*b990*/  FMNMX.FTZ R2, R7, R2, !PT ;  /* 0x0000000207027209 */ /* 0x000fe40007810000 */
[C---:B----4-:R-:W-:Y:S04]  /*b9a0*/  HMMA.16816.F32.BF16 R28, R220.reuse, R172, R28 ;  /* 0x000000acdc1c723c */ /* 0x050fe8000004181c */
[----:B------:R-:W-:Y:S02]  /*b9b0*/  FMNMX.FTZ R0, R9, R0, !PT ;  /* 0x0000000009007209 */ /* 0x000fe40007810000 */
[----:B------:R-:W-:Y:S02]  /*b9c0*/  FMNMX.FTZ R2, R10, R2, !PT ;  /* 0x000000020a027209 */ /* 0x000fe40007810000 */
        /* <DEDUP_REMOVED lines=52> */
[----:B-1----:R-:W-:Y:S05]  /*bd10*/  FMNMX.FTZ R141, R141, R140, !PT ;  /* 0x0000008c8d8d7209 */ /* 0x002fea0007810000 */
[C---:B------:R-:W-:Y:S01]  /*bd20*/  FADD.FTZ R2, -R141.reuse, R142 ;  /* 0x0000008e8d027221 */ /* 0x040fe20000010100 */
[----:B------:R-:W-:Y:S01]  /*bd30*/  @P0 MOV R142, R250 ;  /* 0x000000fa008e0202 */ /* 0x000fe20000000f00 */
[----:B------:R-:W-:Y:S01]  /*bd40*/  FMUL.FTZ R172, R141, c[0x0][0x2d0] ;  /* 0x0000b4008dac7a20 */ /* 0x000fe20000410000 */
[----:B--2---:R-:W-:Y:S01]  /*bd50*/  FMNMX.FTZ R140, R0, R3, !PT ;  /* 0x00000003008c7209 */ /* 0x004fe20007810000 */
[----:B------:R-:W-:Y:S01]  /*bd60*/  FMUL.FTZ R0, R2, c[0x0][0x2d0] ;  /* 0x0000b40002007a20 */ /* 0x000fe20000410000 */
[----:B------:R-:W-:Y:S01]  /*bd70*/  MOV R3, UR26 ;  /* 0x0000001a00037c02 */ /* 0x000fe20008000f00 */
[--C-:B------:R-:W-:Y:S02]  /*bd80*/  FFMA.FTZ R4, R4, c[0x0][0x2d0], -R172.reuse ;  /* 0x0000b40004047a23 */ /* 0x100fe400000108ac */
[----:B------:R1:W2:Y:S01]  /*bd90*/  MUFU.EX2 R2, R0 ;  /* 0x0000000000027308 */ /* 0x0002a20000000800 */
[--C-:B------:R-:W-:Y:S02]  /*bda0*/  FFMA.FTZ R5, R5, c[0x0][0x2d0], -R172.reuse ;  /* 0x0000b40005057a23 */ /* 0x100fe400000108ac */
[--C-:B------:R-:W-:Y:S02]  /*bdb0*/  FFMA.FTZ R8, R8, c[0x0][0x2d0], -R172.reuse ;  /* 0x0000b40008087a23 */ /* 0x100fe400000108ac */
[--C-:B------:R-:W-:Y:S02]  /*bdc0*/  FFMA.FTZ R9, R9, c[0x0][0x2d0], -R172.reuse ;  /* 0x0000b40009097a23 */ /* 0x100fe400000108ac */
[--C-:B------:R-:W-:Y:S02]  /*bdd0*/  FFMA.FTZ R12, R12, c[0x0][0x2d0], -R172.reuse ;  /* 0x0000b4000c0c7a23 */ /* 0x100fe400000108ac */
[--C-:B------:R-:W-:Y:S01]  /*bde0*/  FFMA.FTZ R13, R13, c[0x0][0x2d0], -R172.reuse ;  /* 0x0000b4000d0d7a23 */ /* 0x100fe200000108ac */
[----:B------:R3:W-:Y:S01]  /*bdf0*/  MUFU.EX2 R252, R4 ;  /* 0x0000000400fc7308 */ /* 0x0007e20000000800 */
[--C-:B------:R-:W-:Y:S02]  /*be00*/  FFMA.FTZ R17, R17, c[0x0][0x2d0], -R172.reuse ;  /* 0x0000b40011117a23 */ /* 0x100fe400000108ac */
[--C-:B------:R-:W-:Y:S02]  /*be10*/  FFMA.FTZ R20, R20, c[0x0][0x2d0], -R172.reuse ;  /* 0x0000b40014147a23 */ /* 0x100fe400000108ac */
[--C-:B------:R-:W-:Y:S02]  /*be20*/  FFMA.FTZ R21, R21, c[0x0][0x2d0], -R172.reuse ;  /* 0x0000b40015157a23 */ /* 0x100fe400000108ac */
[--C-:B------:R-:W-:Y:S02]  /*be30*/  FFMA.FTZ R24, R24, c[0x0][0x2d0], -R172.reuse ;  /* 0x0000b40018187a23 */ /* 0x100fe400000108ac */
[--C-:B------:R-:W-:Y:S01]  /*be40*/  FFMA.FTZ R25, R25, c[0x0][0x2d0], -R172.reuse ;  /* 0x0000b40019197a23 */ /* 0x100fe200000108ac */
[----:B------:R4:W-:Y:S01]  /*be50*/  MUFU.EX2 R177, R5 ;  /* 0x0000000500b17308 */ /* 0x0009e20000000800 */
[--C-:B------:R-:W-:Y:S02]  /*be60*/  FFMA.FTZ R28, R28, c[0x0][0x2d0], -R172.reuse ;  /* 0x0000b4001c1c7a23 */ /* 0x100fe400000108ac */
[----:B------:R-:W-:Y:S02]  /*be70*/  FFMA.FTZ R29, R29, c[0x0][0x2d0], -R172 ;  /* 0x0000b4001d1d7a23 */ /* 0x000fe400000108ac */
[----:B-1----:R-:W-:Y:S01]  /*be80*/  FADD.FTZ R0, -R140, R143 ;  /* 0x0000008f8c007221 */ /* 0x002fe20000010100 */
[----:B------:R-:W-:Y:S01]  /*be90*/  @P0 MOV R143, R181 ;  /* 0x000000b5008f0202 */ /* 0x000fe20000000f00 */
[----:B--2---:R-:W-:Y:S02]  /*bea0*/  FMUL.FTZ R100, R2, R100 ;  /* 0x0000006402647220 */ /* 0x004fe40000410000 */
[----:B------:R-:W-:Y:S01]  /*beb0*/  FMUL.FTZ R0, R0, c[0x0][0x2d0] ;  /* 0x0000b40000007a20 */ /* 0x000fe20000410000 */
[----:B------:R1:W-:Y:S01]  /*bec0*/  MUFU.EX2 R162, R8 ;  /* 0x0000000800a27308 */ /* 0x0003e20000000800 */
[----:B------:R-:W-:Y:S04]  /*bed0*/  @P0 IMAD.WIDE.U32 R142, R3, 0x60, R142 ;  /* 0x00000060038e0825 */ /* 0x000fe800078e008e */
[C---:B------:R-:W-:Y:S01]  /*bee0*/  FMUL.FTZ R101, R2.reuse, R101 ;  /* 0x0000006502657220 */ /* 0x040fe20000410000 */
[----:B---3--:R-:W-:Y:S01]  /*bef0*/  @P0 IADD3 R4, R143, UR4, RZ ;  /* 0x000000048f040c10 */ /* 0x008fe2000fffe0ff */
[----:B------:R-:W-:Y:S01]  /*bf00*/  FMUL.FTZ R104, R2, R104 ;  /* 0x0000006802687220 */ /* 0x000fe20000410000 */
[----:B------:R-:W-:Y:S01]  /*bf10*/  @P0 SHF.L.U32 R3, R142, 0x1, RZ ;  /* 0x000000018e030819 */ /* 0x000fe200000006ff */
[----:B------:R-:W-:Y:S01]  /*bf20*/  FMUL.FTZ R105, R2, R105 ;  /* 0x0000006902697220 */ /* 0x000fe20000410000 */
[----:B------:R-:W-:Y:S01]  /*bf30*/  @P0 SHF.L.U64.HI R142, R142, 0x1, R4 ;  /* 0x000000018e8e0819 */ /* 0x000fe20000010204 */
[----:B------:R2:W-:Y:S01]  /*bf40*/  MUFU.EX2 R180, R9 ;  /* 0x0000000900b47308 */ /* 0x0005e20000000800 */
[C---:B------:R-:W-:Y:S01]  /*bf50*/  @P0 IADD3 R4, P1, R3.reuse, c[0x0][0x1c8], RZ ;  /* 0x0000720003040a10 */ /* 0x040fe20007f3e0ff */
[C---:B------:R-:W-:Y:S01]  /*bf60*/  FMUL.FTZ R108, R2.reuse, R108 ;  /* 0x0000006c026c7220 */ /* 0x040fe20000410000 */
[C---:B------:R-:W-:Y:S01]  /*bf70*/  @P0 IADD3 R160, P6, R3.reuse, 0x80, RZ ;  /* 0x0000008003a00810 */ /* 0x040fe20007fde0ff */
[----:B------:R-:W-:Y:S01]  /*bf80*/  FMUL.FTZ R109, R2, R109 ;  /* 0x0000006d026d7220 */ /* 0x000fe20000410000 */
[----:B----4-:R-:W-:Y:S01]  /*bf90*/  @P0 IADD3.X R5, R142, c[0x0][0x1cc], RZ, P1, !PT ;  /* 0x000073008e050a10 */ /* 0x010fe20000ffe4ff */
[----:B------:R-:W-:Y:S01]  /*bfa0*/  FMUL.FTZ R112, R2, R112 ;  /* 0x0000007002707220 */ /* 0x000fe20000410000 */
[----:B------:R-:W-:Y:S01]  /*bfb0*/  @P0 IADD3 R160, P5, R160, c[0x0][0x1c8], RZ ;  /* 0x00007200a0a00a10 */ /* 0x000fe20007fbe0ff */
[----:B------:R-:W-:Y:S01]  /*bfc0*/  FMUL.FTZ R113, R2, R113 ;  /* 0x0000007102717220 */ /* 0x000fe20000410000 */
[----:B------:R-:W-:Y:S01]  /*bfd0*/  @P0 IADD3 R3, P1, R3, 0x100, RZ ;  /* 0x0000010003030810 */ /* 0x000fe20007f3e0ff */
[----:B------:R3:W-:Y:S01]  /*bfe0*/  @P0 LDGSTS.E.BYPASS.LTC128B.128 [R249+0xc100], [R4.64], !P4 ;  /* 0x0c10000004f90fae */ /* 0x0007e2000e101d52 */
[--C-:B------:R-:W-:Y:S01]  /*bff0*/  @P0 IADD3.X R161, RZ, c[0x0][0x1cc], R142.reuse, P5, P6 ;  /* 0x00007300ffa10a10 */ /* 0x100fe20002fec48e */
[----:B------:R-:W4:Y:S01]  /*c000*/  MUFU.EX2 R0, R0 ;  /* 0x0000000000007308 */ /* 0x000f220000000800 */
[----:B-1----:R-:W-:Y:S01]  /*c010*/  @P0 IADD3 R8, P5, R3, c[0x0][0x1c8], RZ ;  /* 0x0000720003080a10 */ /* 0x002fe20007fbe0ff */
[----:B------:R-:W-:Y:S02]  /*c020*/  FMUL.FTZ R3, R140, c[0x0][0x2d0] ;  /* 0x0000b4008c037a20 */ /* 0x000fe40000410000 */
[----:B------:R-:W-:Y:S02]  /*c030*/  FMUL.FTZ R116, R2, R116 ;  /* 0x0000007402747220 */ /* 0x000fe40000410000 */
[----:B------:R1:W-:Y:S01]  /*c040*/  @P0 LDGSTS.E.BYPASS.LTC128B.128 [R249+0xf100], [R160.64], !P3 ;  /* 0x0f100000a0f90fae */ /* 0x0003e2000d901d52 */
[--C-:B------:R-:W-:Y:S02]  /*c050*/  FFMA.FTZ R6, R6, c[0x0][0x2d0], -R3.reuse ;  /* 0x0000b40006067a23 */ /* 0x100fe40000010803 */
[--C-:B------:R-:W-:Y:S01]  /*c060*/  FFMA.FTZ R7, R7, c[0x0][0x2d0], -R3.reuse ;  /* 0x0000b40007077a23 */ /* 0x100fe20000010803 */
[----:B------:R-:W-:Y:S01]  /*c070*/  MUFU.EX2 R251, R12 ;  /* 0x0000000c00fb7308 */ /* 0x000fe20000000800 */
[--C-:B------:R-:W-:Y:S01]  /*c080*/  FFMA.FTZ R10, R10, c[0x0][0x2d0], -R3.reuse ;  /* 0x0000b4000a0a7a23 */ /* 0x100fe20000010803 */
[----:B--2---:R-:W-:Y:S01]  /*c090*/  @P0 IADD3.X R9, RZ, c[0x0][0x1cc], R142, P5, P1 ;  /* 0x00007300ff090a10 */ /* 0x004fe20002fe248e */
[--C-:B------:R-:W-:Y:S02]  /*c0a0*/  FFMA.FTZ R11, R11, c[0x0][0x2d0], -R3.reuse ;  /* 0x0000b4000b0b7a23 */ /* 0x100fe40000010803 */
[----:B------:R-:W-:Y:S02]  /*c0b0*/  FMUL.FTZ R117, R2, R117 ;  /* 0x0000007502757220 */ /* 0x000fe40000410000 */
[----:B------:R2:W-:Y:S01]  /*c0c0*/  @P0 LDGSTS.E.BYPASS.LTC128B.128 [R249+0x12100], [R8.64], !P2 ;  /* 0x1210000008f90fae */ /* 0x0005e2000d101d52 */
[--C-:B------:R-:W-:Y:S02]  /*c0d0*/  FFMA.FTZ R14, R14, c[0x0][0x2d0], -R3.reuse ;  /* 0x0000b4000e0e7a23 */ /* 0x100fe40000010803 */
[----:B------:R1:W-:Y:S01]  /*c0e0*/  MUFU.EX2 R173, R6 ;  /* 0x0000000600ad7308 */ /* 0x0003e20000000800 */
[--C-:B------:R-:W-:Y:S02]  /*c0f0*/  FFMA.FTZ R18, R18, c[0x0][0x2d0], -R3.reuse ;  /* 0x0000b40012127a23 */ /* 0x100fe40000010803 */
[--C-:B------:R-:W-:Y:S01]  /*c100*/  FFMA.FTZ R22, R22, c[0x0][0x2d0], -R3.reuse ;  /* 0x0000b40016167a23 */ /* 0x100fe20000010803 */
[----:B---3--:R-:W-:Y:S01]  /*c110*/  @P0 IADD3 R4, P1, R4, UR8, RZ ;  /* 0x0000000804040c10 */ /* 0x008fe2000ff3e0ff */
[C---:B----4-:R-:W-:Y:S02]  /*c120*/  FMUL.FTZ R102, R0.reuse, R102 ;  /* 0x0000006600667220 */ /* 0x050fe40000410000 */
[----:B------:R-:W-:Y:S01]  /*c130*/  FMUL.FTZ R103, R0, R103 ;  /* 0x0000006700677220 */ /* 0x000fe20000410000 */
[----:B------:R-:W-:Y:S02]  /*c140*/  @P0 IADD3.X R5, R5, UR7, RZ, P1, !PT ;  /* 0x0000000705050c10 */ /* 0x000fe40008ffe4ff */
[----:B------:R3:W4:Y:S01]  /*c150*/  MUFU.EX2 R176, R7 ;  /* 0x0000000700b07308 */ /* 0x0007220000000800 */
[----:B------:R-:W-:Y:S01]  /*c160*/  @P0 IADD3 R142, P6, R4, UR8, RZ ;  /* 0x00000008048e0c10 */ /* 0x000fe2000ffde0ff */
[C---:B------:R-:W-:Y:S01]  /*c170*/  FMUL.FTZ R106, R0.reuse, R106 ;  /* 0x0000006a006a7220 */ /* 0x040fe20000410000 */
[----:B------:R4:W-:Y:S02]  /*c180*/  @P0 LDGSTS.E.BYPASS.LTC128B.128 [R249+0xd100], [R4.64], !P4 ;  /* 0x0d10000004f90fae */ /* 0x0009e4000e101d52 */
[C---:B------:R-:W-:Y:S01]  /*c190*/  @P0 IADD3.X R143, R5.reuse, UR7, RZ, P6, !PT ;  /* 0x00000007058f0c10 */ /* 0x040fe2000b7fe4ff */
[C---:B------:R-:W-:Y:S02]  /*c1a0*/  FMUL.FTZ R107, R0.reuse, R107 ;  /* 0x0000006b006b7220 */ /* 0x040fe40000410000 */
[C---:B------:R-:W-:Y:S02]  /*c1b0*/  FMUL.FTZ R110, R0.reuse, R110 ;  /* 0x0000006e006e7220 */ /* 0x040fe40000410000 */
[----:B------:R4:W-:Y:S01]  /*c1c0*/  MUFU.EX2 R175, R10 ;  /* 0x0000000a00af7308 */ /* 0x0009e20000000800 */
[C---:B------:R-:W-:Y:S01]  /*c1d0*/  FMUL.FTZ R111, R0.reuse, R111 ;  /* 0x0000006f006f7220 */ /* 0x040fe20000410000 */
[----:B------:R4:W-:Y:S01]  /*c1e0*/  @P0 LDGSTS.E.BYPASS.LTC128B.128 [R249+0x10100], [R4.64+0x80], !P3 ;  /* 0x1010008004f90fae */ /* 0x0009e2000d901d52 */
[----:B------:R-:W-:Y:S01]  /*c1f0*/  FMUL.FTZ R114, R0, R114 ;  /* 0x0000007200727220 */ /* 0x000fe20000410000 */
[----:B--2---:R-:W-:Y:S01]  /*c200*/  @P0 IADD3 R8, P5, R4, UR6, RZ ;  /* 0x0000000604080c10 */ /* 0x004fe2000ffbe0ff */
[----:B------:R-:W-:Y:S01]  /*c210*/  FMUL.FTZ R115, R0, R115 ;  /* 0x0000007300737220 */ /* 0x000fe20000410000 */
[----:B-1----:R-:W-:Y:S01]  /*c220*/  @P0 IADD3 R6, P1, R4, UR14, RZ ;  /* 0x0000000e04060c10 */ /* 0x002fe2000ff3e0ff */
[C---:B------:R-:W-:Y:S01]  /*c230*/  FMUL.FTZ R118, R0.reuse, R118 ;  /* 0x0000007600767220 */ /* 0x040fe20000410000 */
[----:B------:R-:W-:Y:S01]  /*c240*/  @P0 IADD3.X R9, R5, UR12, RZ, P5, !PT ;  /* 0x0000000c05090c10 */ /* 0x000fe2000affe4ff */
[----:B------:R-:W-:Y:S01]  /*c250*/  FMUL.FTZ R119, R0, R119 ;  /* 0x0000007700777220 */ /* 0x000fe20000410000 */
[----:B------:R1:W-:Y:S01]  /*c260*/  @P0 LDGSTS.E.BYPASS.LTC128B.128 [R249+0x13100], [R4.64+0x100], !P2 ;  /* 0x1310010004f90fae */ /* 0x0003e2000d101d52 */
[----:B------:R2:W1:Y:S01]  /*c270*/  MUFU.EX2 R174, R11 ;  /* 0x0000000b00ae7308 */ /* 0x0004620000000800 */
[--C-:B------:R-:W-:Y:S01]  /*c280*/  FFMA.FTZ R23, R23, c[0x0][0x2d0], -R3.reuse ;  /* 0x0000b40017177a23 */ /* 0x100fe20000010803 */
[----:B---3--:R-:W-:Y:S01]  /*c290*/  @P0 IADD3.X R7, R5, UR9, RZ, P1, !PT ;  /* 0x0000000905070c10 */ /* 0x008fe20008ffe4ff */
[--C-:B------:R-:W-:Y:S02]  /*c2a0*/  FFMA.FTZ R26, R26, c[0x0][0x2d0], -R3.reuse ;  /* 0x0000b4001a1a7a23 */ /* 0x100fe40000010803 */
[--C-:B------:R-:W-:Y:S02]  /*c2b0*/  FFMA.FTZ R27, R27, c[0x0][0x2d0], -R3.reuse ;  /* 0x0000b4001b1b7a23 */ /* 0x100fe40000010803 */
[----:B------:R3:W-:Y:S01]  /*c2c0*/  @P0 LDGSTS.E.BYPASS.LTC128B.128 [R249+0xe100], [R142.64], !P4 ;  /* 0x0e1000008ef90fae */ /* 0x0007e2000e101d52 */
[--C-:B------:R-:W-:Y:S02]  /*c2d0*/  FFMA.FTZ R32, R32, c[0x0][0x2d0], -R172.reuse ;  /* 0x0000b40020207a23 */ /* 0x100fe400000108ac */
[----:B------:R-:W-:Y:S01]  /*c2e0*/  MUFU.EX2 R179, R17 ;  /* 0x0000001100b37308 */ /* 0x000fe20000000800 */
[--C-:B------:R-:W-:Y:S02]  /*c2f0*/  FFMA.FTZ R33, R33, c[0x0][0x2d0], -R172.reuse ;  /* 0x0000b40021217a23 */ /* 0x100fe400000108ac */
[----:B----4-:R-:W-:Y:S02]  /*c300*/  FMUL.FTZ R10, R0, R150 ;  /* 0x00000096000a7220 */ /* 0x010fe40000410000 */
[----:B------:R4:W-:Y:S01]  /*c310*/  @P0 LDGSTS.E.BYPASS.LTC128B.128 [R249+0x11100], [R8.64], !P3 ;  /* 0x1110000008f90fae */ /* 0x0009e2000d901d52 */
[--C-:B------:R-:W-:Y:S02]  /*c320*/  FFMA.FTZ R30, R30, c[0x0][0x2d0], -R3.reuse ;  /* 0x0000b4001e1e7a23 */ /* 0x100fe40000010803 */
[--C-:B------:R-:W-:Y:S02]  /*c330*/  FFMA.FTZ R31, R31, c[0x0][0x2d0], -R3.reuse ;  /* 0x0000b4001f1f7a23 */ /* 0x100fe40000010803 */
[----:B------:R-:W-:Y:S01]  /*c340*/  MUFU.EX2 R183, R20 ;  /* 0x0000001400b77308 */ /* 0x000fe20000000800 */
[--C-:B------:R-:W-:Y:S02]  /*c350*/  FFMA.FTZ R34, R34, c[0x0][0x2d0], -R3.reuse ;  /* 0x0000b40022227a23 */ /* 0x100fe40000010803 */
[----:B------:R4:W-:Y:S01]  /*c360*/  @P0 LDGSTS.E.BYPASS.LTC128B.128 [R249+0x14100], [R6.64], !P2 ;  /* 0x1410000006f90fae */ /* 0x0009e2000d101d52 */
[----:B--2---:R-:W-:Y:S02]  /*c370*/  FMUL.FTZ R11, R0, R151 ;  /* 0x00000097000b7220 */ /* 0x004fe40000410000 */
[C---:B-1----:R-:W-:Y:S01]  /*c380*/  FMUL.FTZ R4, R2.reuse, R144 ;  /* 0x0000009002047220 */ /* 0x042fe20000410000 */
[----:B------:R-:W-:Y:S01]  /*c390*/  F2FP.BF16.PACK_AB R144, R177, R252 ;  /* 0x000000fcb190723e */ /* 0x000fe200000010ff */
[----:B------:R-:W-:Y:S01]  /*c3a0*/  FMUL.FTZ R5, R2, R145 ;  /* 0x0000009102057220 */ /* 0x000fe20000410000 */
[----:B------:R-:W-:Y:S01]  /*c3b0*/  F2FP.BF16.PACK_AB R145, R176, R173 ;  /* 0x000000adb091723e */ /* 0x000fe200000010ff */
[----:B------:R-:W-:Y:S01]  /*c3c0*/  MUFU.EX2 R182, R21 ;  /* 0x0000001500b67308 */ /* 0x000fe20000000800 */
[----:B------:R-:W-:Y:S01]  /*c3d0*/  LDSM.16.MT88.4 R164, [R226+0x100] ;  /* 0x00010000e2a4783b */ /* 0x000fe20000004200 */
[--C-:B------:R-:W-:Y:S01]  /*c3e0*/  FFMA.FTZ R35, R35, c[0x0][0x2d0], -R3.reuse ;  /* 0x0000b40023237a23 */ /* 0x100fe20000010803 */
[----:B---3--:R-:W-:Y:S01]  /*c3f0*/  MOV R143, R162 ;  /* 0x000000a2008f7202 */ /* 0x008fe20000000f00 */
[--C-:B------:R-:W-:Y:S02]  /*c400*/  FFMA.FTZ R142, R19, c[0x0][0x2d0], -R3.reuse ;  /* 0x0000b400138e7a23 */ /* 0x100fe40000010803 */
[C---:B------:R-:W-:Y:S03]  /*c410*/  FMUL.FTZ R120, R2.reuse, R120 ;  /* 0x0000007802787220 */ /* 0x040fe60000410000 */
[----:B------:R-:W1:Y:S01]  /*c420*/  LDSM.16.MT88.4 R160, [R225+0x100] ;  /* 0x00010000e1a0783b */ /* 0x000e620000004200 */
[----:B------:R-:W-:Y:S01]  /*c430*/  MUFU.EX2 R250, R24 ;  /* 0x0000001800fa7308 */ /* 0x000fe20000000800 */
[C---:B------:R-:W-:Y:S02]  /*c440*/  FMUL.FTZ R121, R2.reuse, R121 ;  /* 0x0000007902797220 */ /* 0x040fe40000410000 */
[C---:B----4-:R-:W-:Y:S02]  /*c450*/  FMUL.FTZ R8, R2.reuse, R148 ;  /* 0x0000009402087220 */ /* 0x050fe40000410000 */
[----:B------:R-:W-:Y:S02]  /*c460*/  FMUL.FTZ R9, R2, R149 ;  /* 0x0000009502097220 */ /* 0x000fe40000410000 */
[----:B------:R-:W2:Y:S01]  /*c470*/  LDSM.16.MT88.4 R168, [R229+0x100] ;  /* 0x00010000e5a8783b */ /* 0x000ea20000004200 */
[C---:B------:R-:W-:Y:S02]  /*c480*/  FMUL.FTZ R122, R0.reuse, R122 ;  /* 0x0000007a007a7220 */ /* 0x040fe40000410000 */
[----:B------:R-:W-:Y:S01]  /*c490*/  FMUL.FTZ R6, R0, R146 ;  /* 0x0000009200067220 */ /* 0x000fe20000410000 */
[----:B------:R-:W-:Y:S01]  /*c4a0*/  F2FP.BF16.PACK_AB R146, R180, R143 ;  /* 0x0000008fb492723e */ /* 0x000fe200000010ff */
[----:B------:R-:W-:Y:S01]  /*c4b0*/  FMUL.FTZ R7, R0, R147 ;  /* 0x0000009300077220 */ /* 0x000fe20000410000 */
[----:B------:R-:W-:Y:S01]  /*c4c0*/  F2FP.BF16.PACK_AB R147, R174, R175 ;  /* 0x000000afae93723e */ /* 0x000fe200000010ff */
[----:B------:R-:W-:Y:S01]  /*c4d0*/  MUFU.EX2 R181, R25 ;  /* 0x0000001900b57308 */ /* 0x000fe20000000800 */
[----:B------:R-:W3:Y:S01]  /*c4e0*/  LDSM.16.MT88.4 R148, [R228+0x100] ;  /* 0x00010000e494783b */ /* 0x000ee20000004200 */
[----:B------:R-:W-:Y:S02]  /*c4f0*/  FMUL.FTZ R123, R0, R123 ;  /* 0x0000007b007b7220 */ /* 0x000fe40000410000 */
[C---:B------:R-:W-:Y:S02]  /*c500*/  FMUL.FTZ R124, R2.reuse, R124 ;  /* 0x0000007c027c7220 */ /* 0x040fe40000410000 */
[----:B------:R-:W-:Y:S02]  /*c510*/  FMUL.FTZ R125, R2, R125 ;  /* 0x0000007d027d7220 */ /* 0x000fe40000410000 */
[C---:B------:R-:W-:Y:S01]  /*c520*/  FMUL.FTZ R126, R0.reuse, R126 ;  /* 0x0000007e007e7220 */ /* 0x040fe20000410000 */
[----:B------:R-:W0:Y:S01]  /*c530*/  LDGDEPBAR ;  /* 0x00000000000079af */ /* 0x000e220000000000 */
[----:B------:R-:W-:Y:S02]  /*c540*/  FMUL.FTZ R127, R0, R127 ;  /* 0x0000007f007f7220 */ /* 0x000fe40000410000 */
[C---:B------:R-:W-:Y:S02]  /*c550*/  FMUL.FTZ R128, R2.reuse, R128 ;  /* 0x0000008002807220 */ /* 0x040fe40000410000 */
[----:B------:R-:W-:Y:S02]  /*c560*/  FMUL.FTZ R129, R2, R129 ;  /* 0x0000008102817220 */ /* 0x000fe40000410000 */
[C---:B------:R-:W-:Y:S02]  /*c570*/  FMUL.FTZ R130, R0.reuse, R130 ;  /* 0x0000008200827220 */ /* 0x040fe40000410000 */
[----:B------:R-:W-:Y:S02]  /*c580*/  FMUL.FTZ R131, R0, R131 ;  /* 0x0000008300837220 */ /* 0x000fe40000410000 */
[C---:B------:R-:W-:Y:S02]  /*c590*/  FMUL.FTZ R132, R2.reuse, R132 ;  /* 0x0000008402847220 */ /* 0x040fe40000410000 */
[----:B------:R-:W-:Y:S02]  /*c5a0*/  FMUL.FTZ R133, R2, R133 ;  /* 0x0000008502857220 */ /* 0x000fe40000410000 */
[C---:B------:R-:W-:Y:S01]  /*c5b0*/  FMUL.FTZ R134, R0.reuse, R134 ;  /* 0x0000008600867220 */ /* 0x040fe20000410000 */
[C---:B-1----:R-:W-:Y:S05]  /*c5c0*/  HMMA.16816.F32.BF16 R4, R144.reuse, R160, R4 ;  /* 0x000000a09004723c */ /* 0x042fea0000041804 */
[----:B------:R-:W-:Y:S02]  /*c5d0*/  FMUL.FTZ R135, R0, R135 ;  /* 0x0000008700877220 */ /* 0x000fe40000410000 */
[C---:B------:R-:W-:Y:S01]  /*c5e0*/  FMUL.FTZ R136, R2.reuse, R136 ;  /* 0x0000008802887220 */ /* 0x040fe20000410000 */
[C---:B------:R-:W-:Y:S01]  /*c5f0*/  HMMA.16816.F32.BF16 R8, R144.reuse, R162, R8 ;  /* 0x000000a29008723c */ /* 0x040fe20000041808 */
[----:B------:R-:W1:Y:S03]  /*c600*/  LDSM.16.MT88.4 R160, [R225+0x3100] ;  /* 0x00310000e1a0783b */ /* 0x000e660000004200 */
[----:B------:R-:W-:Y:S02]  /*c610*/  FMUL.FTZ R137, R2, R137 ;  /* 0x0000008902897220 */ /* 0x000fe40000410000 */
[C---:B------:R-:W-:Y:S02]  /*c620*/  FMUL.FTZ R138, R0.reuse, R138 ;  /* 0x0000008a008a7220 */ /* 0x040fe40000410000 */
[C---:B------:R-:W-:Y:S04]  /*c630*/  HMMA.16816.F32.BF16 R100, R144.reuse, R164, R100 ;  /* 0x000000a49064723c */ /* 0x040fe80000041864 */
[----:B------:R-:W-:Y:S02]  /*c640*/  FMUL.FTZ R139, R0, R139 ;  /* 0x0000008b008b7220 */ /* 0x000fe40000410000 */
[C---:B------:R-:W-:Y:S02]  /*c650*/  FMUL.FTZ R52, R2.reuse, R52 ;  /* 0x0000003402347220 */ /* 0x040fe40000410000 */
[C---:B------:R-:W-:Y:S01]  /*c660*/  HMMA.16816.F32.BF16 R104, R144.reuse, R166, R104 ;  /* 0x000000a69068723c */ /* 0x040fe20000041868 */
[----:B------:R-:W4:Y:S03]  /*c670*/  LDSM.16.MT88.4 R164, [R226+0x3100] ;  /* 0x00310000e2a4783b */ /* 0x000f260000004200 */
[----:B------:R-:W-:Y:S02]  /*c680*/  FMUL.FTZ R53, R2, R53 ;  /* 0x0000003502357220 */ /* 0x000fe40000410000 */
[C---:B------:R-:W-:Y:S02]  /*c690*/  FMUL.FTZ R54, R0.reuse, R54 ;  /* 0x0000003600367220 */ /* 0x040fe40000410000 */
[C---:B--2---:R-:W-:Y:S01]  /*c6a0*/  HMMA.16816.F32.BF16 R108, R144.reuse, R168, R108 ;  /* 0x000000a8906c723c */ /* 0x044fe2000004186c */
[----:B------:R-:W-:Y:S03]  /*c6b0*/  MUFU.EX2 R169, R14 ;  /* 0x0000000e00a97308 */ /* 0x000fe60000000800 */
[----:B------:R-:W-:Y:S02]  /*c6c0*/  FMUL.FTZ R55, R0, R55 ;  /* 0x0000003700377220 */ /* 0x000fe40000410000 */
[C---:B------:R-:W-:Y:S02]  /*c6d0*/  FMUL.FTZ R56, R2.reuse, R56 ;  /* 0x0000003802387220 */ /* 0x040fe40000410000 */
[C---:B------:R-:W-:Y:S04]  /*c6e0*/  HMMA.16816.F32.BF16 R112, R144.reuse, R170, R112 ;  /* 0x000000aa9070723c */ /* 0x040fe80000041870 */
[----:B------:R-:W-:Y:S02]  /*c6f0*/  FMUL.FTZ R57, R2, R57 ;  /* 0x0000003902397220 */ /* 0x000fe40000410000 */
[C---:B------:R-:W-:Y:S01]  /*c700*/  FMUL.FTZ R58, R0.reuse, R58 ;  /* 0x0000003a003a7220 */ /* 0x040fe20000410000 */
[----:B------:R-:W-:Y:S01]  /*c710*/  MOV R171, R177 ;  /* 0x000000b100ab7202 */ /* 0x000fe20000000f00 */
[C---:B---3--:R-:W-:Y:S01]  /*c720*/  HMMA.16816.F32.BF16 R116, R144.reuse, R148, R116 ;  /* 0x000000949074723c */ /* 0x048fe20000041874 */
[----:B------:R-:W2:Y:S03]  /*c730*/  MUFU.EX2 R177, R13 ;  /* 0x0000000d00b17308 */ /* 0x000ea60000000800 */
[----:B------:R-:W-:Y:S02]  /*c740*/  FMUL.FTZ R59, R0, R59 ;  /* 0x0000003b003b7220 */ /* 0x000fe40000410000 */
[C---:B------:R-:W-:Y:S02]  /*c750*/  FMUL.FTZ R60, R2.reuse, R60 ;  /* 0x0000003c023c7220 */ /* 0x040fe40000410000 */
[C---:B------:R-:W-:Y:S01]  /*c760*/  HMMA.16816.F32.BF16 R120, R144.reuse, R150, R120 ;  /* 0x000000969078723c */ /* 0x040fe20000041878 */
[----:B------:R-:W3:Y:S03]  /*c770*/  LDSM.16.MT88.4 R148, [R229+0x3100] ;  /* 0x00310000e594783b */ /* 0x000ee60000004200 */
[----:B------:R-:W-:Y:S02]  /*c780*/  FMUL.FTZ R61, R2, R61 ;  /* 0x0000003d023d7220 */ /* 0x000fe40000410000 */
[C---:B------:R-:W-:Y:S02]  /*c790*/  FMUL.FTZ R62, R0.reuse, R62 ;  /* 0x0000003e003e7220 */ /* 0x040fe40000410000 */
[C---:B-1----:R-:W-:Y:S04]  /*c7a0*/  HMMA.16816.F32.BF16 R124, R144.reuse, R160, R124 ;  /* 0x000000a0907c723c */ /* 0x042fe8000004187c */
[----:B------:R-:W-:Y:S02]  /*c7b0*/  FMUL.FTZ R63, R0, R63 ;  /* 0x0000003f003f7220 */ /* 0x000fe40000410000 */
[--C-:B------:R-:W-:Y:S02]  /*c7c0*/  FFMA.FTZ R16, R16, c[0x0][0x2d0], -R172.reuse ;  /* 0x0000b40010107a23 */ /* 0x100fe400000108ac */
[C---:B------:R-:W-:Y:S01]  /*c7d0*/  HMMA.16816.F32.BF16 R128, R144.reuse, R162, R128 ;  /* 0x000000a29080723c */ /* 0x040fe20000041880 */
[----:B------:R-:W1:Y:S01]  /*c7e0*/  LDSM.16.MT88.4 R160, [R228+0x3100] ;  /* 0x00310000e4a0783b */ /* 0x000e620000004200 */
[----:B------:R2:W-:Y:S02]  /*c7f0*/  MUFU.EX2 R178, R16 ;  /* 0x0000001000b27308 */ /* 0x0005e40000000800 */
[C---:B------:R-:W-:Y:S02]  /*c800*/  FMUL.FTZ R64, R2.reuse, R64 ;  /* 0x0000004002407220 */ /* 0x040fe40000410000 */
[----:B------:R-:W-:Y:S02]  /*c810*/  FMUL.FTZ R65, R2, R65 ;  /* 0x0000004102417220 */ /* 0x000fe40000410000 */
[C---:B----4-:R-:W-:Y:S04]  /*c820*/  HMMA.16816.F32.BF16 R132, R144.reuse, R164, R132 ;  /* 0x000000a49084723c */ /* 0x050fe80000041884 */
[C---:B------:R-:W-:Y:S02]  /*c830*/  FMUL.FTZ R66, R0.reuse, R66 ;  /* 0x0000004200427220 */ /* 0x040fe40000410000 */
[----:B------:R-:W-:Y:S02]  /*c840*/  FMUL.FTZ R67, R0, R67 ;  /* 0x0000004300437220 */ /* 0x000fe40000410000 */
[C---:B------:R-:W-:Y:S01]  /*c850*/  HMMA.16816.F32.BF16 R136, R144.reuse, R166, R136 ;  /* 0x000000a69088723c */ /* 0x040fe20000041888 */
[----:B------:R-:W4:Y:S03]  /*c860*/  LDSM.16.MT88.4 R164, [R225+0x6100] ;  /* 0x00610000e1a4783b */ /* 0x000f260000004200 */
[C---:B------:R-:W-:Y:S02]  /*c870*/  FMUL.FTZ R68, R2.reuse, R68 ;  /* 0x0000004402447220 */ /* 0x040fe40000410000 */
[----:B------:R-:W-:Y:S02]  /*c880*/  FMUL.FTZ R69, R2, R69 ;  /* 0x0000004502457220 */ /* 0x000fe40000410000 */
[C---:B------:R-:W-:Y:S01]  /*c890*/  FMUL.FTZ R70, R0.reuse, R70 ;  /* 0x0000004600467220 */ /* 0x040fe20000410000 */
[C---:B---3--:R-:W-:Y:S03]  /*c8a0*/  HMMA.16816.F32.BF16 R52, R144.reuse, R148, R52 ;  /* 0x000000949034723c */ /* 0x048fe60000041834 */
[--C-:B--2---:R-:W-:Y:S02]  /*c8b0*/  FFMA.FTZ R16, R15, c[0x0][0x2d0], -R3.reuse ;  /* 0x0000b4000f107a23 */ /* 0x104fe40000010803 */
[----:B------:R-:W-:Y:S01]  /*c8c0*/  LDSM.16.MT88.4 R12, [R228+0x6100] ;  /* 0x00610000e40c783b */ /* 0x000fe20000004200 */
[----:B------:R-:W-:Y:S01]  /*c8d0*/  FMUL.FTZ R71, R0, R71 ;  /* 0x0000004700477220 */ /* 0x000fe20000410000 */
[----:B------:R-:W2:Y:S01]  /*c8e0*/  MUFU.EX2 R168, R16 ;  /* 0x0000001000a87308 */ /* 0x000ea20000000800 */
[C---:B------:R-:W-:Y:S04]  /*c8f0*/  HMMA.16816.F32.BF16 R56, R144.reuse, R150, R56 ;  /* 0x000000969038723c */ /* 0x040fe80000041838 */
[C---:B------:R-:W-:Y:S01]  /*c900*/  FMUL.FTZ R72, R2.reuse, R72 ;  /* 0x0000004802487220 */ /* 0x040fe20000410000 */
[----:B------:R-:W3:Y:S01]  /*c910*/  LDSM.16.MT88.4 R148, [R226+0x6100] ;  /* 0x00610000e294783b */ /* 0x000ee20000004200 */
        /* <DEDUP_REMOVED lines=8> */
[C---:B----4-:R-:W-:Y:S01]  /*c9a0*/  HMMA.16816.F32.BF16 R68, R144.reuse, R164, R68 ;  /* 0x000000a49044723c */ /* 0x050fe20000041844 */
[----:B------:R-:W-:Y:S03]  /*c9b0*/  MUFU.EX2 R165, R22 ;  /* 0x0000001600a57308 */ /* 0x000fe60000000800 */
[C---:B------:R-:W-:Y:S02]  /*c9c0*/  FMUL.FTZ R78, R0.reuse, R78 ;  /* 0x0000004e004e7220 */ /* 0x040fe40000410000 */
[----:B------:R-:W-:Y:S02]  /*c9d0*/  FMUL.FTZ R79, R0, R79 ;  /* 0x0000004f004f7220 */ /* 0x000fe40000410000 */
[C---:B------:R-:W-:Y:S03]  /*c9e0*/  HMMA.16816.F32.BF16 R72, R144.reuse, R166, R72 ;  /* 0x000000a69048723c */ /* 0x040fe60000041848 */
[----:B------:R4:W-:Y:S01]  /*c9f0*/  MUFU.EX2 R167, R18 ;  /* 0x0000001200a77308 */ /* 0x0009e20000000800 */
[C---:B------:R-:W-:Y:S02]  /*ca00*/  FMUL.FTZ R80, R2.reuse, R80 ;  /* 0x0000005002507220 */ /* 0x040fe40000410000 */
[----:B------:R-:W-:Y:S02]  /*ca10*/  FMUL.FTZ R81, R2, R81 ;  /* 0x0000005102517220 */ /* 0x000fe40000410000 */
[C---:B------:R-:W-:Y:S04]  /*ca20*/  FMUL.FTZ R82, R0.reuse, R82 ;  /* 0x0000005200527220 */ /* 0x040fe80000410000 */
[----:B------:R-:W-:Y:S01]  /*ca30*/  FMUL.FTZ R83, R0, R83 ;  /* 0x0000005300537220 */ /* 0x000fe20000410000 */
[C---:B---3--:R-:W-:Y:S01]  /*ca40*/  HMMA.16816.F32.BF16 R76, R144.reuse, R148, R76 ;  /* 0x00000094904c723c */ /* 0x048fe2000004184c */
[----:B------:R3:W-:Y:S02]  /*ca50*/  MUFU.EX2 R164, R23 ;  /* 0x0000001700a47308 */ /* 0x0007e40000000800 */
[C---:B------:R-:W-:Y:S02]  /*ca60*/  FMUL.FTZ R84, R2.reuse, R84 ;  /* 0x0000005402547220 */ /* 0x040fe40000410000 */
[----:B------:R-:W-:Y:S02]  /*ca70*/  FMUL.FTZ R85, R2, R85 ;  /* 0x0000005502557220 */ /* 0x000fe40000410000 */
[C---:B------:R-:W-:Y:S01]  /*ca80*/  FMUL.FTZ R86, R0.reuse, R86 ;  /* 0x0000005600567220 */ /* 0x040fe20000410000 */
[C---:B------:R-:W-:Y:S01]  /*ca90*/  HMMA.16816.F32.BF16 R80, R144.reuse, R150, R80 ;  /* 0x000000969050723c */ /* 0x040fe20000041850 */
[----:B------:R-:W2:Y:S02]  /*caa0*/  LDSM.16.MT88.4 R148, [R225+0x900] ;  /* 0x00090000e194783b */ /* 0x000ea40000004200 */
[----:B------:R-:W2:Y:S01]  /*cab0*/  MUFU.EX2 R166, R142 ;  /* 0x0000008e00a67308 */ /* 0x000ea20000000800 */
[----:B------:R-:W-:Y:S02]  /*cac0*/  FMUL.FTZ R87, R0, R87 ;  /* 0x0000005700577220 */ /* 0x000fe40000410000 */
[C---:B------:R-:W-:Y:S02]  /*cad0*/  FMUL.FTZ R88, R2.reuse, R88 ;  /* 0x0000005802587220 */ /* 0x040fe40000410000 */
[----:B------:R-:W-:Y:S01]  /*cae0*/  FMUL.FTZ R89, R2, R89 ;  /* 0x0000005902597220 */ /* 0x000fe20000410000 */
[----:B----4-:R-:W4:Y:S02]  /*caf0*/  LDSM.16.MT88.4 R16, [R226+0x900] ;  /* 0x00090000e210783b */ /* 0x010f240000004200 */
[C---:B-1----:R-:W-:Y:S02]  /*cb00*/  HMMA.16816.F32.BF16 R84, R144.reuse, R160, R84 ;  /* 0x000000a09054723c */ /* 0x042fe40000041854 */
[----:B------:R-:W-:Y:S01]  /*cb10*/  MUFU.EX2 R161, R30 ;  /* 0x0000001e00a17308 */ /* 0x000fe20000000800 */
[C---:B------:R-:W-:Y:S02]  /*cb20*/  FMUL.FTZ R90, R0.reuse, R90 ;  /* 0x0000005a005a7220 */ /* 0x040fe40000410000 */
[----:B------:R-:W-:Y:S01]  /*cb30*/  FMUL.FTZ R91, R0, R91 ;  /* 0x0000005b005b7220 */ /* 0x000fe20000410000 */
[----:B---3--:R-:W-:Y:S01]  /*cb40*/  LDSM.16.MT88.4 R20, [R225+0x1100] ;  /* 0x00110000e114783b */ /* 0x008fe20000004200 */
[C---:B------:R-:W-:Y:S02]  /*cb50*/  FMUL.FTZ R92, R2.reuse, R92 ;  /* 0x0000005c025c7220 */ /* 0x040fe40000410000 */
[----:B------:R-:W-:Y:S03]  /*cb60*/  FMUL.FTZ R93, R2, R93 ;  /* 0x0000005d025d7220 */ /* 0x000fe60000410000 */
[C---:B------:R-:W-:Y:S01]  /*cb70*/  HMMA.16816.F32.BF16 R88, R144.reuse, R162, R88 ;  /* 0x000000a29058723c */ /* 0x040fe20000041858 */
[----:B------:R-:W-:Y:S02]  /*cb80*/  MUFU.EX2 R163, R26 ;  /* 0x0000001a00a37308 */ /* 0x000fe40000000800 */
[C---:B------:R-:W-:Y:S02]  /*cb90*/  FMUL.FTZ R94, R0.reuse, R94 ;  /* 0x0000005e005e7220 */ /* 0x040fe40000410000 */
[----:B------:R-:W-:Y:S02]  /*cba0*/  FMUL.FTZ R95, R0, R95 ;  /* 0x0000005f005f7220 */ /* 0x000fe40000410000 */
[C---:B------:R-:W-:Y:S02]  /*cbb0*/  FMUL.FTZ R96, R2.reuse, R96 ;  /* 0x0000006002607220 */ /* 0x040fe40000410000 */
[----:B------:R-:W-:Y:S02]  /*cbc0*/  FMUL.FTZ R97, R2, R97 ;  /* 0x0000006102617220 */ /* 0x000fe40000410000 */
[----:B------:R1:W3:Y:S01]  /*cbd0*/  MUFU.EX2 R162, R27 ;  /* 0x0000001b00a27308 */ /* 0x0002e20000000800 */
[C---:B------:R-:W-:Y:S03]  /*cbe0*/  HMMA.16816.F32.BF16 R92, R144.reuse, R12, R92 ;  /* 0x0000000c905c723c */ /* 0x040fe6000004185c */
[C---:B------:R-:W-:Y:S02]  /*cbf0*/  FMUL.FTZ R98, R0.reuse, R98 ;  /* 0x0000006200627220 */ /* 0x040fe40000410000 */
[----:B------:R-:W-:Y:S02]  /*cc00*/  FMUL.FTZ R99, R0, R99 ;  /* 0x0000006300637220 */ /* 0x000fe40000410000 */
[----:B------:R-:W-:Y:S01]  /*cc10*/  F2FP.BF16.PACK_AB R12, R177, R251 ;  /* 0x000000fbb10c723e */ /* 0x000fe200000010ff */
[--C-:B------:R-:W-:Y:S01]  /*cc20*/  FFMA.FTZ R40, R40, c[0x0][0x2d0], -R172.reuse ;  /* 0x0000b40028287a23 */ /* 0x100fe200000108ac */
[----:B------:R-:W-:Y:S03]  /*cc30*/  MUFU.EX2 R160, R31 ;  /* 0x0000001f00a07308 */ /* 0x000fe60000000800 */
[----:B------:R-:W-:Y:S01]  /*cc40*/  HMMA.16816.F32.BF16 R96, R144, R14, R96 ;  /* 0x0000000e9060723c */ /* 0x000fe20000041860 */
[----:B------:R-:W3:Y:S02]  /*cc50*/  LDSM.16.MT88.4 R144, [R229+0x900] ;  /* 0x00090000e590783b */ /* 0x000ee40000004200 */
[----:B--2---:R-:W-:Y:S01]  /*cc60*/  F2FP.BF16.PACK_AB R13, R168, R169 ;  /* 0x000000a9a80d723e */ /* 0x004fe200000010ff */
[--C-:B------:R-:W-:Y:S02]  /*cc70*/  FFMA.FTZ R41, R41, c[0x0][0x2d0], -R172.reuse ;  /* 0x0000b40029297a23 */ /* 0x100fe400000108ac */
[--C-:B------:R-:W-:Y:S01]  /*cc80*/  FFMA.FTZ R36, R36, c[0x0][0x2d0], -R172.reuse ;  /* 0x0000b40024247a23 */ /* 0x100fe200000108ac */
[----:B------:R-:W-:Y:S01]  /*cc90*/  F2FP.BF16.PACK_AB R14, R179, R178 ;  /* 0x000000b2b30e723e */ /* 0x000fe200000010ff */
[----:B------:R-:W-:Y:S01]  /*cca0*/  MUFU.EX2 R142, R35 ;  /* 0x00000023008e7308 */ /* 0x000fe20000000800 */
[----:B------:R-:W-:Y:S01]  /*ccb0*/  F2FP.BF16.PACK_AB R15, R166, R167 ;  /* 0x000000a7a60f723e */ /* 0x000fe200000010ff */
[----:B-1----:R-:W-:Y:S02]  /*ccc0*/  LDSM.16.MT88.4 R24, [R229+0x1100] ;  /* 0x00110000e518783b */ /* 0x002fe40000004200 */
[--C-:B------:R-:W-:Y:S02]  /*ccd0*/  FFMA.FTZ R37, R37, c[0x0][0x2d0], -R172.reuse ;  /* 0x0000b40025257a23 */ /* 0x100fe400000108ac */
[--C-:B------:R-:W-:Y:S02]  /*cce0*/  FFMA.FTZ R44, R44, c[0x0][0x2d0], -R172.reuse ;  /* 0x0000b4002c2c7a23 */ /* 0x100fe400000108ac */
[C---:B------:R-:W-:Y:S02]  /*ccf0*/  HMMA.16816.F32.BF16 R4, R12.reuse, R148, R4 ;  /* 0x000000940c04723c */ /* 0x040fe40000041804 */
[----:B------:R-:W-:Y:S03]  /*cd00*/  MUFU.EX2 R170, R37 ;  /* 0x0000002500aa7308 */ /* 0x000fe60000000800 */
[--C-:B------:R-:W-:Y:S02]  /*cd10*/  FFMA.FTZ R45, R45, c[0x0][0x2d0], -R172.reuse ;  /* 0x0000b4002d2d7a23 */ /* 0x100fe400000108ac */
[--C-:B------:R-:W-:Y:S01]  /*cd20*/  FFMA.FTZ R48, R48, c[0x0][0x2d0], -R172.reuse ;  /* 0x0000b40030307a23 */ /* 0x100fe200000108ac */
[C---:B------:R-:W-:Y:S01]  /*cd30*/  HMMA.16816.F32.BF16 R8, R12.reuse, R150, R8 ;  /* 0x000000960c08723c */ /* 0x040fe20000041808 */
[----:B------:R-:W1:Y:S03]  /*cd40*/  LDSM.16.MT88.4 R148, [R228+0x900] ;  /* 0x00090000e494783b */ /* 0x000e660000004200 */
[----:B------:R-:W-:Y:S01]  /*cd50*/  FFMA.FTZ R172, R49, c[0x0][0x2d0], -R172 ;  /* 0x0000b40031ac7a23 */ /* 0x000fe200000108ac */
[----:B------:R-:W-:Y:S01]  /*cd60*/  MUFU.EX2 R40, R40 ;  /* 0x0000002800287308 */ /* 0x000fe20000000800 */
[--C-:B------:R-:W-:Y:S02]  /*cd70*/  FFMA.FTZ R38, R38, c[0x0][0x2d0], -R3.reuse ;  /* 0x0000b40026267a23 */ /* 0x100fe40000010803 */
[C---:B----4-:R-:W-:Y:S04]  /*cd80*/  HMMA.16816.F32.BF16 R100, R12.reuse, R16, R100 ;  /* 0x000000100c64723c */ /* 0x050fe80000041864 */
[--C-:B------:R-:W-:Y:S02]  /*cd90*/  FFMA.FTZ R39, R39, c[0x0][0x2d0], -R3.reuse ;  /* 0x0000b40027277a23 */ /* 0x100fe40000010803 */
[--C-:B------:R-:W-:Y:S01]  /*cda0*/  FFMA.FTZ R42, R42, c[0x0][0x2d0], -R3.reuse ;  /* 0x0000b4002a2a7a23 */ /* 0x100fe20000010803 */
[----:B------:R-:W-:Y:S01]  /*cdb0*/  MUFU.EX2 R172, R172 ;  /* 0x000000ac00ac7308 */ /* 0x000fe20000000800 */
[C---:B------:R-:W-:Y:S01]  /*cdc0*/  HMMA.16816.F32.BF16 R104, R12.reuse, R18, R104 ;  /* 0x000000120c68723c */ /* 0x040fe20000041868 */
[----:B------:R-:W2:Y:S03]  /*cdd0*/  LDSM.16.MT88.4 R16, [R225+0x3900] ;  /* 0x00390000e110783b */ /* 0x000ea60000004200 */
[--C-:B------:R-:W-:Y:S02]  /*cde0*/  FFMA.FTZ R43, R43, c[0x0][0x2d0], -R3.reuse ;  /* 0x0000b4002b2b7a23 */ /* 0x100fe40000010803 */
[--C-:B------:R-:W-:Y:S02]  /*cdf0*/  FFMA.FTZ R46, R46, c[0x0][0x2d0], -R3.reuse ;  /* 0x0000b4002e2e7a23 */ /* 0x100fe40000010803 */
[C---:B---3--:R-:W-:Y:S01]  /*ce00*/  HMMA.16816.F32.BF16 R108, R12.reuse, R144, R108 ;  /* 0x000000900c6c723c */ /* 0x048fe2000004186c */
[----:B------:R-:W-:Y:S03]  /*ce10*/  MUFU.EX2 R38, R38 ;  /* 0x0000002600267308 */ /* 0x000fe60000000800 */
[--C-:B------:R-:W-:Y:S02]  /*ce20*/  FFMA.FTZ R47, R47, c[0x0][0x2d0], -R3.reuse ;  /* 0x0000b4002f2f7a23 */ /* 0x100fe40000010803 */
[--C-:B------:R-:W-:Y:S02]  /*ce30*/  FFMA.FTZ R50, R50, c[0x0][0x2d0], -R3.reuse ;  /* 0x0000b40032327a23 */ /* 0x100fe40000010803 */
[C---:B------:R-:W-:Y:S01]  /*ce40*/  HMMA.16816.F32.BF16 R112, R12.reuse, R146, R112 ;  /* 0x000000920c70723c */ /* 0x040fe20000041870 */
[----:B------:R-:W3:Y:S02]  /*ce50*/  LDSM.16.MT88.4 R144, [R226+0x3900] ;  /* 0x00390000e290783b */ /* 0x000ee40000004200 */
[----:B------:R-:W-:Y:S01]  /*ce60*/  MUFU.EX2 R39, R39 ;  /* 0x0000002700277308 */ /* 0x000fe20000000800 */
[----:B------:R-:W-:Y:S04]  /*ce70*/  FFMA.FTZ R3, R51, c[0x0][0x2d0], -R3 ;  /* 0x0000b40033037a23 */ /* 0x000fe80000010803 */
[C---:B-1----:R-:W-:Y:S05]  /*ce80*/  HMMA.16816.F32.BF16 R116, R12.reuse, R148, R116 ;  /* 0x000000940c74723c */ /* 0x042fea0000041874 */
[----:B------:R-:W-:Y:S03]  /*ce90*/  MUFU.EX2 R41, R41 ;  /* 0x0000002900297308 */ /* 0x000fe60000000800 */
[C---:B------:R-:W-:Y:S01]  /*cea0*/  HMMA.16816.F32.BF16 R120, R12.reuse, R150, R120 ;  /* 0x000000960c78723c */ /* 0x040fe20000041878 */
[----:B------:R-:W1:Y:S06]  /*ceb0*/  LDSM.16.MT88.4 R148, [R229+0x3900] ;  /* 0x00390000e594783b */ /* 0x000e6c0000004200 */
[----:B------:R-:W-:Y:S01]  /*cec0*/  MUFU.EX2 R42, R42 ;  /* 0x0000002a002a7308 */ /* 0x000fe20000000800 */
[C---:B--2---:R-:W-:Y:S08]  /*ced0*/  HMMA.16816.F32.BF16 R124, R12.reuse, R16, R124 ;  /* 0x000000100c7c723c */ /* 0x044ff0000004187c */
[C---:B------:R-:W-:Y:S01]  /*cee0*/  HMMA.16816.F32.BF16 R128, R12.reuse, R18, R128 ;  /* 0x000000120c80723c */ /* 0x040fe20000041880 */
[----:B------:R-:W2:Y:S01]  /*cef0*/  LDSM.16.MT88.4 R16, [R228+0x3900] ;  /* 0x00390000e410783b */ /* 0x000ea20000004200 */
[----:B------:R-:W-:Y:S06]  /*cf00*/  MUFU.EX2 R43, R43 ;  /* 0x0000002b002b7308 */ /* 0x000fec0000000800 */
[C---:B---3--:R-:W-:Y:S04]  /*cf10*/  HMMA.16816.F32.BF16 R132, R12.reuse, R144, R132 ;  /* 0x000000900c84723c */ /* 0x048fe80000041884 */
[----:B------:R-:W-:Y:S04]  /*cf20*/  MUFU.EX2 R44, R44 ;  /* 0x0000002c002c7308 */ /* 0x000fe80000000800 */
[C---:B------:R-:W-:Y:S01]  /*cf30*/  HMMA.16816.F32.BF16 R136, R12.reuse, R146, R136 ;  /* 0x000000920c88723c */ /* 0x040fe20000041888 */
[----:B------:R-:W3:Y:S05]  /*cf40*/  LDSM.16.MT88.4 R144, [R225+0x6900] ;  /* 0x00690000e190783b */ /* 0x000eea0000004200 */
[----:B------:R-:W-:Y:S02]  /*cf50*/  MUFU.EX2 R45, R45 ;  /* 0x0000002d002d7308 */ /* 0x000fe40000000800 */
[C---:B-1----:R-:W-:Y:S08]  /*cf60*/  HMMA.16816.F32.BF16 R52, R12.reuse, R148, R52 ;  /* 0x000000940c34723c */ /* 0x042ff00000041834 */
[----:B------:R-:W-:Y:S01]  /*cf70*/  MUFU.EX2 R46, R46 ;  /* 0x0000002e002e7308 */ /* 0x000fe20000000800 */
[C---:B------:R-:W-:Y:S01]  /*cf80*/  HMMA.16816.F32.BF16 R56, R12.reuse, R150, R56 ;  /* 0x000000960c38723c */ /* 0x040fe20000041838 */
[----:B------:R-:W1:Y:S07]  /*cf90*/  LDSM.16.MT88.4 R148, [R226+0x6900] ;  /* 0x00690000e294783b */ /* 0x000e6e0000004200 */
[C---:B--2---:R-:W-:Y:S01]  /*cfa0*/  HMMA.16816.F32.BF16 R60, R12.reuse, R16, R60 ;  /* 0x000000100c3c723c */ /* 0x044fe2000004183c */
[----:B------:R-:W-:Y:S07]  /*cfb0*/  MUFU.EX2 R47, R47 ;  /* 0x0000002f002f7308 */ /* 0x000fee0000000800 */
[C---:B------:R-:W-:Y:S01]  /*cfc0*/  HMMA.16816.F32.BF16 R64, R12.reuse, R18, R64 ;  /* 0x000000120c40723c */ /* 0x040fe20000041840 */
[----:B------:R-:W2:Y:S02]  /*cfd0*/  LDSM.16.MT88.4 R16, [R229+0x6900] ;  /* 0x00690000e510783b */ /* 0x000ea40000004200 */
[----:B------:R-:W-:Y:S05]  /*cfe0*/  MUFU.EX2 R48, R48 ;  /* 0x0000003000307308 */ /* 0x000fea0000000800 */
[C---:B---3--:R-:W-:Y:S05]  /*cff0*/  HMMA.16816.F32.BF16 R68, R12.reuse, R144, R68 ;  /* 0x000000900c44723c */ /* 0x048fea0000041844 */
[----:B------:R-:W-:Y:S03]  /*d000*/  MUFU.EX2 R50, R50 ;  /* 0x0000003200327308 */ /* 0x000fe60000000800 */
[C---:B------:R-:W-:Y:S01]  /*d010*/  HMMA.16816.F32.BF16 R72, R12.reuse, R146, R72 ;  /* 0x000000920c48723c */ /* 0x040fe20000041848 */
[----:B------:R-:W3:Y:S07]  /*d020*/  LDSM.16.MT88.4 R144, [R228+0x6900] ;  /* 0x00690000e490783b */ /* 0x000eee0000004200 */
[C---:B-1----:R-:W-:Y:S07]  /*d030*/  HMMA.16816.F32.BF16 R76, R12.reuse, R148, R76 ;  /* 0x000000940c4c723c */ /* 0x042fee000004184c */
[----:B------:R-:W-:Y:S01]  /*d040*/  MOV R148, R143 ;  /* 0x0000008f00947202 */ /* 0x000fe20000000f00 */
[C---:B------:R-:W-:Y:S01]  /*d050*/  HMMA.16816.F32.BF16 R80, R12.reuse, R150, R80 ;  /* 0x000000960c50723c */ /* 0x040fe20000041850 */
[----:B------:R-:W-:Y:S03]  /*d060*/  MUFU.EX2 R143, R34 ;  /* 0x00000022008f7308 */ /* 0x000fe60000000800 */
[----:B------:R-:W-:Y:S02]  /*d070*/  MOV R149, R171 ;  /* 0x000000ab00957202 */ /* 0x000fe40000000f00 */
[----:B------:R-:W-:Y:S02]  /*d080*/  MOV R49, R148 ;  /* 0x0000009400317202 */ /* 0x000fe40000000f00 */
[C---:B--2---:R-:W-:Y:S03]  /*d090*/  HMMA.16816.F32.BF16 R84, R12.reuse, R16, R84 ;  /* 0x000000100c54723c */ /* 0x044fe60000041854 */
[----:B------:R-:W-:Y:S01]  /*d0a0*/  MUFU.EX2 R171, R36 ;  /* 0x0000002400ab7308 */ /* 0x000fe20000000800 */
[----:B------:R-:W-:Y:S02]  /*d0b0*/  MOV R151, R180 ;  /* 0x000000b400977202 */ /* 0x000fe40000000f00 */
[----:B------:R-:W-:Y:S02]  /*d0c0*/  MOV R150, R179 ;  /* 0x000000b300967202 */ /* 0x000fe40000000f00 */
[C---:B------:R-:W-:Y:S01]  /*d0d0*/  HMMA.16816.F32.BF16 R88, R12.reuse, R18, R88 ;  /* 0x000000120c58723c */ /* 0x040fe20000041858 */
[----:B------:R-:W1:Y:S04]  /*d0e0*/  LDSM.16.MT88.4 R16, [R226+0x1100] ;  /* 0x00110000e210783b */ /* 0x000e680000004200 */
[----:B------:R-:W-:Y:S03]  /*d0f0*/  MUFU.EX2 R179, R28 ;  /* 0x0000001c00b37308 */ /* 0x000fe60000000800 */
[C---:B---3--:R-:W-:Y:S07]  /*d100*/  HMMA.16816.F32.BF16 R92, R12.reuse, R144, R92 ;  /* 0x000000900c5c723c */ /* 0x048fee000004185c */
[----:B------:R-:W-:Y:S01]  /*d110*/  MUFU.EX2 R180, R32 ;  /* 0x0000002000b47308 */ /* 0x000fe20000000800 */
[----:B------:R-:W-:Y:S01]  /*d120*/  HMMA.16816.F32.BF16 R96, R12, R146, R96 ;  /* 0x000000920c60723c */ /* 0x000fe20000041860 */
[----:B------:R-:W2:Y:S03]  /*d130*/  LDL.LU R146, [R1+0x18] ;  /* 0x0000180001927983 */ /* 0x000ea60000300800 */
[----:B------:R-:W-:Y:S01]  /*d140*/  MOV R144, R178 ;  /* 0x000000b200907202 */ /* 0x000fe20000000f00 */
[----:B------:R-:W3:Y:S01]  /*d150*/  LDL.LU R147, [R1+0x1c] ;  /* 0x00001c0001937983 */ /* 0x000ee20000300800 */
[----:B------:R-:W-:Y:S02]  /*d160*/  MOV R145, R177 ;  /* 0x000000b100917202 */ /* 0x000fe40000000f00 */
[----:B------:R-:W-:Y:S01]  /*d170*/  F2FP.BF16.PACK_AB R12, R182, R183 ;  /* 0x000000b7b60c723e */ /* 0x000fe200000010ff */
[----:B------:R4:W1:Y:S03]  /*d180*/  MUFU.EX2 R178, R29 ;  /* 0x0000001d00b27308 */ /* 0x0008660000000800 */
[----:B------:R-:W-:Y:S02]  /*d190*/  F2FP.BF16.PACK_AB R14, R181, R250 ;  /* 0x000000fab50e723e */ /* 0x000fe400000010ff */
[----:B------:R-:W-:Y:S02]  /*d1a0*/  F2FP.BF16.PACK_AB R13, R164, R165 ;  /* 0x000000a5a40d723e */ /* 0x000fe400000010ff */
[----:B------:R-:W-:Y:S03]  /*d1b0*/  F2FP.BF16.PACK_AB R15, R162, R163 ;  /* 0x000000a3a20f723e */ /* 0x000fe600000010ff */
[----:B------:R4:W4:Y:S04]  /*d1c0*/  MUFU.EX2 R177, R33 ;  /* 0x0000002100b17308 */ /* 0x0009280000000800 */
[C---:B------:R-:W-:Y:S06]  /*d1d0*/  HMMA.16816.F32.BF16 R4, R12.reuse, R20, R4 ;  /* 0x000000140c04723c */ /* 0x040fec0000041804 */
[----:B------:R2:W2:Y:S02]  /*d1e0*/  MUFU.EX2 R36, R3 ;  /* 0x0000000300247308 */ /* 0x0004a40000000800 */
[C---:B------:R-:W-:Y:S01]  /*d1f0*/  HMMA.16816.F32.BF16 R8, R12.reuse, R22, R8 ;  /* 0x000000160c08723c */ /* 0x040fe20000041808 */
[----:B------:R-:W4:Y:S07]  /*d200*/  LDSM.16.MT88.4 R20, [R228+0x1100] ;  /* 0x00110000e414783b */ /* 0x000f2e0000004200 */
[C---:B-1----:R-:W-:Y:S01]  /*d210*/  HMMA.16816.F32.BF16 R100, R12.reuse, R16, R100 ;  /* 0x000000100c64723c */ /* 0x042fe20000041864 */
[----:B----4-:R-:W-:Y:S07]  /*d220*/  LDSM.16.MT88.4 R28, [R229+0x2100] ;  /* 0x00210000e51c783b */ /* 0x010fee0000004200 */
[C---:B------:R-:W-:Y:S01]  /*d230*/  HMMA.16816.F32.BF16 R104, R12.reuse, R18, R104 ;  /* 0x000000120c68723c */ /* 0x040fe20000041868 */
[----:B------:R-:W1:Y:S07]  /*d240*/  LDSM.16.MT88.4 R16, [R225+0x4100] ;  /* 0x00410000e110783b */ /* 0x000e6e0000004200 */
[C---:B------:R-:W-:Y:S01]  /*d250*/  HMMA.16816.F32.BF16 R108, R12.reuse, R24, R108 ;  /* 0x000000180c6c723c */ /* 0x040fe2000004186c */
[----:B------:R-:W-:Y:S07]  /*d260*/  LDSM.16.MT88.4 R32, [R226+0x5100] ;  /* 0x00510000e220783b */ /* 0x000fee0000004200 */
        /* <DEDUP_REMOVED lines=27> */
[----:B------:R-:W-:Y:S01]  /*d420*/  HMMA.16816.F32.BF16 R96, R12, R26, R96 ;  /* 0x0000001a0c60723c */ /* 0x000fe20000041860 */
[----:B------:R-:W4:Y:S06]  /*d430*/  LDSM.16.MT88.4 R24, [R229+0x1900] ;  /* 0x00190000e518783b */ /* 0x000f2c0000004200 */
[----:B------:R-:W-:Y:S02]  /*d440*/  F2FP.BF16.PACK_AB R12, R178, R179 ;  /* 0x000000b3b20c723e */ /* 0x000fe400000010ff */
[----:B------:R-:W-:Y:S03]  /*d450*/  F2FP.BF16.PACK_AB R14, R177, R180 ;  /* 0x000000b4b10e723e */ /* 0x000fe600000010ff */
[----:B------:R-:W-:Y:S02]  /*d460*/  F2FP.BF16.PACK_AB R13, R160, R161 ;  /* 0x000000a1a00d723e */ /* 0x000fe400000010ff */
[----:B------:R-:W-:Y:S07]  /*d470*/  F2FP.BF16.PACK_AB R15, R142, R143 ;  /* 0x0000008f8e0f723e */ /* 0x000fee00000010ff */
        /* <DEDUP_REMOVED lines=12> */
[C---:B-1----:R-:W-:Y:S04]  /*d540*/  HMMA.16816.F32.BF16 R124, R12.reuse, R16, R124 ;  /* 0x000000100c7c723c */ /* 0x042fe8000004187c */
[----:B--2---:R-:W-:Y:S01]  /*d550*/  FFMA.FTZ R2, R2, R146, R252 ;  /* 0x0000009202027223 */ /* 0x004fe200000100fc */
[----:B------:R-:W-:Y:S03]  /*d560*/  MOV R146, R151 ;  /* 0x0000009700927202 */ /* 0x000fe60000000f00 */
[C---:B------:R-:W-:Y:S01]  /*d570*/  HMMA.16816.F32.BF16 R128, R12.reuse, R18, R128 ;  /* 0x000000120c80723c */ /* 0x040fe20000041880 */
[----:B------:R-:W1:Y:S03]  /*d580*/  LDSM.16.MT88.4 R16, [R228+0x4900] ;  /* 0x00490000e410783b */ /* 0x000e660000004200 */
[----:B------:R-:W-:Y:S01]  /*d590*/  MOV R252, R149 ;  /* 0x0000009500fc7202 */ /* 0x000fe20000000f00 */
[----:B---3--:R-:W-:Y:S01]  /*d5a0*/  FFMA.FTZ R37, R0, R147, R173 ;  /* 0x0000009300257223 */ /* 0x008fe200000100ad */
[----:B------:R-:W-:Y:S02]  /*d5b0*/  MOV R147, R150 ;  /* 0x0000009600937202 */ /* 0x000fe40000000f00 */
[C---:B----4-:R-:W-:Y:S01]  /*d5c0*/  HMMA.16816.F32.BF16 R132, R12.reuse, R24, R132 ;  /* 0x000000180c84723c */ /* 0x050fe20000041884 */
[----:B------:R-:W-:Y:S03]  /*d5d0*/  LDSM.16.MT88.4 R148, [R225+0x2900] ;  /* 0x00290000e194783b */ /* 0x000fe60000004200 */
[----:B------:R-:W-:Y:S01]  /*d5e0*/  MOV R173, R145 ;  /* 0x0000009100ad7202 */ /* 0x000fe20000000f00 */
[----:B------:R-:W-:Y:S01]  /*d5f0*/  FADD.FTZ R0, R252, R2 ;  /* 0x00000002fc007221 */ /* 0x000fe20000010000 */
[----:B------:R-:W-:Y:S01]  /*d600*/  MOV R252, R144 ;  /* 0x0000009000fc7202 */ /* 0x000fe20000000f00 */
[----:B------:R-:W-:Y:S01]  /*d610*/  FADD.FTZ R2, R176, R37 ;  /* 0x00000025b0027221 */ /* 0x000fe20000010000 */
[C---:B------:R-:W-:Y:S01]  /*d620*/  HMMA.16816.F32.BF16 R136, R12.reuse, R26, R136 ;  /* 0x0000001a0c88723c */ /* 0x040fe20000041888 */
[----:B------:R-:W2:Y:S03]  /*d630*/  LDSM.16.MT88.4 R24, [R225+0x7900] ;  /* 0x00790000e118783b */ /* 0x000ea60000004200 */
[----:B------:R-:W-:Y:S01]  /*d640*/  FADD.FTZ R0, R49, R0 ;  /* 0x0000000031007221 */ /* 0x000fe20000010000 */
[----:B------:R-:W-:Y:S01]  /*d650*/  MOV R49, R147 ;  /* 0x0000009300317202 */ /* 0x000fe20000000f00 */
[----:B------:R-:W-:Y:S02]  /*d660*/  FADD.FTZ R2, R175, R2 ;  /* 0x00000002af027221 */ /* 0x000fe40000010000 */
[----:B------:R-:W-:Y:S01]  /*d670*/  FADD.FTZ R0, R146, R0 ;  /* 0x0000000092007221 */ /* 0x000fe20000010000 */
[C---:B------:R-:W-:Y:S03]  /*d680*/  HMMA.16816.F32.BF16 R52, R12.reuse, R20, R52 ;  /* 0x000000140c34723c */ /* 0x040fe60000041834 */
[----:B------:R-:W-:Y:S02]  /*d690*/  FADD.FTZ R3, R174, R2 ;  /* 0x00000002ae037221 */ /* 0x000fe40000010000 */
[----:B------:R-:W-:Y:S02]  /*d6a0*/  FADD.FTZ R2, R251, R0 ;  /* 0x00000000fb027221 */ /* 0x000fe40000010000 */
[----:B------:R-:W-:Y:S01]  /*d6b0*/  FADD.FTZ R0, R169, R3 ;  /* 0x00000003a9007221 */ /* 0x000fe20000010000 */
[C---:B------:R-:W-:Y:S01]  /*d6c0*/  HMMA.16816.F32.BF16 R56, R12.reuse, R22, R56 ;  /* 0x000000160c38723c */ /* 0x040fe20000041838 */
[----:B------:R-:W3:Y:S03]  /*d6d0*/  LDSM.16.MT88.4 R20, [R226+0x7900] ;  /* 0x00790000e214783b */ /* 0x000ee60000004200 */
        /* <DEDUP_REMOVED lines=16> */
[----:B------:R-:W-:Y:S01]  /*d7e0*/  FADD.FTZ R2, R250, R2 ;  /* 0x00000002fa027221 */ /* 0x000fe20000010000 */
[C---:B---3--:R-:W-:Y:S03]  /*d7f0*/  HMMA.16816.F32.BF16 R76, R12.reuse, R20, R76 ;  /* 0x000000140c4c723c */ /* 0x048fe6000004184c */
        /* <DEDUP_REMOVED lines=16> */
[----:B------:R-:W-:Y:S01]  /*d900*/  FADD.FTZ R0, R143, R0 ;  /* 0x000000008f007221 */ /* 0x000fe20000010000 */
[----:B------:R-:W-:Y:S01]  /*d910*/  MOV R143, R140 ;  /* 0x0000008c008f7202 */ /* 0x000fe20000000f00 */
[----:B------:R-:W-:Y:S01]  /*d920*/  HMMA.16816.F32.BF16 R96, R12, R26, R96 ;  /* 0x0000001a0c60723c */ /* 0x000fe20000041860 */
[----:B------:R-:W2:Y:S03]  /*d930*/  LDSM.16.MT88.4 R24, [R228+0x2100] ;  /* 0x00210000e418783b */ /* 0x000ea60000004200 */
[----:B------:R-:W-:Y:S02]  /*d940*/  FADD.FTZ R2, R170, R2 ;  /* 0x00000002aa027221 */ /* 0x000fe40000010000 */
[----:B------:R-:W-:Y:S01]  /*d950*/  FADD.FTZ R0, R142, R0 ;  /* 0x000000008e007221 */ /* 0x000fe20000010000 */
[----:B------:R-:W-:Y:S01]  /*d960*/  F2FP.BF16.PACK_AB R12, R170, R171 ;  /* 0x000000abaa0c723e */ /* 0x000fe200000010ff */
[----:B------:R-:W-:Y:S01]  /*d970*/  FADD.FTZ R2, R40, R2 ;  /* 0x0000000228027221 */ /* 0x000fe20000010000 */
[----:B------:R-:W-:Y:S03]  /*d980*/  F2FP.BF16.PACK_AB R13, R39, R38 ;  /* 0x00000026270d723e */ /* 0x000fe600000010ff */
[C---:B------:R-:W-:Y:S01]  /*d990*/  F2FP.BF16.PACK_AB R14, R41.reuse, R40 ;  /* 0x00000028290e723e */ /* 0x040fe200000010ff */
[----:B------:R-:W-:Y:S01]  /*d9a0*/  FADD.FTZ R2, R41, R2 ;  /* 0x0000000229027221 */ /* 0x000fe20000010000 */
[----:B------:R-:W-:Y:S01]  /*d9b0*/  F2FP.BF16.PACK_AB R15, R43, R42 ;  /* 0x0000002a2b0f723e */ /* 0x000fe200000010ff */
[----:B------:R-:W-:Y:S01]  /*d9c0*/  FADD.FTZ R0, R38, R0 ;  /* 0x0000000026007221 */ /* 0x000fe20000010000 */
[----:B------:R-:W-:Y:S03]  /*d9d0*/  MOV R142, R141 ;  /* 0x0000008d008e7202 */ /* 0x000fe60000000f00 */
[----:B------:R-:W-:Y:S02]  /*d9e0*/  FADD.FTZ R0, R39, R0 ;  /* 0x0000000027007221 */ /* 0x000fe40000010000 */
[C---:B---3--:R-:W-:Y:S03]  /*d9f0*/  HMMA.16816.F32.BF16 R4, R12.reuse, R20, R4 ;  /* 0x000000140c04723c */ /* 0x048fe60000041804 */
[----:B------:R-:W-:Y:S04]  /*da00*/  FADD.FTZ R0, R42, R0 ;  /* 0x000000002a007221 */ /* 0x000fe80000010000 */
        /* <DEDUP_REMOVED lines=16> */
[----:B------:R-:W4:Y:S07]  /*db10*/  LDSM.16.MT88.4 R28, [R228+0x5100] ;  /* 0x00510000e41c783b */ /* 0x000f2e0000004200 */
[C---:B--2---:R-:W-:Y:S01]  /*db20*/  HMMA.16816.F32.BF16 R116, R12.reuse, R24, R116 ;  /* 0x000000180c74723c */ /* 0x044fe20000041874 */
[----:B------:R-:W-:Y:S04]  /*db30*/  STL [R1+0x18], R2 ;  /* 0x0000180201007387 */ /* 0x000fe80000100800 */
[----:B------:R-:W-:Y:S03]  /*db40*/  STL [R1+0x1c], R0 ;  /* 0x00001c0001007387 */ /* 0x000fe60000100800 */
[C---:B------:R-:W-:Y:S01]  /*db50*/  HMMA.16816.F32.BF16 R120, R12.reuse, R26, R120 ;  /* 0x0000001a0c78723c */ /* 0x040fe20000041878 */
[----:B------:R-:W-:Y:S07]  /*db60*/  LDSM.16.MT88.4 R24, [R226+0x8100] ;  /* 0x00810000e218783b */ /* 0x000fee0000004200 */
[C---:B---3--:R-:W-:Y:S08]  /*db70*/  HMMA.16816.F32.BF16 R124, R12.reuse, R20, R124 ;  /* 0x000000140c7c723c */ /* 0x048ff0000004187c */
[C---:B------:R-:W-:Y:S01]  /*db80*/  HMMA.16816.F32.BF16 R128, R12.reuse, R22, R128 ;  /* 0x000000160c80723c */ /* 0x040fe20000041880 */
[----:B------:R-:W2:Y:S07]  /*db90*/  LDSM.16.MT88.4 R20, [R225+0x8100] ;  /* 0x00810000e114783b */ /* 0x000eae0000004200 */
[C---:B------:R-:W-:Y:S08]  /*dba0*/  HMMA.16816.F32.BF16 R132, R12.reuse, R32, R132 ;  /* 0x000000200c84723c */ /* 0x040ff00000041884 */
[C---:B------:R-:W-:Y:S01]  /*dbb0*/  HMMA.16816.F32.BF16 R136, R12.reuse, R34, R136 ;  /* 0x000000220c88723c */ /* 0x040fe20000041888 */
[----:B------:R-:W3:Y:S07]  /*dbc0*/  LDSM.16.MT88.4 R32, [R229+0x8100] ;  /* 0x00810000e520783b */ /* 0x000eee0000004200 */
[C---:B-1----:R-:W-:Y:S08]  /*dbd0*/  HMMA.16816.F32.BF16 R52, R12.reuse, R16, R52 ;  /* 0x000000100c34723c */ /* 0x042ff00000041834 */
[C---:B------:R-:W-:Y:S01]  /*dbe0*/  HMMA.16816.F32.BF16 R56, R12.reuse, R18, R56 ;  /* 0x000000120c38723c */ /* 0x040fe20000041838 */
[----:B------:R-:W1:Y:S07]  /*dbf0*/  LDSM.16.MT88.4 R16, [R228+0x8100] ;  /* 0x00810000e410783b */ /* 0x000e6e0000004200 */
[C---:B----4-:R-:W-:Y:S08]  /*dc00*/  HMMA.16816.F32.BF16 R60, R12.reuse, R28, R60 ;  /* 0x0000001c0c3c723c */ /* 0x050ff0000004183c */
[C---:B------:R-:W-:Y:S01]  /*dc10*/  HMMA.16816.F32.BF16 R64, R12.reuse, R30, R64 ;  /* 0x0000001e0c40723c */ /* 0x040fe20000041840 */
[----:B------:R-:W-:Y:S07]  /*dc20*/  LDSM.16.MT88.4 R28, [R229+0x5900] ;  /* 0x00590000e51c783b */ /* 0x000fee0000004200 */
[C---:B--2---:R-:W-:Y:S08]  /*dc30*/  HMMA.16816.F32.BF16 R68, R12.reuse, R20, R68 ;  /* 0x000000140c44723c */ /* 0x044ff00000041844 */
[C---:B------:R-:W-:Y:S01]  /*dc40*/  HMMA.16816.F32.BF16 R72, R12.reuse, R22, R72 ;  /* 0x000000160c48723c */ /* 0x040fe20000041848 */
[----:B------:R-:W2:Y:S07]  /*dc50*/  LDSM.16.MT88.4 R20, [R226+0x2900] ;  /* 0x00290000e214783b */ /* 0x000eae0000004200 */
[C---:B------:R-:W-:Y:S08]  /*dc60*/  HMMA.16816.F32.BF16 R76, R12.reuse, R24, R76 ;  /* 0x000000180c4c723c */ /* 0x040ff0000004184c */
[C---:B------:R-:W-:Y:S01]  /*dc70*/  HMMA.16816.F32.BF16 R80, R12.reuse, R26, R80 ;  /* 0x0000001a0c50723c */ /* 0x040fe20000041850 */
[----:B------:R-:W4:Y:S07]  /*dc80*/  LDSM.16.MT88.4 R24, [R229+0x2900] ;  /* 0x00290000e518783b */ /* 0x000f2e0000004200 */
[C---:B---3--:R-:W-:Y:S08]  /*dc90*/  HMMA.16816.F32.BF16 R84, R12.reuse, R32, R84 ;  /* 0x000000200c54723c */ /* 0x048ff00000041854 */
[C---:B------:R-:W-:Y:S01]  /*dca0*/  HMMA.16816.F32.BF16 R88, R12.reuse, R34, R88 ;  /* 0x000000220c58723c */ /* 0x040fe20000041858 */
[----:B------:R-:W-:Y:S07]  /*dcb0*/  LDSM.16.MT88.4 R32, [R228+0x5900] ;  /* 0x00590000e420783b */ /* 0x000fee0000004200 */
[C---:B-1----:R-:W-:Y:S08]  /*dcc0*/  HMMA.16816.F32.BF16 R92, R12.reuse, R16, R92 ;  /* 0x000000100c5c723c */ /* 0x042ff0000004185c */
[----:B------:R-:W-:Y:S01]  /*dcd0*/  HMMA.16816.F32.BF16 R96, R12, R18, R96 ;  /* 0x000000120c60723c */ /* 0x000fe20000041860 */
[----:B------:R-:W1:Y:S06]  /*dce0*/  LDSM.16.MT88.4 R16, [R228+0x2900] ;  /* 0x00290000e410783b */ /* 0x000e6c0000004200 */
[----:B------:R-:W-:Y:S02]  /*dcf0*/  F2FP.BF16.PACK_AB R12, R45, R44 ;  /* 0x0000002c2d0c723e */ /* 0x000fe400000010ff */
[----:B------:R-:W-:Y:S03]  /*dd00*/  F2FP.BF16.PACK_AB R13, R47, R46 ;  /* 0x0000002e2f0d723e */ /* 0x000fe600000010ff */
[----:B------:R-:W-:Y:S02]  /*dd10*/  F2FP.BF16.PACK_AB R14, R172, R48 ;  /* 0x00000030ac0e723e */ /* 0x000fe400000010ff */
[----:B------:R-:W-:Y:S07]  /*dd20*/  F2FP.BF16.PACK_AB R15, R36, R50 ;  /* 0x00000032240f723e */ /* 0x000fee00000010ff */
[C---:B------:R-:W-:Y:S01]  /*dd30*/  HMMA.16816.F32.BF16 R144, R12.reuse, R148, R4 ;  /* 0x000000940c90723c */ /* 0x040fe20000041804 */
[----:B------:R-:W3:Y:S07]  /*dd40*/  LDSM.16.MT88.4 R4, [R225+0x5900] ;  /* 0x00590000e104783b */ /* 0x000eee0000004200 */
[C---:B------:R-:W-:Y:S01]  /*dd50*/  HMMA.16816.F32.BF16 R148, R12.reuse, R150, R8 ;  /* 0x000000960c94723c */ /* 0x040fe20000041808 */
[----:B------:R-:W3:Y:S07]  /*dd60*/  LDSM.16.MT88.4 R8, [R226+0x5900] ;  /* 0x00590000e208783b */ /* 0x000eee0000004200 */
[C---:B--2---:R-:W-:Y:S08]  /*dd70*/  HMMA.16816.F32.BF16 R100, R12.reuse, R20, R100 ;  /* 0x000000140c64723c */ /* 0x044ff00000041864 */
[C---:B------:R-:W-:Y:S01]  /*dd80*/  HMMA.16816.F32.BF16 R104, R12.reuse, R22, R104 ;  /* 0x000000160c68723c */ /* 0x040fe20000041868 */
[----:B------:R-:W2:Y:S07]  /*dd90*/  LDSM.16.MT88.4 R20, [R225+0x8900] ;  /* 0x00890000e114783b */ /* 0x000eae0000004200 */
[C---:B----4-:R-:W-:Y:S08]  /*dda0*/  HMMA.16816.F32.BF16 R108, R12.reuse, R24, R108 ;  /* 0x000000180c6c723c */ /* 0x050ff0000004186c */
[C---:B------:R-:W-:Y:S08]  /*ddb0*/  HMMA.16816.F32.BF16 R112, R12.reuse, R26, R112 ;  /* 0x0000001a0c70723c */ /* 0x040ff00000041870 */
        /* <DEDUP_REMOVED lines=12> */
[C---:B------:R-:W-:Y:S08]  /*de80*/  HMMA.16816.F32.BF16 R64, R12.reuse, R34, R64 ;  /* 0x000000220c40723c */ /* 0x040ff00000041840 */
[C---:B--2---:R-:W-:Y:S08]  /*de90*/  HMMA.16816.F32.BF16 R68, R12.reuse, R20, R68 ;  /* 0x000000140c44723c */ /* 0x044ff00000041844 */
[C---:B------:R-:W-:Y:S08]  /*dea0*/  HMMA.16816.F32.BF16 R72, R12.reuse, R22, R72 ;  /* 0x000000160c48723c */ /* 0x040ff00000041848 */
[C---:B-1----:R-:W-:Y:S08]  /*deb0*/  HMMA.16816.F32.BF16 R76, R12.reuse, R16, R76 ;  /* 0x000000100c4c723c */ /* 0x042ff0000004184c */
[C---:B------:R-:W-:Y:S08]  /*dec0*/  HMMA.16816.F32.BF16 R80, R12.reuse, R18, R80 ;  /* 0x000000120c50723c */ /* 0x040ff00000041850 */
[C---:B---3--:R-:W-:Y:S08]  /*ded0*/  HMMA.16816.F32.BF16 R84, R12.reuse, R4, R84 ;  /* 0x000000040c54723c */ /* 0x048ff00000041854 */
[C---:B------:R-:W-:Y:S08]  /*dee0*/  HMMA.16816.F32.BF16 R88, R12.reuse, R6, R88 ;  /* 0x000000060c58723c */ /* 0x040ff00000041858 */
[C---:B----4-:R-:W-:Y:S08]  /*def0*/  HMMA.16816.F32.BF16 R92, R12.reuse, R8, R92 ;  /* 0x000000080c5c723c */ /* 0x050ff0000004185c */
[----:B------:R-:W-:Y:S01]  /*df00*/  HMMA.16816.F32.BF16 R96, R12, R10, R96 ;  /* 0x0000000a0c60723c */ /* 0x000fe20000041860 */
[----:B------:R-:W-:-:S07]  /*df10*/  @P0 BRA `(.L_x_507) ;  /* 0xffffc97000000947 */ /* 0x000fce000383ffff */
.L_x_506:
[----:B-1----:R-:W2:Y:S04]  /*df20*/  LDL.LU R2, [R1+0x18] ;  /* 0x0000180001027983 */ /* 0x002ea80000300800 */
        /* <DEDUP_REMOVED lines=124> */
.L_x_502:
[----:B------:R-:W-:Y:S05]  /*e6f0*/  @P1 BRA `(.L_x_508) ;  /* 0x000016b000001947 */ /* 0x000fea0003800000 */
        /* <DEDUP_REMOVED lines=151> */
.L_x_509:
        /* <DEDUP_REMOVED lines=139> */
.L_x_511:
[----:B---3--:R-:W-:Y:S05]  /*f920*/  BSYNC B0 ;  /* 0x0000000000007941 */ /* 0x008fea0003800000 */
.L_x_510:
        /* <DEDUP_REMOVED lines=23> */
.L_x_513:
[----:B------:R-:W-:Y:S05]  /*faa0*/  BSYNC B0 ;  /* 0x0000000000007941 */ /* 0x000fea0003800000 */
.L_x_512:
        /* <DEDUP_REMOVED lines=23> */
.L_x_515:
[----:B------:R-:W-:Y:S05]  /*fc20*/  BSYNC B0 ;  /* 0x0000000000007941 */ /* 0x000fea0003800000 */
.L_x_514:
        /* <DEDUP_REMOVED lines=24> */
.L_x_508:
        /* <DEDUP_REMOVED lines=19> */
.L_x_516:
        /* <DEDUP_REMOVED lines=42> */
.L_x_518:
[----:B------:R-:W-:Y:S05]  /*10180*/  BSYNC B0 ;  /* 0x0000000000007941 */ /* 0x000fea0003800000 */
.L_x_517:
        /* <DEDUP_REMOVED lines=66> */
.L_x_520:
[----:B------:R-:W-:Y:S05]  /*105b0*/  BSYNC B0 ;  /* 0x0000000000007941 */ /* 0x000fea0003800000 */
.L_x_519:
        /* <DEDUP_REMOVED lines=21> */
.L_x_522:
[----:B------:R-:W-:Y:S05]  /*10710*/  BSYNC B0 ;  /* 0x0000000000007941 */ /* 0x000fea0003800000 */
.L_x_521:
        /* <DEDUP_REMOVED lines=21> */
.L_x_524:
[----:B------:R-:W-:Y:S05]  /*10870*/  BSYNC B0 ;  /* 0x0000000000007941 */ /* 0x000fea0003800000 */
.L_x_523:
        /* <DEDUP_REMOVED lines=22> */
.L_x_525:
        /* <DEDUP_REMOVED lines=10> */
.L_x_1292:


//--------------------- .text._ZN7cutlass13device_kernelIN5flash19enable_sm80_to_sm89INS1_16FlashAttnFwdSm80INS1_25CollectiveMainloopFwdSm80ILi8ELi1ELb0EN4cute5tupleIJNS5_1CILi128EEENS7_ILi64EEENS7_ILi192EEEEEELi192ENS_10bfloat16_tEfNS_4arch4Sm80ELb1ELb0ELb0ELb1ELb0ELb1ELb1ELb0EEENS1_21CollectiveEpilogueFwdINS6_IJS8_SA_S9_EEENS6_IJNS7_ILi1EEESI_SI_EEESC_SE_Li256ELb1ELb1ELb0ELb0EEENS1_19SingleTileSchedulerILb1ELb0ELb1ELi128EEEEEEEEEvNT_6ParamsE --------------------------
	.section	.text._ZN7cutlass13device_kernelIN5flash19enable_sm80_to_sm89INS1_16FlashAttnFwdSm80INS1_25CollectiveMainloopFwdSm80ILi8ELi1ELb0EN4cute5tupleIJNS5_1CILi128EEENS7_ILi64EEENS7_ILi192EEEEEELi192ENS_10bfloat16_tEfNS_4arch4Sm80ELb1ELb0ELb0ELb1ELb0ELb1ELb1ELb0EEENS1_21CollectiveEpilogueFwdINS6_IJS8_SA_S9_EEENS6_IJNS7_ILi1EEESI_SI_EEESC_SE_Li256ELb1ELb1ELb0ELb0EEENS1_19SingleTileSchedulerILb1ELb0ELb1ELi128EEEEEEEEEvNT_6ParamsE,"ax",@progbits
	.sectioninfo	@"SHI_REGISTERS=254"
	.align	128
.text._ZN7cutlass13device_kernelIN5flash19enable_sm80_to_sm89INS1_16FlashAttnFwdSm80INS1_25CollectiveMainloopFwdSm80ILi8ELi1ELb0EN4cute5tupleIJNS5_1CILi128EEENS7_ILi64EEENS7_ILi192EEEEEELi192ENS_10bfloat16_tEfNS_4arch4Sm80ELb1ELb0ELb0ELb1ELb0ELb1ELb1ELb0EEENS1_21CollectiveEpilogueFwdINS6_IJS8_SA_S9_EEENS6_IJNS7_ILi1EEESI_SI_EEESC_SE_Li256ELb1ELb1ELb0ELb0EEENS1_19SingleTileSchedulerILb1ELb0ELb1ELi128EEEEEEEEEvNT_6ParamsE:
        .type           _ZN7cutlass13device_kernelIN5flash19enable_sm80_to_sm89INS1_16FlashAttnFwdSm80INS1_25CollectiveMainloopFwdSm80ILi8ELi1ELb0EN4cute5tupleIJNS5_1CILi128EEENS7_ILi64EEENS7_ILi192EEEEEELi192ENS_10bfloat16_tEfNS_4arch4Sm80ELb1ELb0ELb0ELb1ELb0ELb1ELb1ELb0EEENS1_21CollectiveEpilogueFwdINS6_IJS8_SA_S9_EEENS6_IJNS7_ILi1EEESI_SI_EEESC_SE_Li256ELb1ELb1ELb0ELb0EEENS1_19SingleTileSchedulerILb1ELb0ELb1ELi128EEEEEEEEEvNT_6ParamsE,@function
        .size           _ZN7cutlass13device_kernelIN5flash19enable_sm80_to_sm89INS1_16FlashAttnFwdSm80INS1_25CollectiveMainloopFwdSm80ILi8ELi1ELb0EN4cute5tupleIJNS5_1CILi128EEENS7_ILi64EEENS7_ILi192EEEEEELi192ENS_10bfloat16_tEfNS_4arch4Sm80ELb1ELb0ELb0ELb1ELb0ELb1ELb1ELb0EEENS1_21CollectiveEpilogueFwdINS6_IJS8_SA_S9_EEENS6_IJNS7_ILi1EEESI_SI_EEESC_SE_Li256ELb1ELb1ELb0ELb0EEENS1_19SingleTileSchedulerILb1ELb0ELb1ELi128EEEEEEEEEvNT_6ParamsE,(.L_x_1293 - _ZN7cutlass13device_kernelIN5flash19enable_sm80_to_sm89INS1_16FlashAttnFwdSm80INS1_25CollectiveMainloopFwdSm80ILi8ELi1ELb0EN4cute5tupleIJNS5_1CILi128EEENS7_ILi64EEENS7_ILi192EEEEEELi192ENS_10bfloat16_tEfNS_4arch4Sm80ELb1ELb0ELb0ELb1ELb0ELb1ELb1ELb0EEENS1_21CollectiveEpilogueFwdINS6_IJS8_SA_S9_EEENS6_IJNS7_ILi1EEESI_SI_EEESC_SE_Li256ELb1ELb1ELb0ELb0EEENS1_19SingleTileSchedulerILb1ELb0ELb1ELi128EEEEEEEEEvNT_6ParamsE)
        .other          _ZN7cutlass13device_kernelIN5flash19enable_sm80_to_sm89INS1_16FlashAttnFwdSm80INS1_25CollectiveMainloopFwdSm80ILi8ELi1ELb0EN4cute5tupleIJNS5_1CILi128EEENS7_ILi64EEENS7_ILi192EEEEEELi192ENS_10bfloat16_tEfNS_4arch4Sm80ELb1ELb0ELb0ELb1ELb0ELb1ELb1ELb0EEENS1_21CollectiveEpilogueFwdINS6_IJS8_SA_S9_EEENS6_IJNS7_ILi1EEESI_SI_EEESC_SE_Li256ELb1ELb1ELb0ELb0EEENS1_19SingleTileSchedulerILb1ELb0ELb1ELi128EEEEEEEEEvNT_6ParamsE,@"STO_CUDA_ENTRY STV_DEFAULT"
_ZN7cutlass13device_kernelIN5flash19enable_sm80_to_sm89INS1_16FlashAttnFwdSm80INS1_25CollectiveMainloopFwdSm80ILi8ELi1ELb0EN4cute5tupleIJNS5_1CILi128EEENS7_ILi64EEENS7_ILi192EEEEEELi192ENS_10bfloat16_tEfNS_4arch4Sm80ELb1ELb0ELb0ELb1ELb0ELb1ELb1ELb0EEENS1_21CollectiveEpilogueFwdINS6_IJS8_SA_S9_EEENS6_IJNS7_ILi1EEESI_SI_EEESC_SE_Li256ELb1ELb1ELb0ELb0EEENS1_19SingleTileSchedulerILb1ELb0ELb1ELi128EEEEEEEEEvNT_6ParamsE:
        /* <DEDUP_REMOVED lines=16> */
.L_x_527:
        /* <DEDUP_REMOVED lines=8> */
.L_x_529:
[----:B------:R-:W-:-:S04]  /*0180*/  MOV R5, c[0x0][0x54c] ;  /* 0x0001530000057a02 */ /* 0x000fc80000000f00 */
.L_x_528:
[----:B------:R-:W-:Y:S01]  /*0190*/  USHF.L.U32 UR4, UR4, 0x7, URZ ;  /* 0x0000000704047899 */ /* 0x000fe2000800063f */
[----:B-----5:R-:W-:-:S05]  /*01a0*/  IMAD R5, R5, c[0x0][0x548], RZ ;  /* 0x0001520005057a24 */ /* 0x020fca00078e02ff */
[----:B------:R-:W-:-:S04]  /*01b0*/  MOV R92, UR4 ;  /* 0x00000004005c7c02 */ /* 0x000fc80008000f00 */
[----:B------:R-:W-:-:S04]  /*01c0*/  ISETP.GE.AND P0, PT, R92, R5, PT ;  /* 0x000000055c00720c */ /* 0x000fc80003f06270 */
[----:B------:R-:W-:Y:S01]  /*01d0*/  SEL R200, R200, 0xffffffff, !P0 ;  /* 0xffffffffc8c87807 */ /* 0x000fe20004000000 */
[----:B------:R-:W-:Y:S05]  /*01e0*/  BRA `(.L_x_530) ;  /* 0x0000013000007947 */ /* 0x000fea0003800000 */
.L_x_526:
[----:B------:R-:W-:-:S04]  /*01f0*/  ISETP.NE.U32.AND P0, PT, RZ, c[0x0][0x568], PT ;  /* 0x00015a00ff007a0c */ /* 0x000fc80003f05070 */
[----:B------:R-:W-:-:S13]  /*0200*/  ISETP.NE.AND.EX P0, PT, RZ, c[0x0][0x56c], PT, P0 ;  /* 0x00015b00ff007a0c */ /* 0x000fda0003f05300 */
[----:B------:R-:W-:Y:S05]  /*0210*/  @!P0 BRA `(.L_x_531) ;  /* 0x0000002000008947 */ /* 0x000fea0003800000 */
[----:B------:R1:W5:Y:S01]  /*0220*/  LDG.E R5, [R4.64] ;  /* 0x0000000604057981 */ /* 0x000362000c1e1900 */
[----:B------:R-:W-:Y:S05]  /*0230*/  BRA `(.L_x_532) ;  /* 0x0000009000007947 */ /* 0x000fea0003800000 */
.L_x_531:
        /* <DEDUP_REMOVED lines=8> */
.L_x_533:
[----:B------:R-:W-:-:S04]  /*02c0*/  MOV R5, c[0x0][0x54c] ;  /* 0x0001530000057a02 */ /* 0x000fc80000000f00 */
.L_x_532:
[----:B------:R-:W-:Y:S01]  /*02d0*/  USHF.L.U32 UR4, UR4, 0x7, URZ ;  /* 0x0000000704047899 */ /* 0x000fe2000800063f */
[----:B-----5:R-:W-:-:S05]  /*02e0*/  IMAD R5, R5, c[0x0][0x548], RZ ;  /* 0x0001520005057a24 */ /* 0x020fca00078e02ff */
[----:B------:R-:W-:-:S04]  /*02f0*/  MOV R92, UR4 ;  /* 0x00000004005c7c02 */ /* 0x000fc80008000f00 */
[----:B------:R-:W-:-:S04]  /*0300*/  ISETP.GE.AND P0, PT, R92, R5, PT ;  /* 0x000000055c00720c */ /* 0x000fc80003f06270 */
[----:B------:R-:W-:-:S04]  /*0310*/  SEL R200, R200, 0xffffffff, !P0 ;  /* 0xffffffffc8c87807 */ /* 0x000fc80004000000 */
.L_x_530:
        /* <DEDUP_REMOVED lines=35> */
.L_x_534:
[----:B--2---:R-:W-:-:S04]  /*0550*/  ISETP.NE.U32.AND P0, PT, RZ, c[0x0][0x368], PT ;  /* 0x0000da00ff007a0c */ /* 0x004fc80003f05070 */
[----:B------:R-:W-:-:S13]  /*0560*/  ISETP.NE.AND.EX P0, PT, RZ, c[0x0][0x36c], PT, P0 ;  /* 0x0000db00ff007a0c */ /* 0x000fda0003f05300 */
[----:B------:R-:W-:Y:S05]  /*0570*/  @!P0 BRA `(.L_x_535) ;  /* 0x0000003000008947 */ /* 0x000fea0003800000 */
[----:B------:R-:W-:-:S06]  /*0580*/  IMAD.WIDE R4, R200, R3, c[0x0][0x368] ;  /* 0x0000da00c8047625 */ /* 0x000fcc00078e0203 */
[----:B------:R1:W5:Y:S01]  /*0590*/  LDG.E R4, [R4.64] ;  /* 0x0000000604047981 */ /* 0x000362000c1e1900 */
[----:B------:R-:W-:Y:S05]  /*05a0*/  BRA `(.L_x_536) ;  /* 0x0000004000007947 */ /* 0x000fea0003800000 */
.L_x_535:
[----:B------:R-:W-:Y:S05]  /*05b0*/  @!P6 BRA `(.L_x_536) ;  /* 0x000000300000e947 */ /* 0x000fea0003800000 */
[----:B------:R-:W2:Y:S04]  /*05c0*/  LDG.E R4, [R8.64] ;  /* 0x0000000608047981 */ /* 0x000ea8000c1e1900 */
[----:B------:R-:W2:Y:S02]  /*05d0*/  LDG.E R5, [R8.64+0x4] ;  /* 0x0000040608057981 */ /* 0x000ea4000c1e1900 */
[----:B--2---:R-:W-:Y:S02]  /*05e0*/  IADD3 R4, -R4, R5, RZ ;  /* 0x0000000504047210 */ /* 0x004fe40007ffe1ff */
.L_x_536:
[----:B------:R-:W2:Y:S04]  /*05f0*/  @P3 LDG.E R0, [R6.64] ;  /* 0x0000000606003981 */ /* 0x000ea8000c1e1900 */
[----:B-1----:R-:W2:Y:S01]  /*0600*/  @P3 LDG.E R5, [R6.64+0x4] ;  /* 0x0000040606053981 */ /* 0x002ea2000c1e1900 */
[----:B------:R-:W-:Y:S01]  /*0610*/  IMAD.MOV.U32 R173, RZ, RZ, c[0x0][0x2c4] ;  /* 0x0000b100ffad7624 */ /* 0x000fe200078e00ff */
[----:B------:R-:W-:Y:S01]  /*0620*/  ISETP.NE.U32.AND P0, PT, RZ, c[0x0][0x378], PT ;  /* 0x0000de00ff007a0c */ /* 0x000fe20003f05070 */
[----:B-----5:R-:W-:-:S03]  /*0630*/  IMAD.MOV.U32 R84, RZ, RZ, R4 ;  /* 0x000000ffff547224 */ /* 0x020fc600078e0004 */
[----:B------:R-:W-:Y:S02]  /*0640*/  ISETP.NE.AND P1, PT, R173, 0x1, PT ;  /* 0x00000001ad00780c */ /* 0x000fe40003f25270 */
[----:B------:R-:W-:-:S11]  /*0650*/  ISETP.NE.AND.EX P0, PT, RZ, c[0x0][0x37c], PT, P0 ;  /* 0x0000df00ff007a0c */ /* 0x000fd60003f05300 */
[----:B------:R-:W-:Y:S02]  /*0660*/  @P1 IADD3 R2, R92, 0x7f, RZ ;  /* 0x0000007f5c021810 */ /* 0x000fe40007ffe0ff */
[----:B------:R-:W-:-:S04]  /*0670*/  @P0 IMAD.WIDE R8, R200, R3, c[0x0][0x378] ;  /* 0x0000de00c8080625 */ /* 0x000fc800078e0203 */
[----:B------:R-:W-:Y:S01]  /*0680*/  @P1 IMAD.HI.U32 R2, R2, c[0x0][0x2c8], RZ ;  /* 0x0000b20002021a27 */ /* 0x000fe200078e00ff */
[----:B------:R1:W5:Y:S03]  /*0690*/  @P0 LDG.E R84, [R8.64] ;  /* 0x0000000608540981 */ /* 0x000366000c1e1900 */
[----:B--2---:R-:W-:Y:S01]  /*06a0*/  @P3 IMAD.IADD R148, R5, 0x1, -R0 ;  /* 0x0000000105943824 */ /* 0x004fe200078e0a00 */
[----:B------:R-:W-:Y:S01]  /*06b0*/  P2R R0, PR, RZ, 0x2 ;  /* 0x00000002ff007803 */ /* 0x000fe20000000000 */
[----:B------:R-:W-:Y:S01]  /*06c0*/  IMAD.IADD R5, R4, 0x1, -R147 ;  /* 0x0000000104057824 */ /* 0x000fe200078e0a93 */
[----:B------:R-:W-:Y:S02]  /*06d0*/  IADD3 R0, R92, 0x7f, RZ ;  /* 0x0000007f5c007810 */ /* 0x000fe40007ffe0ff */
[----:B------:R-:W-:Y:S01]  /*06e0*/  @P1 SHF.R.U32.HI R0, RZ, c[0x0][0x2cc], R2 ;  /* 0x0000b300ff001a19 */ /* 0x000fe20000011602 */
[----:B------:R-:W-:-:S05]  /*06f0*/  IMAD.IADD R172, R5, 0x1, R148 ;  /* 0x0000000105ac7824 */ /* 0x000fca00078e0294 */
[C---:B------:R-:W-:Y:S02]  /*0700*/  IADD3 R105, R172.reuse, 0x40, -R175 ;  /* 0x00000040ac697810 */ /* 0x040fe40007ffe8af */
[----:B-1----:R-:W-:-:S03]  /*0710*/  IADD3 R9, R172, 0x3f, RZ ;  /* 0x0000003fac097810 */ /* 0x002fc60007ffe0ff */
[----:B------:R-:W-:Y:S01]  /*0720*/  IMAD.IADD R7, R105, 0x1, R0 ;  /* 0x0000000169077824 */ /* 0x000fe200078e0200 */
[----:B------:R-:W-:-:S04]  /*0730*/  SHF.R.S32.HI R2, RZ, 0x1f, R9 ;  /* 0x0000001fff027819 */ /* 0x000fc80000011409 */
[----:B------:R-:W-:Y:S02]  /*0740*/  SHF.R.S32.HI R0, RZ, 0x1f, R7 ;  /* 0x0000001fff007819 */ /* 0x000fe40000011407 */
[----:B------:R-:W-:Y:S02]  /*0750*/  LEA.HI R2, R2, R9, RZ, 0x6 ;  /* 0x0000000902027211 */ /* 0x000fe400078f30ff */
[----:B------:R-:W-:Y:S02]  /*0760*/  LEA.HI R0, R0, R7, RZ, 0x6 ;  /* 0x0000000700007211 */ /* 0x000fe400078f30ff */
[----:B------:R-:W-:Y:S02]  /*0770*/  SHF.R.S32.HI R106, RZ, 0x6, R2 ;  /* 0x00000006ff6a7819 */ /* 0x000fe40000011402 */
[----:B------:R-:W-:Y:S01]  /*0780*/  SHF.R.S32.HI R7, RZ, 0x6, R0 ;  /* 0x00000006ff077819 */ /* 0x000fe20000011400 */
[----:B------:R-:W-:-:S03]  /*0790*/  IMAD.MOV R0, RZ, RZ, -R5 ;  /* 0x000000ffff007224 */ /* 0x000fc600078e0a05 */
[----:B------:R-:W-:Y:S02]  /*07a0*/  IMNMX R2, R106, R7, PT ;  /* 0x000000076a027217 */ /* 0x000fe40003800200 */
[----:B------:R-:W-:-:S03]  /*07b0*/  IMNMX R0, RZ, R0, !PT ;  /* 0x00000000ff007217 */ /* 0x000fc60007800200 */
[----:B------:R-:W-:Y:S01]  /*07c0*/  IMAD R5, R2, 0x40, -R5 ;  /* 0x0000004002057824 */ /* 0x000fe200078e0a05 */
[----:B------:R-:W-:-:S04]  /*07d0*/  SHF.R.U32.HI R104, RZ, 0x6, R0 ;  /* 0x00000006ff687819 */ /* 0x000fc80000011600 */
[----:B------:R-:W-:Y:S01]  /*07e0*/  IMNMX R5, R5, R148, PT ;  /* 0x0000009405057217 */ /* 0x000fe20003800200 */
[----:B------:R-:W-:-:S03]  /*07f0*/  IMAD.MOV.U32 R11, RZ, RZ, R104 ;  /* 0x000000ffff0b7224 */ /* 0x000fc600078e0068 */
[----:B------:R-:W-:-:S13]  /*0800*/  ISETP.GT.AND P0, PT, R5, R0, PT ;  /* 0x000000000500720c */ /* 0x000fda0003f04270 */
[----:B------:R-:W-:-:S04]  /*0810*/  @P0 IADD3 R5, R5, 0x3f, RZ ;  /* 0x0000003f05050810 */ /* 0x000fc80007ffe0ff */
[----:B------:R-:W-:-:S04]  /*0820*/  @P0 SHF.R.S32.HI R0, RZ, 0x1f, R5 ;  /* 0x0000001fff000819 */ /* 0x000fc80000011405 */
[----:B------:R-:W-:-:S04]  /*0830*/  @P0 LEA.HI R0, R0, R5, RZ, 0x6 ;  /* 0x0000000500000211 */ /* 0x000fc800078f30ff */
[----:B------:R-:W-:-:S04]  /*0840*/  @P0 SHF.R.S32.HI R11, RZ, 0x6, R0 ;  /* 0x00000006ff0b0819 */ /* 0x000fc80000011400 */
[----:B------:R-:W-:-:S13]  /*0850*/  ISETP.GT.AND P0, PT, R11, R104, PT ;  /* 0x000000680b00720c */ /* 0x000fda0003f04270 */
[----:B------:R-:W-:Y:S05]  /*0860*/  @!P0 BRA `(.L_x_537) ;  /* 0x0000531000008947 */ /* 0x000fea0003800000 */
[----:B------:R-:W-:Y:S01]  /*0870*/  SHF.R.S32.HI R2, RZ, 0x1f, R83 ;  /* 0x0000001fff027819 */ /* 0x000fe20000011453 */
[----:B------:R-:W-:Y:S01]  /*0880*/  IMAD.MOV.U32 R114, RZ, RZ, 0x6 ;  /* 0x00000006ff727424 */ /* 0x000fe200078e00ff */
[----:B------:R-:W-:Y:S02]  /*0890*/  SHF.R.S32.HI R0, RZ, 0x1f, R102 ;  /* 0x0000001fff007819 */ /* 0x000fe40000011466 */
[----:B------:R-:W-:Y:S02]  /*08a0*/  LEA.HI R9, R2, R83, RZ, 0x3 ;  /* 0x0000005302097211 */ /* 0x000fe400078f18ff */
[----:B------:R-:W-:Y:S02]  /*08b0*/  IADD3 R141, R11, -0x1, RZ ;  /* 0xffffffff0b8d7810 */ /* 0x000fe40007ffe0ff */
[----:B------:R-:W-:Y:S02]  /*08c0*/  LOP3.LUT R26, R9, 0x1ffffff8, RZ, 0xc0, !PT ;  /* 0x1ffffff8091a7812 */ /* 0x000fe400078ec0ff */
[----:B------:R-:W-:-:S02]  /*08d0*/  SHF.R.S32.HI R9, RZ, 0x3, R9 ;  /* 0x00000003ff097819 */ /* 0x000fc40000011409 */
[----:B------:R-:W-:Y:S01]  /*08e0*/  SEL R160, R200, RZ, !P3 ;  /* 0x000000ffc8a07207 */ /* 0x000fe20005800000 */
[----:B------:R-:W-:Y:S01]  /*08f0*/  IMAD.IADD R26, R83, 0x1, -R26 ;  /* 0x00000001531a7824 */ /* 0x000fe200078e0a1a */
[C---:B------:R-:W-:Y:S01]  /*0900*/  IADD3 R102, P0, R9.reuse, R102, RZ ;  /* 0x0000006609667210 */ /* 0x040fe20007f1e0ff */
[----:B------:R-:W-:Y:S01]  /*0910*/  IMAD.IADD R100, R148, 0x1, -R9 ;  /* 0x0000000194647824 */ /* 0x000fe200078e0a09 */
[----:B------:R-:W-:Y:S01]  /*0920*/  SHF.R.S32.HI R15, RZ, 0x1f, R141 ;  /* 0x0000001fff0f7819 */ /* 0x000fe2000001148d */
[----:B------:R-:W-:Y:S01]  /*0930*/  IMAD.SHL.U32 R26, R26, 0x8, RZ ;  /* 0x000000081a1a7824 */ /* 0x000fe200078e00ff */
[----:B------:R-:W-:Y:S01]  /*0940*/  LEA.HI.X.SX32 R101, R9, R0, 0x1, P0 ;  /* 0x0000000009657211 */ /* 0x000fe200000f0eff */
[----:B------:R-:W-:Y:S01]  /*0950*/  IMAD R0, R85, c[0x0][0x240], RZ ;  /* 0x0000900055007a24 */ /* 0x000fe200078e02ff */
[----:B------:R-:W-:Y:S01]  /*0960*/  LEA.HI R10, R2, R83, RZ, 0x6 ;  /* 0x00000053020a7211 */ /* 0x000fe200078f30ff */
[----:B------:R-:W-:Y:S01]  /*0970*/  IMAD.SHL.U32 R11, R9, 0x40, RZ ;  /* 0x00000040090b7824 */ /* 0x000fe200078e00ff */
[--C-:B------:R-:W-:Y:S01]  /*0980*/  SHF.R.S32.HI R27, RZ, 0x1f, R26.reuse ;  /* 0x0000001fff1b7819 */ /* 0x100fe2000001141a */
[----:B------:R-:W-:Y:S01]  /*0990*/  IMAD R5, R101, c[0x0][0x238], RZ ;  /* 0x00008e0065057a24 */ /* 0x000fe200078e02ff */
[----:B------:R-:W-:Y:S01]  /*09a0*/  IADD3 R9, R26, 0x40, RZ ;  /* 0x000000401a097810 */ /* 0x000fe20007ffe0ff */
[----:B------:R-:W-:Y:S01]  /*09b0*/  IMAD.SHL.U32 R10, R10, 0x8, RZ ;  /* 0x000000080a0a7824 */ /* 0x000fe200078e00ff */
[----:B------:R-:W-:Y:S01]  /*09c0*/  LOP3.LUT R11, R11, 0x1c0, RZ, 0xc0, !PT ;  /* 0x000001c00b0b7812 */ /* 0x000fe200078ec0ff */
[----:B------:R-:W-:Y:S01]  /*09d0*/  IMAD R5, R102, c[0x0][0x23c], R5 ;  /* 0x00008f0066057a24 */ /* 0x000fe200078e0205 */
[----:B------:R-:W-:Y:S01]  /*09e0*/  ISETP.GE.AND P5, PT, R26, c[0x0][0x1d4], PT ;  /* 0x000075001a007a0c */ /* 0x000fe20003fa6270 */
[----:B------:R-:W-:Y:S01]  /*09f0*/  IMAD.WIDE.U32 R6, R102, c[0x0][0x238], R26 ;  /* 0x00008e0066067a25 */ /* 0x000fe200078e001a */
[----:B------:R-:W-:-:S03]  /*0a00*/  ISETP.GE.AND P4, PT, R9, c[0x0][0x1d4], PT ;  /* 0x0000750009007a0c */ /* 0x000fc60003f86270 */
[----:B------:R-:W-:Y:S01]  /*0a10*/  IMAD.IADD R163, R7, 0x1, R5 ;  /* 0x0000000107a37824 */ /* 0x000fe200078e0205 */
[----:B------:R-:W-:Y:S01]  /*0a20*/  SHF.R.S32.HI R5, RZ, 0x1f, R200 ;  /* 0x0000001fff057819 */ /* 0x000fe200000114c8 */
[----:B------:R-:W-:Y:S02]  /*0a30*/  IMAD.MOV.U32 R162, RZ, RZ, R6 ;  /* 0x000000ffffa27224 */ /* 0x000fe400078e0006 */
[----:B------:R-:W-:Y:S01]  /*0a40*/  IMAD R7, R199, c[0x0][0x244], R0 ;  /* 0x00009100c7077a24 */ /* 0x000fe200078e0200 */
[----:B------:R-:W-:Y:S01]  /*0a50*/  SEL R99, R5, RZ, !P3 ;  /* 0x000000ff05637207 */ /* 0x000fe20005800000 */
[----:B------:R-:W-:Y:S01]  /*0a60*/  IMAD.WIDE.U32 R162, R199, c[0x0][0x240], R162 ;  /* 0x00009000c7a27a25 */ /* 0x000fe200078e00a2 */
[----:B------:R-:W-:Y:S02]  /*0a70*/  LOP3.LUT R0, R11, 0x38, R26, 0xf8, !PT ;  /* 0x000000380b007812 */ /* 0x000fe400078ef81a */
[----:B------:R-:W-:Y:S01]  /*0a80*/  SHF.R.U32.HI R11, RZ, 0x3, R11 ;  /* 0x00000003ff0b7819 */ /* 0x000fe2000001160b */
[----:B------:R-:W-:-:S02]  /*0a90*/  IMAD.IADD R163, R163, 0x1, R7 ;  /* 0x00000001a3a37824 */ /* 0x000fc400078e0207 */
[----:B------:R-:W-:Y:S01]  /*0aa0*/  IMAD.MOV.U32 R7, RZ, RZ, c[0x0][0x238] ;  /* 0x00008e00ff077624 */ /* 0x000fe200078e00ff */
[----:B------:R-:W-:Y:S01]  /*0ab0*/  LOP3.LUT R11, R0, R11, RZ, 0x3c, !PT ;  /* 0x0000000b000b7212 */ /* 0x000fe200078e3cff */
[----:B------:R-:W-:Y:S02]  /*0ac0*/  IMAD R6, R141, -0x40, R100 ;  /* 0xffffffc08d067824 */ /* 0x000fe400078e0264 */
[----:B------:R-:W-:Y:S01]  /*0ad0*/  IMAD R169, R99, c[0x0][0x248], RZ ;  /* 0x0000920063a97a24 */ /* 0x000fe200078e02ff */
[----:B------:R-:W-:Y:S01]  /*0ae0*/  SHF.L.U64.HI R108, R7, R114, c[0x0][0x23c] ;  /* 0x00008f00076c7619 */ /* 0x000fe20000010272 */
[----:B------:R-:W-:Y:S01]  /*0af0*/  IMAD.WIDE.U32 R162, R160, c[0x0][0x248], R162 ;  /* 0x00009200a0a27a25 */ /* 0x000fe200078e00a2 */
[----:B------:R-:W-:Y:S02]  /*0b00*/  ISETP.GE.AND P1, PT, R6, 0x1, PT ;  /* 0x000000010600780c */ /* 0x000fe40003f26270 */
[----:B------:R-:W-:Y:S01]  /*0b10*/  LOP3.LUT R10, R11, 0xfffffe00, R10, 0xf8, !PT ;  /* 0xfffffe000b0a7812 */ /* 0x000fe200078ef80a */
[----:B------:R-:W-:-:S02]  /*0b20*/  IMAD R169, R160, c[0x0][0x24c], R169 ;  /* 0x00009300a0a97a24 */ /* 0x000fc400078e02a9 */
[----:B------:R-:W-:Y:S02]  /*0b30*/  IMAD.SHL.U32 R109, R7, 0x40, RZ ;  /* 0x00000040076d7824 */ /* 0x000fe400078e00ff */
[----:B------:R-:W-:Y:S02]  /*0b40*/  IMAD R8, R108, R141, RZ ;  /* 0x0000008d6c087224 */ /* 0x000fe400078e02ff */
[----:B------:R-:W-:Y:S02]  /*0b50*/  IMAD.IADD R169, R163, 0x1, R169 ;  /* 0x00000001a3a97824 */ /* 0x000fe400078e02a9 */
[----:B------:R-:W-:Y:S02]  /*0b60*/  IMAD.MOV.U32 R168, RZ, RZ, R162 ;  /* 0x000000ffffa87224 */ /* 0x000fe400078e00a2 */
[-C--:B------:R-:W-:Y:S01]  /*0b70*/  IMAD R15, R15, R109.reuse, R8 ;  /* 0x0000006d0f0f7224 */ /* 0x080fe200078e0208 */
[----:B------:R-:W-:Y:S01]  /*0b80*/  IADD3 R8, R26, 0x80, RZ ;  /* 0x000000801a087810 */ /* 0x000fe20007ffe0ff */
[----:B------:R-:W-:-:S03]  /*0b90*/  IMAD.WIDE.U32 R12, R141, R109, R168 ;  /* 0x0000006d8d0c7225 */ /* 0x000fc600078e00a8 */
[----:B------:R-:W-:Y:S01]  /*0ba0*/  ISETP.GE.AND P3, PT, R8, c[0x0][0x1d4], PT ;  /* 0x0000750008007a0c */ /* 0x000fe20003f66270 */
[----:B------:R-:W-:Y:S01]  /*0bb0*/  IMAD.IADD R0, R13, 0x1, R15 ;  /* 0x000000010d007824 */ /* 0x000fe200078e020f */
[----:B------:R-:W-:Y:S01]  /*0bc0*/  @P1 LEA R14, P0, R12, c[0x0][0x220], 0x1 ;  /* 0x000088000c0e1a11 */ /* 0x000fe200078008ff */
[----:B------:R-:W-:Y:S02]  /*0bd0*/  IMAD.SHL.U32 R139, R10, 0x2, RZ ;  /* 0x000000020a8b7824 */ /* 0x000fe400078e00ff */
[C---:B------:R-:W-:Y:S01]  /*0be0*/  IMAD.SHL.U32 R118, R7.reuse, 0x20, RZ ;  /* 0x0000002007767824 */ /* 0x040fe200078e00ff */
[----:B------:R-:W-:Y:S02]  /*0bf0*/  @P1 LEA.HI.X R15, R12, c[0x0][0x224], R0, 0x1, P0 ;  /* 0x000089000c0f1a11 */ /* 0x000fe400000f0c00 */
[----:B------:R-:W-:Y:S01]  /*0c00*/  ISETP.GT.AND P0, PT, R6, 0x20, PT ;  /* 0x000000200600780c */ /* 0x000fe20003f04270 */
[----:B------:R-:W-:Y:S02]  /*0c10*/  IMAD.MOV.U32 R6, RZ, RZ, 0x5 ;  /* 0x00000005ff067424 */ /* 0x000fe400078e00ff */
[----:B------:R-:W-:Y:S01]  /*0c20*/  @!PT LDS RZ, [RZ] ;  /* 0x00000000fffff984 */ /* 0x000fe20000000800 */
[----:B------:R-:W-:Y:S01]  /*0c30*/  @!PT LDS RZ, [RZ] ;  /* 0x00000000fffff984 */ /* 0x000fe20000000800 */
[----:B------:R-:W-:Y:S01]  /*0c40*/  @!PT LDS RZ, [RZ] ;  /* 0x00000000fffff984 */ /* 0x000fe20000000800 */
[----:B------:R1:W-:Y:S03]  /*0c50*/  @P1 LDGSTS.E.BYPASS.LTC128B.128 [R139+0x6100], [R14.64], !P5 ;  /* 0x061000000e8b1fae */ /* 0x0003e6000e901d46 */
[----:B------:R-:W-:Y:S01]  /*0c60*/  SHF.L.U64.HI R117, R7, R6, c[0x0][0x23c] ;  /* 0x00008f0007757619 */ /* 0x000fe20000010206 */
[----:B------:R1:W-:Y:S04]  /*0c70*/  @P1 LDGSTS.E.BYPASS.LTC128B.128 [R139+0x8100], [R14.64+0x80], !P4 ;  /* 0x081000800e8b1fae */ /* 0x0003e8000e101d46 */
[----:B------:R1:W-:Y:S02]  /*0c80*/  @P1 LDGSTS.E.BYPASS.LTC128B.128 [R139+0xa100], [R14.64+0x100], !P3 ;  /* 0x0a1001000e8b1fae */ /* 0x0003e4000d901d46 */
[----:B------:R-:W-:-:S05]  /*0c90*/  @P0 IADD3 R12, P1, R118, R12, RZ ;  /* 0x0000000c760c0210 */ /* 0x000fca0007f3e0ff */
[----:B------:R-:W-:Y:S01]  /*0ca0*/  @P0 IMAD.X R7, R117, 0x1, R0, P1 ;  /* 0x0000000175070824 */ /* 0x000fe200008e0600 */
[----:B------:R-:W-:-:S04]  /*0cb0*/  @P0 LEA R8, P1, R12, c[0x0][0x220], 0x1 ;  /* 0x000088000c080a11 */ /* 0x000fc800078208ff */
[----:B------:R-:W-:Y:S02]  /*0cc0*/  @P0 LEA.HI.X R9, R12, c[0x0][0x224], R7, 0x1, P1 ;  /* 0x000089000c090a11 */ /* 0x000fe400008f0c07 */
[----:B------:R-:W-:Y:S02]  /*0cd0*/  ISETP.NE.U32.AND P1, PT, RZ, c[0x0][0x340], PT ;  /* 0x0000d000ff007a0c */ /* 0x000fe40003f25070 */
[----:B------:R-:W-:Y:S01]  /*0ce0*/  LEA.HI R0, R2, R83, RZ, 0x2 ;  /* 0x0000005302007211 */ /* 0x000fe200078f10ff */
[----:B------:R-:W-:Y:S01]  /*0cf0*/  IMAD.IADD R22, R144, 0x1, R4 ;  /* 0x0000000190167824 */ /* 0x000fe200078e0204 */
[----:B------:R-:W-:Y:S01]  /*0d00*/  ISETP.NE.AND.EX P1, PT, RZ, c[0x0][0x344], PT, P1 ;  /* 0x0000d100ff007a0c */ /* 0x000fe20003f25310 */
[----:B------:R-:W-:Y:S01]  /*0d10*/  IMAD.MOV.U32 R107, RZ, RZ, c[0x0][0x27c] ;  /* 0x00009f00ff6b7624 */ /* 0x000fe200078e00ff */
[----:B------:R2:W-:Y:S01]  /*0d20*/  @P0 LDGSTS.E.BYPASS.LTC128B.128 [R139+0x7100], [R8.64], !P5 ;  /* 0x07100000088b0fae */ /* 0x0005e2000e901d46 */
[----:B------:R-:W-:Y:S01]  /*0d30*/  LOP3.LUT R18, R0, 0xfffffffc, RZ, 0xc0, !PT ;  /* 0xfffffffc00127812 */ /* 0x000fe200078ec0ff */
[----:B------:R-:W-:-:S02]  /*0d40*/  IMAD.WIDE.U32 R10, R22, c[0x0][0x1e0], RZ ;  /* 0x00007800160a7a25 */ /* 0x000fc400078e00ff */
[----:B------:R2:W-:Y:S07]  /*0d50*/  @P0 LDGSTS.E.BYPASS.LTC128B.128 [R139+0x9100], [R8.64+0x80], !P4 ;  /* 0x09100080088b0fae */ /* 0x0005ee000e101d46 */
[----:B------:R-:W-:Y:S01]  /*0d60*/  @P1 IMAD.WIDE R12, R200, R3, c[0x0][0x340] ;  /* 0x0000d000c80c1625 */ /* 0x000fe200078e0203 */
[----:B------:R2:W-:Y:S01]  /*0d70*/  @P0 LDGSTS.E.BYPASS.LTC128B.128 [R139+0xb100], [R8.64+0x100], !P3 ;  /* 0x0b100100088b0fae */ /* 0x0005e2000d901d46 */
[----:B------:R-:W-:-:S03]  /*0d80*/  ISETP.GE.AND P0, PT, R107, 0x1, PT ;  /* 0x000000016b00780c */ /* 0x000fc60003f06270 */
[----:B------:R-:W0:Y:S04]  /*0d90*/  LDGDEPBAR ;  /* 0x00000000000079af */ /* 0x000e280000000000 */
[----:B------:R3:W4:Y:S01]  /*0da0*/  @P1 LDG.E R6, [R12.64] ;  /* 0x000000060c061981 */ /* 0x000722000c1e1900 */
[----:B------:R-:W-:Y:S01]  /*0db0*/  SHF.R.S32.HI R3, RZ, 0x1f, R22 ;  /* 0x0000001fff037819 */ /* 0x000fe20000011416 */
[----:B------:R-:W-:Y:S01]  /*0dc0*/  IMAD.IADD R18, R83, 0x1, -R18 ;  /* 0x0000000153127824 */ /* 0x000fe200078e0a12 */
[----:B------:R-:W-:Y:S01]  /*0dd0*/  P2R R4, PR, RZ, 0x1 ;  /* 0x00000001ff047803 */ /* 0x000fe20000000000 */
[----:B------:R-:W-:Y:S01]  /*0de0*/  IMAD R24, R85, c[0x0][0x260], RZ ;  /* 0x0000980055187a24 */ /* 0x000fe200078e02ff */
[--C-:B------:R-:W-:Y:S01]  /*0df0*/  SHF.R.S32.HI R145, RZ, 0x2, R0.reuse ;  /* 0x00000002ff917819 */ /* 0x100fe20000011400 */
[----:B------:R-:W-:Y:S01]  /*0e00*/  IMAD.SHL.U32 R16, R18, 0x4, RZ ;  /* 0x0000000412107824 */ /* 0x000fe200078e00ff */
[----:B------:R-:W-:Y:S01]  /*0e10*/  SHF.R.S32.HI R0, RZ, 0x1f, R0 ;  /* 0x0000001fff007819 */ /* 0x000fe20000011400 */
[----:B------:R-:W-:Y:S01]  /*0e20*/  IMAD R7, R3, c[0x0][0x1e0], RZ ;  /* 0x0000780003077a24 */ /* 0x000fe200078e02ff */
[----:B------:R-:W-:Y:S01]  /*0e30*/  LEA.HI R2, R2, R83, RZ, 0x5 ;  /* 0x0000005302027211 */ /* 0x000fe200078f28ff */
[----:B------:R-:W-:Y:S01]  /*0e40*/  IMAD.SHL.U32 R18, R18, 0x8, RZ ;  /* 0x0000000812127824 */ /* 0x000fe200078e00ff */
[----:B-1----:R-:W-:Y:S01]  /*0e50*/  IADD3 R15, R16, 0x20, RZ ;  /* 0x00000020100f7810 */ /* 0x002fe20007ffe0ff */
[----:B------:R-:W-:Y:S01]  /*0e60*/  IMAD R20, R22, c[0x0][0x1e4], R7 ;  /* 0x0000790016147a24 */ /* 0x000fe200078e0207 */
[----:B------:R-:W-:Y:S01]  /*0e70*/  IADD3 R14, R16, 0x40, RZ ;  /* 0x00000040100e7810 */ /* 0x000fe20007ffe0ff */
[----:B------:R-:W-:Y:S01]  /*0e80*/  IMAD R24, R199, c[0x0][0x264], R24 ;  /* 0x00009900c7187a24 */ /* 0x000fe200078e0218 */
[----:B------:R-:W-:Y:S01]  /*0e90*/  ISETP.GE.AND P0, PT, R18, c[0x0][0x27c], PT ;  /* 0x00009f0012007a0c */ /* 0x000fe20003f06270 */
[----:B------:R-:W-:Y:S01]  /*0ea0*/  IMAD.IADD R21, R11, 0x1, R20 ;  /* 0x000000010b157824 */ /* 0x000fe200078e0214 */
[----:B------:R-:W-:Y:S01]  /*0eb0*/  SHF.R.S32.HI R19, RZ, 0x1f, R18 ;  /* 0x0000001fff137819 */ /* 0x000fe20000011412 */
[----:B------:R-:W-:Y:S01]  /*0ec0*/  IMAD.MOV.U32 R20, RZ, RZ, R10 ;  /* 0x000000ffff147224 */ /* 0x000fe200078e000a */
[----:B------:R-:W-:Y:S01]  /*0ed0*/  LEA.HI R0, R0, R145, RZ, 0x3 ;  /* 0x0000009100007211 */ /* 0x000fe200078f18ff */
[----:B--2---:R-:W-:Y:S01]  /*0ee0*/  IMAD.SHL.U32 R9, R107, 0x2, RZ ;  /* 0x000000026b097824 */ /* 0x004fe200078e00ff */
[----:B------:R-:W-:Y:S01]  /*0ef0*/  SHF.R.S32.HI R17, RZ, 0x1f, R16 ;  /* 0x0000001fff117819 */ /* 0x000fe20000011410 */
[----:B------:R-:W-:Y:S01]  /*0f00*/  IMAD R164, R85, c[0x0][0x1e8], RZ ;  /* 0x00007a0055a47a24 */ /* 0x000fe200078e02ff */
[----:B------:R-:W-:Y:S01]  /*0f10*/  LOP3.LUT R0, R0, 0xfffffff8, RZ, 0xc0, !PT ;  /* 0xfffffff800007812 */ /* 0x000fe200078ec0ff */
[----:B------:R-:W-:Y:S01]  /*0f20*/  IMAD.WIDE.U32 R20, R199, c[0x0][0x1e8], R20 ;  /* 0x00007a00c7147a25 */ /* 0x000fe200078e0014 */
[C---:B------:R-:W-:Y:S01]  /*0f30*/  IADD3 R10, -R9.reuse, c[0x0][0x1d4], RZ ;  /* 0x00007500090a7a10 */ /* 0x040fe20007ffe1ff */
[----:B------:R-:W-:Y:S01]  /*0f40*/  ULDC.U8 UR4, c[0x0][0x298] ;  /* 0x0000a60000047ab9 */ /* 0x000fe20000000000 */
[----:B-----5:R-:W-:Y:S01]  /*0f50*/  SHF.R.S32.HI R89, RZ, 0x1f, R84 ;  /* 0x0000001fff597819 */ /* 0x020fe20000011454 */
[C---:B---3--:R-:W-:Y:S01]  /*0f60*/  IMAD.IADD R13, R16.reuse, 0x1, R15 ;  /* 0x00000001100d7824 */ /* 0x048fe200078e020f */
[----:B------:R-:W-:Y:S01]  /*0f70*/  SEL R4, R9, R10, !P0 ;  /* 0x0000000a09047207 */ /* 0x000fe20004000000 */
[----:B------:R-:W-:Y:S01]  /*0f80*/  IMAD.IADD R12, R16, 0x1, R14 ;  /* 0x00000001100c7824 */ /* 0x000fe200078e020e */
[C---:B------:R-:W-:Y:S01]  /*0f90*/  IADD3 R143, R18.reuse, 0x60, RZ ;  /* 0x00000060128f7810 */ /* 0x040fe20007ffe0ff */
[----:B------:R-:W-:Y:S01]  /*0fa0*/  IMAD R164, R199, c[0x0][0x1ec], R164 ;  /* 0x00007b00c7a47a24 */ /* 0x000fe200078e02a4 */
[----:B------:R-:W-:Y:S01]  /*0fb0*/  SHF.R.S32.HI R135, RZ, 0x1f, R4 ;  /* 0x0000001fff877819 */ /* 0x000fe20000011404 */
[----:B------:R-:W-:Y:S01]  /*0fc0*/  IMAD.WIDE.U32 R166, R145, c[0x0][0x1e0], RZ ;  /* 0x0000780091a67a25 */ /* 0x000fe200078e00ff */
[----:B------:R-:W-:-:S02]  /*0fd0*/  IADD3 R142, R18, 0x80, RZ ;  /* 0x00000080128e7810 */ /* 0x000fc40007ffe0ff */
[----:B------:R-:W-:Y:S01]  /*0fe0*/  LEA.HI R135, R135, R4, RZ, 0x4 ;  /* 0x0000000487877211 */ /* 0x000fe200078f20ff */
[----:B------:R-:W-:Y:S01]  /*0ff0*/  IMAD.IADD R165, R21, 0x1, R164 ;  /* 0x0000000115a57824 */ /* 0x000fe200078e02a4 */
[----:B------:R-:W-:Y:S01]  /*1000*/  IADD3 R140, R18, 0xa0, RZ ;  /* 0x000000a0128c7810 */ /* 0x000fe20007ffe0ff */
[----:B------:R-:W-:Y:S01]  /*1010*/  IMAD.MOV.U32 R164, RZ, RZ, R20 ;  /* 0x000000ffffa47224 */ /* 0x000fe200078e0014 */
[----:B------:R-:W-:Y:S01]  /*1020*/  SHF.R.S32.HI R20, RZ, 0x1f, R145 ;  /* 0x0000001fff147819 */ /* 0x000fe20000011491 */
[C---:B------:R-:W-:Y:S01]  /*1030*/  IMAD.IADD R119, R145.reuse, 0x1, -R0 ;  /* 0x0000000191777824 */ /* 0x040fe200078e0a00 */
[----:B------:R-:W-:Y:S01]  /*1040*/  SHF.R.S32.HI R135, RZ, 0x4, R135 ;  /* 0x00000004ff877819 */ /* 0x000fe20000011487 */
[----:B------:R-:W-:Y:S01]  /*1050*/  IMAD.SHL.U32 R2, R2, 0x10, RZ ;  /* 0x0000001002027824 */ /* 0x000fe200078e00ff */
[----:B------:R-:W-:Y:S01]  /*1060*/  IADD3 R11, R16, 0x30, RZ ;  /* 0x00000030100b7810 */ /* 0x000fe20007ffe0ff */
[C---:B------:R-:W-:Y:S02]  /*1070*/  IMAD R152, R20.reuse, c[0x0][0x280], RZ ;  /* 0x0000a00014987a24 */ /* 0x040fe400078e02ff */
[----:B------:R-:W-:Y:S01]  /*1080*/  IMAD R150, R20, c[0x0][0x290], RZ ;  /* 0x0000a40014967a24 */ /* 0x000fe200078e02ff */
[----:B------:R-:W-:Y:S01]  /*1090*/  LOP3.LUT R2, R2, 0xfffffe00, RZ, 0xc0, !PT ;  /* 0xfffffe0002027812 */ /* 0x000fe200078ec0ff */
[----:B------:R-:W-:-:S02]  /*10a0*/  IMAD R152, R145, c[0x0][0x284], R152 ;  /* 0x0000a10091987a24 */ /* 0x000fc400078e0298 */
[----:B------:R-:W-:-:S04]  /*10b0*/  IMAD.WIDE.U32 R156, R145, c[0x0][0x280], R16 ;  /* 0x0000a000919c7a25 */ /* 0x000fc800078e0010 */
[C---:B------:R-:W-:Y:S02]  /*10c0*/  IMAD R150, R145.reuse, c[0x0][0x294], R150 ;  /* 0x0000a50091967a24 */ /* 0x040fe400078e0296 */
[----:B------:R-:W-:-:S04]  /*10d0*/  IMAD.WIDE.U32 R154, R145, c[0x0][0x290], R16 ;  /* 0x0000a400919a7a25 */ /* 0x000fc800078e0010 */
[----:B------:R-:W-:-:S04]  /*10e0*/  IMAD.WIDE.U32 R28, R145, c[0x0][0x280], R18 ;  /* 0x0000a000911c7a25 */ /* 0x000fc800078e0012 */
[----:B------:R-:W-:Y:S02]  /*10f0*/  IMAD.IADD R157, R157, 0x1, R152 ;  /* 0x000000019d9d7824 */ /* 0x000fe400078e0298 */
[----:B------:R-:W-:Y:S02]  /*1100*/  IMAD.IADD R155, R155, 0x1, R150 ;  /* 0x000000019b9b7824 */ /* 0x000fe400078e0296 */
[----:B------:R-:W-:Y:S02]  /*1110*/  IMAD.IADD R153, R152, 0x1, R29 ;  /* 0x0000000198997824 */ /* 0x000fe400078e021d */
[----:B------:R-:W-:Y:S02]  /*1120*/  IMAD R99, R99, c[0x0][0x268], RZ ;  /* 0x00009a0063637a24 */ /* 0x000fe400078e02ff */
[----:B------:R-:W-:Y:S02]  /*1130*/  IMAD.MOV.U32 R152, RZ, RZ, R28 ;  /* 0x000000ffff987224 */ /* 0x000fe400078e001c */
[----:B------:R-:W-:-:S02]  /*1140*/  IMAD.MOV.U32 R111, RZ, RZ, c[0x0][0x1e0] ;  /* 0x00007800ff6f7624 */ /* 0x000fc400078e00ff */
[----:B------:R-:W-:Y:S02]  /*1150*/  IMAD.MOV.U32 R113, RZ, RZ, c[0x0][0x280] ;  /* 0x0000a000ff717624 */ /* 0x000fe400078e00ff */
[----:B------:R-:W-:Y:S01]  /*1160*/  IMAD.MOV.U32 R115, RZ, RZ, c[0x0][0x290] ;  /* 0x0000a400ff737624 */ /* 0x000fe200078e00ff */
[-C--:B------:R-:W-:Y:S01]  /*1170*/  SHF.L.U64.HI R110, R111, R114.reuse, c[0x0][0x1e4] ;  /* 0x000079006f6e7619 */ /* 0x080fe20000010272 */
[----:B------:R-:W-:Y:S01]  /*1180*/  IMAD R99, R160, c[0x0][0x26c], R99 ;  /* 0x00009b00a0637a24 */ /* 0x000fe200078e0263 */
[-C--:B------:R-:W-:Y:S01]  /*1190*/  SHF.L.U64.HI R112, R113, R114.reuse, c[0x0][0x284] ;  /* 0x0000a10071707619 */ /* 0x080fe20000010272 */
[----:B------:R-:W-:Y:S01]  /*11a0*/  IMAD.WIDE.U32 R154, R84, c[0x0][0x290], R154 ;  /* 0x0000a400549a7a25 */ /* 0x000fe200078e009a */
[----:B------:R-:W-:-:S03]  /*11b0*/  SHF.L.U64.HI R114, R115, R114, c[0x0][0x294] ;  /* 0x0000a50073727619 */ /* 0x000fc60000010272 */
[----:B------:R-:W-:-:S04]  /*11c0*/  IMAD.WIDE.U32 R156, R84, c[0x0][0x280], R156 ;  /* 0x0000a000549c7a25 */ /* 0x000fc800078e009c */
[----:B------:R-:W-:-:S04]  /*11d0*/  IMAD.WIDE.U32 R152, R84, c[0x0][0x280], R152 ;  /* 0x0000a00054987a25 */ /* 0x000fc800078e0098 */
[----:B------:R-:W-:Y:S02]  /*11e0*/  IMAD.SHL.U32 R111, R111, 0x40, RZ ;  /* 0x000000406f6f7824 */ /* 0x000fe400078e00ff */
[----:B------:R-:W-:Y:S02]  /*11f0*/  IMAD.SHL.U32 R113, R113, 0x40, RZ ;  /* 0x0000004071717824 */ /* 0x000fe400078e00ff */
[----:B------:R-:W-:Y:S01]  /*1200*/  IMAD.SHL.U32 R115, R115, 0x40, RZ ;  /* 0x0000004073737824 */ /* 0x000fe200078e00ff */
[----:B----4-:R-:W-:Y:S01]  /*1210*/  @P1 SHF.R.S32.HI R7, RZ, 0x1f, R6 ;  /* 0x0000001fff071819 */ /* 0x010fe20000011406 */
[----:B------:R-:W-:Y:S02]  /*1220*/  @!P1 IMAD.MOV.U32 R7, RZ, RZ, R5 ;  /* 0x000000ffff079224 */ /* 0x000fe400078e0005 */
[----:B------:R-:W-:Y:S01]  /*1230*/  @!P1 IMAD.MOV.U32 R6, RZ, RZ, R200 ;  /* 0x000000ffff069224 */ /* 0x000fe200078e00c8 */
[----:B------:R-:W-:Y:S01]  /*1240*/  BAR.SYNC.DEFER_BLOCKING 0x0 ;  /* 0x0000000000007b1d */ /* 0x000fe20000010000 */
[----:B------:R-:W-:-:S02]  /*1250*/  ISETP.GE.AND P1, PT, R13, c[0x0][0x27c], PT ;  /* 0x00009f000d007a0c */ /* 0x000fc40003f26270 */
[----:B------:R-:W-:Y:S02]  /*1260*/  SEL R95, R7, RZ, !P6 ;  /* 0x000000ff075f7207 */ /* 0x000fe40007000000 */
[----:B------:R-:W-:Y:S02]  /*1270*/  SEL R7, RZ, c[0x0][0x27c], !P0 ;  /* 0x00009f00ff077a07 */ /* 0x000fe40004000000 */
[----:B------:R-:W-:Y:S01]  /*1280*/  ISETP.GE.AND P0, PT, R12, c[0x0][0x27c], PT ;  /* 0x00009f000c007a0c */ /* 0x000fe20003f06270 */
[----:B------:R-:W-:Y:S01]  /*1290*/  IMAD R103, R95, c[0x0][0x1f0], RZ ;  /* 0x00007c005f677a24 */ /* 0x000fe200078e02ff */
[CC--:B------:R-:W-:Y:S01]  /*12a0*/  SEL R5, R9.reuse, R10.reuse, !P1 ;  /* 0x0000000a09057207 */ /* 0x0c0fe20004800000 */
[----:B------:R-:W-:Y:S01]  /*12b0*/  IMAD.IADD R7, R18, 0x1, R7 ;  /* 0x0000000112077824 */ /* 0x000fe200078e0207 */
[----:B------:R-:W-:Y:S01]  /*12c0*/  SEL R10, R9, R10, !P0 ;  /* 0x0000000a090a7207 */ /* 0x000fe20004000000 */
[----:B------:R-:W-:Y:S01]  /*12d0*/  IMAD.WIDE.U32 R8, R199, c[0x0][0x260], R26 ;  /* 0x00009800c7087a25 */ /* 0x000fe200078e001a */
[----:B------:R-:W-:-:S02]  /*12e0*/  SEL R158, R6, RZ, !P6 ;  /* 0x000000ff069e7207 */ /* 0x000fc40007000000 */
[----:B------:R-:W-:Y:S01]  /*12f0*/  SHF.R.S32.HI R4, RZ, 0x1f, R7 ;  /* 0x0000001fff047819 */ /* 0x000fe20000011407 */
[----:B------:R-:W-:Y:S01]  /*1300*/  IMAD.IADD R25, R9, 0x1, R24 ;  /* 0x0000000109197824 */ /* 0x000fe200078e0218 */
[----:B------:R-:W-:Y:S01]  /*1310*/  SHF.R.S32.HI R132, RZ, 0x1f, R5 ;  /* 0x0000001fff847819 */ /* 0x000fe20000011405 */
[----:B------:R-:W-:Y:S01]  /*1320*/  IMAD.MOV.U32 R24, RZ, RZ, R8 ;  /* 0x000000ffff187224 */ /* 0x000fe200078e0008 */
[CC--:B------:R-:W-:Y:S01]  /*1330*/  LEA.HI R138, R4.reuse, R7.reuse, RZ, 0x3 ;  /* 0x00000007048a7211 */ /* 0x0c0fe200078f18ff */
[----:B------:R-:W-:Y:S01]  /*1340*/  IMAD R8, R85, c[0x0][0x210], RZ ;  /* 0x0000840055087a24 */ /* 0x000fe200078e02ff */
[----:B------:R-:W-:Y:S01]  /*1350*/  LEA.HI R4, R4, R7, RZ, 0x6 ;  /* 0x0000000704047211 */ /* 0x000fe200078f30ff */
[C---:B------:R-:W-:Y:S01]  /*1360*/  IMAD.WIDE.U32 R6, R199.reuse, c[0x0][0x210], R18 ;  /* 0x00008400c7067a25 */ /* 0x040fe200078e0012 */
[----:B------:R-:W-:Y:S02]  /*1370*/  LEA.HI R132, R132, R5, RZ, 0x4 ;  /* 0x0000000584847211 */ /* 0x000fe400078f20ff */
[----:B------:R-:W-:Y:S01]  /*1380*/  SEL R5, RZ, c[0x0][0x27c], !P0 ;  /* 0x00009f00ff057a07 */ /* 0x000fe20004000000 */
[----:B------:R-:W-:Y:S01]  /*1390*/  IMAD R8, R199, c[0x0][0x214], R8 ;  /* 0x00008500c7087a24 */ /* 0x000fe200078e0208 */
[----:B------:R-:W-:Y:S01]  /*13a0*/  SHF.R.S32.HI R131, RZ, 0x1f, R10 ;  /* 0x0000001fff837819 */ /* 0x000fe2000001140a */
[----:B------:R-:W-:Y:S01]  /*13b0*/  IMAD.WIDE.U32 R164, R158, c[0x0][0x1f0], R164 ;  /* 0x00007c009ea47a25 */ /* 0x000fe200078e00a4 */
[----:B------:R-:W-:-:S02]  /*13c0*/  SHF.R.S32.HI R132, RZ, 0x4, R132 ;  /* 0x00000004ff847819 */ /* 0x000fc40000011484 */
[----:B------:R-:W-:Y:S01]  /*13d0*/  LEA.HI R131, R131, R10, RZ, 0x4 ;  /* 0x0000000a83837211 */ /* 0x000fe200078f20ff */
[----:B------:R-:W-:Y:S01]  /*13e0*/  IMAD.IADD R9, R7, 0x1, R8 ;  /* 0x0000000107097824 */ /* 0x000fe200078e0208 */
[----:B------:R-:W-:Y:S01]  /*13f0*/  LEA.HI.SX32 R135, R138, R135, 0x1d ;  /* 0x000000878a877211 */ /* 0x000fe200078feaff */
[----:B------:R-:W-:Y:S01]  /*1400*/  IMAD.MOV.U32 R8, RZ, RZ, R6 ;  /* 0x000000ffff087224 */ /* 0x000fe200078e0006 */
[----:B------:R-:W-:Y:S01]  /*1410*/  SEL R6, RZ, c[0x0][0x27c], !P1 ;  /* 0x00009f00ff067a07 */ /* 0x000fe20004800000 */
[----:B------:R-:W-:Y:S01]  /*1420*/  IMAD R103, R158, c[0x0][0x1f4], R103 ;  /* 0x00007d009e677a24 */ /* 0x000fe200078e0267 */
[----:B------:R-:W-:Y:S01]  /*1430*/  IADD3 R97, P1, R22, R145, RZ ;  /* 0x0000009116617210 */ /* 0x000fe20007f3e0ff */
[----:B------:R-:W-:Y:S01]  /*1440*/  IMAD.IADD R5, R5, 0x1, R12 ;  /* 0x0000000105057824 */ /* 0x000fe200078e020c */
[----:B------:R-:W-:Y:S01]  /*1450*/  SHF.R.S32.HI R131, RZ, 0x4, R131 ;  /* 0x00000004ff837819 */ /* 0x000fe20000011483 */
[----:B------:R-:W-:Y:S01]  /*1460*/  IMAD.IADD R6, R6, 0x1, R13 ;  /* 0x0000000106067824 */ /* 0x000fe200078e020d */
[----:B------:R-:W-:Y:S01]  /*1470*/  ISETP.NE.AND P6, PT, RZ, UR4, PT ;  /* 0x00000004ff007c0c */ /* 0x000fe2000bfc5270 */
[----:B------:R-:W-:Y:S01]  /*1480*/  IMAD.X R96, R3, 0x1, R20, P1 ;  /* 0x0000000103607824 */ /* 0x000fe200008e0614 */
[----:B------:R-:W-:Y:S01]  /*1490*/  IADD3 R88, P1, P0, R164, R166, R18 ;  /* 0x000000a6a4587210 */ /* 0x000fe2000783e012 */
[----:B------:R-:W-:Y:S01]  /*14a0*/  IMAD R20, R20, c[0x0][0x1e0], RZ ;  /* 0x0000780014147a24 */ /* 0x000fe200078e02ff */
[----:B------:R-:W-:Y:S01]  /*14b0*/  SHF.R.S32.HI R0, RZ, 0x1f, R5 ;  /* 0x0000001fff007819 */ /* 0x000fe20000011405 */
[----:B------:R-:W-:-:S02]  /*14c0*/  IMAD.IADD R103, R165, 0x1, R103 ;  /* 0x00000001a5677824 */ /* 0x000fc400078e0267 */
[----:B------:R-:W-:Y:S01]  /*14d0*/  IMAD R3, R145, c[0x0][0x1e4], R20 ;  /* 0x0000790091037a24 */ /* 0x000fe200078e0214 */
[-C--:B------:R-:W-:Y:S01]  /*14e0*/  LEA.HI R136, R0, R5.reuse, RZ, 0x3 ;  /* 0x0000000500887211 */ /* 0x080fe200078f18ff */
[----:B------:R-:W-:Y:S01]  /*14f0*/  IMAD.SHL.U32 R4, R4, 0x40, RZ ;  /* 0x0000004004047824 */ /* 0x000fe200078e00ff */
[----:B------:R-:W-:Y:S01]  /*1500*/  LEA.HI R0, R0, R5, RZ, 0x6 ;  /* 0x0000000500007211 */ /* 0x000fe200078f30ff */
[----:B------:R-:W-:Y:S01]  /*1510*/  IMAD.IADD R116, R167, 0x1, R3 ;  /* 0x00000001a7747824 */ /* 0x000fe200078e0203 */
[----:B------:R-:W-:Y:S01]  /*1520*/  SHF.R.S32.HI R3, RZ, 0x1f, R6 ;  /* 0x0000001fff037819 */ /* 0x000fe20000011406 */
[----:B------:R-:W-:Y:S01]  /*1530*/  IMAD.WIDE.U32 R26, R145, c[0x0][0x290], R18 ;  /* 0x0000a400911a7a25 */ /* 0x000fe200078e0012 */
[----:B------:R-:W-:Y:S02]  /*1540*/  LOP3.LUT R4, R4, 0x7ffff000, RZ, 0xc0, !PT ;  /* 0x7ffff00004047812 */ /* 0x000fe400078ec0ff */
[----:B------:R-:W-:Y:S01]  /*1550*/  IADD3.X R87, R103, R116, R19, P1, P0 ;  /* 0x0000007467577210 */ /* 0x000fe20000fe0413 */
[----:B------:R-:W-:Y:S01]  /*1560*/  IMAD.SHL.U32 R0, R0, 0x40, RZ ;  /* 0x0000004000007824 */ /* 0x000fe200078e00ff */
[C---:B------:R-:W-:Y:S01]  /*1570*/  LOP3.LUT P0, RZ, R119.reuse, 0x4, RZ, 0xc0, !PT ;  /* 0x0000000477ff7812 */ /* 0x040fe2000780c0ff */
[----:B------:R-:W-:Y:S01]  /*1580*/  IMAD.SHL.U32 R119, R119, 0x40, RZ ;  /* 0x0000004077777824 */ /* 0x000fe200078e00ff */
[CC--:B------:R-:W-:Y:S01]  /*1590*/  LEA.HI R137, R3.reuse, R6.reuse, RZ, 0x3 ;  /* 0x0000000603897211 */ /* 0x0c0fe200078f18ff */
[----:B------:R-:W-:Y:S01]  /*15a0*/  IMAD.IADD R151, R150, 0x1, R27 ;  /* 0x0000000196977824 */ /* 0x000fe200078e021b */
[----:B------:R-:W-:Y:S01]  /*15b0*/  LEA.HI R3, R3, R6, RZ, 0x6 ;  /* 0x0000000603037211 */ /* 0x000fe200078f30ff */
[----:B------:R-:W-:Y:S01]  /*15c0*/  IMAD R95, R95, c[0x0][0x218], RZ ;  /* 0x000086005f5f7a24 */ /* 0x000fe200078e02ff */
[----:B------:R-:W-:Y:S01]  /*15d0*/  LOP3.LUT R119, R119, 0x1c0, RZ, 0xc0, !PT ;  /* 0x000001c077777812 */ /* 0x000fe200078ec0ff */
[----:B------:R-:W-:Y:S01]  /*15e0*/  IMAD.MOV.U32 R150, RZ, RZ, R26 ;  /* 0x000000ffff967224 */ /* 0x000fe200078e001a */
[----:B------:R-:W-:Y:S01]  /*15f0*/  LEA.HI.SX32 R132, R137, R132, 0x1d ;  /* 0x0000008489847211 */ /* 0x000fe200078feaff */
[----:B------:R-:W-:Y:S01]  /*1600*/  IMAD.SHL.U32 R3, R3, 0x40, RZ ;  /* 0x0000004003037824 */ /* 0x000fe200078e00ff */
[----:B------:R-:W-:Y:S01]  /*1610*/  SHF.R.U32.HI R5, RZ, 0x3, R119 ;  /* 0x00000003ff057819 */ /* 0x000fe20000011677 */
[----:B------:R-:W-:Y:S01]  /*1620*/  IMAD R95, R158, c[0x0][0x21c], R95 ;  /* 0x000087009e5f7a24 */ /* 0x000fe200078e025f */
[C---:B------:R-:W-:Y:S01]  /*1630*/  LOP3.LUT R10, R119.reuse, 0x38, R137, 0xf8, !PT ;  /* 0x00000038770a7812 */ /* 0x040fe200078ef889 */
[----:B------:R-:W-:Y:S01]  /*1640*/  IMAD.WIDE.U32 R160, R160, c[0x0][0x268], R24 ;  /* 0x00009a00a0a07a25 */ /* 0x000fe200078e0018 */
[----:B------:R-:W-:-:S02]  /*1650*/  LOP3.LUT R6, R119, 0x38, R138, 0xf8, !PT ;  /* 0x0000003877067812 */ /* 0x000fc400078ef88a */
[----:B------:R-:W-:Y:S01]  /*1660*/  LOP3.LUT R3, R3, 0x7ffff000, RZ, 0xc0, !PT ;  /* 0x7ffff00003037812 */ /* 0x000fe200078ec0ff */
[----:B------:R-:W-:Y:S01]  /*1670*/  IMAD.WIDE.U32 R158, R158, c[0x0][0x218], R8 ;  /* 0x000086009e9e7a25 */ /* 0x000fe200078e0008 */
[-C--:B------:R-:W-:Y:S02]  /*1680*/  LOP3.LUT R125, R10, R5.reuse, RZ, 0x3c, !PT ;  /* 0x000000050a7d7212 */ /* 0x080fe400078e3cff */
[----:B------:R-:W-:Y:S01]  /*1690*/  LOP3.LUT R129, R6, R5, RZ, 0x3c, !PT ;  /* 0x0000000506817212 */ /* 0x000fe200078e3cff */
[----:B------:R-:W-:Y:S01]  /*16a0*/  IMAD.WIDE.U32 R150, R84, c[0x0][0x290], R150 ;  /* 0x0000a40054967a25 */ /* 0x000fe200078e0096 */
[----:B------:R-:W-:Y:S02]  /*16b0*/  LOP3.LUT R6, R119, 0x38, R136, 0xf8, !PT ;  /* 0x0000003877067812 */ /* 0x000fe400078ef888 */
[----:B------:R-:W-:Y:S01]  /*16c0*/  IADD3 R125, R125, R3, R2 ;  /* 0x000000037d7d7210 */ /* 0x000fe20007ffe002 */
[----:B------:R-:W-:Y:S01]  /*16d0*/  IMAD.IADD R99, R161, 0x1, R99 ;  /* 0x00000001a1637824 */ /* 0x000fe200078e0263 */
[----:B------:R-:W-:Y:S01]  /*16e0*/  SHF.R.S32.HI R3, RZ, 0x1f, R132 ;  /* 0x0000001fff037819 */ /* 0x000fe20000011484 */
[----:B------:R-:W-:Y:S01]  /*16f0*/  IMAD.IADD R95, R159, 0x1, R95 ;  /* 0x000000019f5f7824 */ /* 0x000fe200078e025f */
[----:B------:R-:W-:Y:S01]  /*1700*/  LOP3.LUT R0, R0, 0x7ffff000, RZ, 0xc0, !PT ;  /* 0x7ffff00000007812 */ /* 0x000fe200078ec0ff */
[----:B------:R-:W-:Y:S01]  /*1710*/  IMAD.SHL.U32 R125, R125, 0x2, RZ ;  /* 0x000000027d7d7824 */ /* 0x000fe200078e00ff */
[----:B------:R-:W-:-:S02]  /*1720*/  LOP3.LUT R121, R6, R5, RZ, 0x3c, !PT ;  /* 0x0000000506797212 */ /* 0x000fc400078e3cff */
[----:B------:R-:W-:Y:S02]  /*1730*/  LEA.HI.SX32 R131, R136, R131, 0x1d ;  /* 0x0000008388837211 */ /* 0x000fe400078feaff */
[--C-:B------:R-:W-:Y:S02]  /*1740*/  IADD3 R129, R129, R4, R2.reuse ;  /* 0x0000000481817210 */ /* 0x100fe40007ffe002 */
[----:B------:R-:W-:Y:S01]  /*1750*/  LEA.HI R3, R3, R132, RZ, 0x3 ;  /* 0x0000008403037211 */ /* 0x000fe200078f18ff */
[----:B------:R-:W-:Y:S01]  /*1760*/  IMAD.SHL.U32 R132, R132, 0x8, RZ ;  /* 0x0000000884847824 */ /* 0x000fe200078e00ff */
[----:B------:R-:W-:Y:S01]  /*1770*/  IADD3 R121, R121, R0, R2 ;  /* 0x0000000079797210 */ /* 0x000fe20007ffe002 */
[----:B------:R-:W-:Y:S01]  /*1780*/  IMAD.SHL.U32 R129, R129, 0x2, RZ ;  /* 0x0000000281817824 */ /* 0x000fe200078e00ff */
[----:B------:R-:W-:Y:S01]  /*1790*/  SHF.R.S32.HI R4, RZ, 0x1f, R135 ;  /* 0x0000001fff047819 */ /* 0x000fe20000011487 */
[----:B------:R-:W-:Y:S01]  /*17a0*/  IMAD.SHL.U32 R3, R3, 0x200, RZ ;  /* 0x0000020003037824 */ /* 0x000fe200078e00ff */
[----:B------:R-:W-:Y:S01]  /*17b0*/  SHF.R.S32.HI R0, RZ, 0x1f, R131 ;  /* 0x0000001fff007819 */ /* 0x000fe20000011483 */
[----:B------:R-:W-:Y:S01]  /*17c0*/  IMAD.SHL.U32 R121, R121, 0x2, RZ ;  /* 0x0000000279797824 */ /* 0x000fe200078e00ff */
[----:B------:R-:W-:Y:S01]  /*17d0*/  LEA.HI R4, R4, R135, RZ, 0x3 ;  /* 0x0000008704047211 */ /* 0x000fe200078f18ff */
[----:B------:R-:W-:Y:S01]  /*17e0*/  IMAD.SHL.U32 R135, R135, 0x8, RZ ;  /* 0x0000000887877824 */ /* 0x000fe200078e00ff */
[----:B------:R-:W-:Y:S01]  /*17f0*/  LEA.HI R0, R0, R131, RZ, 0x3 ;  /* 0x0000008300007211 */ /* 0x000fe200078f18ff */
[----:B------:R-:W-:Y:S01]  /*1800*/  IMAD.SHL.U32 R131, R131, 0x8, RZ ;  /* 0x0000000883837824 */ /* 0x000fe200078e00ff */
[----:B------:R-:W-:Y:S01]  /*1810*/  LOP3.LUT R6, R119, 0x38, R132, 0xf8, !PT ;  /* 0x0000003877067812 */ /* 0x000fe200078ef884 */
[----:B------:R-:W-:Y:S01]  /*1820*/  IMAD.SHL.U32 R4, R4, 0x200, RZ ;  /* 0x0000020004047824 */ /* 0x000fe200078e00ff */
[----:B------:R-:W-:Y:S01]  /*1830*/  LOP3.LUT R3, R3, 0x7ffff000, RZ, 0xc0, !PT ;  /* 0x7ffff00003037812 */ /* 0x000fe200078ec0ff */
[----:B------:R-:W-:Y:S01]  /*1840*/  IMAD.SHL.U32 R0, R0, 0x200, RZ ;  /* 0x0000020000007824 */ /* 0x000fe200078e00ff */
[----:B------:R-:W-:-:S02]  /*1850*/  LOP3.LUT R123, R6, R5, RZ, 0x3c, !PT ;  /* 0x00000005067b7212 */ /* 0x000fc400078e3cff */
[C---:B------:R-:W-:Y:S02]  /*1860*/  LOP3.LUT R134, R119.reuse, 0x18, R18, 0xf8, !PT ;  /* 0x0000001877867812 */ /* 0x040fe400078ef812 */
[C---:B------:R-:W-:Y:S02]  /*1870*/  LOP3.LUT R10, R119.reuse, 0x38, R135, 0xf8, !PT ;  /* 0x00000038770a7812 */ /* 0x040fe400078ef887 */
[----:B------:R-:W-:Y:S02]  /*1880*/  LOP3.LUT R119, R119, 0x38, R131, 0xf8, !PT ;  /* 0x0000003877777812 */ /* 0x000fe400078ef883 */
[--C-:B------:R-:W-:Y:S01]  /*1890*/  IADD3 R123, R123, R3, R2.reuse ;  /* 0x000000037b7b7210 */ /* 0x100fe20007ffe002 */
[C---:B------:R-:W-:Y:S01]  /*18a0*/  IMAD R3, R89.reuse, c[0x0][0x280], RZ ;  /* 0x0000a00059037a24 */ /* 0x040fe200078e02ff */
[----:B------:R-:W-:Y:S01]  /*18b0*/  LOP3.LUT R134, R2, R134, R5, 0xf6, !PT ;  /* 0x0000008602867212 */ /* 0x000fe200078ef605 */
[----:B------:R-:W-:Y:S01]  /*18c0*/  IMAD R89, R89, c[0x0][0x290], RZ ;  /* 0x0000a40059597a24 */ /* 0x000fe200078e02ff */
[-C--:B------:R-:W-:Y:S01]  /*18d0*/  LOP3.LUT R127, R10, R5.reuse, RZ, 0x3c, !PT ;  /* 0x000000050a7f7212 */ /* 0x080fe200078e3cff */
[C---:B------:R-:W-:Y:S01]  /*18e0*/  IMAD R3, R84.reuse, c[0x0][0x284], R3 ;  /* 0x0000a10054037a24 */ /* 0x040fe200078e0203 */
[----:B------:R-:W-:Y:S01]  /*18f0*/  LOP3.LUT R119, R119, R5, RZ, 0x3c, !PT ;  /* 0x0000000577777212 */ /* 0x000fe200078e3cff */
[----:B------:R-:W-:Y:S01]  /*1900*/  IMAD R89, R84, c[0x0][0x294], R89 ;  /* 0x0000a50054597a24 */ /* 0x000fe200078e0259 */
[----:B------:R-:W-:Y:S01]  /*1910*/  LOP3.LUT R4, R4, 0x7ffff000, RZ, 0xc0, !PT ;  /* 0x7ffff00004047812 */ /* 0x000fe200078ec0ff */
[----:B------:R-:W-:Y:S01]  /*1920*/  IMAD.IADD R93, R157, 0x1, R3 ;  /* 0x000000019d5d7824 */ /* 0x000fe200078e0203 */
[----:B------:R-:W-:Y:S01]  /*1930*/  LOP3.LUT R0, R0, 0x7ffff000, RZ, 0xc0, !PT ;  /* 0x7ffff00000007812 */ /* 0x000fe200078ec0ff */
[----:B------:R-:W-:Y:S01]  /*1940*/  IMAD.IADD R91, R155, 0x1, R89 ;  /* 0x000000019b5b7824 */ /* 0x000fe200078e0259 */
[--C-:B------:R-:W-:Y:S01]  /*1950*/  IADD3 R127, R127, R4, R2.reuse ;  /* 0x000000047f7f7210 */ /* 0x100fe20007ffe002 */
[----:B------:R-:W-:Y:S01]  /*1960*/  IMAD.IADD R90, R3, 0x1, R153 ;  /* 0x00000001035a7824 */ /* 0x000fe200078e0299 */
[----:B------:R-:W-:Y:S01]  /*1970*/  IADD3 R119, R119, R0, R2 ;  /* 0x0000000077777210 */ /* 0x000fe20007ffe002 */
[----:B------:R-:W-:Y:S01]  /*1980*/  IMAD.IADD R89, R89, 0x1, R151 ;  /* 0x0000000159597824 */ /* 0x000fe200078e0297 */
[----:B------:R-:W-:Y:S01]  /*1990*/  LEA R134, R134, 0x100, 0x1 ;  /* 0x0000010086867811 */ /* 0x000fe200078e08ff */
[----:B------:R-:W-:Y:S01]  /*19a0*/  IMAD.SHL.U32 R127, R127, 0x2, RZ ;  /* 0x000000027f7f7824 */ /* 0x000fe200078e00ff */
[----:B------:R-:W-:Y:S01]  /*19b0*/  LOP3.LUT R138, R138, 0xfffffff8, RZ, 0xc0, !PT ;  /* 0xfffffff88a8a7812 */ /* 0x000fe200078ec0ff */
[----:B------:R-:W-:Y:S01]  /*19c0*/  IMAD.SHL.U32 R123, R123, 0x2, RZ ;  /* 0x000000027b7b7824 */ /* 0x000fe200078e00ff */
[----:B------:R-:W-:Y:S01]  /*19d0*/  LOP3.LUT R137, R137, 0xfffffff8, RZ, 0xc0, !PT ;  /* 0xfffffff889897812 */ /* 0x000fe200078ec0ff */
[----:B------:R-:W-:Y:S01]  /*19e0*/  IMAD.SHL.U32 R119, R119, 0x2, RZ ;  /* 0x0000000277777824 */ /* 0x000fe200078e00ff */
[----:B------:R-:W-:-:S02]  /*19f0*/  LOP3.LUT R136, R136, 0xfffffff8, RZ, 0xc0, !PT ;  /* 0xfffffff888887812 */ /* 0x000fc400078ec0ff */
[----:B------:R-:W-:Y:S02]  /*1a00*/  IADD3 R133, R134, 0x40, RZ ;  /* 0x0000004086857810 */ /* 0x000fe40007ffe0ff */
[C---:B------:R-:W-:Y:S02]  /*1a10*/  IADD3 R10, R16.reuse, 0x50, RZ ;  /* 0x00000050100a7810 */ /* 0x040fe40007ffe0ff */
[----:B------:R-:W-:Y:S02]  /*1a20*/  IADD3 R9, R16, 0x10, RZ ;  /* 0x0000001010097810 */ /* 0x000fe40007ffe0ff */
[----:B------:R-:W-:Y:S02]  /*1a30*/  SHF.R.S32.HI R130, RZ, 0x1f, R138 ;  /* 0x0000001fff827819 */ /* 0x000fe4000001148a */
[----:B------:R-:W-:Y:S02]  /*1a40*/  @P0 IADD3 R133, R134, -0x40, RZ ;  /* 0xffffffc086850810 */ /* 0x000fe40007ffe0ff */
[----:B------:R-:W-:-:S02]  /*1a50*/  SHF.R.S32.HI R124, RZ, 0x1f, R135 ;  /* 0x0000001fff7c7819 */ /* 0x000fc40000011487 */
[----:B------:R-:W-:Y:S02]  /*1a60*/  SHF.R.S32.HI R128, RZ, 0x1f, R137 ;  /* 0x0000001fff807819 */ /* 0x000fe40000011489 */
[----:B------:R-:W-:Y:S02]  /*1a70*/  SHF.R.S32.HI R126, RZ, 0x1f, R136 ;  /* 0x0000001fff7e7819 */ /* 0x000fe40000011488 */
[----:B------:R-:W-:Y:S02]  /*1a80*/  SHF.R.S32.HI R122, RZ, 0x1f, R132 ;  /* 0x0000001fff7a7819 */ /* 0x000fe40000011484 */
[----:B------:R-:W-:Y:S02]  /*1a90*/  SHF.R.S32.HI R120, RZ, 0x1f, R131 ;  /* 0x0000001fff787819 */ /* 0x000fe40000011483 */
.L_x_562:
        /* <DEDUP_REMOVED lines=8> */
[----:B------:R-:W-:Y:S04]  /*1b20*/  IMAD.IADD R94, R25, 0x1, R5 ;  /* 0x00000001195e7824 */ /* 0x000fe800078e0205 */
[----:B------:R-:W-:Y:S01]  /*1b30*/  IMAD.X R0, R94, 0x1, R87, P0 ;  /* 0x000000015e007824 */ /* 0x000fe200000e0657 */
[C---:B------:R-:W-:Y:S04]  /*1b40*/  LEA R72, P0, R3.reuse, c[0x0][0x1c8], 0x1 ;  /* 0x0000720003487a11 */ /* 0x040fe800078008ff */
        /* <DEDUP_REMOVED lines=73> */
.L_x_542:
[----:B------:R-:W-:Y:S05]  /*1fe0*/  BSYNC B0 ;  /* 0x0000000000007941 */ /* 0x000fea0003800000 */
.L_x_541:
[----:B------:R-:W-:-:S05]  /*1ff0*/  @P1 BRA `(.L_x_543) ;  /* 0x0000353000001947 */ /* 0x000fca0003800000 */
[----:B------:R-:W-:Y:S01]  /*2000*/  ISETP.GE.AND P0, PT, R18, c[0x0][0x1d4], PT ;  /* 0x0000750012007a0c */ /* 0x000fe20003f06270 */
[----:B-1---5:R-:W-:Y:S01]  /*2010*/  IMAD.MOV.U32 R2, RZ, RZ, R30 ;  /* 0x000000ffff027224 */ /* 0x022fe200078e001e */
[----:B------:R-:W-:Y:S01]  /*2020*/  BSSY B0, `(.L_x_544) ;  /* 0x0000060000007945 */ /* 0x000fe20003800000 */
[----:B------:R-:W-:Y:S02]  /*2030*/  IMAD.MOV.U32 R0, RZ, RZ, R31 ;  /* 0x000000ffff007224 */ /* 0x000fe400078e001f */
        /* <DEDUP_REMOVED lines=94> */
.L_x_545:
[----:B------:R-:W-:Y:S05]  /*2620*/  BSYNC B0 ;  /* 0x0000000000007941 */ /* 0x000fea0003800000 */
.L_x_544:
        /* <DEDUP_REMOVED lines=56> */
.L_x_547:
[----:B------:R-:W-:Y:S05]  /*29b0*/  BSYNC B0 ;  /* 0x0000000000007941 */ /* 0x000fea0003800000 */
.L_x_546:
        /* <DEDUP_REMOVED lines=56> */
.L_x_549:
[----:B------:R-:W-:Y:S05]  /*2d40*/  BSYNC B0 ;  /* 0x0000000000007941 */ /* 0x000fea0003800000 */
.L_x_548:
        /* <DEDUP_REMOVED lines=56> */
.L_x_551:
[----:B------:R-:W-:Y:S05]  /*30d0*/  BSYNC B0 ;  /* 0x0000000000007941 */ /* 0x000fea0003800000 */
.L_x_550:
        /* <DEDUP_REMOVED lines=56> */
.L_x_553:
[----:B------:R-:W-:Y:S05]  /*3460*/  BSYNC B0 ;  /* 0x0000000000007941 */ /* 0x000fea0003800000 */
.L_x_552:
        /* <DEDUP_REMOVED lines=56> */
.L_x_540:
        /* <DEDUP_REMOVED lines=47> */
.L_x_555:
[----:B------:R-:W-:Y:S05]  /*3ae0*/  BSYNC B0 ;  /* 0x0000000000007941 */ /* 0x000fea0003800000 */
.L_x_554:
        /* <DEDUP_REMOVED lines=48> */
[----:B------:R-:W-:Y:S01]  /*3df0*/  IMAD.MOV.U32 R44, RZ, RZ, R41 ;  /* 0x000000ffff2c7224 */ /* 0x000fe200078e0029 */
        /* <DEDUP_REMOVED lines=99> */
[----:B------:R-:W-:Y:S02]  /*4430*/  @!P0 IMAD.MOV.U32 R73, RZ, RZ, R174 ;  /* 0x000000ffff498224 */ /* 0x000fe400078e00ae */
        /* <DEDUP_REMOVED lines=8> */
.L_x_557:
[----:B------:R-:W-:Y:S05]  /*44c0*/  BSYNC B0 ;  /* 0x0000000000007941 */ /* 0x000fea0003800000 */
.L_x_556:
        /* <DEDUP_REMOVED lines=115> */
.L_x_559:
[----:B------:R-:W-:Y:S05]  /*4c00*/  BSYNC B0 ;  /* 0x0000000000007941 */ /* 0x000fea0003800000 */
.L_x_558:
[----:B------:R-:W-:Y:S11]  /*4c10*/  ISETP.GE.AND P0, PT, R12, c[0x0][0x1d4], PT ;  /* 0x000075000c007a0c */ /* 0x000ff60003f06270 */
[----:B------:R-:W-:Y:S02]  /*4c20*/  @!UPT UIADD3 URZ, URZ, URZ, URZ ;  /* 0x0000003f3f3ff290 */ /* 0x000fe4000fffe03f */
[----:B------:R-:W-:-:S05]  /*4c30*/  @P0 BRA `(.L_x_543) ;  /* 0x000008f000000947 */ /* 0x000fca0003800000 */
[----:B-1----:R-:W-:Y:S01]  /*4c40*/  IADD3 R56, P1, P0, R164, R149, R136 ;  /* 0x00000095a4387210 */ /* 0x002fe2000783e088 */
[----:B------:R-:W1:Y:S03]  /*4c50*/  LDS.128 R24, [R119+0x6100] ;  /* 0x0061000077187984 */ /* 0x000e660000000c00 */
[----:B------:R-:W-:Y:S02]  /*4c60*/  IADD3.X R51, R103, R94, R126, P1, P0 ;  /* 0x0000005e67337210 */ /* 0x000fe40000fe047e */
[C---:B------:R-:W-:Y:S03]  /*4c70*/  LEA R50, P0, R56.reuse, c[0x0][0x1c8], 0x1 ;  /* 0x0000720038327a11 */ /* 0x040fe600078008ff */
[----:B------:R-:W2:Y:S01]  /*4c80*/  LDS.128 R52, [R121+0x6100] ;  /* 0x0061000079347984 */ /* 0x000ea20000000c00 */
[----:B------:R-:W-:Y:S02]  /*4c90*/  LEA.HI.X R51, R56, c[0x0][0x1cc], R51, 0x1, P0 ;  /* 0x0000730038337a11 */ /* 0x000fe400000f0c33 */
[----:B------:R-:W-:Y:S11]  /*4ca0*/  ISETP.GE.AND P0, PT, R12, c[0x0][0x27c], PT ;  /* 0x00009f000c007a0c */ /* 0x000ff60003f06270 */
[----:B------:R-:W-:Y:S02]  /*4cb0*/  @!UPT UIADD3 URZ, URZ, URZ, URZ ;  /* 0x0000003f3f3ff290 */ /* 0x000fe4000fffe03f */
[----:B------:R-:W-:Y:S02]  /*4cc0*/  @!P0 SHF.R.U32.HI R37, RZ, 0x10, R65 ;  /* 0x00000010ff258819 */ /* 0x000fe40000011641 */
[----:B------:R-:W-:Y:S02]  /*4cd0*/  @!P0 SHF.R.U64 R31, R66, 0x10, R67 ;  /* 0x00000010421f8819 */ /* 0x000fe40000001243 */
[----:B------:R-:W-:Y:S02]  /*4ce0*/  @!P0 PRMT R78, R78, 0x5410, R37 ;  /* 0x000054104e4e8816 */ /* 0x000fe40000000025 */
[----:B------:R-:W-:Y:S02]  /*4cf0*/  @!P0 PRMT R76, R76, 0x5410, R31 ;  /* 0x000054104c4c8816 */ /* 0x000fe4000000001f */
[--C-:B------:R-:W-:Y:S01]  /*4d00*/  @!P0 SHF.R.U32.HI R29, RZ, 0x10, R21.reuse ;  /* 0x00000010ff1d8819 */ /* 0x100fe20000011615 */
[----:B------:R-:W-:Y:S01]  /*4d10*/  @!P0 IMAD.U32 R38, R78, 0x10000, RZ ;  /* 0x000100004e268824 */ /* 0x000fe200078e00ff */
[----:B------:R-:W-:Y:S01]  /*4d20*/  @!P0 SHF.R.U64 R20, R20, 0x10, R21 ;  /* 0x0000001014148819 */ /* 0x000fe20000001215 */
[----:B------:R-:W-:Y:S01]  /*4d30*/  @!P0 IMAD.U32 R42, R76, 0x10000, RZ ;  /* 0x000100004c2a8824 */ /* 0x000fe200078e00ff */
[----:B------:R-:W-:Y:S02]  /*4d40*/  @!P0 PRMT R32, R32, 0x5410, R29 ;  /* 0x0000541020208816 */ /* 0x000fe4000000001d */
[----:B------:R-:W-:Y:S01]  /*4d50*/  @!P0 PRMT R33, R33, 0x5410, R20 ;  /* 0x0000541021218816 */ /* 0x000fe20000000014 */
[----:B-1----:R-:W-:Y:S01]  /*4d60*/  @!P0 IMAD.U32 R20, R25, 0x10000, RZ ;  /* 0x0001000019148824 */ /* 0x002fe200078e00ff */
[--C-:B------:R-:W-:Y:S01]  /*4d70*/  @!P0 SHF.R.U64 R22, R22, 0x10, R23.reuse ;  /* 0x0000001016168819 */ /* 0x100fe20000001217 */
[----:B------:R-:W-:Y:S01]  /*4d80*/  @!P0 IMAD.U32 R21, R32, 0x10000, RZ ;  /* 0x0001000020158824 */ /* 0x000fe200078e00ff */
[----:B------:R-:W-:Y:S01]  /*4d90*/  @!P0 LOP3.LUT R39, R78, 0xffff0000, RZ, 0xc0, !PT ;  /* 0xffff00004e278812 */ /* 0x000fe200078ec0ff */
[C---:B------:R-:W-:Y:S01]  /*4da0*/  @!P0 FMUL.FTZ R56, R20.reuse, R38 ;  /* 0x0000002614388220 */ /* 0x040fe20000410000 */
[----:B------:R-:W-:Y:S01]  /*4db0*/  @!P0 PRMT R35, R35, 0x5410, R22 ;  /* 0x0000541023238816 */ /* 0x000fe20000000016 */
[-C--:B------:R-:W-:Y:S01]  /*4dc0*/  @!P0 FMUL.FTZ R3, R20, R21.reuse ;  /* 0x0000001514038220 */ /* 0x080fe20000410000 */
[----:B------:R-:W-:Y:S01]  /*4dd0*/  @!P0 LOP3.LUT R22, R32, 0xffff0000, RZ, 0xc0, !PT ;  /* 0xffff000020168812 */ /* 0x000fe200078ec0ff */
[C---:B--2---:R-:W-:Y:S01]  /*4de0*/  @!P0 IMAD.U32 R40, R53.reuse, 0x10000, RZ ;  /* 0x0001000035288824 */ /* 0x044fe200078e00ff */
[----:B------:R-:W-:Y:S01]  /*4df0*/  @!P0 LOP3.LUT R41, R53, 0xffff0000, RZ, 0xc0, !PT ;  /* 0xffff000035298812 */ /* 0x000fe200078ec0ff */
[----:B------:R-:W-:Y:S01]  /*4e00*/  @!P0 IMAD.U32 R20, R33, 0x10000, RZ ;  /* 0x0001000021148824 */ /* 0x000fe200078e00ff */
[----:B------:R-:W-:Y:S01]  /*4e10*/  @!P0 LOP3.LUT R37, R52, 0xffff0000, RZ, 0xc0, !PT ;  /* 0xffff000034258812 */ /* 0x000fe200078ec0ff */
[----:B------:R-:W-:Y:S01]  /*4e20*/  @!P0 FFMA.FTZ R56, R40, R21, -R56 ;  /* 0x0000001528388223 */ /* 0x000fe20000010838 */
[----:B------:R-:W-:Y:S01]  /*4e30*/  @!P0 LOP3.LUT R44, R54, 0xffff0000, RZ, 0xc0, !PT ;  /* 0xffff0000362c8812 */ /* 0x000fe200078ec0ff */
[----:B------:R-:W-:Y:S01]  /*4e40*/  @!P0 IMAD.U32 R31, R52, 0x10000, RZ ;  /* 0x00010000341f8824 */ /* 0x000fe200078e00ff */
[C---:B------:R-:W-:Y:S01]  /*4e50*/  @!P0 SHF.L.U32 R47, R55.reuse, 0x10, RZ ;  /* 0x00000010372f8819 */ /* 0x040fe200000006ff */
[----:B------:R-:W-:Y:S01]  /*4e60*/  @!P0 IMAD.U32 R43, R54, 0x10000, RZ ;  /* 0x00010000362b8824 */ /* 0x000fe200078e00ff */
[----:B------:R-:W-:Y:S01]  /*4e70*/  @!P0 LOP3.LUT R49, R55, 0xffff0000, RZ, 0xc0, !PT ;  /* 0xffff000037318812 */ /* 0x000fe200078ec0ff */
[----:B------:R-:W-:Y:S01]  /*4e80*/  @!P0 IMAD.U32 R29, R27, 0x10000, RZ ;  /* 0x000100001b1d8824 */ /* 0x000fe200078e00ff */
[----:B------:R-:W-:Y:S02]  /*4e90*/  @!P0 SHF.L.U32 R21, R24, 0x10, RZ ;  /* 0x0000001018158819 */ /* 0x000fe400000006ff */
[----:B------:R-:W-:Y:S02]  /*4ea0*/  @!P0 LOP3.LUT R28, R26, 0xffff0000, RZ, 0xc0, !PT ;  /* 0xffff00001a1c8812 */ /* 0x000fe400078ec0ff */
[----:B------:R-:W-:Y:S01]  /*4eb0*/  @!P0 LOP3.LUT R45, R76, 0xffff0000, RZ, 0xc0, !PT ;  /* 0xffff00004c2d8812 */ /* 0x000fe200078ec0ff */
[----:B------:R-:W-:Y:S01]  /*4ec0*/  @!P0 FMUL.FTZ R0, R21, R20 ;  /* 0x0000001415008220 */ /* 0x000fe20000410000 */
[----:B------:R-:W-:Y:S02]  /*4ed0*/  @!P0 SHF.R.U32.HI R23, RZ, 0x10, R23 ;  /* 0x00000010ff178819 */ /* 0x000fe40000011617 */
[----:B------:R-:W-:Y:S01]  /*4ee0*/  @!P0 SHF.R.U64 R64, R64, 0x10, R65 ;  /* 0x0000001040408819 */ /* 0x000fe20000001241 */
[----:B------:R-:W-:Y:S01]  /*4ef0*/  @!P0 FMUL.FTZ R63, R28, R45 ;  /* 0x0000002d1c3f8220 */ /* 0x000fe20000410000 */
[----:B------:R-:W-:Y:S02]  /*4f00*/  @!P0 PRMT R34, R34, 0x5410, R23 ;  /* 0x0000541022228816 */ /* 0x000fe40000000017 */
[----:B------:R-:W-:Y:S02]  /*4f10*/  @!P0 LOP3.LUT R23, R25, 0xffff0000, RZ, 0xc0, !PT ;  /* 0xffff000019178812 */ /* 0x000fe400078ec0ff */
[----:B------:R-:W-:Y:S02]  /*4f20*/  @!P0 PRMT R77, R77, 0x5410, R64 ;  /* 0x000054104d4d8816 */ /* 0x000fe40000000040 */
[----:B------:R-:W-:Y:S01]  /*4f30*/  @!P0 SHF.R.U32.HI R67, RZ, 0x10, R67 ;  /* 0x00000010ff438819 */ /* 0x000fe20000011643 */
[----:B------:R-:W-:Y:S01]  /*4f40*/  @!P0 FMUL.FTZ R57, R23, R39 ;  /* 0x0000002717398220 */ /* 0x000fe20000410000 */
[C---:B------:R-:W-:Y:S01]  /*4f50*/  @!P0 LOP3.LUT R36, R77.reuse, 0xffff0000, RZ, 0xc0, !PT ;  /* 0xffff00004d248812 */ /* 0x040fe200078ec0ff */
[----:B------:R-:W-:Y:S01]  /*4f60*/  @!P0 IMAD.U32 R30, R77, 0x10000, RZ ;  /* 0x000100004d1e8824 */ /* 0x000fe200078e00ff */
[----:B------:R-:W-:Y:S01]  /*4f70*/  @!P0 PRMT R62, R62, 0x5410, R67 ;  /* 0x000054103e3e8816 */ /* 0x000fe20000000043 */
[----:B------:R-:W-:Y:S01]  /*4f80*/  @!P0 FMUL.FTZ R4, R23, R22 ;  /* 0x0000001617048220 */ /* 0x000fe20000410000 */
[----:B------:R-:W-:Y:S01]  /*4f90*/  @!P0 LOP3.LUT R23, R24, 0xffff0000, RZ, 0xc0, !PT ;  /* 0xffff000018178812 */ /* 0x000fe200078ec0ff */
[----:B------:R-:W-:Y:S01]  /*4fa0*/  @!P0 FMUL.FTZ R58, R21, R30 ;  /* 0x0000001e153a8220 */ /* 0x000fe20000410000 */
[----:B------:R-:W-:Y:S01]  /*4fb0*/  @!P0 SHF.L.U32 R21, R26, 0x10, RZ ;  /* 0x000000101a158819 */ /* 0x000fe200000006ff */
[----:B------:R-:W-:Y:S01]  /*4fc0*/  @!P0 FFMA.FTZ R57, R41, R22, -R57 ;  /* 0x0000001629398223 */ /* 0x000fe20000010839 */
[----:B------:R-:W-:Y:S01]  /*4fd0*/  @!P0 LOP3.LUT R22, R33, 0xffff0000, RZ, 0xc0, !PT ;  /* 0xffff000021168812 */ /* 0x000fe200078ec0ff */
[----:B------:R-:W-:Y:S01]  /*4fe0*/  @!P0 FFMA.FTZ R58, R31, R20, -R58 ;  /* 0x000000141f3a8223 */ /* 0x000fe2000001083a */
[C---:B------:R-:W-:Y:S01]  /*4ff0*/  @!P0 LOP3.LUT R48, R62.reuse, 0xffff0000, RZ, 0xc0, !PT ;  /* 0xffff00003e308812 */ /* 0x040fe200078ec0ff */
[----:B------:R-:W-:Y:S01]  /*5000*/  @!P0 IMAD.U32 R20, R35, 0x10000, RZ ;  /* 0x0001000023148824 */ /* 0x000fe200078e00ff */
[----:B------:R-:W-:Y:S01]  /*5010*/  @!P0 F2FP.BF16.PACK_AB R56, R57, R56 ;  /* 0x000000383938823e */ /* 0x000fe200000010ff */
[C---:B------:R-:W-:Y:S02]  /*5020*/  @!P0 FMUL.FTZ R60, R21.reuse, R42 ;  /* 0x0000002a153c8220 */ /* 0x040fe40000410000 */
[----:B------:R-:W-:Y:S01]  /*5030*/  @!P0 FMUL.FTZ R5, R21, R20 ;  /* 0x0000001415058220 */ /* 0x000fe20000410000 */
[----:B------:R-:W-:Y:S01]  /*5040*/  @!P0 LOP3.LUT R21, R27, 0xffff0000, RZ, 0xc0, !PT ;  /* 0xffff00001b158812 */ /* 0x000fe200078ec0ff */
[C---:B------:R-:W-:Y:S02]  /*5050*/  @!P0 FMUL.FTZ R59, R23.reuse, R36 ;  /* 0x00000024173b8220 */ /* 0x040fe40000410000 */
[----:B------:R-:W-:Y:S02]  /*5060*/  @!P0 IMAD.U32 R46, R62, 0x10000, RZ ;  /* 0x000100003e2e8824 */ /* 0x000fe400078e00ff */
[----:B------:R-:W-:Y:S01]  /*5070*/  @!P0 FMUL.FTZ R2, R23, R22 ;  /* 0x0000001617028220 */ /* 0x000fe20000410000 */
[----:B------:R-:W-:Y:S01]  /*5080*/  @!P0 LOP3.LUT R23, R35, 0xffff0000, RZ, 0xc0, !PT ;  /* 0xffff000023178812 */ /* 0x000fe200078ec0ff */
[----:B------:R-:W-:Y:S01]  /*5090*/  @!P0 FFMA.FTZ R60, R43, R20, -R60 ;  /* 0x000000142b3c8223 */ /* 0x000fe2000001083c */
[----:B------:R-:W-:Y:S01]  /*50a0*/  @!P0 LOP3.LUT R20, R34, 0xffff0000, RZ, 0xc0, !PT ;  /* 0xffff000022148812 */ /* 0x000fe200078ec0ff */
[----:B------:R-:W-:Y:S02]  /*50b0*/  @!P0 FFMA.FTZ R0, R30, R31, R0 ;  /* 0x0000001f1e008223 */ /* 0x000fe40000010000 */
[----:B------:R-:W-:Y:S02]  /*50c0*/  @!P0 FFMA.FTZ R59, R37, R22, -R59 ;  /* 0x00000016253b8223 */ /* 0x000fe4000001083b */
[----:B------:R-:W-:Y:S02]  /*50d0*/  @!P0 IMAD.U32 R22, R34, 0x10000, RZ ;  /* 0x0001000022168824 */ /* 0x000fe400078e00ff */
[----:B------:R-:W-:Y:S01]  /*50e0*/  @!P0 FMUL.FTZ R68, R29, R46 ;  /* 0x0000002e1d448220 */ /* 0x000fe20000410000 */
[----:B------:R-:W-:Y:S01]  /*50f0*/  @!P0 F2FP.BF16.PACK_AB R59, R59, R58 ;  /* 0x0000003a3b3b823e */ /* 0x000fe200000010ff */
[----:B------:R-:W-:Y:S02]  /*5100*/  @!P0 FMUL.FTZ R61, R21, R48 ;  /* 0x00000030153d8220 */ /* 0x000fe40000410000 */
[----:B------:R-:W-:Y:S01]  /*5110*/  @!P0 FFMA.FTZ R2, R36, R37, R2 ;  /* 0x0000002524028223 */ /* 0x000fe20000010002 */
[----:B------:R-:W-:Y:S01]  /*5120*/  @!P0 MOV R52, R59 ;  /* 0x0000003b00348202 */ /* 0x000fe20000000f00 */
[-C--:B------:R-:W-:Y:S02]  /*5130*/  @!P0 FFMA.FTZ R63, R44, R23.reuse, -R63 ;  /* 0x000000172c3f8223 */ /* 0x080fe4000001083f */
[----:B------:R-:W-:Y:S02]  /*5140*/  @!P0 FFMA.FTZ R3, R38, R40, R3 ;  /* 0x0000002826038223 */ /* 0x000fe40000010003 */
[----:B------:R-:W-:Y:S01]  /*5150*/  @!P0 FFMA.FTZ R68, R47, R22, -R68 ;  /* 0x000000162f448223 */ /* 0x000fe20000010844 */
        /* <DEDUP_REMOVED lines=8> */
[----:B------:R-:W-:Y:S01]  /*51e0*/  @!P0 FMUL.FTZ R8, R21, R20 ;  /* 0x0000001415088220 */ /* 0x000fe20000410000 */
[----:B------:R-:W-:Y:S01]  /*51f0*/  @!P0 F2FP.BF16.PACK_AB R57, R4, R3 ;  /* 0x000000030439823e */ /* 0x000fe200000010ff */
[----:B------:R-:W-:Y:S02]  /*5200*/  @!P0 FFMA.FTZ R6, R45, R44, R6 ;  /* 0x0000002c2d068223 */ /* 0x000fe40000010006 */
[----:B------:R-:W-:Y:S02]  /*5210*/  @!P0 FFMA.FTZ R7, R46, R47, R7 ;  /* 0x0000002f2e078223 */ /* 0x000fe40000010007 */
[----:B------:R-:W-:Y:S01]  /*5220*/  @!P0 IMAD.MOV.U32 R53, RZ, RZ, R56 ;  /* 0x000000ffff358224 */ /* 0x000fe200078e0038 */
[----:B------:R-:W-:Y:S01]  /*5230*/  @!P0 F2FP.BF16.PACK_AB R56, R2, R0 ;  /* 0x000000000238823e */ /* 0x000fe200000010ff */
[----:B------:R-:W-:Y:S01]  /*5240*/  @!P0 IMAD.MOV.U32 R54, RZ, RZ, R60 ;  /* 0x000000ffff368224 */ /* 0x000fe200078e003c */
[----:B------:R-:W-:Y:S01]  /*5250*/  @!P0 F2FP.BF16.PACK_AB R58, R6, R5 ;  /* 0x00000005063a823e */ /* 0x000fe200000010ff */
[----:B------:R-:W-:Y:S02]  /*5260*/  @!P0 FFMA.FTZ R8, R48, R49, R8 ;  /* 0x0000003130088223 */ /* 0x000fe40000010008 */
[----:B------:R-:W-:Y:S01]  /*5270*/  @!P0 IMAD.MOV.U32 R24, RZ, RZ, R56 ;  /* 0x000000ffff188224 */ /* 0x000fe200078e0038 */
[----:B------:R1:W-:Y:S01]  /*5280*/  STG.E.128 [R50.64], R52 ;  /* 0x0000003432007986 */ /* 0x0003e2000c101d06 */
[----:B------:R-:W-:Y:S01]  /*5290*/  @!P0 MOV R26, R58 ;  /* 0x0000003a001a8202 */ /* 0x000fe20000000f00 */
[----:B------:R-:W-:Y:S01]  /*52a0*/  @!P0 IMAD.MOV.U32 R25, RZ, RZ, R57 ;  /* 0x000000ffff198224 */ /* 0x000fe200078e0039 */
[----:B------:R-:W-:Y:S05]  /*52b0*/  @!P0 F2FP.BF16.PACK_AB R59, R8, R7 ;  /* 0x00000007083b823e */ /* 0x000fea00000010ff */
[----:B------:R-:W-:Y:S01]  /*52c0*/  @!P0 IMAD.MOV.U32 R27, RZ, RZ, R59 ;  /* 0x000000ffff1b8224 */ /* 0x000fe200078e003b */
[----:B------:R-:W-:Y:S11]  /*52d0*/  ISETP.GE.AND P0, PT, R131, c[0x0][0x1d4], PT ;  /* 0x0000750083007a0c */ /* 0x000ff60003f06270 */
[----:B------:R-:W-:Y:S02]  /*52e0*/  @!UPT UIADD3 URZ, URZ, URZ, URZ ;  /* 0x0000003f3f3ff290 */ /* 0x000fe4000fffe03f */
[----:B------:R-:W-:-:S05]  /*52f0*/  @P0 BRA `(.L_x_543) ;  /* 0x0000023000000947 */ /* 0x000fca0003800000 */
[----:B------:R-:W-:Y:S04]  /*5300*/  IADD3 R149, P1, P0, R164, R149, R131 ;  /* 0x00000095a4957210 */ /* 0x000fe8000783e083 */
[----:B------:R-:W-:Y:S02]  /*5310*/  IADD3.X R94, R103, R94, R120, P1, P0 ;  /* 0x0000005e675e7210 */ /* 0x000fe40000fe0478 */
[C---:B------:R-:W-:Y:S04]  /*5320*/  LEA R2, P0, R149.reuse, c[0x0][0x1c8], 0x1 ;  /* 0x0000720095027a11 */ /* 0x040fe800078008ff */
[----:B------:R-:W-:Y:S05]  /*5330*/  LEA.HI.X R3, R149, c[0x0][0x1cc], R94, 0x1, P0 ;  /* 0x0000730095037a11 */ /* 0x000fea00000f0c5e */
[----:B------:R2:W-:Y:S01]  /*5340*/  STG.E.128 [R2.64], R24 ;  /* 0x0000001802007986 */ /* 0x0005e2000c101d06 */
[----:B------:R-:W-:-:S05]  /*5350*/  BRA `(.L_x_543) ;  /* 0x000001d000007947 */ /* 0x000fca0003800000 */
.L_x_539:
[----:B------:R-:W-:Y:S05]  /*5360*/  IMAD R0, R141, -0x40, R148 ;  /* 0xffffffc08d007824 */ /* 0x000fea00078e0294 */
[----:B------:R-:W-:Y:S04]  /*5370*/  IMNMX R0, R0, 0x40, PT ;  /* 0x0000004000007817 */ /* 0x000fe80003800200 */
[----:B------:R-:W-:Y:S11]  /*5380*/  ISETP.GE.AND P0, PT, R145, R0, PT ;  /* 0x000000009100720c */ /* 0x000ff60003f06270 */
[----:B------:R-:W-:Y:S02]  /*5390*/  @!UPT UIADD3 URZ, URZ, URZ, URZ ;  /* 0x0000003f3f3ff290 */ /* 0x000fe4000fffe03f */
[----:B------:R-:W-:-:S05]  /*53a0*/  @P0 BRA `(.L_x_543) ;  /* 0x0000018000000947 */ /* 0x000fca0003800000 */
[----:B------:R-:W-:Y:S11]  /*53b0*/  ISETP.GE.AND P0, PT, R18, c[0x0][0x1d4], PT ;  /* 0x0000750012007a0c */ /* 0x000ff60003f06270 */
[----:B------:R-:W-:Y:S02]  /*53c0*/  @!UPT UIADD3 URZ, URZ, URZ, URZ ;  /* 0x0000003f3f3ff290 */ /* 0x000fe4000fffe03f */
[----:B------:R-:W1:Y:S04]  /*53d0*/  @!P0 LDS.128 R20, [R134+0x6000] ;  /* 0x0060000086148984 */ /* 0x000e680000000c00 */
[----:B-1----:R-:W-:Y:S01]  /*53e0*/  @!P0 STG.E.128 [R72.64], R20 ;  /* 0x0000001448008986 */ /* 0x002fe2000c101d06 */
[----:B------:R-:W-:Y:S11]  /*53f0*/  ISETP.GE.AND P0, PT, R13, c[0x0][0x1d4], PT ;  /* 0x000075000d007a0c */ /* 0x000ff60003f06270 */
[----:B------:R-:W-:Y:S02]  /*5400*/  @!UPT UIADD3 URZ, URZ, URZ, URZ ;  /* 0x0000003f3f3ff290 */ /* 0x000fe4000fffe03f */
[----:B------:R-:W1:Y:S04]  /*5410*/  @!P0 LDS.128 R4, [R133+0x6000] ;  /* 0x0060000085048984 */ /* 0x000e680000000c00 */
[----:B-1----:R-:W-:Y:S01]  /*5420*/  @!P0 STG.E.128 [R72.64+0x40], R4 ;  /* 0x0000400448008986 */ /* 0x002fe2000c101d06 */
        /* <DEDUP_REMOVED lines=15> */
[----:B-1----:R1:W-:Y:S02]  /*5520*/  @!P0 STG.E.128 [R72.64+0x140], R4 ;  /* 0x0001400448008986 */ /* 0x0023e4000c101d06 */
.L_x_543:
[----:B------:R-:W-:Y:S05]  /*5530*/  BSYNC B1 ;  /* 0x0000000000017941 */ /* 0x000fea0003800000 */
.L_x_538:
[C---:B-12---:R-:W-:Y:S01]  /*5540*/  IMAD.SHL.U32 R3, R141.reuse, 0x40, RZ ;  /* 0x000000408d037824 */ /* 0x046fe200078e00ff */
[----:B------:R-:W-:Y:S01]  /*5550*/  SHF.L.U64.HI R86, R141, 0x6, R86 ;  /* 0x000000068d567819 */ /* 0x000fe20000010256 */
[----:B------:R-:W-:Y:S02]  /*5560*/  BSSY B0, `(.L_x_560) ;  /* 0x0000048000007945 */ /* 0x000fe40003800000 */
[----:B------:R-:W-:Y:S01]  /*5570*/  IMAD.IADD R2, R100, 0x1, -R3 ;  /* 0x0000000164027824 */ /* 0x000fe200078e0a03 */
[----:B------:R-:W-:Y:S05]  /*5580*/  IADD3 R5, P0, R3, R102, RZ ;  /* 0x0000006603057210 */ /* 0x000fea0007f1e0ff */
[----:B------:R-:W-:Y:S01]  /*5590*/  IMAD.X R0, R86, 0x1, R101, P0 ;  /* 0x0000000156007824 */ /* 0x000fe200000e0665 */
[C---:B------:R-:W-:Y:S11]  /*55a0*/  ISETP.GE.AND P0, PT, R2.reuse, 0x21, PT ;  /* 0x000000210200780c */ /* 0x040ff60003f06270 */
[----:B------:R-:W-:Y:S02]  /*55b0*/  @!UPT UIADD3 URZ, URZ, URZ, URZ ;  /* 0x0000003f3f3ff290 */ /* 0x000fe4000fffe03f */
[----:B------:R-:W-:Y:S04]  /*55c0*/  @P0 IADD3 R7, P1, R5, 0x20, RZ ;  /* 0x0000002005070810 */ /* 0x000fe80007f3e0ff */
[----:B------:R-:W-:Y:S02]  /*55d0*/  @P0 IADD3.X R4, RZ, R0, RZ, P1, !PT ;  /* 0x00000000ff040210 */ /* 0x000fe40000ffe4ff */
[----:B------:R-:W-:Y:S03]  /*55e0*/  ISETP.GE.AND P1, PT, R2, 0x1, PT ;  /* 0x000000010200780c */ /* 0x000fe60003f26270 */
[----:B------:R-:W-:Y:S04]  /*55f0*/  @P0 IMAD R4, R4, c[0x0][0x258], RZ ;  /* 0x0000960004040a24 */ /* 0x000fe800078e02ff */
        /* <DEDUP_REMOVED lines=9> */
[----:B------:R-:W-:Y:S01]  /*5690*/  @P0 IMAD.WIDE.U32 R20, R7, c[0x0][0x258], R98 ;  /* 0x0000960007140a25 */ /* 0x000fe200078e0062 */
[----:B------:R-:W-:Y:S03]  /*56a0*/  IADD3 R0, -R3, R148, RZ ;  /* 0x0000009403007210 */ /* 0x000fe60007ffe1ff */
[----:B------:R-:W-:Y:S01]  /*56b0*/  @!PT LDS RZ, [RZ] ;  /* 0x00000000fffff984 */ /* 0x000fe20000000800 */
[----:B------:R-:W-:Y:S01]  /*56c0*/  @!PT LDS RZ, [RZ] ;  /* 0x00000000fffff984 */ /* 0x000fe20000000800 */
[----:B------:R-:W-:Y:S01]  /*56d0*/  @!PT LDS RZ, [RZ] ;  /* 0x00000000fffff984 */ /* 0x000fe20000000800 */
[----:B------:R1:W-:Y:S01]  /*56e0*/  @P1 LDGSTS.E.BYPASS.LTC128B.128 [R139+0x100], [R22.64], !P5 ;  /* 0x00100000168b1fae */ /* 0x0003e2000e901d46 */
[----:B------:R-:W-:Y:S01]  /*56f0*/  @P0 IMAD.IADD R4, R21, 0x1, R4 ;  /* 0x0000000115040824 */ /* 0x000fe200078e0204 */
[----:B------:R-:W-:Y:S02]  /*5700*/  @P0 LEA R6, P2, R20, c[0x0][0x250], 0x1 ;  /* 0x0000940014060a11 */ /* 0x000fe400078408ff */
[----:B------:R1:W-:Y:S01]  /*5710*/  @P1 LDGSTS.E.BYPASS.LTC128B.128 [R139+0x2100], [R22.64+0x80], !P4 ;  /* 0x02100080168b1fae */ /* 0x0003e2000e101d46 */
[----:B------:R-:W-:Y:S02]  /*5720*/  IMNMX R0, R0, 0x40, PT ;  /* 0x0000004000007817 */ /* 0x000fe40003800200 */
[----:B------:R-:W-:Y:S01]  /*5730*/  @P0 LEA.HI.X R7, R20, c[0x0][0x254], R4, 0x1, P2 ;  /* 0x0000950014070a11 */ /* 0x000fe200010f0c04 */
        /* <DEDUP_REMOVED lines=10> */
[----:B------:R-:W-:Y:S04]  /*57e0*/  IMAD.MOV.U32 R94, RZ, RZ, R158 ;  /* 0x000000ffff5e7224 */ /* 0x000fe800078e009e */
[----:B------:R-:W-:Y:S02]  /*57f0*/  IMAD.X R0, R86, 0x1, R96, P0 ;  /* 0x0000000156007824 */ /* 0x000fe400000e0660 */
[C---:B------:R-:W-:Y:S04]  /*5800*/  IMAD.WIDE.U32 R24, R3.reuse, c[0x0][0x208], R94 ;  /* 0x0000820003187a25 */ /* 0x040fe800078e005e */
[----:B------:R-:W-:Y:S01]  /*5810*/  IMAD R0, R0, c[0x0][0x208], RZ ;  /* 0x0000820000007a24 */ /* 0x000fe200078e02ff */
[C---:B------:R-:W-:Y:S03]  /*5820*/  LEA R2, P0, R24.reuse, c[0x0][0x1f8], 0x1 ;  /* 0x00007e0018027a11 */ /* 0x040fe600078008ff */
[----:B------:R-:W-:Y:S04]  /*5830*/  IMAD R0, R3, c[0x0][0x20c], R0 ;  /* 0x0000830003007a24 */ /* 0x000fe800078e0200 */
[----:B------:R-:W-:Y:S05]  /*5840*/  IMAD.IADD R0, R25, 0x1, R0 ;  /* 0x0000000119007824 */ /* 0x000fea00078e0200 */
[----:B------:R-:W-:Y:S02]  /*5850*/  LEA.HI.X R3, R24, c[0x0][0x1fc], R0, 0x1, P0 ;  /* 0x00007f0018037a11 */ /* 0x000fe400000f0c00 */
[----:B------:R-:W-:Y:S11]  /*5860*/  ISETP.GE.AND P0, PT, R18, c[0x0][0x1d4], PT ;  /* 0x0000750012007a0c */ /* 0x000ff60003f06270 */
[----:B------:R-:W-:Y:S02]  /*5870*/  @!UPT UIADD3 URZ, URZ, URZ, URZ ;  /* 0x0000003f3f3ff290 */ /* 0x000fe4000fffe03f */
[----:B------:R-:W1:Y:S04]  /*5880*/  @!P0 LDS.128 R20, [R134] ;  /* 0x0000000086148984 */ /* 0x000e680000000c00 */
[----:B-1----:R-:W-:Y:S01]  /*5890*/  @!P0 STG.E.128 [R2.64], R20 ;  /* 0x0000001402008986 */ /* 0x002fe2000c101d06 */
[----:B------:R-:W-:Y:S11]  /*58a0*/  ISETP.GE.AND P0, PT, R13, c[0x0][0x1d4], PT ;  /* 0x000075000d007a0c */ /* 0x000ff60003f06270 */
[----:B------:R-:W-:Y:S02]  /*58b0*/  @!UPT UIADD3 URZ, URZ, URZ, URZ ;  /* 0x0000003f3f3ff290 */ /* 0x000fe4000fffe03f */
[----:B------:R-:W1:Y:S04]  /*58c0*/  @!P0 LDS.128 R4, [R133] ;  /* 0x0000000085048984 */ /* 0x000e680000000c00 */
        /* <DEDUP_REMOVED lines=17> */
.L_x_561:
[----:B-1----:R-:W-:Y:S05]  /*59e0*/  BSYNC B0 ;  /* 0x0000000000007941 */ /* 0x002fea0003800000 */
.L_x_560:
        /* <DEDUP_REMOVED lines=25> */
.L_x_537:
[----:B------:R-:W-:Y:S01]  /*5b80*/  ISETP.NE.AND P3, PT, R173, 0x1, PT ;  /* 0x00000001ad00780c */ /* 0x000fe20003f65270 */
[----:B------:R-:W-:Y:S01]  /*5b90*/  IMAD.IADD R144, R144, 0x1, R147 ;  /* 0x0000000190907824 */ /* 0x000fe200078e0293 */
[----:B-1----:R-:W-:Y:S01]  /*5ba0*/  IADD3 R2, R92, 0x7f, RZ ;  /* 0x0000007f5c027810 */ /* 0x002fe20007ffe0ff */
[----:B------:R-:W-:Y:S01]  /*5bb0*/  IMAD.MOV.U32 R98, RZ, RZ, RZ ;  /* 0x000000ffff627224 */ /* 0x000fe200078e00ff */
[----:B------:R-:W-:Y:S01]  /*5bc0*/  PLOP3.LUT P2, PT, PT, PT, PT, 0x80, 0x0 ;  /* 0x000000000000781c */ /* 0x000fe20003f4f070 */
[----:B------:R-:W-:Y:S01]  /*5bd0*/  CS2R R96, SRZ ;  /* 0x0000000000607805 */ /* 0x000fe2000001ff00 */
[----:B------:R-:W-:Y:S01]  /*5be0*/  CS2R R94, SRZ ;  /* 0x00000000005e7805 */ /* 0x000fe2000001ff00 */
[----:B------:R-:W-:Y:S01]  /*5bf0*/  IMAD.MOV.U32 R93, RZ, RZ, RZ ;  /* 0x000000ffff5d7224 */ /* 0x000fe200078e00ff */
[----:B------:R-:W-:Y:S01]  /*5c00*/  CS2R R8, SRZ ;  /* 0x0000000000087805 */ /* 0x000fe2000001ff00 */
[----:B------:R-:W-:Y:S01]  /*5c10*/  CS2R R90, SRZ ;  /* 0x00000000005a7805 */ /* 0x000fe2000001ff00 */
[----:B------:R-:W-:Y:S01]  /*5c20*/  CS2R R88, SRZ ;  /* 0x0000000000587805 */ /* 0x000fe2000001ff00 */
[----:B------:R-:W-:Y:S01]  /*5c30*/  CS2R R86, SRZ ;  /* 0x0000000000567805 */ /* 0x000fe2000001ff00 */
[----:B------:R-:W-:Y:S01]  /*5c40*/  IMAD.MOV.U32 R6, RZ, RZ, RZ ;  /* 0x000000ffff067224 */ /* 0x000fe200078e00ff */
[----:B------:R-:W-:Y:S01]  /*5c50*/  CS2R R80, SRZ ;  /* 0x0000000000507805 */ /* 0x000fe2000001ff00 */
[----:B------:R-:W-:Y:S01]  /*5c60*/  @P3 IMAD.HI.U32 R0, R2, c[0x0][0x2c8], RZ ;  /* 0x0000b20002003a27 */ /* 0x000fe200078e00ff */
[----:B------:R-:W-:Y:S01]  /*5c70*/  CS2R R78, SRZ ;  /* 0x00000000004e7805 */ /* 0x000fe2000001ff00 */
[----:B------:R-:W-:Y:S01]  /*5c80*/  CS2R R76, SRZ ;  /* 0x00000000004c7805 */ /* 0x000fe2000001ff00 */
[----:B------:R-:W-:Y:S01]  /*5c90*/  CS2R R74, SRZ ;  /* 0x00000000004a7805 */ /* 0x000fe2000001ff00 */
[----:B------:R-:W-:Y:S01]  /*5ca0*/  IMAD.MOV.U32 R11, RZ, RZ, RZ ;  /* 0x000000ffff0b7224 */ /* 0x000fe200078e00ff */
[----:B------:R-:W-:Y:S01]  /*5cb0*/  @P3 SHF.R.U32.HI R2, RZ, c[0x0][0x2cc], R0 ;  /* 0x0000b300ff023a19 */ /* 0x000fe20000011600 */
[----:B------:R-:W-:Y:S01]  /*5cc0*/  IMAD.MOV.U32 R82, RZ, RZ, RZ ;  /* 0x000000ffff527224 */ /* 0x000fe200078e00ff */
[----:B------:R-:W-:Y:S01]  /*5cd0*/  CS2R R72, SRZ ;  /* 0x0000000000487805 */ /* 0x000fe2000001ff00 */
[----:B------:R-:W-:Y:S01]  /*5ce0*/  CS2R R70, SRZ ;  /* 0x0000000000467805 */ /* 0x000fe2000001ff00 */
[----:B------:R-:W-:Y:S01]  /*5cf0*/  CS2R R68, SRZ ;  /* 0x0000000000447805 */ /* 0x000fe2000001ff00 */
[----:B------:R-:W-:Y:S01]  /*5d00*/  IMAD.IADD R105, R105, 0x1, R2 ;  /* 0x0000000169697824 */ /* 0x000fe200078e0202 */
[----:B------:R-:W-:Y:S01]  /*5d10*/  CS2R R66, SRZ ;  /* 0x0000000000427805 */ /* 0x000fe2000001ff00 */
[----:B------:R-:W-:Y:S01]  /*5d20*/  CS2R R2, SRZ ;  /* 0x0000000000027805 */ /* 0x000fe2000001ff00 */
[----:B------:R-:W-:Y:S01]  /*5d30*/  CS2R R64, SRZ ;  /* 0x0000000000407805 */ /* 0x000fe2000001ff00 */
[----:B------:R-:W-:Y:S01]  /*5d40*/  CS2R R62, SRZ ;  /* 0x00000000003e7805 */ /* 0x000fe2000001ff00 */
[----:B------:R-:W-:Y:S01]  /*5d50*/  SHF.R.S32.HI R0, RZ, 0x1f, R105 ;  /* 0x0000001fff007819 */ /* 0x000fe20000011469 */
[----:B------:R-:W-:Y:S01]  /*5d60*/  CS2R R60, SRZ ;  /* 0x00000000003c7805 */ /* 0x000fe2000001ff00 */
[----:B------:R-:W-:Y:S01]  /*5d70*/  CS2R R58, SRZ ;  /* 0x00000000003a7805 */ /* 0x000fe2000001ff00 */
[----:B------:R-:W-:Y:S01]  /*5d80*/  CS2R R56, SRZ ;  /* 0x0000000000387805 */ /* 0x000fe2000001ff00 */
[----:B------:R-:W-:Y:S01]  /*5d90*/  LEA.HI R0, R0, R105, RZ, 0x6 ;  /* 0x0000006900007211 */ /* 0x000fe200078f30ff */
[----:B------:R-:W-:Y:S01]  /*5da0*/  CS2R R54, SRZ ;  /* 0x0000000000367805 */ /* 0x000fe2000001ff00 */
[----:B------:R-:W-:Y:S01]  /*5db0*/  CS2R R52, SRZ ;  /* 0x0000000000347805 */ /* 0x000fe2000001ff00 */
[----:B------:R-:W-:Y:S01]  /*5dc0*/  CS2R R50, SRZ ;  /* 0x0000000000327805 */ /* 0x000fe2000001ff00 */
[----:B------:R-:W-:Y:S01]  /*5dd0*/  SHF.R.S32.HI R7, RZ, 0x6, R0 ;  /* 0x00000006ff077819 */ /* 0x000fe20000011400 */
[----:B------:R-:W-:Y:S01]  /*5de0*/  CS2R R48, SRZ ;  /* 0x0000000000307805 */ /* 0x000fe2000001ff00 */
[----:B------:R-:W-:Y:S01]  /*5df0*/  CS2R R46, SRZ ;  /* 0x00000000002e7805 */ /* 0x000fe2000001ff00 */
[----:B------:R-:W-:Y:S01]  /*5e00*/  CS2R R44, SRZ ;  /* 0x00000000002c7805 */ /* 0x000fe2000001ff00 */
[----:B------:R-:W-:Y:S01]  /*5e10*/  IMNMX R7, R106, R7, PT ;  /* 0x000000076a077217 */ /* 0x000fe20003800200 */
[----:B------:R-:W-:Y:S01]  /*5e20*/  CS2R R42, SRZ ;  /* 0x00000000002a7805 */ /* 0x000fe2000001ff00 */
[----:B------:R-:W-:Y:S01]  /*5e30*/  CS2R R40, SRZ ;  /* 0x0000000000287805 */ /* 0x000fe2000001ff00 */
[----:B------:R-:W-:Y:S01]  /*5e40*/  CS2R R38, SRZ ;  /* 0x0000000000267805 */ /* 0x000fe2000001ff00 */
[----:B------:R-:W-:Y:S01]  /*5e50*/  ISETP.GE.AND P0, PT, R7, 0x1, PT ;  /* 0x000000010700780c */ /* 0x000fe20003f06270 */
        /* <DEDUP_REMOVED lines=25> */
[----:B------:R-:W-:Y:S01]  /*5ff0*/  IMAD.WIDE.U32 R28, R146, c[0x0][0x178], RZ ;  /* 0x00005e00921c7a25 */ /* 0x000fe200078e00ff */
[----:B------:R-:W-:Y:S01]  /*6000*/  SHF.R.S32.HI R80, RZ, 0x1f, R83 ;  /* 0x0000001fff507819 */ /* 0x000fe20000011453 */
[----:B------:R-:W-:Y:S01]  /*6010*/  BSSY B0, `(.L_x_564) ;  /* 0x000008e000007945 */ /* 0x000fe20003800000 */
[----:B------:R-:W-:Y:S01]  /*6020*/  ISETP.NE.U32.AND P2, PT, RZ, c[0x0][0x348], PT ;  /* 0x0000d200ff007a0c */ /* 0x000fe20003f45070 */
[----:B------:R-:W-:Y:S01]  /*6030*/  IMAD R3, R3, c[0x0][0x178], RZ ;  /* 0x00005e0003037a24 */ /* 0x000fe200078e02ff */
[CC--:B------:R-:W-:Y:S02]  /*6040*/  LEA.HI R0, R80.reuse, R83.reuse, RZ, 0x3 ;  /* 0x0000005350007211 */ /* 0x0c0fe400078f18ff */
[----:B------:R-:W-:Y:S01]  /*6050*/  LEA.HI R14, R80, R83, RZ, 0x4 ;  /* 0x00000053500e7211 */ /* 0x000fe200078f20ff */
[----:B------:R-:W-:Y:S01]  /*6060*/  IMAD R3, R146, c[0x0][0x17c], R3 ;  /* 0x00005f0092037a24 */ /* 0x000fe200078e0203 */
[----:B------:R-:W-:-:S02]  /*6070*/  SHF.R.S32.HI R25, RZ, 0x3, R0 ;  /* 0x00000003ff197819 */ /* 0x000fc40000011400 */
[----:B------:R-:W-:Y:S01]  /*6080*/  LOP3.LUT R0, R0, 0xfffffff8, RZ, 0xc0, !PT ;  /* 0xfffffff800007812 */ /* 0x000fe200078ec0ff */
[----:B------:R-:W-:Y:S01]  /*6090*/  IMAD.IADD R29, R29, 0x1, R3 ;  /* 0x000000011d1d7824 */ /* 0x000fe200078e0203 */
[----:B------:R-:W-:Y:S01]  /*60a0*/  SHF.R.S32.HI R3, RZ, 0x4, R14 ;  /* 0x00000004ff037819 */ /* 0x000fe2000001140e */
[----:B------:R-:W-:Y:S01]  /*60b0*/  IMAD.SHL.U32 R11, R25, 0x40, RZ ;  /* 0x00000040190b7824 */ /* 0x000fe200078e00ff */
[----:B------:R-:W-:Y:S01]  /*60c0*/  ISETP.NE.AND.EX P2, PT, RZ, c[0x0][0x34c], PT, P2 ;  /* 0x0000d300ff007a0c */ /* 0x000fe20003f45320 */
[----:B------:R-:W-:Y:S01]  /*60d0*/  IMAD.IADD R0, R83, 0x1, -R0 ;  /* 0x0000000153007824 */ /* 0x000fe200078e0a00 */
[----:B------:R-:W-:Y:S01]  /*60e0*/  LEA.HI R27, R14, R3, RZ, 0x1 ;  /* 0x000000030e1b7211 */ /* 0x000fe200078f08ff */
[----:B------:R-:W-:Y:S01]  /*60f0*/  IMAD.WIDE.U32 R28, R199, c[0x0][0x1b8], R28 ;  /* 0x00006e00c71c7a25 */ /* 0x000fe200078e001c */
[----:B------:R-:W-:Y:S02]  /*6100*/  LOP3.LUT R11, R11, 0x1c0, RZ, 0xc0, !PT ;  /* 0x000001c00b0b7812 */ /* 0x000fe400078ec0ff */
[----:B------:R-:W-:Y:S01]  /*6110*/  LOP3.LUT R27, R27, 0xfffffffe, RZ, 0xc0, !PT ;  /* 0xfffffffe1b1b7812 */ /* 0x000fe200078ec0ff */
[----:B------:R-:W-:Y:S01]  /*6120*/  IMAD.SHL.U32 R16, R0, 0x8, RZ ;  /* 0x0000000800107824 */ /* 0x000fe200078e00ff */
[----:B------:R-:W-:Y:S01]  /*6130*/  SHF.R.U32.HI R24, RZ, 0x3, R11 ;  /* 0x00000003ff187819 */ /* 0x000fe2000001160b */
[----:B-1----:R-:W-:Y:S01]  /*6140*/  IMAD R4, R85, c[0x0][0x1b8], RZ ;  /* 0x00006e0055047a24 */ /* 0x002fe200078e02ff */
[----:B------:R-:W-:Y:S01]  /*6150*/  LOP3.LUT R14, R14, 0xfffffff0, RZ, 0xc0, !PT ;  /* 0xfffffff00e0e7812 */ /* 0x000fe200078ec0ff */
[----:B------:R-:W-:Y:S01]  /*6160*/  IMAD.IADD R27, R3, 0x1, -R27 ;  /* 0x00000001031b7824 */ /* 0x000fe200078e0a1b */
[----:B------:R-:W-:Y:S01]  /*6170*/  LOP3.LUT R5, R11, 0x38, R16, 0xf8, !PT ;  /* 0x000000380b057812 */ /* 0x000fe200078ef810 */
[----:B------:R-:W-:Y:S01]  /*6180*/  IMAD R9, R199, c[0x0][0x1bc], R4 ;  /* 0x00006f00c7097a24 */ /* 0x000fe200078e0204 */
[----:B------:R-:W-:Y:S01]  /*6190*/  IADD3 R4, R16, 0x80, RZ ;  /* 0x0000008010047810 */ /* 0x000fe20007ffe0ff */
[----:B------:R-:W-:Y:S01]  /*61a0*/  IMAD R3, R0, 0x20, R25 ;  /* 0x0000002000037824 */ /* 0x000fe200078e0219 */
[----:B------:R-:W-:-:S02]  /*61b0*/  LOP3.LUT R24, R5, R24, RZ, 0x3c, !PT ;  /* 0x0000001805187212 */ /* 0x000fc400078e3cff */
[----:B------:R-:W-:Y:S01]  /*61c0*/  ISETP.GE.AND P1, PT, R4, c[0x0][0x1d4], PT ;  /* 0x0000750004007a0c */ /* 0x000fe20003f26270 */
[----:B------:R-:W-:Y:S01]  /*61d0*/  IMAD.IADD R4, R92, 0x1, R3 ;  /* 0x000000015c047824 */ /* 0x000fe200078e0203 */
[----:B------:R-:W-:Y:S02]  /*61e0*/  IADD3 R14, -R14, R83, RZ ;  /* 0x000000530e0e7210 */ /* 0x000fe40007ffe1ff */
[----:B------:R-:W-:Y:S01]  /*61f0*/  IADD3 R29, R29, R9, RZ ;  /* 0x000000091d1d7210 */ /* 0x000fe20007ffe0ff */
[----:B------:R-:W-:Y:S01]  /*6200*/  @P3 IMAD.HI.U32 R5, R4, c[0x0][0x2c8], RZ ;  /* 0x0000b20004053a27 */ /* 0x000fe200078e00ff */
[----:B------:R-:W-:Y:S02]  /*6210*/  SHF.R.S32.HI R3, RZ, 0x1f, R200 ;  /* 0x0000001fff037819 */ /* 0x000fe400000114c8 */
[----:B------:R-:W-:Y:S01]  /*6220*/  SHF.R.S32.HI R9, RZ, 0x1f, R14 ;  /* 0x0000001fff097819 */ /* 0x000fe2000001140e */
[----:B------:R-:W-:Y:S01]  /*6230*/  IMAD.MOV.U32 R8, RZ, RZ, R4 ;  /* 0x000000ffff087224 */ /* 0x000fe200078e0004 */
[----:B------:R-:W-:-:S02]  /*6240*/  P2R R203, PR, RZ, 0x2 ;  /* 0x00000002ffcb7803 */ /* 0x000fc40000000000 */
[----:B------:R-:W-:Y:S02]  /*6250*/  LEA.HI R11, R80, R83, RZ, 0x6 ;  /* 0x00000053500b7211 */ /* 0x000fe400078f30ff */
[----:B------:R-:W-:Y:S02]  /*6260*/  SHF.R.S32.HI R6, RZ, 0x1f, R144 ;  /* 0x0000001fff067819 */ /* 0x000fe40000011490 */
[----:B------:R-:W-:Y:S01]  /*6270*/  IADD3 R21, P1, R25, R144, RZ ;  /* 0x0000009019157210 */ /* 0x000fe20007f3e0ff */
[----:B------:R-:W-:Y:S01]  /*6280*/  IMAD.SHL.U32 R11, R11, 0x8, RZ ;  /* 0x000000080b0b7824 */ /* 0x000fe200078e00ff */
[----:B------:R-:W-:Y:S02]  /*6290*/  @P3 SHF.R.U32.HI R8, RZ, c[0x0][0x2cc], R5 ;  /* 0x0000b300ff083a19 */ /* 0x000fe40000011605 */
[----:B------:R-:W-:Y:S02]  /*62a0*/  SEL R5, R3, RZ, !P2 ;  /* 0x000000ff03057207 */ /* 0x000fe40005000000 */
[----:B------:R-:W-:-:S02]  /*62b0*/  LEA.HI R9, R9, R14, RZ, 0x3 ;  /* 0x0000000e09097211 */ /* 0x000fc400078f18ff */
[----:B------:R-:W-:Y:S01]  /*62c0*/  LEA.HI.X.SX32 R6, R25, R6, 0x1, P1 ;  /* 0x0000000619067211 */ /* 0x000fe200008f0eff */
[----:B------:R-:W-:Y:S01]  /*62d0*/  IMAD R5, R5, c[0x0][0x1c0], RZ ;  /* 0x0000700005057a24 */ /* 0x000fe200078e02ff */
[----:B------:R-:W-:Y:S02]  /*62e0*/  SEL R18, R200, RZ, !P2 ;  /* 0x000000ffc8127207 */ /* 0x000fe40005000000 */
[----:B------:R-:W-:Y:S01]  /*62f0*/  LOP3.LUT R13, R9, 0xfffffff8, RZ, 0xc0, !PT ;  /* 0xfffffff8090d7812 */ /* 0x000fe200078ec0ff */
[C---:B------:R-:W-:Y:S01]  /*6300*/  IMAD R12, R6.reuse, c[0x0][0x1e0], RZ ;  /* 0x00007800060c7a24 */ /* 0x040fe200078e02ff */
[----:B------:R-:W-:Y:S01]  /*6310*/  SHF.R.S32.HI R17, RZ, 0x1f, R16 ;  /* 0x0000001fff117819 */ /* 0x000fe20000011410 */
[----:B------:R-:W-:Y:S01]  /*6320*/  IMAD R6, R6, c[0x0][0x208], RZ ;  /* 0x0000820006067a24 */ /* 0x000fe200078e02ff */
[----:B------:R-:W-:Y:S01]  /*6330*/  LOP3.LUT R24, R24, 0xfffffe00, R11, 0xf8, !PT ;  /* 0xfffffe0018187812 */ /* 0x000fe200078ef80b */
[----:B------:R-:W-:Y:S01]  /*6340*/  IMAD R10, R18, c[0x0][0x1c4], R5 ;  /* 0x00007100120a7a24 */ /* 0x000fe200078e0205 */
[----:B------:R-:W-:Y:S01]  /*6350*/  IADD3 R13, R14, -R13, RZ ;  /* 0x8000000d0e0d7210 */ /* 0x000fe20007ffe0ff */
[----:B------:R-:W-:Y:S01]  /*6360*/  IMAD.WIDE.U32 R18, R18, c[0x0][0x1c0], R28 ;  /* 0x0000700012127a25 */ /* 0x000fe200078e001c */
[----:B------:R-:W-:-:S02]  /*6370*/  SHF.R.S32.HI R11, RZ, 0x1f, R8 ;  /* 0x0000001fff0b7819 */ /* 0x000fc40000011408 */
[C---:B------:R-:W-:Y:S01]  /*6380*/  LOP3.LUT P4, RZ, R13.reuse, 0x4, RZ, 0xc0, !PT ;  /* 0x000000040dff7812 */ /* 0x040fe2000788c0ff */
[----:B------:R-:W-:Y:S01]  /*6390*/  IMAD.MOV R5, RZ, RZ, -R8 ;  /* 0x000000ffff057224 */ /* 0x000fe200078e0a08 */
[----:B------:R-:W-:Y:S01]  /*63a0*/  LOP3.LUT P3, RZ, R13, 0x2, RZ, 0xc0, !PT ;  /* 0x000000020dff7812 */ /* 0x000fe2000786c0ff */
[C---:B------:R-:W-:Y:S01]  /*63b0*/  IMAD R12, R21.reuse, c[0x0][0x1e4], R12 ;  /* 0x00007900150c7a24 */ /* 0x040fe200078e020c */
[----:B------:R-:W-:Y:S01]  /*63c0*/  ISETP.NE.U32.AND P1, PT, RZ, c[0x0][0x350], PT ;  /* 0x0000d400ff007a0c */ /* 0x000fe20003f25070 */
[----:B------:R-:W-:Y:S01]  /*63d0*/  IMAD R6, R21, c[0x0][0x20c], R6 ;  /* 0x0000830015067a24 */ /* 0x000fe200078e0206 */
[----:B------:R-:W-:Y:S01]  /*63e0*/  SHF.L.U32 R9, R9, 0x6, RZ ;  /* 0x0000000609097819 */ /* 0x000fe200000006ff */
[C-C-:B------:R-:W-:Y:S01]  /*63f0*/  IMAD.WIDE.U32 R22, R21.reuse, c[0x0][0x1e0], R16.reuse ;  /* 0x0000780015167a25 */ /* 0x140fe200078e0010 */
[----:B------:R-:W-:Y:S02]  /*6400*/  ISETP.NE.AND.EX P1, PT, RZ, c[0x0][0x354], PT, P1 ;  /* 0x0000d500ff007a0c */ /* 0x000fe40003f25310 */
[C---:B------:R-:W-:Y:S01]  /*6410*/  IADD3 R14, R16.reuse, 0x40, RZ ;  /* 0x00000040100e7810 */ /* 0x040fe20007ffe0ff */
[----:B------:R-:W-:Y:S01]  /*6420*/  IMAD.WIDE.U32 R20, R21, c[0x0][0x208], R16 ;  /* 0x0000820015147a25 */ /* 0x000fe200078e0010 */
[----:B------:R-:W-:-:S02]  /*6430*/  ISETP.GE.AND P5, PT, R16, c[0x0][0x1d4], PT ;  /* 0x0000750010007a0c */ /* 0x000fc40003fa6270 */
[----:B------:R-:W-:Y:S01]  /*6440*/  ISETP.GE.AND P6, PT, R14, c[0x0][0x1d4], PT ;  /* 0x000075000e007a0c */ /* 0x000fe20003fc6270 */
[----:B------:R-:W-:Y:S02]  /*6450*/  IMAD.IADD R19, R19, 0x1, R10 ;  /* 0x0000000113137824 */ /* 0x000fe400078e020a */
[----:B------:R-:W-:Y:S02]  /*6460*/  IMAD R5, R5, c[0x0][0x2c4], R4 ;  /* 0x0000b10005057a24 */ /* 0x000fe400078e0204 */
[----:B------:R-:W-:Y:S02]  /*6470*/  IMAD.SHL.U32 R13, R13, 0x40, RZ ;  /* 0x000000400d0d7824 */ /* 0x000fe400078e00ff */
[----:B------:R-:W-:Y:S02]  /*6480*/  IMAD R11, R11, c[0x0][0x1b0], RZ ;  /* 0x00006c000b0b7a24 */ /* 0x000fe400078e02ff */
[----:B------:R-:W-:Y:S01]  /*6490*/  IMAD.SHL.U32 R10, R27, 0x8, RZ ;  /* 0x000000081b0a7824 */ /* 0x000fe200078e00ff */
[----:B------:R-:W-:Y:S01]  /*64a0*/  LOP3.LUT R13, R13, 0x1c0, RZ, 0xc0, !PT ;  /* 0x000001c00d0d7812 */ /* 0x000fe200078ec0ff */
[----:B------:R-:W-:-:S02]  /*64b0*/  IMAD R11, R8, c[0x0][0x1b4], R11 ;  /* 0x00006d00080b7a24 */ /* 0x000fc400078e020b */
[----:B------:R-:W-:Y:S01]  /*64c0*/  IMAD.WIDE.U32 R18, R8, c[0x0][0x1b0], R18 ;  /* 0x00006c0008127a25 */ /* 0x000fe200078e0012 */
[----:B------:R-:W-:Y:S02]  /*64d0*/  LOP3.LUT R10, R13, 0x8, R10, 0xf8, !PT ;  /* 0x000000080d0a7812 */ /* 0x000fe400078ef80a */
[----:B------:R-:W-:Y:S01]  /*64e0*/  SHF.R.U32.HI R13, RZ, 0x3, R13 ;  /* 0x00000003ff0d7819 */ /* 0x000fe2000001160d */
[----:B------:R-:W-:Y:S01]  /*64f0*/  IMAD.IADD R21, R21, 0x1, R6 ;  /* 0x0000000115157824 */ /* 0x000fe200078e0206 */
[----:B------:R-:W-:Y:S01]  /*6500*/  SHF.R.S32.HI R6, RZ, 0x1f, R5 ;  /* 0x0000001fff067819 */ /* 0x000fe20000011405 */
[----:B------:R-:W-:Y:S01]  /*6510*/  IMAD.IADD R23, R23, 0x1, R12 ;  /* 0x0000000117177824 */ /* 0x000fe200078e020c */
[----:B------:R-:W-:Y:S01]  /*6520*/  IADD3 R19, R19, R11, RZ ;  /* 0x0000000b13137210 */ /* 0x000fe20007ffe0ff */
[----:B------:R-:W-:Y:S02]  /*6530*/  IMAD R4, R85, c[0x0][0x1e8], RZ ;  /* 0x00007a0055047a24 */ /* 0x000fe400078e02ff */
[----:B------:R-:W-:-:S04]  /*6540*/  IMAD.WIDE.U32 R208, R199, c[0x0][0x1e8], R22 ;  /* 0x00007a00c7d07a25 */ /* 0x000fc800078e0016 */
[----:B------:R-:W-:Y:S02]  /*6550*/  IMAD R4, R199, c[0x0][0x1ec], R4 ;  /* 0x00007b00c7047a24 */ /* 0x000fe400078e0204 */
[----:B------:R-:W-:Y:S02]  /*6560*/  IMAD R6, R6, c[0x0][0x1a8], RZ ;  /* 0x00006a0006067a24 */ /* 0x000fe400078e02ff */
[----:B------:R-:W-:Y:S01]  /*6570*/  IMAD.IADD R209, R4, 0x1, R209 ;  /* 0x0000000104d17824 */ /* 0x000fe200078e02d1 */
[----:B------:R-:W-:Y:S01]  /*6580*/  LOP3.LUT R4, R10, R13, RZ, 0x3c, !PT ;  /* 0x0000000d0a047212 */ /* 0x000fe200078e3cff */
[C---:B------:R-:W-:Y:S02]  /*6590*/  IMAD R6, R5.reuse, c[0x0][0x1ac], R6 ;  /* 0x00006b0005067a24 */ /* 0x040fe400078e0206 */
[----:B------:R-:W-:Y:S01]  /*65a0*/  IMAD.WIDE.U32 R18, R5, c[0x0][0x1a8], R18 ;  /* 0x00006a0005127a25 */ /* 0x000fe200078e0012 */
[----:B------:R-:W-:-:S03]  /*65b0*/  LOP3.LUT R4, R4, 0xfffffe00, R9, 0xf8, !PT ;  /* 0xfffffe0004047812 */ /* 0x000fc600078ef809 */
[----:B------:R-:W-:Y:S02]  /*65c0*/  IMAD.IADD R6, R19, 0x1, R6 ;  /* 0x0000000113067824 */ /* 0x000fe400078e0206 */
[----:B------:R-:W-:Y:S02]  /*65d0*/  IMAD R9, R175, c[0x0][0x2c4], RZ ;  /* 0x0000b100af097a24 */ /* 0x000fe400078e02ff */
[----:B------:R-:W-:Y:S02]  /*65e0*/  IMAD.IADD R12, R92, 0x1, R25 ;  /* 0x000000015c0c7824 */ /* 0x000fe400078e0219 */
[----:B------:R-:W-:Y:S02]  /*65f0*/  IMAD R8, R85, c[0x0][0x210], RZ ;  /* 0x0000840055087a24 */ /* 0x000fe400078e02ff */
[----:B------:R-:W-:-:S04]  /*6600*/  IMAD.WIDE.U32 R204, R199, c[0x0][0x210], R20 ;  /* 0x00008400c7cc7a25 */ /* 0x000fc800078e0014 */
[----:B------:R-:W-:-:S04]  /*6610*/  IMAD R8, R199, c[0x0][0x214], R8 ;  /* 0x00008500c7087a24 */ /* 0x000fc800078e0208 */
[----:B------:R-:W-:Y:S01]  /*6620*/  IMAD.IADD R205, R8, 0x1, R205 ;  /* 0x0000000108cd7824 */ /* 0x000fe200078e02cd */
[--C-:B--2---:R-:W-:Y:S01]  /*6630*/  @P0 SHF.R.S32.HI R11, RZ, 0x1f, R2.reuse ;  /* 0x0000001fff0b0819 */ /* 0x104fe20000011402 */
[----:B------:R-:W-:Y:S02]  /*6640*/  @P0 IMAD.MOV.U32 R10, RZ, RZ, R2 ;  /* 0x000000ffff0a0224 */ /* 0x000fe400078e0002 */
[----:B------:R-:W-:Y:S02]  /*6650*/  @!P0 IMAD.MOV.U32 R11, RZ, RZ, R3 ;  /* 0x000000ffff0b8224 */ /* 0x000fe400078e0003 */
[----:B------:R-:W-:Y:S01]  /*6660*/  @!P0 IMAD.MOV.U32 R10, RZ, RZ, R200 ;  /* 0x000000ffff0a8224 */ /* 0x000fe200078e00c8 */
[C---:B------:R-:W-:Y:S02]  /*6670*/  LEA R13, P0, R18.reuse, c[0x0][0x160], 0x1 ;  /* 0x00005800120d7a11 */ /* 0x040fe400078008ff */
[----:B------:R-:W-:Y:S02]  /*6680*/  SEL R2, R11, RZ, !P1 ;  /* 0x000000ff0b027207 */ /* 0x000fe40004800000 */
[----:B------:R-:W-:-:S02]  /*6690*/  LEA.HI.X R11, R18, c[0x0][0x164], R6, 0x1, P0 ;  /* 0x00005900120b7a11 */ /* 0x000fc400000f0c06 */
[----:B------:R-:W-:Y:S01]  /*66a0*/  ISETP.GE.AND P0, PT, R12, R9, PT ;  /* 0x000000090c00720c */ /* 0x000fe20003f06270 */
[----:B------:R-:W-:Y:S01]  /*66b0*/  IMAD R6, R2, c[0x0][0x1f0], RZ ;  /* 0x00007c0002067a24 */ /* 0x000fe200078e02ff */
[----:B------:R-:W-:Y:S01]  /*66c0*/  SEL R3, R10, RZ, !P1 ;  /* 0x000000ff0a037207 */ /* 0x000fe20004800000 */
[----:B------:R-:W-:Y:S01]  /*66d0*/  IMAD R2, R2, c[0x0][0x218], RZ ;  /* 0x0000860002027a24 */ /* 0x000fe200078e02ff */
[----:B------:R-:W-:Y:S01]  /*66e0*/  SHF.L.U32 R10, R0, 0x3, RZ ;  /* 0x00000003000a7819 */ /* 0x000fe200000006ff */
[----:B------:R1:W2:Y:S01]  /*66f0*/  SHFL.IDX PT, R18, R13, RZ, 0x181f ;  /* 0x00181fff0d127589 */ /* 0x0002a200000e0000 */
[----:B------:R-:W-:Y:S01]  /*6700*/  ISETP.GE.AND P1, PT, R14, c[0x0][0x198], PT ;  /* 0x000066000e007a0c */ /* 0x000fe20003f26270 */
[C---:B------:R-:W-:Y:S01]  /*6710*/  IMAD R211, R3.reuse, c[0x0][0x21c], R2 ;  /* 0x0000870003d37a24 */ /* 0x040fe200078e0202 */
[C---:B------:R-:W-:Y:S01]  /*6720*/  IADD3 R5, R10.reuse, 0x80, RZ ;  /* 0x000000800a057810 */ /* 0x040fe20007ffe0ff */
[C---:B------:R-:W-:Y:S01]  /*6730*/  IMAD R213, R3.reuse, c[0x0][0x1f4], R6 ;  /* 0x00007d0003d57a24 */ /* 0x040fe200078e0206 */
[----:B------:R1:W3:Y:S01]  /*6740*/  SHFL.IDX PT, R19, R11, RZ, 0x181f ;  /* 0x00181fff0b137589 */ /* 0x0002e200000e0000 */
[----:B------:R-:W-:Y:S01]  /*6750*/  IMAD.WIDE.U32 R208, R3, c[0x0][0x1f0], R208 ;  /* 0x00007c0003d07a25 */ /* 0x000fe200078e00d0 */
[----:B------:R-:W-:-:S03]  /*6760*/  ISETP.GE.AND P2, PT, R10, c[0x0][0x198], PT ;  /* 0x000066000a007a0c */ /* 0x000fc60003f46270 */
[----:B------:R-:W-:-:S04]  /*6770*/  IMAD.WIDE.U32 R204, R3, c[0x0][0x218], R204 ;  /* 0x0000860003cc7a25 */ /* 0x000fc800078e00cc */
[----:B------:R-:W-:Y:S02]  /*6780*/  IMAD.MOV.U32 R2, RZ, RZ, 0x10 ;  /* 0x00000010ff027424 */ /* 0x000fe400078e00ff */
[----:B------:R-:W-:Y:S02]  /*6790*/  IMAD.MOV.U32 R3, RZ, RZ, 0x20 ;  /* 0x00000020ff037424 */ /* 0x000fe400078e00ff */
[----:B------:R-:W-:Y:S01]  /*67a0*/  IMAD.IADD R213, R209, 0x1, R213 ;  /* 0x00000001d1d57824 */ /* 0x000fe200078e02d5 */
[----:B------:R-:W-:Y:S01]  /*67b0*/  SEL R2, R2, 0xfffffff0, !P3 ;  /* 0xfffffff002027807 */ /* 0x000fe20005800000 */
[----:B------:R-:W-:Y:S01]  /*67c0*/  IMAD.IADD R211, R205, 0x1, R211 ;  /* 0x00000001cdd37824 */ /* 0x000fe200078e02d3 */
[----:B------:R-:W-:Y:S02]  /*67d0*/  SEL R3, R3, 0xffffffe0, !P4 ;  /* 0xffffffe003037807 */ /* 0x000fe40006000000 */
        /* <DEDUP_REMOVED lines=17> */
.L_x_565:
[----:B--2---:R-:W-:Y:S05]  /*68f0*/  BSYNC B0 ;  /* 0x0000000000007941 */ /* 0x004fea0003800000 */
.L_x_564:
[----:B------:R-:W-:Y:S01]  /*6900*/  IADD3 R6, R12, 0x20, RZ ;  /* 0x000000200c067810 */ /* 0x000fe20007ffe0ff */
[----:B---3--:R2:W3:Y:S01]  /*6910*/  SHFL.IDX PT, R19, R11, 0x1, 0x181f ;  /* 0x00381f000b137f89 */ /* 0x0084e200000e0000 */
[----:B------:R-:W-:Y:S02]  /*6920*/  BSSY B0, `(.L_x_566) ;  /* 0x0000014000007945 */ /* 0x000fe40003800000 */
[----:B------:R-:W-:Y:S01]  /*6930*/  ISETP.GE.AND P0, PT, R6, R9, PT ;  /* 0x000000090600720c */ /* 0x000fe20003f06270 */
        /* <DEDUP_REMOVED lines=18> */
.L_x_567:
[----:B------:R-:W-:Y:S05]  /*6a60*/  BSYNC B0 ;  /* 0x0000000000007941 */ /* 0x000fea0003800000 */
.L_x_566:
[----:B---3--:R-:W-:Y:S01]  /*6a70*/  IADD3 R6, R12, 0x40, RZ ;  /* 0x000000400c067810 */ /* 0x008fe20007ffe0ff */
[----:B------:R3:W1:Y:S01]  /*6a80*/  SHFL.IDX PT, R19, R11, 0x2, 0x181f ;  /* 0x00581f000b137f89 */ /* 0x00066200000e0000 */
[----:B------:R-:W-:Y:S02]  /*6a90*/  BSSY B0, `(.L_x_568) ;  /* 0x0000014000007945 */ /* 0x000fe40003800000 */
[----:B------:R-:W-:Y:S01]  /*6aa0*/  ISETP.GE.AND P0, PT, R6, R9, PT ;  /* 0x000000090600720c */ /* 0x000fe20003f06270 */
        /* <DEDUP_REMOVED lines=18> */
.L_x_569:
[----:B------:R-:W-:Y:S05]  /*6bd0*/  BSYNC B0 ;  /* 0x0000000000007941 */ /* 0x000fea0003800000 */
.L_x_568:
[----:B-1--4-:R-:W1:Y:S01]  /*6be0*/  SHFL.IDX PT, R18, R13, 0x3, 0x181f ;  /* 0x00781f000d127f89 */ /* 0x012e6200000e0000 */
[----:B------:R-:W-:Y:S01]  /*6bf0*/  IADD3 R12, R12, 0x60, RZ ;  /* 0x000000600c0c7810 */ /* 0x000fe20007ffe0ff */
[----:B------:R-:W-:Y:S01]  /*6c00*/  IMAD.IADD R6, R172, 0x1, -R25 ;  /* 0x00000001ac067824 */ /* 0x000fe200078e0a19 */
[----:B------:R-:W-:Y:S01]  /*6c10*/  IADD3 R81, R7, -0x1, RZ ;  /* 0xffffffff07517810 */ /* 0x000fe20007ffe0ff */
[----:B------:R4:W2:Y:S01]  /*6c20*/  SHFL.IDX PT, R19, R11, 0x3, 0x181f ;  /* 0x00781f000b137f89 */ /* 0x0008a200000e0000 */
[----:B------:R-:W-:Y:S01]  /*6c30*/  ISETP.GE.AND P0, PT, R12, R9, PT ;  /* 0x000000090c00720c */ /* 0x000fe20003f06270 */
[----:B------:R-:W-:Y:S01]  /*6c40*/  IMAD.MOV.U32 R28, RZ, RZ, 0x6 ;  /* 0x00000006ff1c7424 */ /* 0x000fe200078e00ff */
[----:B------:R-:W-:Y:S01]  /*6c50*/  SHF.R.S32.HI R30, RZ, 0x1f, R81 ;  /* 0x0000001fff1e7819 */ /* 0x000fe20000011451 */
[----:B------:R-:W-:Y:S01]  /*6c60*/  IMAD.MOV.U32 R212, RZ, RZ, R208 ;  /* 0x000000ffffd47224 */ /* 0x000fe200078e00d0 */
[----:B------:R-:W-:Y:S01]  /*6c70*/  LEA.HI R85, R80, R83, RZ, 0x5 ;  /* 0x0000005350557211 */ /* 0x000fe200078f28ff */
[----:B------:R-:W-:Y:S01]  /*6c80*/  IMAD.MOV.U32 R201, RZ, RZ, 0x5 ;  /* 0x00000005ffc97424 */ /* 0x000fe200078e00ff */
[----:B------:R-:W-:-:S02]  /*6c90*/  SEL R26, RZ, 0x1, P5 ;  /* 0x00000001ff1a7807 */ /* 0x000fc40002800000 */
[----:B------:R-:W-:-:S05]  /*6ca0*/  SHF.R.S32.HI R87, RZ, 0x5, R85 ;  /* 0x00000005ff577819 */ /* 0x000fca0000011455 */
[----:B------:R-:W-:Y:S01]  /*6cb0*/  @!P0 SHF.R.S32.HI R15, RZ, 0x1f, R14 ;  /* 0x0000001fff0f8819 */ /* 0x000fe2000001140e */
[----:B------:R-:W-:-:S03]  /*6cc0*/  @!P0 IMAD.SHL.U32 R16, R24, 0x2, RZ ;  /* 0x0000000218108824 */ /* 0x000fc600078e00ff */
[----:B------:R-:W-:Y:S02]  /*6cd0*/  @!P0 LEA.HI R14, R15, R14, RZ, 0x3 ;  /* 0x0000000e0f0e8211 */ /* 0x000fe400078f18ff */
[----:B-1----:R-:W-:Y:S02]  /*6ce0*/  @!P0 LEA R20, P4, R10, R18, 0x1 ;  /* 0x000000120a148211 */ /* 0x002fe400078808ff */
[----:B--234-:R-:W-:Y:S02]  /*6cf0*/  @!P0 LOP3.LUT R11, R14, 0xfffffff8, RZ, 0xc0, !PT ;  /* 0xfffffff80e0b8812 */ /* 0x01cfe400078ec0ff */
[C---:B------:R-:W-:Y:S02]  /*6d00*/  @!P0 LEA.HI.X R21, R10.reuse, R19, R17, 0x1, P4 ;  /* 0x000000130a158211 */ /* 0x040fe400020f0c11 */
[----:B------:R-:W-:Y:S01]  /*6d10*/  @!P0 IADD3 R10, R10, 0x80, RZ ;  /* 0x000000800a0a8810 */ /* 0x000fe20007ffe0ff */
[----:B------:R-:W-:Y:S01]  /*6d20*/  @!P0 IMAD.WIDE R12, R11, 0x2, R18 ;  /* 0x000000020b0c8825 */ /* 0x000fe200078e0212 */
[----:B------:R-:W-:Y:S01]  /*6d30*/  ISETP.NE.AND P4, PT, R203, RZ, PT ;  /* 0x000000ffcb00720c */ /* 0x000fe20003f85270 */
[----:B------:R-:W-:Y:S01]  /*6d40*/  @!PT LDS RZ, [RZ] ;  /* 0x00000000fffff984 */ /* 0x000fe20000000800 */
[----:B------:R1:W-:Y:S01]  /*6d50*/  @!P0 LDGSTS.E.BYPASS.LTC128B.128 [R16+0xf100], [R20.64], !P2 ;  /* 0x0f10000014108fae */ /* 0x0003e2000d101d46 */
[----:B------:R-:W-:Y:S01]  /*6d60*/  @!P0 SHF.R.S32.HI R5, RZ, 0x1f, R10 ;  /* 0x0000001fff058819 */ /* 0x000fe2000001140a */
[----:B------:R-:W-:-:S02]  /*6d70*/  IMAD R11, R81, -0x40, R6 ;  /* 0xffffffc0510b7824 */ /* 0x000fc400078e0206 */
[----:B------:R2:W-:Y:S01]  /*6d80*/  @!P0 LDGSTS.E.BYPASS.LTC128B.128 [R16+0x13100], [R12.64], !P1 ;  /* 0x131000000c108fae */ /* 0x0005e2000c901d46 */
[----:B------:R-:W-:Y:S01]  /*6d90*/  @!P0 LEA.HI R5, R5, R10, RZ, 0x3 ;  /* 0x0000000a05058211 */ /* 0x000fe200078f18ff */
[----:B------:R-:W-:Y:S01]  /*6da0*/  IMAD.MOV.U32 R10, RZ, RZ, c[0x0][0x1e0] ;  /* 0x00007800ff0a7624 */ /* 0x000fe200078e00ff */
[----:B------:R-:W-:Y:S02]  /*6db0*/  ISETP.GE.AND P1, PT, R11, 0x1, PT ;  /* 0x000000010b00780c */ /* 0x000fe40003f26270 */
[----:B------:R-:W-:Y:S01]  /*6dc0*/  @!P0 LOP3.LUT R5, R5, 0xfffffff8, RZ, 0xc0, !PT ;  /* 0xfffffff805058812 */ /* 0x000fe200078ec0ff */
[C---:B------:R-:W-:Y:S01]  /*6dd0*/  IMAD.SHL.U32 R202, R10.reuse, 0x20, RZ ;  /* 0x000000200aca7824 */ /* 0x040fe200078e00ff */
[C---:B------:R-:W-:Y:S02]  /*6de0*/  SHF.L.U64.HI R6, R10.reuse, R28, c[0x0][0x1e4] ;  /* 0x000079000a067619 */ /* 0x040fe4000001021c */
[----:B------:R-:W-:Y:S01]  /*6df0*/  SHF.L.U64.HI R201, R10, R201, c[0x0][0x1e4] ;  /* 0x000079000ac97619 */ /* 0x000fe200000102c9 */
[----:B------:R-:W-:-:S04]  /*6e00*/  @!P0 IMAD.WIDE R18, R5, 0x2, R18 ;  /* 0x0000000205128825 */ /* 0x000fc800078e0212 */
[----:B------:R-:W-:Y:S01]  /*6e10*/  IMAD.SHL.U32 R5, R10, 0x40, RZ ;  /* 0x000000400a057824 */ /* 0x000fe200078e00ff */
[----:B------:R1:W-:Y:S01]  /*6e20*/  @!P0 LDGSTS.E.BYPASS.LTC128B.128 [R16+0x17100], [R18.64], !P3 ;  /* 0x1710000012108fae */ /* 0x0003e2000d901d46 */
[----:B------:R-:W-:Y:S01]  /*6e30*/  IMAD R8, R6, R81, RZ ;  /* 0x0000005106087224 */ /* 0x000fe200078e02ff */
[----:B------:R-:W-:Y:S01]  /*6e40*/  ISETP.GE.AND P0, PT, R11, 0x21, PT ;  /* 0x000000210b00780c */ /* 0x000fe20003f06270 */
[-C--:B------:R-:W-:Y:S01]  /*6e50*/  IMAD.WIDE.U32 R14, R81, R5.reuse, R212 ;  /* 0x00000005510e7225 */ /* 0x080fe200078e00d4 */
[----:B------:R-:W0:Y:S03]  /*6e60*/  LDGDEPBAR ;  /* 0x00000000000079af */ /* 0x000e260000000000 */
[----:B------:R-:W-:-:S04]  /*6e70*/  IMAD R8, R30, R5, R8 ;  /* 0x000000051e087224 */ /* 0x000fc800078e0208 */
[----:B------:R-:W-:Y:S01]  /*6e80*/  IMAD.IADD R8, R15, 0x1, R8 ;  /* 0x000000010f087824 */ /* 0x000fe200078e0208 */
[----:B------:R-:W-:Y:S01]  /*6e90*/  BAR.SYNC.DEFER_BLOCKING 0x0 ;  /* 0x0000000000007b1d */ /* 0x000fe20000010000 */
[----:B--2---:R-:W-:-:S04]  /*6ea0*/  @P1 LEA R12, P2, R14, c[0x0][0x1c8], 0x1 ;  /* 0x000072000e0c1a11 */ /* 0x004fc800078408ff */
[----:B------:R-:W-:Y:S02]  /*6eb0*/  @P1 LEA.HI.X R13, R14, c[0x0][0x1cc], R8, 0x1, P2 ;  /* 0x000073000e0d1a11 */ /* 0x000fe400010f0c08 */
[----:B------:R-:W-:-:S05]  /*6ec0*/  @P0 IADD3 R10, P2, R202, R14, RZ ;  /* 0x0000000eca0a0210 */ /* 0x000fca0007f5e0ff */
[----:B------:R-:W-:Y:S01]  /*6ed0*/  @P0 IMAD.X R11, R201, 0x1, R8, P2 ;  /* 0x00000001c90b0824 */ /* 0x000fe200010e0608 */
[----:B------:R-:W-:Y:S01]  /*6ee0*/  @P0 LEA R14, P2, R10, c[0x0][0x1c8], 0x1 ;  /* 0x000072000a0e0a11 */ /* 0x000fe200078408ff */
[----:B------:R-:W-:-:S03]  /*6ef0*/  @P0 IMAD.SHL.U32 R8, R24, 0x2, RZ ;  /* 0x0000000218080824 */ /* 0x000fc600078e00ff */
[----:B------:R-:W-:Y:S01]  /*6f00*/  @P0 LEA.HI.X R15, R10, c[0x0][0x1cc], R11, 0x1, P2 ;  /* 0x000073000a0f0a11 */ /* 0x000fe200010f0c0b */
[----:B------:R-:W-:-:S05]  /*6f10*/  @P1 IMAD.SHL.U32 R10, R24, 0x2, RZ ;  /* 0x00000002180a1824 */ /* 0x000fca00078e00ff */
        /* <DEDUP_REMOVED lines=8> */
[----:B------:R1:W-:Y:S01]  /*6fa0*/  @P0 LDGSTS.E.BYPASS.LTC128B.128 [R8+0xb100], [R14.64+0x100], !P4 ;  /* 0x0b1001000e080fae */ /* 0x0003e2000e101d46 */
[----:B------:R-:W-:-:S03]  /*6fb0*/  ISETP.LT.AND P0, PT, RZ, c[0x0][0x27c], PT ;  /* 0x00009f00ff007a0c */ /* 0x000fc60003f01270 */
[----:B------:R-:W0:Y:S10]  /*6fc0*/  LDGDEPBAR ;  /* 0x00000000000079af */ /* 0x000e340000000000 */
[----:B------:R-:W-:Y:S05]  /*6fd0*/  @P0 BRA `(.L_x_570) ;  /* 0x0000002000000947 */ /* 0x000fea0003800000 */
[----:B------:R-:W-:-:S04]  /*6fe0*/  DEPBAR.LE SB0, 0x1 ;  /* 0x000080400000791a */ /* 0x000fc80000000000 */
[----:B------:R-:W-:Y:S05]  /*6ff0*/  BRA `(.L_x_571) ;  /* 0x0000766000007947 */ /* 0x000fea0003800000 */
.L_x_570:
[----:B------:R-:W-:Y:S01]  /*7000*/  ULDC.U8 UR4, c[0x0][0x298] ;  /* 0x0000a60000047ab9 */ /* 0x000fe20000000000 */
[----:B-----5:R-:W-:Y:S01]  /*7010*/  SHF.R.S32.HI R11, RZ, 0x1f, R84 ;  /* 0x0000001fff0b7819 */ /* 0x020fe20000011454 */
[----:B-1----:R-:W-:Y:S01]  /*7020*/  IMAD.WIDE.U32 R14, R84, c[0x0][0x280], RZ ;  /* 0x0000a000540e7a25 */ /* 0x002fe200078e00ff */
        /* <DEDUP_REMOVED lines=11> */
[----:B------:R-:W-:-:S02]  /*70e0*/  IADD3 R8, R92, R29, RZ ;  /* 0x0000001d5c087210 */ /* 0x000fc40007ffe0ff */
[----:B------:R-:W-:Y:S01]  /*70f0*/  IADD3 R17, R17, R15, RZ ;  /* 0x0000000f11117210 */ /* 0x000fe20007ffe0ff */
[----:B------:R-:W-:Y:S01]  /*7100*/  IMAD.IADD R19, R18, 0x1, R21 ;  /* 0x0000000112137824 */ /* 0x000fe200078e0215 */
[C---:B------:R-:W-:Y:S01]  /*7110*/  SHF.L.U32 R71, R103.reuse, 0x3, RZ ;  /* 0x0000000367477819 */ /* 0x040fe200000006ff */
[----:B------:R-:W-:Y:S01]  /*7120*/  IMAD R13, R103, 0x40, R8 ;  /* 0x00000040670d7824 */ /* 0x000fe200078e0208 */
[----:B------:R-:W-:Y:S05]  /*7130*/  @!P0 BRA `(.L_x_572) ;  /* 0x0000391000008947 */ /* 0x000fea0003800000 */
[----:B------:R-:W-:Y:S01]  /*7140*/  ISETP.NE.AND P1, PT, R173, 0x1, PT ;  /* 0x00000001ad00780c */ /* 0x000fe20003f25270 */
[----:B------:R-:W-:Y:S01]  /*7150*/  IMAD.MOV.U32 R16, RZ, RZ, R14 ;  /* 0x000000ffff107224 */ /* 0x000fe200078e000e */
[----:B------:R-:W-:Y:S01]  /*7160*/  MOV R18, R20 ;  /* 0x0000001400127202 */ /* 0x000fe20000000f00 */
        /* <DEDUP_REMOVED lines=13> */
[----:B------:R-:W-:-:S02]  /*7240*/  CS2R R110, SRZ ;  /* 0x00000000006e7805 */ /* 0x000fc4000001ff00 */
[----:B------:R-:W-:-:S04]  /*7250*/  @P1 SHF.R.U32.HI R13, RZ, c[0x0][0x2cc], R10 ;  /* 0x0000b300ff0d1a19 */ /* 0x000fc8000001160a */
[----:B------:R-:W-:Y:S01]  /*7260*/  SHF.R.S32.HI R12, RZ, 0x1f, R13 ;  /* 0x0000001fff0c7819 */ /* 0x000fe2000001140d */
[----:B------:R-:W-:-:S04]  /*7270*/  IMAD.WIDE.U32 R18, R13, c[0x0][0x290], R18 ;  /* 0x0000a4000d127a25 */ /* 0x000fc800078e0012 */
[C---:B------:R-:W-:Y:S02]  /*7280*/  IMAD R10, R12.reuse, c[0x0][0x280], RZ ;  /* 0x0000a0000c0a7a24 */ /* 0x040fe400078e02ff */
[----:B------:R-:W-:Y:S02]  /*7290*/  IMAD R12, R12, c[0x0][0x290], RZ ;  /* 0x0000a4000c0c7a24 */ /* 0x000fe400078e02ff */
[----:B------:R-:W-:-:S04]  /*72a0*/  IMAD.WIDE.U32 R16, R13, c[0x0][0x280], R16 ;  /* 0x0000a0000d107a25 */ /* 0x000fc800078e0010 */
[C---:B------:R-:W-:Y:S01]  /*72b0*/  IMAD R11, R13.reuse, c[0x0][0x294], R12 ;  /* 0x0000a5000d0b7a24 */ /* 0x040fe200078e020c */
[----:B------:R-:W-:Y:S01]  /*72c0*/  LEA R15, P1, R16, c[0x0][0x270], 0x1 ;  /* 0x00009c00100f7a11 */ /* 0x000fe200078208ff */
[----:B------:R-:W-:Y:S01]  /*72d0*/  IMAD R10, R13, c[0x0][0x284], R10 ;  /* 0x0000a1000d0a7a24 */ /* 0x000fe200078e020a */
[C---:B------:R-:W-:Y:S02]  /*72e0*/  LEA R13, P0, R18.reuse, c[0x0][0x288], 0x1 ;  /* 0x0000a200120d7a11 */ /* 0x040fe400078008ff */
[----:B------:R-:W-:Y:S01]  /*72f0*/  IADD3 R11, R19, R11, RZ ;  /* 0x0000000b130b7210 */ /* 0x000fe20007ffe0ff */
[----:B------:R-:W-:Y:S01]  /*7300*/  IMAD.IADD R10, R17, 0x1, R10 ;  /* 0x00000001110a7824 */ /* 0x000fe200078e020a */
[----:B------:R1:W2:Y:S01]  /*7310*/  SHFL.IDX PT, R32, R15, RZ, 0x1c1f ;  /* 0x001c1fff0f207589 */ /* 0x0002a200000e0000 */
[----:B------:R-:W-:Y:S01]  /*7320*/  IMAD.SHL.U32 R17, R103, 0x4, RZ ;  /* 0x0000000467117824 */ /* 0x000fe200078e00ff */
[----:B------:R-:W-:Y:S01]  /*7330*/  LEA.HI.X R14, R18, c[0x0][0x28c], R11, 0x1, P0 ;  /* 0x0000a300120e7a11 */ /* 0x000fe200000f0c0b */
[----:B------:R-:W-:Y:S01]  /*7340*/  CS2R R102, SRZ ;  /* 0x0000000000667805 */ /* 0x000fe2000001ff00 */
[----:B------:R-:W-:Y:S01]  /*7350*/  ISETP.GE.AND P0, PT, R8, R9, PT ;  /* 0x000000090800720c */ /* 0x000fe20003f06270 */
[----:B------:R1:W3:Y:S01]  /*7360*/  SHFL.IDX PT, R22, R13, RZ, 0x1c1f ;  /* 0x001c1fff0d167589 */ /* 0x0002e200000e0000 */
[----:B------:R-:W-:-:S03]  /*7370*/  LEA.HI.X R16, R16, c[0x0][0x274], R10, 0x1, P1 ;  /* 0x00009d0010107a11 */ /* 0x000fc600008f0c0a */
[----:B------:R1:W4:Y:S04]  /*7380*/  SHFL.IDX PT, R23, R14, RZ, 0x1c1f ;  /* 0x001c1fff0e177589 */ /* 0x00032800000e0000 */
[----:B------:R1:W1:Y:S04]  /*7390*/  SHFL.IDX PT, R33, R16, RZ, 0x1c1f ;  /* 0x001c1fff10217589 */ /* 0x00026800000e0000 */
[----:B------:R-:W-:Y:S05]  /*73a0*/  @P0 BRA `(.L_x_574) ;  /* 0x000003e000000947 */ /* 0x000fea0003800000 */
[C---:B------:R-:W-:Y:S01]  /*73b0*/  IADD3 R19, R17.reuse, 0x10, RZ ;  /* 0x0000001011137810 */ /* 0x040fe20007ffe0ff */
[----:B------:R-:W-:Y:S01]  /*73c0*/  CS2R R112, SRZ ;  /* 0x0000000000707805 */ /* 0x000fe2000001ff00 */
[----:B------:R-:W-:-:S02]  /*73d0*/  IADD3 R11, R17, 0x20, RZ ;  /* 0x00000020110b7810 */ /* 0x000fc40007ffe0ff */
[----:B------:R-:W-:Y:S02]  /*73e0*/  ISETP.GE.AND P1, PT, R19, c[0x0][0x27c], PT ;  /* 0x00009f0013007a0c */ /* 0x000fe40003f26270 */
[----:B------:R-:W-:Y:S02]  /*73f0*/  ISETP.GE.AND P0, PT, R11, c[0x0][0x27c], PT ;  /* 0x00009f000b007a0c */ /* 0x000fe40003f06270 */
[----:B------:R-:W-:-:S09]  /*7400*/  ISETP.GE.AND P2, PT, R17, c[0x0][0x27c], PT ;  /* 0x00009f0011007a0c */ /* 0x000fd20003f46270 */
[----:B------:R-:W-:Y:S02]  /*7410*/  @!P1 SHF.R.S32.HI R12, RZ, 0x1f, R19 ;  /* 0x0000001fff0c9819 */ /* 0x000fe40000011413 */
[----:B------:R-:W-:Y:S02]  /*7420*/  @!P0 SHF.R.S32.HI R10, RZ, 0x1f, R11 ;  /* 0x0000001fff0a8819 */ /* 0x000fe4000001140b */
[----:B------:R-:W-:Y:S01]  /*7430*/  @!P1 LEA.HI R19, R12, R19, RZ, 0x2 ;  /* 0x000000130c139211 */ /* 0x000fe200078f10ff */
[--C-:B-12---:R-:W-:Y:S01]  /*7440*/  @!P2 IMAD.WIDE R34, R17, 0x2, R32.reuse ;  /* 0x000000021122a825 */ /* 0x106fe200078e0220 */
[----:B------:R-:W-:Y:S02]  /*7450*/  @!P0 LEA.HI R11, R10, R11, RZ, 0x2 ;  /* 0x0000000b0a0b8211 */ /* 0x000fe400078f10ff */
[----:B------:R-:W-:Y:S02]  /*7460*/  @!P1 LOP3.LUT R19, R19, 0xfffffffc, RZ, 0xc0, !PT ;  /* 0xfffffffc13139812 */ /* 0x000fe400078ec0ff */
[----:B------:R-:W-:Y:S01]  /*7470*/  @!P0 LOP3.LUT R11, R11, 0xfffffffc, RZ, 0xc0, !PT ;  /* 0xfffffffc0b0b8812 */ /* 0x000fe200078ec0ff */
[----:B------:R-:W-:Y:S01]  /*7480*/  CS2R R110, SRZ ;  /* 0x00000000006e7805 */ /* 0x000fe2000001ff00 */
[----:B------:R-:W-:Y:S01]  /*7490*/  CS2R R128, SRZ ;  /* 0x0000000000807805 */ /* 0x000fe2000001ff00 */
[----:B------:R-:W-:Y:S01]  /*74a0*/  CS2R R126, SRZ ;  /* 0x00000000007e7805 */ /* 0x000fe2000001ff00 */
[----:B------:R-:W-:Y:S01]  /*74b0*/  @!P1 IMAD.WIDE R20, R19, 0x2, R32 ;  /* 0x0000000213149825 */ /* 0x000fe200078e0220 */
[----:B------:R1:W5:Y:S01]  /*74c0*/  @!P2 LD.E.64 R112, [R34.64] ;  /* 0x000000062270a980 */ /* 0x000362000c101b00 */
[----:B------:R-:W-:Y:S01]  /*74d0*/  CS2R R124, SRZ ;  /* 0x00000000007c7805 */ /* 0x000fe2000001ff00 */
[----:B------:R-:W-:Y:S01]  /*74e0*/  CS2R R122, SRZ ;  /* 0x00000000007a7805 */ /* 0x000fe2000001ff00 */
[C-C-:B---34-:R-:W-:Y:S01]  /*74f0*/  @!P2 IMAD.WIDE R38, R17.reuse, 0x2, R22.reuse ;  /* 0x000000021126a825 */ /* 0x158fe200078e0216 */
[----:B------:R-:W-:Y:S01]  /*7500*/  IADD3 R12, R17, 0x30, RZ ;  /* 0x00000030110c7810 */ /* 0x000fe20007ffe0ff */
[----:B------:R2:W5:Y:S02]  /*7510*/  @!P1 LD.E.64 R128, [R20.64] ;  /* 0x0000000614809980 */ /* 0x000564000c101b00 */
[----:B------:R-:W-:Y:S01]  /*7520*/  @!P1 IMAD.WIDE R18, R19, 0x2, R22 ;  /* 0x0000000213129825 */ /* 0x000fe200078e0216 */
[----:B------:R-:W-:Y:S01]  /*7530*/  IADD3 R10, R17, 0x50, RZ ;  /* 0x00000050110a7810 */ /* 0x000fe20007ffe0ff */
[----:B------:R3:W5:Y:S02]  /*7540*/  @!P2 LD.E.64 R110, [R38.64] ;  /* 0x00000006266ea980 */ /* 0x000764000c101b00 */
[C---:B------:R-:W-:Y:S01]  /*7550*/  @!P0 IMAD.WIDE R36, R11.reuse, 0x2, R32 ;  /* 0x000000020b248825 */ /* 0x040fe200078e0220 */
[----:B------:R-:W-:Y:S01]  /*7560*/  ISETP.GE.AND P2, PT, R12, c[0x0][0x27c], PT ;  /* 0x00009f000c007a0c */ /* 0x000fe20003f46270 */
[----:B------:R4:W5:Y:S04]  /*7570*/  @!P1 LD.E.64 R126, [R18.64] ;  /* 0x00000006127e9980 */ /* 0x000968000c101b00 */
[----:B------:R3:W5:Y:S01]  /*7580*/  @!P0 LD.E.64 R124, [R36.64] ;  /* 0x00000006247c8980 */ /* 0x000762000c101b00 */
[----:B-1----:R-:W-:Y:S01]  /*7590*/  @!P0 IMAD.WIDE R34, R11, 0x2, R22 ;  /* 0x000000020b228825 */ /* 0x002fe200078e0216 */
[----:B------:R-:W-:-:S04]  /*75a0*/  IADD3 R11, R17, 0x40, RZ ;  /* 0x00000040110b7810 */ /* 0x000fc80007ffe0ff */
[----:B------:R1:W5:Y:S01]  /*75b0*/  @!P0 LD.E.64 R122, [R34.64] ;  /* 0x00000006227a8980 */ /* 0x000362000c101b00 */
[----:B------:R-:W-:Y:S02]  /*75c0*/  ISETP.GE.AND P1, PT, R11, c[0x0][0x27c], PT ;  /* 0x00009f000b007a0c */ /* 0x000fe40003f26270 */
[----:B------:R-:W-:Y:S02]  /*75d0*/  ISETP.GE.AND P0, PT, R10, c[0x0][0x27c], PT ;  /* 0x00009f000a007a0c */ /* 0x000fe40003f06270 */
[----:B--2---:R-:W-:-:S04]  /*75e0*/  @!P2 SHF.R.S32.HI R21, RZ, 0x1f, R12 ;  /* 0x0000001fff15a819 */ /* 0x004fc8000001140c */
[----:B------:R-:W-:-:S05]  /*75f0*/  @!P2 LEA.HI R12, R21, R12, RZ, 0x2 ;  /* 0x0000000c150ca211 */ /* 0x000fca00078f10ff */
[----:B----4-:R-:W-:Y:S02]  /*7600*/  @!P1 SHF.R.S32.HI R18, RZ, 0x1f, R11 ;  /* 0x0000001fff129819 */ /* 0x010fe4000001140b */
[----:B------:R-:W-:Y:S02]  /*7610*/  @!P0 SHF.R.S32.HI R19, RZ, 0x1f, R10 ;  /* 0x0000001fff138819 */ /* 0x000fe4000001140a */
[----:B------:R-:W-:Y:S02]  /*7620*/  @!P1 LEA.HI R11, R18, R11, RZ, 0x2 ;  /* 0x0000000b120b9211 */ /* 0x000fe400078f10ff */
[----:B------:R-:W-:Y:S02]  /*7630*/  @!P0 LEA.HI R10, R19, R10, RZ, 0x2 ;  /* 0x0000000a130a8211 */ /* 0x000fe400078f10ff */
[----:B------:R-:W-:Y:S02]  /*7640*/  @!P2 LOP3.LUT R12, R12, 0xfffffffc, RZ, 0xc0, !PT ;  /* 0xfffffffc0c0ca812 */ /* 0x000fe400078ec0ff */
[----:B------:R-:W-:-:S02]  /*7650*/  @!P1 LOP3.LUT R11, R11, 0xfffffffc, RZ, 0xc0, !PT ;  /* 0xfffffffc0b0b9812 */ /* 0x000fc400078ec0ff */
[----:B------:R-:W-:Y:S01]  /*7660*/  @!P0 LOP3.LUT R10, R10, 0xfffffffc, RZ, 0xc0, !PT ;  /* 0xfffffffc0a0a8812 */ /* 0x000fe200078ec0ff */
[--C-:B---3--:R-:W-:Y:S01]  /*7670*/  @!P2 IMAD.WIDE R36, R12, 0x2, R32.reuse ;  /* 0x000000020c24a825 */ /* 0x108fe200078e0220 */
[----:B------:R-:W-:Y:S01]  /*7680*/  CS2R R118, SRZ ;  /* 0x0000000000767805 */ /* 0x000fe2000001ff00 */
[----:B------:R-:W-:Y:S01]  /*7690*/  CS2R R116, SRZ ;  /* 0x0000000000747805 */ /* 0x000fe2000001ff00 */
[----:B------:R-:W-:Y:S01]  /*76a0*/  CS2R R104, SRZ ;  /* 0x0000000000687805 */ /* 0x000fe2000001ff00 */
[C-C-:B------:R-:W-:Y:S01]  /*76b0*/  @!P1 IMAD.WIDE R18, R11.reuse, 0x2, R32.reuse ;  /* 0x000000020b129825 */ /* 0x140fe200078e0220 */
[----:B------:R-:W-:Y:S01]  /*76c0*/  CS2R R96, SRZ ;  /* 0x0000000000607805 */ /* 0x000fe2000001ff00 */
[----:B------:R-:W-:Y:S01]  /*76d0*/  CS2R R102, SRZ ;  /* 0x0000000000667805 */ /* 0x000fe2000001ff00 */
[----:B------:R-:W-:Y:S01]  /*76e0*/  CS2R R94, SRZ ;  /* 0x00000000005e7805 */ /* 0x000fe2000001ff00 */
[----:B------:R-:W-:Y:S01]  /*76f0*/  @!P0 IMAD.WIDE R32, R10, 0x2, R32 ;  /* 0x000000020a208825 */ /* 0x000fe200078e0220 */
[----:B------:R2:W5:Y:S03]  /*7700*/  @!P2 LD.E.64 R118, [R36.64] ;  /* 0x000000062476a980 */ /* 0x000566000c101b00 */
[--C-:B-1----:R-:W-:Y:S01]  /*7710*/  @!P1 IMAD.WIDE R34, R11, 0x2, R22.reuse ;  /* 0x000000020b229825 */ /* 0x102fe200078e0216 */
[----:B------:R2:W5:Y:S03]  /*7720*/  @!P1 LD.E.64 R104, [R18.64] ;  /* 0x0000000612689980 */ /* 0x000566000c101b00 */
[--C-:B------:R-:W-:Y:S01]  /*7730*/  @!P2 IMAD.WIDE R20, R12, 0x2, R22.reuse ;  /* 0x000000020c14a825 */ /* 0x100fe200078e0216 */
[----:B------:R2:W5:Y:S03]  /*7740*/  @!P0 LD.E.64 R96, [R32.64] ;  /* 0x0000000620608980 */ /* 0x000566000c101b00 */
[----:B------:R-:W-:Y:S01]  /*7750*/  @!P0 IMAD.WIDE R10, R10, 0x2, R22 ;  /* 0x000000020a0a8825 */ /* 0x000fe200078e0216 */
[----:B------:R2:W5:Y:S04]  /*7760*/  @!P2 LD.E.64 R116, [R20.64] ;  /* 0x000000061474a980 */ /* 0x000568000c101b00 */
[----:B------:R2:W5:Y:S04]  /*7770*/  @!P1 LD.E.64 R102, [R34.64] ;  /* 0x0000000622669980 */ /* 0x000568000c101b00 */
[----:B------:R2:W5:Y:S02]  /*7780*/  @!P0 LD.E.64 R94, [R10.64] ;  /* 0x000000060a5e8980 */ /* 0x000564000c101b00 */
.L_x_574:
[----:B------:R-:W-:Y:S05]  /*7790*/  BSYNC B0 ;  /* 0x0000000000007941 */ /* 0x000fea0003800000 */
.L_x_573:
[----:B--2---:R-:W-:Y:S01]  /*77a0*/  IADD3 R10, R8, 0x40, RZ ;  /* 0x00000040080a7810 */ /* 0x004fe20007ffe0ff */
[----:B-----5:R-:W-:Y:S01]  /*77b0*/  IMAD.MOV.U32 R8, RZ, RZ, R96 ;  /* 0x000000ffff087224 */ /* 0x020fe200078e0060 */
[----:B----4-:R-:W2:Y:S01]  /*77c0*/  SHFL.IDX PT, R23, R16, 0x1, 0x1c1f ;  /* 0x003c1f0010177f89 */ /* 0x010ea200000e0000 */
[----:B------:R-:W-:Y:S01]  /*77d0*/  IMAD.MOV.U32 R11, RZ, RZ, R104 ;  /* 0x000000ffff0b7224 */ /* 0x000fe200078e0068 */
[----:B------:R-:W-:Y:S01]  /*77e0*/  ISETP.GE.AND P0, PT, R10, R9, PT ;  /* 0x000000090a00720c */ /* 0x000fe20003f06270 */
        /* <DEDUP_REMOVED lines=41> */
[----:B---3--:R-:W3:Y:S01]  /*7a80*/  SHFL.IDX PT, R22, R15, 0x1, 0x1c1f ;  /* 0x003c1f000f167f89 */ /* 0x008ee200000e0000 */
[----:B------:R-:W-:Y:S01]  /*7a90*/  IMAD.MOV.U32 R8, RZ, RZ, R111 ;  /* 0x000000ffff087224 */ /* 0x000fe200078e006f */
[----:B------:R-:W-:Y:S01]  /*7aa0*/  BSSY B0, `(.L_x_575) ;  /* 0x0000051000007945 */ /* 0x000fe20003800000 */
[----:B------:R-:W-:Y:S01]  /*7ab0*/  PRMT R99, R12, 0x7610, R99 ;  /* 0x000076100c637816 */ /* 0x000fe20000000063 */
[----:B------:R-:W4:Y:S01]  /*7ac0*/  SHFL.IDX PT, R21, R14, 0x1, 0x1c1f ;  /* 0x003c1f000e157f89 */ /* 0x000f2200000e0000 */
[----:B------:R-:W-:Y:S01]  /*7ad0*/  PRMT R98, R11, 0x7610, R98 ;  /* 0x000076100b627816 */ /* 0x000fe20000000062 */
[----:B------:R-:W-:Y:S01]  /*7ae0*/  CS2R R54, SRZ ;  /* 0x0000000000367805 */ /* 0x000fe2000001ff00 */
[----:B------:R-:W-:Y:S01]  /*7af0*/  PRMT R106, R10, 0x7610, R106 ;  /* 0x000076100a6a7816 */ /* 0x000fe2000000006a */
[----:B------:R1:W2:Y:S01]  /*7b00*/  SHFL.IDX PT, R20, R13, 0x1, 0x1c1f ;  /* 0x003c1f000d147f89 */ /* 0x0002a200000e0000 */
        /* <DEDUP_REMOVED lines=10> */
[----:B-1----:R-:W-:Y:S01]  /*7bb0*/  PRMT R13, R13, 0x5410, R8 ;  /* 0x000054100d0d7816 */ /* 0x002fe20000000008 */
[----:B------:R-:W-:Y:S05]  /*7bc0*/  @P0 BRA `(.L_x_576) ;  /* 0x000003e000000947 */ /* 0x000fea0003800000 */
[C---:B--234-:R-:W-:Y:S01]  /*7bd0*/  IADD3 R15, R17.reuse, 0x10, RZ ;  /* 0x00000010110f7810 */ /* 0x05cfe20007ffe0ff */
        /* <DEDUP_REMOVED lines=8> */
[C---:B------:R-:W-:Y:S01]  /*7c60*/  @!P2 IMAD.WIDE R18, R17.reuse, 0x2, R22 ;  /* 0x000000021112a825 */ /* 0x040fe200078e0216 */
[----:B------:R-:W-:Y:S02]  /*7c70*/  @!P0 LEA.HI R8, R8, R11, RZ, 0x2 ;  /* 0x0000000b08088211 */ /* 0x000fe400078f10ff */
[----:B------:R-:W-:Y:S02]  /*7c80*/  @!P1 LOP3.LUT R10, R10, 0xfffffffc, RZ, 0xc0, !PT ;  /* 0xfffffffc0a0a9812 */ /* 0x000fe400078ec0ff */
[----:B------:R-:W-:Y:S01]  /*7c90*/  @!P0 LOP3.LUT R8, R8, 0xfffffffc, RZ, 0xc0, !PT ;  /* 0xfffffffc08088812 */ /* 0x000fe200078ec0ff */
[----:B------:R-:W-:Y:S01]  /*7ca0*/  CS2R R88, SRZ ;  /* 0x0000000000587805 */ /* 0x000fe2000001ff00 */
[----:B------:R-:W-:Y:S01]  /*7cb0*/  CS2R R78, SRZ ;  /* 0x00000000004e7805 */ /* 0x000fe2000001ff00 */
[----:B------:R-:W-:Y:S01]  /*7cc0*/  CS2R R74, SRZ ;  /* 0x00000000004a7805 */ /* 0x000fe2000001ff00 */
[C---:B------:R-:W-:Y:S01]  /*7cd0*/  @!P2 IMAD.WIDE R40, R17.reuse, 0x2, R20 ;  /* 0x000000021128a825 */ /* 0x040fe200078e0214 */
[----:B------:R1:W5:Y:S01]  /*7ce0*/  @!P2 LD.E.64 R90, [R18.64] ;  /* 0x00000006125aa980 */ /* 0x000362000c101b00 */
[----:B------:R-:W-:Y:S01]  /*7cf0*/  CS2R R72, SRZ ;  /* 0x0000000000487805 */ /* 0x000fe2000001ff00 */
[----:B------:R-:W-:Y:S01]  /*7d00*/  CS2R R68, SRZ ;  /* 0x0000000000447805 */ /* 0x000fe2000001ff00 */
[C---:B------:R-:W-:Y:S01]  /*7d10*/  @!P1 IMAD.WIDE R36, R10.reuse, 0x2, R22 ;  /* 0x000000020a249825 */ /* 0x040fe200078e0216 */
[C---:B------:R-:W-:Y:S01]  /*7d20*/  IADD3 R15, R17.reuse, 0x40, RZ ;  /* 0x00000040110f7810 */ /* 0x040fe20007ffe0ff */
[----:B------:R2:W5:Y:S02]  /*7d30*/  @!P2 LD.E.64 R88, [R40.64] ;  /* 0x000000062858a980 */ /* 0x000564000c101b00 */
[----:B------:R-:W-:Y:S01]  /*7d40*/  @!P1 IMAD.WIDE R38, R10, 0x2, R20 ;  /* 0x000000020a269825 */ /* 0x000fe200078e0214 */
[----:B------:R-:W-:Y:S01]  /*7d50*/  IADD3 R11, R17, 0x50, RZ ;  /* 0x00000050110b7810 */ /* 0x000fe20007ffe0ff */
[----:B------:R3:W5:Y:S02]  /*7d60*/  @!P1 LD.E.64 R78, [R36.64] ;  /* 0x00000006244e9980 */ /* 0x000764000c101b00 */
[----:B------:R-:W-:-:S02]  /*7d70*/  @!P0 IMAD.WIDE R34, R8, 0x2, R22 ;  /* 0x0000000208228825 */ /* 0x000fc400078e0216 */
[----:B------:R3:W5:Y:S02]  /*7d80*/  @!P1 LD.E.64 R74, [R38.64] ;  /* 0x00000006264a9980 */ /* 0x000764000c101b00 */
[----:B------:R-:W-:Y:S01]  /*7d90*/  @!P0 IMAD.WIDE R32, R8, 0x2, R20 ;  /* 0x0000000208208825 */ /* 0x000fe200078e0214 */
[----:B------:R-:W-:Y:S01]  /*7da0*/  ISETP.GE.AND P1, PT, R15, c[0x0][0x27c], PT ;  /* 0x00009f000f007a0c */ /* 0x000fe20003f26270 */
[----:B------:R3:W5:Y:S04]  /*7db0*/  @!P0 LD.E.64 R72, [R34.64] ;  /* 0x0000000622488980 */ /* 0x000768000c101b00 */
[----:B------:R4:W5:Y:S01]  /*7dc0*/  @!P0 LD.E.64 R68, [R32.64] ;  /* 0x0000000620448980 */ /* 0x000962000c101b00 */
[----:B-1----:R-:W-:Y:S02]  /*7dd0*/  IADD3 R19, R17, 0x30, RZ ;  /* 0x0000003011137810 */ /* 0x002fe40007ffe0ff */
[----:B------:R-:W-:-:S02]  /*7de0*/  ISETP.GE.AND P0, PT, R11, c[0x0][0x27c], PT ;  /* 0x00009f000b007a0c */ /* 0x000fc40003f06270 */
[----:B------:R-:W-:-:S03]  /*7df0*/  ISETP.GE.AND P2, PT, R19, c[0x0][0x27c], PT ;  /* 0x00009f0013007a0c */ /* 0x000fc60003f46270 */
[----:B------:R-:W-:-:S04]  /*7e00*/  @!P1 SHF.R.S32.HI R10, RZ, 0x1f, R15 ;  /* 0x0000001fff0a9819 */ /* 0x000fc8000001140f */
[----:B------:R-:W-:-:S04]  /*7e10*/  @!P1 LEA.HI R10, R10, R15, RZ, 0x2 ;  /* 0x0000000f0a0a9211 */ /* 0x000fc800078f10ff */
[----:B------:R-:W-:Y:S02]  /*7e20*/  @!P0 SHF.R.S32.HI R8, RZ, 0x1f, R11 ;  /* 0x0000001fff088819 */ /* 0x000fe4000001140b */
[----:B------:R-:W-:Y:S02]  /*7e30*/  @!P2 SHF.R.S32.HI R12, RZ, 0x1f, R19 ;  /* 0x0000001fff0ca819 */ /* 0x000fe40000011413 */
[----:B------:R-:W-:Y:S02]  /*7e40*/  @!P0 LEA.HI R8, R8, R11, RZ, 0x2 ;  /* 0x0000000b08088211 */ /* 0x000fe400078f10ff */
[----:B------:R-:W-:Y:S02]  /*7e50*/  @!P2 LEA.HI R12, R12, R19, RZ, 0x2 ;  /* 0x000000130c0ca211 */ /* 0x000fe400078f10ff */
[----:B------:R-:W-:Y:S02]  /*7e60*/  @!P1 LOP3.LUT R10, R10, 0xfffffffc, RZ, 0xc0, !PT ;  /* 0xfffffffc0a0a9812 */ /* 0x000fe400078ec0ff */
[----:B------:R-:W-:-:S02]  /*7e70*/  @!P2 LOP3.LUT R11, R12, 0xfffffffc, RZ, 0xc0, !PT ;  /* 0xfffffffc0c0ba812 */ /* 0x000fc400078ec0ff */
[----:B------:R-:W-:Y:S01]  /*7e80*/  @!P0 LOP3.LUT R8, R8, 0xfffffffc, RZ, 0xc0, !PT ;  /* 0xfffffffc08088812 */ /* 0x000fe200078ec0ff */
[C-C-:B------:R-:W-:Y:S01]  /*7e90*/  @!P1 IMAD.WIDE R14, R10.reuse, 0x2, R22.reuse ;  /* 0x000000020a0e9825 */ /* 0x140fe200078e0216 */
[----:B------:R-:W-:Y:S01]  /*7ea0*/  CS2R R62, SRZ ;  /* 0x00000000003e7805 */ /* 0x000fe2000001ff00 */
[----:B------:R-:W-:Y:S01]  /*7eb0*/  CS2R R60, SRZ ;  /* 0x00000000003c7805 */ /* 0x000fe2000001ff00 */
[----:B------:R-:W-:Y:S01]  /*7ec0*/  CS2R R54, SRZ ;  /* 0x0000000000367805 */ /* 0x000fe2000001ff00 */
[C---:B----4-:R-:W-:Y:S01]  /*7ed0*/  @!P2 IMAD.WIDE R32, R11.reuse, 0x2, R22 ;  /* 0x000000020b20a825 */ /* 0x050fe200078e0216 */
[----:B------:R-:W-:Y:S01]  /*7ee0*/  CS2R R46, SRZ ;  /* 0x00000000002e7805 */ /* 0x000fe2000001ff00 */
[----:B------:R-:W-:Y:S01]  /*7ef0*/  CS2R R50, SRZ ;  /* 0x0000000000327805 */ /* 0x000fe2000001ff00 */
[----:B--2---:R-:W-:Y:S01]  /*7f00*/  CS2R R40, SRZ ;  /* 0x0000000000287805 */ /* 0x004fe2000001ff00 */
[--C-:B------:R-:W-:Y:S01]  /*7f10*/  @!P2 IMAD.WIDE R18, R11, 0x2, R20.reuse ;  /* 0x000000020b12a825 */ /* 0x100fe200078e0214 */
[----:B------:R3:W5:Y:S03]  /*7f20*/  @!P2 LD.E.64 R62, [R32.64] ;  /* 0x00000006203ea980 */ /* 0x000766000c101b00 */
[----:B------:R-:W-:Y:S01]  /*7f30*/  @!P1 IMAD.WIDE R10, R10, 0x2, R20 ;  /* 0x000000020a0a9825 */ /* 0x000fe200078e0214 */
[----:B------:R3:W5:Y:S03]  /*7f40*/  @!P2 LD.E.64 R60, [R18.64] ;  /* 0x00000006123ca980 */ /* 0x000766000c101b00 */
[C---:B------:R-:W-:Y:S01]  /*7f50*/  @!P0 IMAD.WIDE R22, R8.reuse, 0x2, R22 ;  /* 0x0000000208168825 */ /* 0x040fe200078e0216 */
[----:B------:R3:W5:Y:S03]  /*7f60*/  @!P1 LD.E.64 R54, [R14.64] ;  /* 0x000000060e369980 */ /* 0x000766000c101b00 */
[----:B------:R-:W-:Y:S01]  /*7f70*/  @!P0 IMAD.WIDE R20, R8, 0x2, R20 ;  /* 0x0000000208148825 */ /* 0x000fe200078e0214 */
[----:B------:R3:W5:Y:S04]  /*7f80*/  @!P0 LD.E.64 R46, [R22.64] ;  /* 0x00000006162e8980 */ /* 0x000768000c101b00 */
[----:B------:R3:W5:Y:S04]  /*7f90*/  @!P1 LD.E.64 R50, [R10.64] ;  /* 0x000000060a329980 */ /* 0x000768000c101b00 */
[----:B------:R3:W5:Y:S02]  /*7fa0*/  @!P0 LD.E.64 R40, [R20.64] ;  /* 0x0000000614288980 */ /* 0x000764000c101b00 */
.L_x_576:
[----:B--234-:R-:W-:Y:S05]  /*7fb0*/  BSYNC B0 ;  /* 0x0000000000007941 */ /* 0x01cfea0003800000 */
.L_x_575:
[----:B-----5:R-:W-:Y:S01]  /*7fc0*/  IMAD.MOV.U32 R8, RZ, RZ, R47 ;  /* 0x000000ffff087224 */ /* 0x020fe200078e002f */
[----:B------:R-:W-:-:S04]  /*7fd0*/  DEPBAR.LE SB0, 0x1 ;  /* 0x000080400000791a */ /* 0x000fc80000000000 */
[----:B------:R-:W-:Y:S01]  /*7fe0*/  IMAD.MOV.U32 R10, RZ, RZ, R54 ;  /* 0x000000ffff0a7224 */ /* 0x000fe200078e0036 */
[----:B------:R-:W-:Y:S01]  /*7ff0*/  PRMT R15, R8, 0x7610, R15 ;  /* 0x00007610080f7816 */ /* 0x000fe2000000000f */
[----:B------:R-:W-:Y:S01]  /*8000*/  IMAD.MOV.U32 R8, RZ, RZ, R62 ;  /* 0x000000ffff087224 */ /* 0x000fe200078e003e */
[----:B------:R-:W-:Y:S01]  /*8010*/  BSSY B1, `(.L_x_577) ;  /* 0x0000170000017945 */ /* 0x000fe20003800000 */
        /* <DEDUP_REMOVED lines=12> */
[----:B------:R-:W-:Y:S01]  /*80e0*/  IMAD.IADD R52, R9, 0x1, -R92 ;  /* 0x0000000109347824 */ /* 0x000fe200078e0a5c */
[----:B------:R-:W-:Y:S01]  /*80f0*/  PRMT R39, R10, 0x7610, R39 ;  /* 0x000076100a277816 */ /* 0x000fe20000000027 */
[----:B------:R-:W-:Y:S01]  /*8100*/  IMAD.MOV.U32 R10, RZ, RZ, R90 ;  /* 0x000000ffff0a7224 */ /* 0x000fe200078e005a */
[----:B------:R-:W-:Y:S01]  /*8110*/  PRMT R38, R8, 0x7610, R38 ;  /* 0x0000761008267816 */ /* 0x000fe20000000026 */
[----:B------:R-:W-:Y:S01]  /*8120*/  IMAD.MOV.U32 R8, RZ, RZ, R40 ;  /* 0x000000ffff087224 */ /* 0x000fe200078e0028 */
[----:B------:R-:W-:Y:S01]  /*8130*/  IMNMX R52, R52, 0x80, PT ;  /* 0x0000008034347817 */ /* 0x000fe20003800200 */
[----:B------:R-:W-:Y:S01]  /*8140*/  IMAD.MOV.U32 R11, RZ, RZ, R73 ;  /* 0x000000ffff0b7224 */ /* 0x000fe200078e0049 */
[----:B------:R-:W-:Y:S01]  /*8150*/  PRMT R45, R10, 0x7610, R45 ;  /* 0x000076100a2d7816 */ /* 0x000fe2000000002d */
[----:B------:R-:W-:Y:S01]  /*8160*/  IMAD.MOV.U32 R12, RZ, RZ, R41 ;  /* 0x000000ffff0c7224 */ /* 0x000fe200078e0029 */
[----:B------:R-:W-:Y:S01]  /*8170*/  SHF.R.S32.HI R10, RZ, 0x1f, R29 ;  /* 0x0000001fff0a7819 */ /* 0x000fe2000001141d */
[----:B------:R-:W-:Y:S01]  /*8180*/  IMAD.MOV.U32 R9, RZ, RZ, R88 ;  /* 0x000000ffff097224 */ /* 0x000fe200078e0058 */
[----:B------:R-:W-:Y:S01]  /*8190*/  PRMT R14, R8, 0x7610, R14 ;  /* 0x00007610080e7816 */ /* 0x000fe2000000000e */
[----:B------:R-:W-:Y:S01]  /*81a0*/  IMAD.MOV.U32 R8, RZ, RZ, R51 ;  /* 0x000000ffff087224 */ /* 0x000fe200078e0033 */
[----:B------:R-:W-:-:S02]  /*81b0*/  LEA.HI R10, R10, R29, RZ, 0x3 ;  /* 0x0000001d0a0a7211 */ /* 0x000fc400078f18ff */
[----:B------:R-:W-:Y:S01]  /*81c0*/  PRMT R35, R11, 0x7610, R35 ;  /* 0x000076100b237816 */ /* 0x000fe20000000023 */
[----:B------:R-:W-:Y:S01]  /*81d0*/  IMAD.MOV.U32 R11, RZ, RZ, R91 ;  /* 0x000000ffff0b7224 */ /* 0x000fe200078e005b */
[----:B------:R-:W-:Y:S02]  /*81e0*/  LOP3.LUT R10, R10, 0xfffffff8, RZ, 0xc0, !PT ;  /* 0xfffffff80a0a7812 */ /* 0x000fe400078ec0ff */
[----:B------:R-:W-:Y:S01]  /*81f0*/  PRMT R19, R8, 0x7610, R19 ;  /* 0x0000761008137816 */ /* 0x000fe20000000013 */
[----:B------:R-:W-:Y:S01]  /*8200*/  IMAD.MOV.U32 R8, RZ, RZ, R60 ;  /* 0x000000ffff087224 */ /* 0x000fe200078e003c */
[----:B------:R-:W-:Y:S01]  /*8210*/  BAR.SYNC.DEFER_BLOCKING 0x0 ;  /* 0x0000000000007b1d */ /* 0x000fe20000010000 */
[C---:B------:R-:W-:Y:S01]  /*8220*/  IMAD.IADD R10, R29.reuse, 0x1, -R10 ;  /* 0x000000011d0a7824 */ /* 0x040fe200078e0a0a */
[----:B------:R-:W-:Y:S02]  /*8230*/  ISETP.GE.AND P0, PT, R29, R52, PT ;  /* 0x000000341d00720c */ /* 0x000fe40003f06270 */
[----:B------:R-:W-:Y:S01]  /*8240*/  PRMT R31, R8, 0x7610, R31 ;  /* 0x00007610081f7816 */ /* 0x000fe2000000001f */
[C---:B------:R-:W-:Y:S01]  /*8250*/  IMAD.SHL.U32 R8, R10.reuse, 0x40, RZ ;  /* 0x000000400a087824 */ /* 0x040fe200078e00ff */
[----:B------:R-:W-:Y:S01]  /*8260*/  LOP3.LUT P1, RZ, R10, 0x4, RZ, 0xc0, !PT ;  /* 0x000000040aff7812 */ /* 0x000fe2000782c0ff */
[----:B------:R-:W-:Y:S01]  /*8270*/  IMAD.MOV.U32 R10, RZ, RZ, R69 ;  /* 0x000000ffff0a7224 */ /* 0x000fe200078e0045 */
[----:B------:R-:W-:Y:S01]  /*8280*/  PRMT R44, R11, 0x7610, R44 ;  /* 0x000076100b2c7816 */ /* 0x000fe2000000002c */
[----:B------:R-:W-:Y:S01]  /*8290*/  IMAD.MOV.U32 R11, RZ, RZ, R50 ;  /* 0x000000ffff0b7224 */ /* 0x000fe200078e0032 */
[----:B------:R-:W-:-:S02]  /*82a0*/  LOP3.LUT R8, R8, 0x1c0, RZ, 0xc0, !PT ;  /* 0x000001c008087812 */ /* 0x000fc400078ec0ff */
[----:B------:R-:W-:Y:S01]  /*82b0*/  PRMT R13, R12, 0x7610, R13 ;  /* 0x000076100c0d7816 */ /* 0x000fe2000000000d */
[----:B------:R-:W-:Y:S01]  /*82c0*/  IMAD.MOV.U32 R12, RZ, RZ, R61 ;  /* 0x000000ffff0c7224 */ /* 0x000fe200078e003d */
[----:B------:R-:W-:Y:S02]  /*82d0*/  LOP3.LUT R71, R8, 0x18, R71, 0xf8, !PT ;  /* 0x0000001808477812 */ /* 0x000fe400078ef847 */
[----:B------:R-:W-:Y:S01]  /*82e0*/  SHF.R.U32.HI R18, RZ, 0x3, R8 ;  /* 0x00000003ff127819 */ /* 0x000fe20000011608 */
[----:B------:R-:W-:Y:S01]  /*82f0*/  IMAD.MOV.U32 R8, RZ, RZ, R74 ;  /* 0x000000ffff087224 */ /* 0x000fe200078e004a */
[----:B------:R-:W-:Y:S01]  /*8300*/  PRMT R20, R11, 0x7610, R20 ;  /* 0x000076100b147816 */ /* 0x000fe20000000014 */
[----:B------:R-:W-:Y:S01]  /*8310*/  IMAD.MOV.U32 R11, RZ, RZ, R68 ;  /* 0x000000ffff0b7224 */ /* 0x000fe200078e0044 */
[----:B------:R-:W-:Y:S02]  /*8320*/  LOP3.LUT R18, R71, R18, RZ, 0x3c, !PT ;  /* 0x0000001247127212 */ /* 0x000fe400078e3cff */
[----:B------:R-:W-:-:S02]  /*8330*/  PRMT R23, R12, 0x7610, R23 ;  /* 0x000076100c177816 */ /* 0x000fc40000000017 */
[----:B------:R-:W-:Y:S01]  /*8340*/  PRMT R37, R10, 0x7610, R37 ;  /* 0x000076100a257816 */ /* 0x000fe20000000025 */
[----:B------:R-:W-:Y:S01]  /*8350*/  IMAD R18, R87, 0x200, R18 ;  /* 0x0000020057127824 */ /* 0x000fe200078e0212 */
[----:B------:R-:W-:Y:S01]  /*8360*/  PRMT R43, R8, 0x7610, R43 ;  /* 0x00007610082b7816 */ /* 0x000fe2000000002b */
[----:B------:R-:W-:Y:S01]  /*8370*/  IMAD.MOV.U32 R10, RZ, RZ, R75 ;  /* 0x000000ffff0a7224 */ /* 0x000fe200078e004b */
[----:B------:R-:W-:Y:S01]  /*8380*/  PRMT R34, R11, 0x7610, R34 ;  /* 0x000076100b227816 */ /* 0x000fe20000000022 */
[----:B------:R-:W-:Y:S01]  /*8390*/  IMAD.MOV.U32 R8, RZ, RZ, R89 ;  /* 0x000000ffff087224 */ /* 0x000fe200078e0059 */
[C---:B------:R-:W-:Y:S02]  /*83a0*/  IADD3 R12, R18.reuse, 0x20, RZ ;  /* 0x00000020120c7810 */ /* 0x040fe40007ffe0ff */
[----:B------:R-:W-:Y:S02]  /*83b0*/  @P1 IADD3 R12, R18, -0x20, RZ ;  /* 0xffffffe0120c1810 */ /* 0x000fe40007ffe0ff */
[----:B------:R-:W-:-:S02]  /*83c0*/  PRMT R42, R10, 0x7610, R42 ;  /* 0x000076100a2a7816 */ /* 0x000fc4000000002a */
[----:B------:R-:W-:Y:S02]  /*83d0*/  PRMT R49, R9, 0x7610, R49 ;  /* 0x0000761009317816 */ /* 0x000fe40000000031 */
        /* <DEDUP_REMOVED lines=53> */
.L_x_580:
[----:B------:R-:W-:Y:S05]  /*8730*/  BSYNC B0 ;  /* 0x0000000000007941 */ /* 0x000fea0003800000 */
.L_x_579:
        /* <DEDUP_REMOVED lines=50> */
.L_x_582:
[----:B------:R-:W-:Y:S05]  /*8a60*/  BSYNC B0 ;  /* 0x0000000000007941 */ /* 0x000fea0003800000 */
.L_x_581:
        /* <DEDUP_REMOVED lines=28> */
[----:B------:R-:W-:Y:S01]  /*8c30*/  FFMA.FTZ R86, R98, R11, -R86 ;  /* 0x0000000b62567223 */ /* 0x000fe20000010856 */
[----:B------:R-:W-:Y:S01]  /*8c40*/  SHF.L.U32 R11, R93, 0x10, RZ ;  /* 0x000000105d0b7819 */ /* 0x000fe200000006ff */
[-C--:B------:R-:W-:Y:S01]  /*8c50*/  FMUL.FTZ R99, R99, R107.reuse ;  /* 0x0000006b63637220 */ /* 0x080fe20000410000 */
[----:B------:R-:W-:Y:S01]  /*8c60*/  LOP3.LUT R93, R93, 0xffff0000, RZ, 0xc0, !PT ;  /* 0xffff00005d5d7812 */ /* 0x000fe200078ec0ff */
[----:B------:R-:W-:Y:S01]  /*8c70*/  FFMA.FTZ R9, R10, R107, -R9 ;  /* 0x0000006b0a097223 */ /* 0x000fe20000010809 */
[----:B------:R-:W-:Y:S01]  /*8c80*/  LOP3.LUT R107, R84, 0xffff0000, RZ, 0xc0, !PT ;  /* 0xffff0000546b7812 */ /* 0x000fe200078ec0ff */
[----:B------:R-:W-:Y:S02]  /*8c90*/  FFMA.FTZ R71, R98, R8, R71 ;  /* 0x0000000862477223 */ /* 0x000fe40000010047 */
[----:B------:R-:W-:Y:S02]  /*8ca0*/  IMAD.U32 R8, R84, 0x10000, RZ ;  /* 0x0001000054087824 */ /* 0x000fe400078e00ff */
        /* <DEDUP_REMOVED lines=14> */
.L_x_584:
[----:B------:R-:W-:Y:S05]  /*8d90*/  BSYNC B0 ;  /* 0x0000000000007941 */ /* 0x000fea0003800000 */
.L_x_583:
        /* <DEDUP_REMOVED lines=29> */
[C---:B------:R-:W-:Y:S01]  /*8f70*/  SHF.L.U32 R11, R77.reuse, 0x10, RZ ;  /* 0x000000104d0b7819 */ /* 0x040fe200000006ff */
        /* <DEDUP_REMOVED lines=20> */
.L_x_586:
[----:B------:R-:W-:Y:S05]  /*90c0*/  BSYNC B0 ;  /* 0x0000000000007941 */ /* 0x000fea0003800000 */
.L_x_585:
        /* <DEDUP_REMOVED lines=12> */
[----:B------:R-:W-:Y:S02]  /*9190*/  PRMT R64, R64, 0x5410, R71 ;  /* 0x0000541040407816 */ /* 0x000fe40000000047 */
[----:B------:R-:W-:Y:S02]  /*91a0*/  LOP3.LUT R84, R65, 0xffff0000, RZ, 0xc0, !PT ;  /* 0xffff000041547812 */ /* 0x000fe400078ec0ff */
[----:B------:R-:W-:Y:S02]  /*91b0*/  LOP3.LUT R93, R64, 0xffff0000, RZ, 0xc0, !PT ;  /* 0xffff0000405d7812 */ /* 0x000fe400078ec0ff */
[----:B------:R-:W-:Y:S01]  /*91c0*/  LOP3.LUT R99, R66, 0xffff0000, RZ, 0xc0, !PT ;  /* 0xffff000042637812 */ /* 0x000fe200078ec0ff */
[C---:B-1----:R-:W-:Y:S01]  /*91d0*/  IMAD.U32 R70, R10.reuse, 0x10000, RZ ;  /* 0x000100000a467824 */ /* 0x042fe200078e00ff */
[----:B------:R-:W-:Y:S01]  /*91e0*/  LOP3.LUT R67, R10, 0xffff0000, RZ, 0xc0, !PT ;  /* 0xffff00000a437812 */ /* 0x000fe200078ec0ff */
[----:B------:R-:W-:Y:S01]  /*91f0*/  IMAD.U32 R10, R11, 0x10000, RZ ;  /* 0x000100000b0a7824 */ /* 0x000fe200078e00ff */
[----:B------:R-:W-:-:S02]  /*9200*/  SHF.L.U32 R82, R8, 0x10, RZ ;  /* 0x0000001008527819 */ /* 0x000fc400000006ff */
        /* <DEDUP_REMOVED lines=9> */
[----:B------:R-:W-:Y:S02]  /*92a0*/  FMUL.FTZ R9, R71, R59 ;  /* 0x0000003b47097220 */ /* 0x000fe40000410000 */
[----:B------:R-:W-:-:S02]  /*92b0*/  FFMA.FTZ R65, R70, R11, -R65 ;  /* 0x0000000b46417223 */ /* 0x000fc40000010841 */
[----:B------:R-:W-:Y:S01]  /*92c0*/  FFMA.FTZ R8, R70, R8, R67 ;  /* 0x0000000846087223 */ /* 0x000fe20000010043 */
[----:B------:R-:W-:Y:S01]  /*92d0*/  SHF.L.U32 R67, R66, 0x10, RZ ;  /* 0x0000001042437819 */ /* 0x000fe200000006ff */
[-C--:B------:R-:W-:Y:S02]  /*92e0*/  FMUL.FTZ R71, R71, R84.reuse ;  /* 0x0000005447477220 */ /* 0x080fe40000410000 */
[----:B------:R-:W-:Y:S02]  /*92f0*/  IMAD.U32 R11, R64, 0x10000, RZ ;  /* 0x00010000400b7824 */ /* 0x000fe400078e00ff */
[C---:B------:R-:W-:Y:S02]  /*9300*/  FFMA.FTZ R9, R10.reuse, R84, -R9 ;  /* 0x000000540a097223 */ /* 0x040fe40000010809 */
[----:B------:R-:W-:Y:S02]  /*9310*/  FFMA.FTZ R64, R10, R59, R71 ;  /* 0x0000003b0a407223 */ /* 0x000fe40000010047 */
[----:B------:R-:W-:-:S02]  /*9320*/  FMUL.FTZ R10, R77, R11 ;  /* 0x0000000b4d0a7220 */ /* 0x000fc40000410000 */
        /* <DEDUP_REMOVED lines=12> */
.L_x_588:
[----:B------:R-:W-:Y:S05]  /*93f0*/  BSYNC B0 ;  /* 0x0000000000007941 */ /* 0x000fea0003800000 */
.L_x_587:
        /* <DEDUP_REMOVED lines=49> */
.L_x_578:
[----:B------:R-:W-:Y:S05]  /*9710*/  BSYNC B1 ;  /* 0x0000000000017941 */ /* 0x000fea0003800000 */
.L_x_577:
[----:B------:R-:W-:-:S04]  /*9720*/  IADD3 R29, R29, 0x40, RZ ;  /* 0x000000401d1d7810 */ /* 0x000fc80007ffe0ff */
[----:B------:R-:W-:-:S13]  /*9730*/  ISETP.GE.AND P0, PT, R29, R52, PT ;  /* 0x000000341d00720c */ /* 0x000fda0003f06270 */
[----:B------:R-:W-:Y:S05]  /*9740*/  @P0 BRA `(.L_x_589) ;  /* 0x00004f0000000947 */ /* 0x000fea0003800000 */
[----:B------:R-:W-:Y:S01]  /*9750*/  ISETP.GE.AND P0, PT, R17, c[0x0][0x27c], PT ;  /* 0x00009f0011007a0c */ /* 0x000fe20003f06270 */
[----:B------:R-:W-:-:S12]  /*9760*/  BSSY B0, `(.L_x_590) ;  /* 0x0000030000007945 */ /* 0x000fd80003800000 */
        /* <DEDUP_REMOVED lines=47> */
.L_x_591:
[----:B------:R-:W-:Y:S05]  /*9a60*/  BSYNC B0 ;  /* 0x0000000000007941 */ /* 0x000fea0003800000 */
.L_x_590:
        /* <DEDUP_REMOVED lines=50> */
.L_x_593:
[----:B------:R-:W-:Y:S05]  /*9d90*/  BSYNC B0 ;  /* 0x0000000000007941 */ /* 0x000fea0003800000 */
.L_x_592:
        /* <DEDUP_REMOVED lines=50> */
.L_x_595:
[----:B------:R-:W-:Y:S05]  /*a0c0*/  BSYNC B0 ;  /* 0x0000000000007941 */ /* 0x000fea0003800000 */
.L_x_594:
        /* <DEDUP_REMOVED lines=16> */
[----:B------:R-:W-:Y:S01]  /*a1d0*/  IMAD.U32 R10, R11, 0x10000, RZ ;  /* 0x000100000b0a7824 */ /* 0x000fe200078e00ff */
        /* <DEDUP_REMOVED lines=33> */
.L_x_597:
[----:B------:R-:W-:Y:S05]  /*a3f0*/  BSYNC B0 ;  /* 0x0000000000007941 */ /* 0x000fea0003800000 */
.L_x_596:
        /* <DEDUP_REMOVED lines=14> */
[----:B------:R-:W-:Y:S02]  /*a4e0*/  LOP3.LUT R35, R21, 0xffff0000, RZ, 0xc0, !PT ;  /* 0xffff000015237812 */ /* 0x000fe400078ec0ff */
[C---:B-1----:R-:W-:Y:S01]  /*a4f0*/  LOP3.LUT R23, R10.reuse, 0xffff0000, RZ, 0xc0, !PT ;  /* 0xffff00000a177812 */ /* 0x042fe200078ec0ff */
[----:B------:R-:W-:Y:S01]  /*a500*/  IMAD.U32 R29, R10, 0x10000, RZ ;  /* 0x000100000a1d7824 */ /* 0x000fe200078e00ff */
[C---:B------:R-:W-:Y:S01]  /*a510*/  SHF.L.U32 R34, R8.reuse, 0x10, RZ ;  /* 0x0000001008227819 */ /* 0x040fe200000006ff */
[----:B------:R-:W-:Y:S01]  /*a520*/  IMAD.U32 R10, R11, 0x10000, RZ ;  /* 0x000100000b0a7824 */ /* 0x000fe200078e00ff */
[----:B------:R-:W-:Y:S01]  /*a530*/  LOP3.LUT R33, R8, 0xffff0000, RZ, 0xc0, !PT ;  /* 0xffff000008217812 */ /* 0x000fe200078ec0ff */
[----:B------:R-:W-:Y:S01]  /*a540*/  IMAD.U32 R8, R19, 0x10000, RZ ;  /* 0x0001000013087824 */ /* 0x000fe200078e00ff */
[----:B------:R-:W-:-:S02]  /*a550*/  LOP3.LUT R11, R11, 0xffff0000, RZ, 0xc0, !PT ;  /* 0xffff00000b0b7812 */ /* 0x000fc400078ec0ff */
[----:B------:R-:W-:Y:S01]  /*a560*/  LOP3.LUT R19, R19, 0xffff0000, RZ, 0xc0, !PT ;  /* 0xffff000013137812 */ /* 0x000fe200078ec0ff */
[----:B------:R-:W-:Y:S01]  /*a570*/  FMUL.FTZ R21, R23, R8 ;  /* 0x0000000817157220 */ /* 0x000fe20000410000 */
[----:B------:R-:W-:Y:S01]  /*a580*/  SHF.L.U32 R31, R9, 0x10, RZ ;  /* 0x00000010091f7819 */ /* 0x000fe200000006ff */
        /* <DEDUP_REMOVED lines=15> */
[-C--:B------:R-:W-:Y:S02]  /*a680*/  FMUL.FTZ R36, R36, R22.reuse ;  /* 0x0000001624247220 */ /* 0x080fe40000410000 */
[----:B------:R-:W-:Y:S01]  /*a690*/  FFMA.FTZ R29, R34, R29, -R10 ;  /* 0x0000001d221d7223 */ /* 0x000fe2000001080a */
[----:B------:R-:W-:Y:S01]  /*a6a0*/  F2FP.BF16.PACK_AB R10, R8, R21 ;  /* 0x00000015080a723e */ /* 0x000fe200000010ff */
[----:B------:R-:W-:Y:S01]  /*a6b0*/  FFMA.FTZ R22, R31, R22, -R11 ;  /* 0x000000161f167223 */ /* 0x000fe2000001080b */
[----:B------:R-:W-:Y:S01]  /*a6c0*/  F2FP.BF16.PACK_AB R11, R32, R9 ;  /* 0x00000009200b723e */ /* 0x000fe200000010ff */
[----:B------:R-:W-:-:S02]  /*a6d0*/  FFMA.FTZ R34, R34, R23, R33 ;  /* 0x0000001722227223 */ /* 0x000fc40000010021 */
[----:B------:R-:W-:-:S03]  /*a6e0*/  FFMA.FTZ R31, R31, R20, R36 ;  /* 0x000000141f1f7223 */ /* 0x000fc60000010024 */
[----:B------:R-:W-:Y:S02]  /*a6f0*/  F2FP.BF16.PACK_AB R8, R34, R29 ;  /* 0x0000001d2208723e */ /* 0x000fe400000010ff */
[----:B------:R-:W-:-:S05]  /*a700*/  F2FP.BF16.PACK_AB R9, R31, R22 ;  /* 0x000000161f09723e */ /* 0x000fca00000010ff */
[----:B------:R1:W-:Y:S02]  /*a710*/  STS.128 [R18+0xa000], R8 ;  /* 0x00a0000812007388 */ /* 0x0003e40000000c00 */
.L_x_599:
[----:B------:R-:W-:Y:S05]  /*a720*/  BSYNC B0 ;  /* 0x0000000000007941 */ /* 0x000fea0003800000 */
.L_x_598:
        /* <DEDUP_REMOVED lines=12> */
[----:B------:R-:W-:Y:S01]  /*a7f0*/  LOP3.LUT R23, R15, 0xffff0000, RZ, 0xc0, !PT ;  /* 0xffff00000f177812 */ /* 0x000fe200078ec0ff */
        /* <DEDUP_REMOVED lines=11> */
[-C--:B------:R-:W-:Y:S01]  /*a8b0*/  FMUL.FTZ R17, R17, R11.reuse ;  /* 0x0000000b11117220 */ /* 0x080fe20000410000 */
[----:B------:R-:W-:Y:S01]  /*a8c0*/  LOP3.LUT R29, R9, 0xffff0000, RZ, 0xc0, !PT ;  /* 0xffff0000091d7812 */ /* 0x000fe200078ec0ff */
[----:B------:R-:W-:-:S02]  /*a8d0*/  FFMA.FTZ R15, R18, R11, -R15 ;  /* 0x0000000b120f7223 */ /* 0x000fc4000001080f */
[C---:B------:R-:W-:Y:S02]  /*a8e0*/  FMUL.FTZ R9, R19.reuse, R13 ;  /* 0x0000000d13097220 */ /* 0x040fe40000410000 */
[----:B------:R-:W-:Y:S01]  /*a8f0*/  FFMA.FTZ R8, R18, R8, R17 ;  /* 0x0000000812087223 */ /* 0x000fe20000010011 */
[----:B------:R-:W-:Y:S01]  /*a900*/  SHF.L.U32 R17, R16, 0x10, RZ ;  /* 0x0000001010117819 */ /* 0x000fe200000006ff */
[C---:B------:R-:W-:Y:S01]  /*a910*/  IMAD.U32 R11, R14.reuse, 0x10000, RZ ;  /* 0x000100000e0b7824 */ /* 0x040fe200078e00ff */
[----:B------:R-:W-:Y:S01]  /*a920*/  LOP3.LUT R14, R14, 0xffff0000, RZ, 0xc0, !PT ;  /* 0xffff00000e0e7812 */ /* 0x000fe200078ec0ff */
[-C--:B------:R-:W-:Y:S01]  /*a930*/  FMUL.FTZ R19, R19, R23.reuse ;  /* 0x0000001713137220 */ /* 0x080fe20000410000 */
[----:B------:R-:W-:Y:S01]  /*a940*/  LOP3.LUT R16, R16, 0xffff0000, RZ, 0xc0, !PT ;  /* 0xffff000010107812 */ /* 0x000fe200078ec0ff */
[C---:B------:R-:W-:Y:S02]  /*a950*/  FFMA.FTZ R9, R10.reuse, R23, -R9 ;  /* 0x000000170a097223 */ /* 0x040fe40000010809 */
[----:B------:R-:W-:-:S02]  /*a960*/  FFMA.FTZ R18, R10, R13, R19 ;  /* 0x0000000d0a127223 */ /* 0x000fc40000010013 */
[----:B------:R-:W-:Y:S02]  /*a970*/  FMUL.FTZ R10, R21, R11 ;  /* 0x0000000b150a7220 */ /* 0x000fe40000410000 */
[----:B------:R-:W-:Y:S02]  /*a980*/  FMUL.FTZ R13, R29, R14 ;  /* 0x0000000e1d0d7220 */ /* 0x000fe40000410000 */
[-C--:B------:R-:W-:Y:S02]  /*a990*/  FMUL.FTZ R21, R21, R17.reuse ;  /* 0x0000001115157220 */ /* 0x080fe40000410000 */
[-C--:B------:R-:W-:Y:S02]  /*a9a0*/  FMUL.FTZ R29, R29, R16.reuse ;  /* 0x000000101d1d7220 */ /* 0x080fe40000410000 */
        /* <DEDUP_REMOVED lines=8> */
[----:B------:R1:W-:Y:S01]  /*aa30*/  STS.128 [R12+0xa000], R8 ;  /* 0x00a000080c007388 */ /* 0x0003e20000000c00 */
[----:B------:R-:W-:Y:S05]  /*aa40*/  BRA `(.L_x_589) ;  /* 0x00003c0000007947 */ /* 0x000fea0003800000 */
.L_x_572:
[----:B------:R-:W-:Y:S01]  /*aa50*/  ISETP.NE.AND P0, PT, R173, 0x1, PT ;  /* 0x00000001ad00780c */ /* 0x000fe20003f05270 */
[----:B------:R-:W-:Y:S01]  /*aa60*/  IMAD.MOV.U32 R11, RZ, RZ, R19 ;  /* 0x000000ffff0b7224 */ /* 0x000fe200078e0013 */
[----:B------:R-:W-:Y:S01]  /*aa70*/  BSSY B0, `(.L_x_600) ;  /* 0x0000048000007945 */ /* 0x000fe20003800000 */
[----:B------:R-:W-:Y:S01]  /*aa80*/  IMAD.MOV.U32 R15, RZ, RZ, R17 ;  /* 0x000000ffff0f7224 */ /* 0x000fe200078e0011 */
        /* <DEDUP_REMOVED lines=29> */
[----:B------:R-:W-:Y:S02]  /*ac60*/  ISETP.GE.AND P0, PT, R8, R9, PT ;  /* 0x000000090800720c */ /* 0x000fe40003f06270 */
        /* <DEDUP_REMOVED lines=15> */
[----:B-1----:R-:W-:Y:S01]  /*ad60*/  @!P2 IMAD.WIDE R32, R71, 0x2, R20 ;  /* 0x000000024720a825 */ /* 0x002fe200078e0214 */
[----:B------:R-:W-:Y:S02]  /*ad70*/  @!P0 LEA.HI R10, R10, R19, RZ, 0x3 ;  /* 0x000000130a0a8211 */ /* 0x000fe400078f18ff */
[----:B------:R-:W-:Y:S02]  /*ad80*/  @!P1 LOP3.LUT R11, R11, 0xfffffff8, RZ, 0xc0, !PT ;  /* 0xfffffff80b0b9812 */ /* 0x000fe400078ec0ff */
[----:B------:R-:W-:Y:S01]  /*ad90*/  @!P0 LOP3.LUT R10, R10, 0xfffffff8, RZ, 0xc0, !PT ;  /* 0xfffffff80a0a8812 */ /* 0x000fe200078ec0ff */
[----:B------:R1:W5:Y:S01]  /*ada0*/  @!P2 LD.E.128 R76, [R32.64] ;  /* 0x00000006204ca980 */ /* 0x000362000c101d00 */
[----:B------:R-:W-:Y:S01]  /*adb0*/  CS2R R74, SRZ ;  /* 0x00000000004a7805 */ /* 0x000fe2000001ff00 */
[----:B---34-:R-:W-:Y:S01]  /*adc0*/  @!P1 IMAD.WIDE R34, R11, 0x2, R14 ;  /* 0x000000020b229825 */ /* 0x018fe200078e020e */
        /* <DEDUP_REMOVED lines=8> */
[----:B------:R-:W-:-:S02]  /*ae50*/  CS2R R48, SRZ ;  /* 0x0000000000307805 */ /* 0x000fc4000001ff00 */
[----:B------:R2:W5:Y:S01]  /*ae60*/  @!P1 LD.E.128 R56, [R34.64] ;  /* 0x0000000622389980 */ /* 0x000562000c101d00 */
[----:B-1----:R-:W-:-:S04]  /*ae70*/  @!P1 IMAD.WIDE R32, R11, 0x2, R20 ;  /* 0x000000020b209825 */ /* 0x002fc800078e0214 */
[C---:B------:R-:W-:Y:S01]  /*ae80*/  @!P0 IMAD.WIDE R20, R10.reuse, 0x2, R20 ;  /* 0x000000020a148825 */ /* 0x040fe200078e0214 */
[----:B------:R2:W5:Y:S03]  /*ae90*/  @!P1 LD.E.128 R60, [R32.64] ;  /* 0x00000006203c9980 */ /* 0x000566000c101d00 */
[--C-:B------:R-:W-:Y:S01]  /*aea0*/  @!P0 IMAD.WIDE R10, R10, 0x2, R14.reuse ;  /* 0x000000020a0a8825 */ /* 0x100fe200078e020e */
[----:B------:R2:W5:Y:S03]  /*aeb0*/  @!P0 LD.E.128 R52, [R20.64] ;  /* 0x0000000614348980 */ /* 0x000566000c101d00 */
[----:B------:R-:W-:Y:S01]  /*aec0*/  @!P2 IMAD.WIDE R14, R71, 0x2, R14 ;  /* 0x00000002470ea825 */ /* 0x000fe200078e020e */
[----:B------:R2:W5:Y:S04]  /*aed0*/  @!P0 LD.E.128 R48, [R10.64] ;  /* 0x000000060a308980 */ /* 0x000568000c101d00 */
[----:B------:R2:W5:Y:S02]  /*aee0*/  @!P2 LD.E.128 R72, [R14.64] ;  /* 0x000000060e48a980 */ /* 0x000564000c101d00 */
.L_x_601:
[----:B--2---:R-:W-:Y:S05]  /*aef0*/  BSYNC B0 ;  /* 0x0000000000007941 */ /* 0x004fea0003800000 */
.L_x_600:
[----:B------:R-:W-:Y:S01]  /*af00*/  IADD3 R10, R8, 0x40, RZ ;  /* 0x00000040080a7810 */ /* 0x000fe20007ffe0ff */
[----:B-----5:R-:W-:Y:S01]  /*af10*/  IMAD.MOV.U32 R8, RZ, RZ, R54 ;  /* 0x000000ffff087224 */ /* 0x020fe200078e0036 */
[----:B------:R2:W4:Y:S01]  /*af20*/  SHFL.IDX PT, R65, R18, 0x1, 0x1c1f ;  /* 0x003c1f0012417f89 */ /* 0x00052200000e0000 */
        /* <DEDUP_REMOVED lines=43> */
[----:B------:R-:W3:Y:S01]  /*b1e0*/  SHFL.IDX PT, R64, R17, 0x1, 0x1c1f ;  /* 0x003c1f0011407f89 */ /* 0x000ee200000e0000 */
[----:B------:R-:W-:Y:S01]  /*b1f0*/  IMAD.MOV.U32 R8, RZ, RZ, R73 ;  /* 0x000000ffff087224 */ /* 0x000fe200078e0049 */
[----:B------:R-:W-:Y:S01]  /*b200*/  BSSY B0, `(.L_x_602) ;  /* 0x0000036000007945 */ /* 0x000fe20003800000 */
[----:B------:R-:W-:Y:S01]  /*b210*/  PRMT R125, R12, 0x7610, R125 ;  /* 0x000076100c7d7816 */ /* 0x000fe2000000007d */
[----:B---3--:R3:W1:Y:S01]  /*b220*/  SHFL.IDX PT, R15, R16, 0x1, 0x1c1f ;  /* 0x003c1f00100f7f89 */ /* 0x00866200000e0000 */
[----:B------:R-:W-:Y:S01]  /*b230*/  PRMT R124, R11, 0x7610, R124 ;  /* 0x000076100b7c7816 */ /* 0x000fe2000000007c */
[----:B-1----:R-:W-:Y:S01]  /*b240*/  CS2R R20, SRZ ;  /* 0x0000000000147805 */ /* 0x002fe2000001ff00 */
[----:B------:R-:W-:Y:S01]  /*b250*/  PRMT R123, R10, 0x7610, R123 ;  /* 0x000076100a7b7816 */ /* 0x000fe2000000007b */
[----:B----4-:R1:W4:Y:S01]  /*b260*/  SHFL.IDX PT, R14, R13, 0x1, 0x1c1f ;  /* 0x003c1f000d0e7f89 */ /* 0x01032200000e0000 */
[----:B------:R-:W-:Y:S01]  /*b270*/  PRMT R122, R8, 0x7610, R122 ;  /* 0x00007610087a7816 */ /* 0x000fe2000000007a */
[----:B------:R-:W-:Y:S01]  /*b280*/  CS2R R38, SRZ ;  /* 0x0000000000267805 */ /* 0x000fe2000001ff00 */
[----:B------:R-:W-:Y:S01]  /*b290*/  CS2R R36, SRZ ;  /* 0x0000000000247805 */ /* 0x000fe2000001ff00 */
[----:B------:R-:W-:Y:S01]  /*b2a0*/  CS2R R46, SRZ ;  /* 0x00000000002e7805 */ /* 0x000fe2000001ff00 */
[----:B------:R-:W-:Y:S01]  /*b2b0*/  CS2R R44, SRZ ;  /* 0x00000000002c7805 */ /* 0x000fe2000001ff00 */
[----:B--2---:R-:W-:Y:S01]  /*b2c0*/  CS2R R18, SRZ ;  /* 0x0000000000127805 */ /* 0x004fe2000001ff00 */
[----:B------:R-:W-:Y:S01]  /*b2d0*/  CS2R R34, SRZ ;  /* 0x0000000000227805 */ /* 0x000fe2000001ff00 */
[----:B------:R-:W-:Y:S01]  /*b2e0*/  CS2R R32, SRZ ;  /* 0x0000000000207805 */ /* 0x000fe2000001ff00 */
[----:B------:R-:W-:Y:S01]  /*b2f0*/  CS2R R42, SRZ ;  /* 0x00000000002a7805 */ /* 0x000fe2000001ff00 */
[----:B------:R-:W-:Y:S01]  /*b300*/  CS2R R40, SRZ ;  /* 0x0000000000287805 */ /* 0x000fe2000001ff00 */
[----:B---3--:R-:W-:Y:S01]  /*b310*/  CS2R R16, SRZ ;  /* 0x0000000000107805 */ /* 0x008fe2000001ff00 */
[----:B------:R-:W-:Y:S05]  /*b320*/  @P0 BRA `(.L_x_603) ;  /* 0x0000023000000947 */ /* 0x000fea0003800000 */
[C---:B-1----:R-:W-:Y:S01]  /*b330*/  IADD3 R13, R71.reuse, 0x20, RZ ;  /* 0x00000020470d7810 */ /* 0x042fe20007ffe0ff */
        /* <DEDUP_REMOVED lines=9> */
[C-C-:B------:R-:W-:Y:S01]  /*b3d0*/  @!P2 IMAD.WIDE R16, R71.reuse, 0x2, R64.reuse ;  /* 0x000000024710a825 */ /* 0x140fe200078e0240 */
        /* <DEDUP_REMOVED lines=11> */
[--C-:B----4-:R-:W-:Y:S01]  /*b490*/  @!P1 IMAD.WIDE R10, R10, 0x2, R14.reuse ;  /* 0x000000020a0a9825 */ /* 0x110fe200078e020e */
        /* <DEDUP_REMOVED lines=12> */
.L_x_603:
[----:B------:R-:W-:Y:S05]  /*b560*/  BSYNC B0 ;  /* 0x0000000000007941 */ /* 0x000fea0003800000 */
.L_x_602:
[----:B-----5:R-:W-:Y:S01]  /*b570*/  IMAD.MOV.U32 R8, RZ, RZ, R22 ;  /* 0x000000ffff087224 */ /* 0x020fe200078e0016 */
[----:B------:R-:W-:-:S04]  /*b580*/  DEPBAR.LE SB0, 0x1 ;  /* 0x000080400000791a */ /* 0x000fc80000000000 */
[----:B------:R-:W-:Y:S01]  /*b590*/  PRMT R70, R8, 0x7610, R70 ;  /* 0x0000761008467816 */ /* 0x000fe20000000046 */
[----:B--2---:R-:W-:Y:S01]  /*b5a0*/  IMAD.MOV.U32 R11, RZ, RZ, R20 ;  /* 0x000000ffff0b7224 */ /* 0x004fe200078e0014 */
        /* <DEDUP_REMOVED lines=45> */
[----:B------:R-:W-:-:S02]  /*b880*/  PRMT R65, R12, 0x7610, R65 ;  /* 0x000076100c417816 */ /* 0x000fc40000000041 */
[----:B------:R-:W-:Y:S02]  /*b890*/  PRMT R97, R11, 0x7610, R97 ;  /* 0x000076100b617816 */ /* 0x000fe40000000061 */
[----:B------:R-:W-:Y:S02]  /*b8a0*/  PRMT R96, R10, 0x7610, R96 ;  /* 0x000076100a607816 */ /* 0x000fe40000000060 */
[----:B------:R-:W-:Y:S02]  /*b8b0*/  PRMT R95, R9, 0x7610, R95 ;  /* 0x00007610095f7816 */ /* 0x000fe4000000005f */
[----:B------:R-:W-:Y:S01]  /*b8c0*/  PRMT R94, R8, 0x7610, R94 ;  /* 0x00007610085e7816 */ /* 0x000fe2000000005e */
[----:B------:R-:W-:Y:S05]  /*b8d0*/  @P0 BRA `(.L_x_605) ;  /* 0x0000166000000947 */ /* 0x000fea0003800000 */
[----:B------:R-:W-:Y:S01]  /*b8e0*/  ISETP.GE.AND P0, PT, R71, c[0x0][0x27c], PT ;  /* 0x00009f0047007a0c */ /* 0x000fe20003f06270 */
[----:B------:R-:W-:-:S12]  /*b8f0*/  BSSY B0, `(.L_x_606) ;  /* 0x0000070000007945 */ /* 0x000fd80003800000 */
[----:B------:R-:W-:Y:S05]  /*b900*/  @P0 BRA `(.L_x_607) ;  /* 0x000006e000000947 */ /* 0x000fea0003800000 */
[----:B------:R-:W-:Y:S01]  /*b910*/  IMAD.MOV.U32 R12, RZ, RZ, c[0x0][0x27c] ;  /* 0x00009f00ff0c7624 */ /* 0x000fe200078e00ff */
[--C-:B------:R-:W-:Y:S01]  /*b920*/  SHF.R.U64 R72, R72, 0x10, R73.reuse ;  /* 0x0000001048487819 */ /* 0x100fe20000001249 */
[----:B----4-:R-:W-:Y:S01]  /*b930*/  IMAD.SHL.U32 R14, R29, 0x40, RZ ;  /* 0x000000401d0e7824 */ /* 0x010fe200078e00ff */
[----:B------:R-:W-:Y:S01]  /*b940*/  SHF.R.U32.HI R73, RZ, 0x10, R73 ;  /* 0x00000010ff497819 */ /* 0x000fe20000011649 */
[----:B------:R-:W-:Y:S01]  /*b950*/  IMAD.SHL.U32 R8, R87, 0x200, RZ ;  /* 0x0000020057087824 */ /* 0x000fe200078e00ff */
[----:B------:R-:W-:Y:S02]  /*b960*/  LEA.HI R12, R12, R103, RZ, 0x1d ;  /* 0x000000670c0c7211 */ /* 0x000fe400078fe8ff */
[----:B------:R-:W-:Y:S02]  /*b970*/  LOP3.LUT R14, R14, 0x1c0, RZ, 0xc0, !PT ;  /* 0x000001c00e0e7812 */ /* 0x000fe400078ec0ff */
[----:B------:R-:W-:Y:S01]  /*b980*/  SHF.R.S32.HI R9, RZ, 0x1f, R12 ;  /* 0x0000001fff097819 */ /* 0x000fe2000001140c */
[----:B------:R-:W-:Y:S01]  /*b990*/  IMAD.SHL.U32 R10, R12, 0x8, RZ ;  /* 0x000000080c0a7824 */ /* 0x000fe200078e00ff */
[----:B-1----:R-:W-:-:S02]  /*b9a0*/  LOP3.LUT R13, R14, 0x38, R71, 0xf8, !PT ;  /* 0x000000380e0d7812 */ /* 0x002fc400078ef847 */
        /* <DEDUP_REMOVED lines=100> */
.L_x_607:
[----:B------:R-:W-:Y:S05]  /*bff0*/  BSYNC B0 ;  /* 0x0000000000007941 */ /* 0x000fea0003800000 */
.L_x_606:
        /* <DEDUP_REMOVED lines=34> */
[----:B----4-:R-:W1:Y:S01]  /*c220*/  LDS.128 R12, [R73+0xc100] ;  /* 0x00c10000490c7984 */ /* 0x010e620000000c00 */
        /* <DEDUP_REMOVED lines=87> */
.L_x_609:
[----:B------:R-:W-:Y:S05]  /*c7a0*/  BSYNC B0 ;  /* 0x0000000000007941 */ /* 0x000fea0003800000 */
.L_x_608:
        /* <DEDUP_REMOVED lines=121> */
.L_x_605:
[----:B------:R-:W-:Y:S05]  /*cf40*/  BSYNC B1 ;  /* 0x0000000000017941 */ /* 0x000fea0003800000 */
.L_x_604:
        /* <DEDUP_REMOVED lines=17> */
[----:B----4-:R-:W-:Y:S02]  /*d060*/  LOP3.LUT R14, R10, 0x38, R71, 0xf8, !PT ;  /* 0x000000380a0e7812 */ /* 0x010fe400078ef847 */
[----:B------:R-:W-:Y:S01]  /*d070*/  SHF.R.U32.HI R13, RZ, 0x3, R10 ;  /* 0x00000003ff0d7819 */ /* 0x000fe2000001160a */
[----:B------:R-:W-:Y:S01]  /*d080*/  IMAD.SHL.U32 R9, R9, 0x400, RZ ;  /* 0x0000040009097824 */ /* 0x000fe200078e00ff */
[----:B------:R-:W-:Y:S02]  /*d090*/  LOP3.LUT R8, R8, 0xfffffe00, RZ, 0xc0, !PT ;  /* 0xfffffe0008087812 */ /* 0x000fe400078ec0ff */
[----:B------:R-:W-:Y:S02]  /*d0a0*/  LOP3.LUT R10, R10, 0x38, R11, 0xf8, !PT ;  /* 0x000000380a0a7812 */ /* 0x000fe400078ef80b */
[----:B------:R-:W-:Y:S02]  /*d0b0*/  LOP3.LUT R14, R8, R14, R13, 0xf6, !PT ;  /* 0x0000000e080e7212 */ /* 0x000fe400078ef60d */
[----:B------:R-:W-:-:S02]  /*d0c0*/  LOP3.LUT R13, R10, R13, RZ, 0x3c, !PT ;  /* 0x0000000d0a0d7212 */ /* 0x000fc400078e3cff */
[----:B------:R-:W-:Y:S01]  /*d0d0*/  LOP3.LUT R9, R9, 0x7fffe000, RZ, 0xc0, !PT ;  /* 0x7fffe00009097812 */ /* 0x000fe200078ec0ff */
[----:B------:R-:W-:Y:S01]  /*d0e0*/  IMAD.SHL.U32 R49, R14, 0x2, RZ ;  /* 0x000000020e317824 */ /* 0x000fe200078e00ff */
[----:B------:R-:W-:Y:S02]  /*d0f0*/  SHF.R.U32.HI R41, RZ, 0x10, R41 ;  /* 0x00000010ff297819 */ /* 0x000fe40000011629 */
[----:B------:R-:W-:Y:S02]  /*d100*/  IADD3 R48, R13, R9, R8 ;  /* 0x000000090d307210 */ /* 0x000fe40007ffe008 */
[----:B------:R-:W1:Y:S01]  /*d110*/  LDS.128 R12, [R49+0xc100] ;  /* 0x00c10000310c7984 */ /* 0x000e620000000c00 */
[----:B------:R-:W-:Y:S02]  /*d120*/  SHF.R.U64 R42, R42, 0x10, R43 ;  /* 0x000000102a2a7819 */ /* 0x000fe4000000122b */
[----:B------:R-:W-:Y:S01]  /*d130*/  IMAD.SHL.U32 R48, R48, 0x2, RZ ;  /* 0x0000000230307824 */ /* 0x000fe200078e00ff */
[----:B------:R-:W-:-:S02]  /*d140*/  SHF.R.U64 R44, R44, 0x10, R45 ;  /* 0x000000102c2c7819 */ /* 0x000fc4000000122d */
[----:B------:R-:W-:Y:S02]  /*d150*/  SHF.R.U32.HI R43, RZ, 0x10, R43 ;  /* 0x00000010ff2b7819 */ /* 0x000fe4000001162b */
[----:B------:R-:W2:Y:S01]  /*d160*/  LDS.128 R8, [R48+0xc100] ;  /* 0x00c1000030087984 */ /* 0x000ea20000000c00 */
[----:B------:R-:W-:Y:S02]  /*d170*/  SHF.R.U32.HI R45, RZ, 0x10, R45 ;  /* 0x00000010ff2d7819 */ /* 0x000fe4000001162d */
[----:B------:R-:W-:Y:S02]  /*d180*/  PRMT R95, R95, 0x5410, R40 ;  /* 0x000054105f5f7816 */ /* 0x000fe40000000028 */
[----:B------:R-:W-:Y:S02]  /*d190*/  PRMT R94, R94, 0x5410, R41 ;  /* 0x000054105e5e7816 */ /* 0x000fe40000000029 */
        /* <DEDUP_REMOVED lines=82> */
.L_x_611:
[----:B------:R-:W-:Y:S05]  /*d6c0*/  BSYNC B0 ;  /* 0x0000000000007941 */ /* 0x000fea0003800000 */
.L_x_610:
[----:B-1----:R-:W-:Y:S01]  /*d6d0*/  IADD3 R9, R71, 0x20, RZ ;  /* 0x0000002047097810 */ /* 0x002fe20007ffe0ff */
[----:B------:R-:W-:Y:S03]  /*d6e0*/  BSSY B0, `(.L_x_612) ;  /* 0x000007b000007945 */ /* 0x000fe60003800000 */
[----:B------:R-:W-:-:S13]  /*d6f0*/  ISETP.GE.AND P0, PT, R9, c[0x0][0x27c], PT ;  /* 0x00009f0009007a0c */ /* 0x000fda0003f06270 */
[----:B------:R-:W-:Y:S05]  /*d700*/  @P0 BRA `(.L_x_613) ;  /* 0x0000078000000947 */ /* 0x000fea0003800000 */
[----:B------:R-:W-:Y:S01]  /*d710*/  SHF.R.S32.HI R12, RZ, 0x1f, R9 ;  /* 0x0000001fff0c7819 */ /* 0x000fe20000011409 */
[----:B------:R-:W-:Y:S01]  /*d720*/  IMAD.MOV.U32 R13, RZ, RZ, c[0x0][0x27c] ;  /* 0x00009f00ff0d7624 */ /* 0x000fe200078e00ff */
[----:B------:R-:W-:Y:S01]  /*d730*/  SHF.R.S32.HI R8, RZ, 0x1f, R29 ;  /* 0x0000001fff087819 */ /* 0x000fe2000001141d */
[----:B----4-:R-:W-:Y:S01]  /*d740*/  IMAD.SHL.U32 R14, R29, 0x40, RZ ;  /* 0x000000401d0e7824 */ /* 0x010fe200078e00ff */
        /* <DEDUP_REMOVED lines=32> */
[--C-:B------:R-:W-:Y:S02]  /*d950*/  SHF.R.U64 R39, R34, 0x10, R35.reuse ;  /* 0x0000001022277819 */ /* 0x100fe40000001223 */
[----:B------:R-:W-:Y:S02]  /*d960*/  SHF.R.U32.HI R35, RZ, 0x10, R35 ;  /* 0x00000010ff237819 */ /* 0x000fe40000011623 */
[----:B------:R-:W-:Y:S02]  /*d970*/  PRMT R82, R82, 0x5410, R33 ;  /* 0x0000541052527816 */ /* 0x000fe40000000021 */
[----:B------:R-:W-:Y:S02]  /*d980*/  PRMT R84, R84, 0x5410, R37 ;  /* 0x0000541054547816 */ /* 0x000fe40000000025 */
[----:B------:R-:W-:Y:S01]  /*d990*/  PRMT R86, R86, 0x5410, R35 ;  /* 0x0000541056567816 */ /* 0x000fe20000000023 */
[----:B------:R-:W-:Y:S01]  /*d9a0*/  IMAD.U32 R45, R82, 0x10000, RZ ;  /* 0x00010000522d7824 */ /* 0x000fe200078e00ff */
[----:B------:R-:W-:-:S02]  /*d9b0*/  PRMT R90, R90, 0x5410, R43 ;  /* 0x000054105a5a7816 */ /* 0x000fc4000000002b */
[----:B------:R-:W-:Y:S01]  /*d9c0*/  PRMT R89, R89, 0x5410, R36 ;  /* 0x0000541059597816 */ /* 0x000fe20000000024 */
[----:B------:R-:W-:Y:S01]  /*d9d0*/  IMAD.U32 R46, R86, 0x10000, RZ ;  /* 0x00010000562e7824 */ /* 0x000fe200078e00ff */
[----:B------:R-:W-:Y:S01]  /*d9e0*/  PRMT R88, R88, 0x5410, R39 ;  /* 0x0000541058587816 */ /* 0x000fe20000000027 */
[C---:B------:R-:W-:Y:S01]  /*d9f0*/  IMAD.U32 R39, R90.reuse, 0x10000, RZ ;  /* 0x000100005a277824 */ /* 0x040fe200078e00ff */
[----:B------:R-:W-:Y:S02]  /*da00*/  PRMT R91, R91, 0x5410, R42 ;  /* 0x000054105b5b7816 */ /* 0x000fe4000000002a */
[----:B------:R-:W-:Y:S02]  /*da10*/  LOP3.LUT R90, R90, 0xffff0000, RZ, 0xc0, !PT ;  /* 0xffff00005a5a7812 */ /* 0x000fe400078ec0ff */
[----:B------:R-:W-:Y:S02]  /*da20*/  PRMT R93, R93, 0x5410, R38 ;  /* 0x000054105d5d7816 */ /* 0x000fe40000000026 */
[----:B------:R-:W-:-:S02]  /*da30*/  LOP3.LUT R82, R82, 0xffff0000, RZ, 0xc0, !PT ;  /* 0xffff000052527812 */ /* 0x000fc400078ec0ff */
        /* <DEDUP_REMOVED lines=36> */
[C---:B------:R-:W-:Y:S01]  /*dc80*/  IMAD.U32 R45, R93.reuse, 0x10000, RZ ;  /* 0x000100005d2d7824 */ /* 0x040fe200078e00ff */
[----:B------:R-:W-:Y:S01]  /*dc90*/  LOP3.LUT R93, R93, 0xffff0000, RZ, 0xc0, !PT ;  /* 0xffff00005d5d7812 */ /* 0x000fe200078ec0ff */
[----:B------:R-:W-:Y:S02]  /*dca0*/  FFMA.FTZ R46, R13, R46, R38 ;  /* 0x0000002e0d2e7223 */ /* 0x000fe40000010026 */
[C---:B------:R-:W-:Y:S01]  /*dcb0*/  IMAD.U32 R34, R14.reuse, 0x10000, RZ ;  /* 0x000100000e227824 */ /* 0x040fe200078e00ff */
[----:B------:R-:W-:Y:S01]  /*dcc0*/  LOP3.LUT R14, R14, 0xffff0000, RZ, 0xc0, !PT ;  /* 0xffff00000e0e7812 */ /* 0x000fe200078ec0ff */
[C---:B------:R-:W-:Y:S02]  /*dcd0*/  FMUL.FTZ R13, R43.reuse, R12 ;  /* 0x0000000c2b0d7220 */ /* 0x040fe40000410000 */
[----:B------:R-:W-:Y:S02]  /*dce0*/  FMUL.FTZ R8, R44, R82 ;  /* 0x000000522c087220 */ /* 0x000fe40000410000 */
[----:B------:R-:W-:-:S02]  /*dcf0*/  FMUL.FTZ R43, R43, R45 ;  /* 0x0000002d2b2b7220 */ /* 0x000fc40000410000 */
[----:B------:R-:W-:Y:S01]  /*dd00*/  FFMA.FTZ R45, R34, R45, -R13 ;  /* 0x0000002d222d7223 */ /* 0x000fe2000001080d */
[----:B------:R-:W-:Y:S01]  /*dd10*/  LOP3.LUT R13, R88, 0xffff0000, RZ, 0xc0, !PT ;  /* 0xffff0000580d7812 */ /* 0x000fe200078ec0ff */
[-C--:B------:R-:W-:Y:S02]  /*dd20*/  FMUL.FTZ R44, R44, R89.reuse ;  /* 0x000000592c2c7220 */ /* 0x080fe40000410000 */
[----:B------:R-:W-:Y:S01]  /*dd30*/  FFMA.FTZ R38, R35, R89, -R8 ;  /* 0x0000005923267223 */ /* 0x000fe20000010808 */
[----:B------:R-:W-:Y:S01]  /*dd40*/  LOP3.LUT R8, R91, 0xffff0000, RZ, 0xc0, !PT ;  /* 0xffff00005b087812 */ /* 0x000fe200078ec0ff */
[----:B------:R-:W-:Y:S02]  /*dd50*/  FFMA.FTZ R44, R35, R82, R44 ;  /* 0x00000052232c7223 */ /* 0x000fe4000001002c */
[----:B------:R-:W-:Y:S02]  /*dd60*/  FFMA.FTZ R43, R34, R12, R43 ;  /* 0x0000000c222b7223 */ /* 0x000fe4000001002b */
[----:B------:R-:W-:Y:S01]  /*dd70*/  FMUL.FTZ R34, R42, R13 ;  /* 0x0000000d2a227220 */ /* 0x000fe20000410000 */
[----:B------:R-:W-:Y:S01]  /*dd80*/  F2FP.BF16.PACK_AB R9, R44, R9 ;  /* 0x000000092c09723e */ /* 0x000fe200000010ff */
[----:B------:R-:W-:-:S02]  /*dd90*/  FMUL.FTZ R35, R11, R86 ;  /* 0x000000560b237220 */ /* 0x000fc40000410000 */
[-C--:B------:R-:W-:Y:S02]  /*dda0*/  FMUL.FTZ R42, R42, R93.reuse ;  /* 0x0000005d2a2a7220 */ /* 0x080fe40000410000 */
[-C--:B------:R-:W-:Y:S02]  /*ddb0*/  FMUL.FTZ R12, R11, R8.reuse ;  /* 0x000000080b0c7220 */ /* 0x080fe40000410000 */
[C---:B------:R-:W-:Y:S02]  /*ddc0*/  FFMA.FTZ R34, R14.reuse, R93, -R34 ;  /* 0x0000005d0e227223 */ /* 0x040fe40000010822 */
[----:B------:R-:W-:Y:S01]  /*ddd0*/  FFMA.FTZ R11, R37, R8, -R35 ;  /* 0x00000008250b7223 */ /* 0x000fe20000010823 */
[----:B------:R-:W-:Y:S01]  /*dde0*/  F2FP.BF16.PACK_AB R8, R15, R36 ;  /* 0x000000240f08723e */ /* 0x000fe200000010ff */
[----:B------:R-:W-:Y:S01]  /*ddf0*/  FFMA.FTZ R42, R14, R13, R42 ;  /* 0x0000000d0e2a7223 */ /* 0x000fe2000001002a */
[----:B------:R-:W-:Y:S01]  /*de00*/  F2FP.BF16.PACK_AB R13, R38, R33 ;  /* 0x00000021260d723e */ /* 0x000fe200000010ff */
[----:B------:R-:W-:Y:S01]  /*de10*/  FFMA.FTZ R37, R37, R86, R12 ;  /* 0x0000005625257223 */ /* 0x000fe2000001000c */
[----:B------:R-:W-:-:S02]  /*de20*/  F2FP.BF16.PACK_AB R12, R39, R10 ;  /* 0x0000000a270c723e */ /* 0x000fc400000010ff */
[----:B------:R-:W-:Y:S02]  /*de30*/  F2FP.BF16.PACK_AB R14, R34, R45 ;  /* 0x0000002d220e723e */ /* 0x000fe400000010ff */
[----:B------:R-:W-:Y:S02]  /*de40*/  F2FP.BF16.PACK_AB R15, R11, R32 ;  /* 0x000000200b0f723e */ /* 0x000fe400000010ff */
[----:B------:R-:W-:Y:S02]  /*de50*/  F2FP.BF16.PACK_AB R10, R42, R43 ;  /* 0x0000002b2a0a723e */ /* 0x000fe400000010ff */
[----:B------:R-:W-:Y:S01]  /*de60*/  F2FP.BF16.PACK_AB R11, R37, R46 ;  /* 0x0000002e250b723e */ /* 0x000fe200000010ff */
[----:B------:R1:W-:Y:S04]  /*de70*/  STS.128 [R41+0xc100], R12 ;  /* 0x00c1000c29007388 */ /* 0x0003e80000000c00 */
[----:B------:R1:W-:Y:S02]  /*de80*/  STS.128 [R40+0xc100], R8 ;  /* 0x00c1000828007388 */ /* 0x0003e40000000c00 */
.L_x_613:
[----:B------:R-:W-:Y:S05]  /*de90*/  BSYNC B0 ;  /* 0x0000000000007941 */ /* 0x000fea0003800000 */
.L_x_612:
[----:B------:R-:W-:-:S04]  /*dea0*/  IADD3 R71, R71, 0x40, RZ ;  /* 0x0000004047477810 */ /* 0x000fc80007ffe0ff */
[----:B------:R-:W-:-:S13]  /*deb0*/  ISETP.GE.AND P0, PT, R71, c[0x0][0x27c], PT ;  /* 0x00009f0047007a0c */ /* 0x000fda0003f06270 */
[----:B------:R-:W-:Y:S05]  /*dec0*/  @P0 BRA `(.L_x_589) ;  /* 0x0000078000000947 */ /* 0x000fea0003800000 */
[----:B-1----:R-:W-:Y:S01]  /*ded0*/  SHF.R.S32.HI R12, RZ, 0x1f, R71 ;  /* 0x0000001fff0c7819 */ /* 0x002fe20000011447 */
[----:B------:R-:W-:Y:S01]  /*dee0*/  IMAD.MOV.U32 R11, RZ, RZ, c[0x0][0x27c] ;  /* 0x00009f00ff0b7624 */ /* 0x000fe200078e00ff */
[----:B----4-:R-:W-:Y:S01]  /*def0*/  SHF.R.S32.HI R14, RZ, 0x1f, R29 ;  /* 0x0000001fff0e7819 */ /* 0x010fe2000001141d */
        /* <DEDUP_REMOVED lines=47> */
[----:B------:R-:W-:-:S02]  /*e1f0*/  IMAD.U32 R36, R65, 0x10000, RZ ;  /* 0x0001000041247824 */ /* 0x000fc400078e00ff */
[C---:B------:R-:W-:Y:S01]  /*e200*/  IMAD.U32 R31, R66.reuse, 0x10000, RZ ;  /* 0x00010000421f7824 */ /* 0x040fe200078e00ff */
        /* <DEDUP_REMOVED lines=19> */
[----:B------:R-:W-:Y:S02]  /*e340*/  IMAD.U32 R9, R67, 0x10000, RZ ;  /* 0x0001000043097824 */ /* 0x000fe400078e00ff */
[C---:B------:R-:W-:Y:S02]  /*e350*/  FMUL.FTZ R23, R15.reuse, R64 ;  /* 0x000000400f177220 */ /* 0x040fe40000410000 */
[----:B------:R-:W-:-:S02]  /*e360*/  FMUL.FTZ R15, R15, R68 ;  /* 0x000000440f0f7220 */ /* 0x000fc40000410000 */
[C---:B------:R-:W-:Y:S02]  /*e370*/  FMUL.FTZ R17, R8.reuse, R37 ;  /* 0x0000002508117220 */ /* 0x040fe40000410000 */
[-C--:B------:R-:W-:Y:S02]  /*e380*/  FMUL.FTZ R8, R8, R9.reuse ;  /* 0x0000000908087220 */ /* 0x080fe40000410000 */
[C---:B------:R-:W-:Y:S01]  /*e390*/  IMAD.U32 R22, R11.reuse, 0x10000, RZ ;  /* 0x000100000b167824 */ /* 0x040fe200078e00ff */
[----:B------:R-:W-:Y:S01]  /*e3a0*/  LOP3.LUT R11, R11, 0xffff0000, RZ, 0xc0, !PT ;  /* 0xffff00000b0b7812 */ /* 0x000fe200078ec0ff */
[C---:B------:R-:W-:Y:S02]  /*e3b0*/  FFMA.FTZ R23, R16.reuse, R68, -R23 ;  /* 0x0000004410177223 */ /* 0x040fe40000010817 */
[----:B------:R-:W-:Y:S02]  /*e3c0*/  FFMA.FTZ R15, R16, R64, R15 ;  /* 0x00000040100f7223 */ /* 0x000fe4000001000f */
[----:B------:R-:W-:-:S02]  /*e3d0*/  FFMA.FTZ R17, R12, R9, -R17 ;  /* 0x000000090c117223 */ /* 0x000fc40000010811 */
[----:B------:R-:W-:Y:S02]  /*e3e0*/  IMAD.U32 R16, R69, 0x10000, RZ ;  /* 0x0001000045107824 */ /* 0x000fe400078e00ff */
[----:B------:R-:W-:Y:S01]  /*e3f0*/  FFMA.FTZ R9, R12, R37, R8 ;  /* 0x000000250c097223 */ /* 0x000fe20000010008 */
[----:B------:R-:W-:Y:S01]  /*e400*/  LOP3.LUT R8, R67, 0xffff0000, RZ, 0xc0, !PT ;  /* 0xffff000043087812 */ /* 0x000fe200078ec0ff */
[C---:B------:R-:W-:Y:S02]  /*e410*/  FMUL.FTZ R12, R22.reuse, R36 ;  /* 0x00000024160c7220 */ /* 0x040fe40000410000 */
[-C--:B------:R-:W-:Y:S02]  /*e420*/  FMUL.FTZ R22, R22, R16.reuse ;  /* 0x0000001016167220 */ /* 0x080fe40000410000 */
[----:B------:R-:W-:Y:S02]  /*e430*/  FFMA.FTZ R16, R13, R16, -R12 ;  /* 0x000000100d107223 */ /* 0x000fe4000001080c */
[----:B------:R-:W-:-:S02]  /*e440*/  FMUL.FTZ R12, R35, R38 ;  /* 0x00000026230c7220 */ /* 0x000fc40000410000 */
[C---:B------:R-:W-:Y:S01]  /*e450*/  IMAD.U32 R37, R70.reuse, 0x10000, RZ ;  /* 0x0001000046257824 */ /* 0x040fe200078e00ff */
[----:B------:R-:W-:Y:S01]  /*e460*/  LOP3.LUT R70, R70, 0xffff0000, RZ, 0xc0, !PT ;  /* 0xffff000046467812 */ /* 0x000fe200078ec0ff */
[----:B------:R-:W-:Y:S02]  /*e470*/  FFMA.FTZ R36, R13, R36, R22 ;  /* 0x000000240d247223 */ /* 0x000fe40000010016 */
[-C--:B------:R-:W-:Y:S02]  /*e480*/  FMUL.FTZ R35, R35, R8.reuse ;  /* 0x0000000823237220 */ /* 0x080fe40000410000 */
[----:B------:R-:W-:Y:S02]  /*e490*/  FMUL.FTZ R13, R34, R31 ;  /* 0x0000001f220d7220 */ /* 0x000fe40000410000 */
[----:B------:R-:W-:Y:S01]  /*e4a0*/  FFMA.FTZ R22, R19, R8, -R12 ;  /* 0x0000000813167223 */ /* 0x000fe2000001080c */
[----:B------:R-:W-:Y:S01]  /*e4b0*/  LOP3.LUT R8, R65, 0xffff0000, RZ, 0xc0, !PT ;  /* 0xffff000041087812 */ /* 0x000fe200078ec0ff */
[----:B------:R-:W-:Y:S01]  /*e4c0*/  IMAD.U32 R18, R14, 0x10000, RZ ;  /* 0x000100000e127824 */ /* 0x000fe200078e00ff */
[----:B------:R-:W-:Y:S01]  /*e4d0*/  LOP3.LUT R12, R69, 0xffff0000, RZ, 0xc0, !PT ;  /* 0xffff0000450c7812 */ /* 0x000fe200078ec0ff */
[-C--:B------:R-:W-:Y:S01]  /*e4e0*/  FMUL.FTZ R34, R34, R37.reuse ;  /* 0x0000002522227220 */ /* 0x080fe20000410000 */
[----:B------:R-:W-:Y:S01]  /*e4f0*/  LOP3.LUT R14, R14, 0xffff0000, RZ, 0xc0, !PT ;  /* 0xffff00000e0e7812 */ /* 0x000fe200078ec0ff */
[----:B------:R-:W-:-:S02]  /*e500*/  FFMA.FTZ R37, R18, R37, -R13 ;  /* 0x0000002512257223 */ /* 0x000fc4000001080d */
[----:B------:R-:W-:Y:S02]  /*e510*/  FFMA.FTZ R34, R18, R31, R34 ;  /* 0x0000001f12227223 */ /* 0x000fe40000010022 */
[----:B------:R-:W-:Y:S02]  /*e520*/  FFMA.FTZ R38, R19, R38, R35 ;  /* 0x0000002613267223 */ /* 0x000fe40000010023 */
[----:B------:R-:W-:Y:S02]  /*e530*/  FMUL.FTZ R31, R33, R66 ;  /* 0x00000042211f7220 */ /* 0x000fe40000410000 */
[----:B------:R-:W-:Y:S01]  /*e540*/  FMUL.FTZ R18, R11, R8 ;  /* 0x000000080b127220 */ /* 0x000fe20000410000 */
[----:B------:R-:W-:Y:S01]  /*e550*/  F2FP.BF16.PACK_AB R9, R38, R9 ;  /* 0x000000092609723e */ /* 0x000fe200000010ff */
[----:B------:R-:W-:Y:S02]  /*e560*/  FMUL.FTZ R19, R33, R70 ;  /* 0x0000004621137220 */ /* 0x000fe40000410000 */
[----:B------:R-:W-:-:S02]  /*e570*/  FMUL.FTZ R13, R11, R12 ;  /* 0x0000000c0b0d7220 */ /* 0x000fc40000410000 */
[C---:B------:R-:W-:Y:S02]  /*e580*/  FFMA.FTZ R70, R14.reuse, R70, -R31 ;  /* 0x000000460e467223 */ /* 0x040fe4000001081f */
[----:B------:R-:W-:Y:S01]  /*e590*/  FFMA.FTZ R11, R21, R12, -R18 ;  /* 0x0000000c150b7223 */ /* 0x000fe20000010812 */
[----:B------:R-:W-:Y:S01]  /*e5a0*/  F2FP.BF16.PACK_AB R12, R23, R10 ;  /* 0x0000000a170c723e */ /* 0x000fe200000010ff */
[----:B------:R-:W-:Y:S01]  /*e5b0*/  FFMA.FTZ R19, R14, R66, R19 ;  /* 0x000000420e137223 */ /* 0x000fe20000010013 */
[----:B------:R-:W-:Y:S01]  /*e5c0*/  F2FP.BF16.PACK_AB R14, R70, R37 ;  /* 0x00000025460e723e */ /* 0x000fe200000010ff */
[----:B------:R-:W-:Y:S01]  /*e5d0*/  FFMA.FTZ R21, R21, R8, R13 ;  /* 0x0000000815157223 */ /* 0x000fe2000001000d */
[----:B------:R-:W-:Y:S02]  /*e5e0*/  F2FP.BF16.PACK_AB R8, R15, R20 ;  /* 0x000000140f08723e */ /* 0x000fe400000010ff */
[----:B------:R-:W-:Y:S02]  /*e5f0*/  F2FP.BF16.PACK_AB R13, R22, R17 ;  /* 0x00000011160d723e */ /* 0x000fe400000010ff */
[----:B------:R-:W-:-:S02]  /*e600*/  F2FP.BF16.PACK_AB R15, R11, R16 ;  /* 0x000000100b0f723e */ /* 0x000fc400000010ff */
[----:B------:R-:W-:Y:S02]  /*e610*/  F2FP.BF16.PACK_AB R10, R19, R34 ;  /* 0x00000022130a723e */ /* 0x000fe400000010ff */
[----:B------:R-:W-:Y:S01]  /*e620*/  F2FP.BF16.PACK_AB R11, R21, R36 ;  /* 0x00000024150b723e */ /* 0x000fe200000010ff */
[----:B------:R1:W-:Y:S04]  /*e630*/  STS.128 [R32+0xc100], R12 ;  /* 0x00c1000c20007388 */ /* 0x0003e80000000c00 */
[----:B------:R1:W-:Y:S02]  /*e640*/  STS.128 [R29+0xc100], R8 ;  /* 0x00c100081d007388 */ /* 0x0003e40000000c00 */
.L_x_589:
[----:B------:R-:W-:Y:S05]  /*e650*/  BSYNC B2 ;  /* 0x0000000000027941 */ /* 0x000fea0003800000 */
.L_x_571:
[----:B-1----:R-:W-:Y:S01]  /*e660*/  IMAD.SHL.U32 R8, R0, 0x40, RZ ;  /* 0x0000004000087824 */ /* 0x002fe200078e00ff */
[----:B------:R-:W-:-:S04]  /*e670*/  DEPBAR.LE SB0, 0x0 ;  /* 0x000080000000791a */ /* 0x000fc80000000000 */
[----:B------:R-:W-:Y:S01]  /*e680*/  IMAD.SHL.U32 R9, R25, 0x8, RZ ;  /* 0x0000000819097824 */ /* 0x000fe200078e00ff */
[----:B------:R-:W-:Y:S01]  /*e690*/  LOP3.LUT R8, R8, 0x1c0, RZ, 0xc0, !PT ;  /* 0x000001c008087812 */ /* 0x000fe200078ec0ff */
[----:B------:R-:W-:Y:S01]  /*e6a0*/  IMAD R30, R30, c[0x0][0x208], RZ ;  /* 0x000082001e1e7a24 */ /* 0x000fe200078e02ff */
[----:B------:R-:W-:Y:S01]  /*e6b0*/  LOP3.LUT P1, RZ, R0, 0x2, RZ, 0xc0, !PT ;  /* 0x0000000200ff7812 */ /* 0x000fe2000782c0ff */
[C---:B----4-:R-:W-:Y:S01]  /*e6c0*/  IMAD.WIDE.U32 R14, R81.reuse, c[0x0][0x208], RZ ;  /* 0x00008200510e7a25 */ /* 0x050fe200078e00ff */
[----:B------:R-:W-:Y:S02]  /*e6d0*/  LOP3.LUT R9, R8, 0x8, R9, 0xf8, !PT ;  /* 0x0000000808097812 */ /* 0x000fe400078ef809 */
[----:B------:R-:W-:Y:S01]  /*e6e0*/  SHF.R.U32.HI R8, RZ, 0x3, R8 ;  /* 0x00000003ff087819 */ /* 0x000fe20000011608 */
[C---:B------:R-:W-:Y:S01]  /*e6f0*/  IMAD R11, R81.reuse, c[0x0][0x20c], R30 ;  /* 0x00008300510b7a24 */ /* 0x040fe200078e021e */
[----:B------:R-:W-:Y:S01]  /*e700*/  SEL R13, RZ, 0x4, P4 ;  /* 0x00000004ff0d7807 */ /* 0x000fe20002000000 */
[----:B------:R-:W-:Y:S01]  /*e710*/  IMAD R82, R81, -0x40, R172 ;  /* 0xffffffc051527824 */ /* 0x000fe200078e02ac */
[----:B------:R-:W-:Y:S01]  /*e720*/  LOP3.LUT R8, R9, R8, RZ, 0x3c, !PT ;  /* 0x0000000809087212 */ /* 0x000fe200078e3cff */
[----:B------:R-:W-:Y:S01]  /*e730*/  IMAD.IADD R11, R15, 0x1, R11 ;  /* 0x000000010f0b7824 */ /* 0x000fe200078e020b */
[----:B------:R-:W-:Y:S01]  /*e740*/  SEL R9, RZ, 0x2, P6 ;  /* 0x00000002ff097807 */ /* 0x000fe20003000000 */
[----:B------:R-:W-:Y:S01]  /*e750*/  IMAD R198, R87, 0x400, R4 ;  /* 0x0000040057c67824 */ /* 0x000fe200078e0204 */
[----:B------:R-:W-:Y:S01]  /*e760*/  LEA.HI R80, R80, R83, RZ, 0x2 ;  /* 0x0000005350507211 */ /* 0x000fe200078f10ff */
[----:B------:R-:W-:Y:S01]  /*e770*/  IMAD R197, R27, 0x200, R8 ;  /* 0x000002001bc57824 */ /* 0x000fe200078e0208 */
[----:B------:R-:W-:Y:S01]  /*e780*/  LEA R8, P0, R14, R204, 0x6 ;  /* 0x000000cc0e087211 */ /* 0x000fe200078030ff */
[----:B------:R-:W-:Y:S01]  /*e790*/  IMAD.IADD R12, R82, 0x1, -R25 ;  /* 0x00000001520c7824 */ /* 0x000fe200078e0a19 */
[----:B------:R-:W-:Y:S01]  /*e7a0*/  IADD3 R13, R13, R9, R26 ;  /* 0x000000090d0d7210 */ /* 0x000fe20007ffe01a */
[----:B------:R-:W-:Y:S01]  /*e7b0*/  IMAD.SHL.U32 R197, R197, 0x2, RZ ;  /* 0x00000002c5c57824 */ /* 0x000fe200078e00ff */
[----:B------:R-:W-:Y:S01]  /*e7c0*/  BAR.SYNC.DEFER_BLOCKING 0x0 ;  /* 0x0000000000007b1d */ /* 0x000fe20000010000 */
[----:B------:R-:W-:Y:S01]  /*e7d0*/  LEA.HI.X R9, R14, R211, R11, 0x6, P0 ;  /* 0x000000d30e097211 */ /* 0x000fe200000f340b */
[----:B------:R-:W-:Y:S01]  /*e7e0*/  IMAD.SHL.U32 R198, R198, 0x2, RZ ;  /* 0x00000002c6c67824 */ /* 0x000fe200078e00ff */
[----:B------:R-:W-:Y:S01]  /*e7f0*/  LEA R14, P0, R8, c[0x0][0x1f8], 0x1 ;  /* 0x00007e00080e7a11 */ /* 0x000fe200078008ff */
[----:B------:R-:W-:Y:S01]  /*e800*/  IMAD.SHL.U32 R206, R24, 0x2, RZ ;  /* 0x0000000218ce7824 */ /* 0x000fe200078e00ff */
[----:B------:R-:W-:Y:S01]  /*e810*/  IADD3 R10, R197, 0x6100, RZ ;  /* 0x00006100c50a7810 */ /* 0x000fe20007ffe0ff */
[--C-:B------:R-:W-:Y:S01]  /*e820*/  IMAD R194, R2, 0x2, R198.reuse ;  /* 0x0000000202c27824 */ /* 0x100fe200078e02c6 */
[----:B------:R-:W-:Y:S01]  /*e830*/  LOP3.LUT P4, RZ, R13, 0x2, RZ, 0xc0, !PT ;  /* 0x000000020dff7812 */ /* 0x000fe2000788c0ff */
[----:B------:R-:W-:Y:S01]  /*e840*/  IMAD.MOV.U32 R207, RZ, RZ, c[0x0][0x208] ;  /* 0x00008200ffcf7624 */ /* 0x000fe200078e00ff */
[----:B------:R-:W-:Y:S01]  /*e850*/  IADD3 R196, R197, 0x6120, RZ ;  /* 0x00006120c5c47810 */ /* 0x000fe20007ffe0ff */
[----:B------:R-:W-:Y:S01]  /*e860*/  IMAD R193, R3, 0x2, R198 ;  /* 0x0000000203c17824 */ /* 0x000fe200078e02c6 */
[----:B------:R-:W-:Y:S01]  /*e870*/  @P1 IADD3 R196, R10, -0x20, RZ ;  /* 0xffffffe00ac41810 */ /* 0x000fe20007ffe0ff */
[----:B------:R-:W-:Y:S01]  /*e880*/  IMAD.SHL.U32 R76, R207, 0x40, RZ ;  /* 0x00000040cf4c7824 */ /* 0x000fe200078e00ff */
[----:B------:R-:W-:Y:S01]  /*e890*/  ISETP.LT.OR P1, PT, R12, 0x1, P5 ;  /* 0x000000010c00780c */ /* 0x000fe20002f21670 */
[----:B------:R-:W-:Y:S01]  /*e8a0*/  IMAD R191, R3, 0x2, R194 ;  /* 0x0000000203bf7824 */ /* 0x000fe200078e02c2 */
[----:B------:R-:W-:Y:S01]  /*e8b0*/  LEA.HI.X R15, R8, c[0x0][0x1fc], R9, 0x1, P0 ;  /* 0x00007f00080f7a11 */ /* 0x000fe200000f0c09 */
[----:B------:R-:W-:Y:S01]  /*e8c0*/  IMAD.SHL.U32 R195, R4, 0x2, RZ ;  /* 0x0000000204c37824 */ /* 0x000fe200078e00ff */
[----:B------:R-:W-:-:S02]  /*e8d0*/  ISETP.LT.OR P0, PT, R12, 0x1, !P4 ;  /* 0x000000010c00780c */ /* 0x000fc40006701670 */
[----:B------:R-:W-:Y:S01]  /*e8e0*/  LOP3.LUT P2, RZ, R13, 0x4, RZ, 0xc0, !PT ;  /* 0x000000040dff7812 */ /* 0x000fe2000784c0ff */
[--C-:B------:R-:W-:Y:S01]  /*e8f0*/  IMAD R190, R2, 0x2, R195.reuse ;  /* 0x0000000202be7824 */ /* 0x100fe200078e02c3 */
[----:B------:R-:W-:Y:S01]  /*e900*/  SHF.L.U64.HI R207, R207, R28, c[0x0][0x20c] ;  /* 0x00008300cfcf7619 */ /* 0x000fe2000001021c */
[C---:B------:R-:W-:Y:S01]  /*e910*/  IMAD R189, R3.reuse, 0x2, R195 ;  /* 0x0000000203bd7824 */ /* 0x040fe200078e02c3 */
[----:B------:R-:W-:Y:S01]  /*e920*/  ISETP.LT.OR P3, PT, R12, 0x21, P5 ;  /* 0x000000210c00780c */ /* 0x000fe20002f61670 */
[----:B------:R-:W-:Y:S01]  /*e930*/  LDSM.16.M88.4 R48, [R198+0xc100] ;  /* 0x00c10000c630783b */ /* 0x000fe20000000200 */
[----:B------:R-:W-:Y:S01]  /*e940*/  LOP3.LUT R80, R80, 0xfffffffc, RZ, 0xc0, !PT ;  /* 0xfffffffc50507812 */ /* 0x000fe200078ec0ff */
[----:B------:R-:W-:Y:S01]  /*e950*/  IMAD R188, R3, 0x2, R190 ;  /* 0x0000000203bc7824 */ /* 0x000fe200078e02be */
[----:B------:R-:W-:Y:S01]  /*e960*/  IADD3 R217, R7, -0x2, RZ ;  /* 0xfffffffe07d97810 */ /* 0x000fe20007ffe0ff */
[----:B------:R-:W1:Y:S01]  /*e970*/  LDSM.16.M88.4 R40, [R197+0x6100] ;  /* 0x00610000c528783b */ /* 0x000e620000000200 */
[----:B------:R-:W-:-:S02]  /*e980*/  IADD3 R186, R196, 0x1000, RZ ;  /* 0x00001000c4ba7810 */ /* 0x000fc40007ffe0ff */
[C---:B------:R-:W-:Y:S01]  /*e990*/  IADD3 R182, R196.reuse, 0x2800, RZ ;  /* 0x00002800c4b67810 */ /* 0x040fe20007ffe0ff */
[----:B------:R-:W-:Y:S01]  /*e9a0*/  LDSM.16.M88.4 R56, [R194+0xc100] ;  /* 0x00c10000c238783b */ /* 0x000fe20000000200 */
[C---:B------:R-:W-:Y:S02]  /*e9b0*/  IADD3 R180, R196.reuse, 0x3800, RZ ;  /* 0x00003800c4b47810 */ /* 0x040fe40007ffe0ff */
[C---:B------:R-:W-:Y:S01]  /*e9c0*/  IADD3 R178, R196.reuse, 0x4800, RZ ;  /* 0x00004800c4b27810 */ /* 0x040fe20007ffe0ff */
[----:B------:R-:W2:Y:S01]  /*e9d0*/  LDSM.16.M88.4 R32, [R197+0x6900] ;  /* 0x00690000c520783b */ /* 0x000ea20000000200 */
[----:B------:R-:W-:-:S03]  /*e9e0*/  IADD3 R176, R196, 0x5800, RZ ;  /* 0x00005800c4b07810 */ /* 0x000fc60007ffe0ff */
[----:B------:R-:W3:Y:S04]  /*e9f0*/  LDSM.16.M88.4 R24, [R197+0x7100] ;  /* 0x00710000c518783b */ /* 0x000ee80000000200 */
[----:B------:R-:W4:Y:S04]  /*ea00*/  LDSM.16.M88.4 R60, [R197+0x7900] ;  /* 0x00790000c53c783b */ /* 0x000f280000000200 */
[----:B------:R-:W3:Y:S04]  /*ea10*/  LDSM.16.M88.4 R8, [R196] ;  /* 0x00000000c408783b */ /* 0x000ee80000000200 */
[----:B------:R-:W3:Y:S04]  /*ea20*/  LDSM.16.M88.4 R52, [R196+0x800] ;  /* 0x00080000c434783b */ /* 0x000ee80000000200 */
[----:B------:R-:W3:Y:S04]  /*ea30*/  LDSM.16.M88.4 R72, [R196+0x1000] ;  /* 0x00100000c448783b */ /* 0x000ee80000000200 */
[----:B------:R-:W3:Y:S04]  /*ea40*/  LDSM.16.M88.4 R64, [R196+0x1800] ;  /* 0x00180000c440783b */ /* 0x000ee80000000200 */
[----:B------:R-:W-:Y:S01]  /*ea50*/  @!PT LDS RZ, [RZ] ;  /* 0x00000000fffff984 */ /* 0x000fe20000000800 */
[----:B------:R-:W-:Y:S01]  /*ea60*/  @!PT LDS RZ, [RZ] ;  /* 0x00000000fffff984 */ /* 0x000fe20000000800 */
[----:B------:R-:W-:Y:S01]  /*ea70*/  @!PT LDS RZ, [RZ] ;  /* 0x00000000fffff984 */ /* 0x000fe20000000800 */
[----:B------:R3:W-:Y:S01]  /*ea80*/  LDGSTS.E.BYPASS.LTC128B.128 [R206+0x100], [R14.64], !P1 ;  /* 0x001000000ece7fae */ /* 0x0007e2000c901d46 */
[----:B------:R-:W-:-:S02]  /*ea90*/  ISETP.LT.OR P1, PT, R12, 0x21, !P4 ;  /* 0x000000210c00780c */ /* 0x000fc40006721670 */
[----:B------:R-:W-:Y:S01]  /*eaa0*/  ISETP.NE.AND P4, PT, R173, 0x1, PT ;  /* 0x00000001ad00780c */ /* 0x000fe20003f85270 */
[----:B------:R3:W-:Y:S01]  /*eab0*/  LDGSTS.E.BYPASS.LTC128B.128 [R206+0x2100], [R14.64+0x80], !P0 ;  /* 0x021000800ece7fae */ /* 0x0007e2000c101d46 */
[----:B------:R-:W-:Y:S01]  /*eac0*/  ISETP.LT.OR P0, PT, R12, 0x1, !P2 ;  /* 0x000000010c00780c */ /* 0x000fe20005701670 */
[C---:B-1----:R-:W-:Y:S08]  /*ead0*/  HMMA.16816.F32.BF16 R44, R48.reuse, R40, RZ ;  /* 0x00000028302c723c */ /* 0x042ff000000418ff */
[----:B------:R-:W-:Y:S04]  /*eae0*/  HMMA.16816.F32.BF16 R40, R48, R42, RZ ;  /* 0x0000002a3028723c */ /* 0x000fe800000418ff */
[----:B------:R1:W-:Y:S01]  /*eaf0*/  LDGSTS.E.BYPASS.LTC128B.128 [R206+0x4100], [R14.64+0x100], !P0 ;  /* 0x041001000ece7fae */ /* 0x0003e2000c101d46 */
[----:B------:R-:W-:-:S03]  /*eb00*/  IADD3 R76, P0, R76, R14, RZ ;  /* 0x0000000e4c4c7210 */ /* 0x000fc60007f1e0ff */
[----:B--2---:R-:W-:Y:S02]  /*eb10*/  HMMA.16816.F32.BF16 R36, R48, R32, RZ ;  /* 0x000000203024723c */ /* 0x004fe400000418ff */
[----:B------:R-:W-:Y:S01]  /*eb20*/  IMAD.X R77, R207, 0x1, R15, P0 ;  /* 0x00000001cf4d7824 */ /* 0x000fe200000e060f */
[----:B------:R-:W-:Y:S01]  /*eb30*/  LOP3.LUT P0, RZ, R0, 0x4, RZ, 0xc0, !PT ;  /* 0x0000000400ff7812 */ /* 0x000fe2000780c0ff */
[----:B------:R-:W-:-:S03]  /*eb40*/  IMAD.MOV.U32 R0, RZ, RZ, 0x40 ;  /* 0x00000040ff007424 */ /* 0x000fc600078e00ff */
[----:B------:R2:W-:Y:S01]  /*eb50*/  LDGSTS.E.BYPASS.LTC128B.128 [R206+0x1100], [R76.64], !P3 ;  /* 0x011000004cce7fae */ /* 0x0005e2000d901d46 */
[C---:B------:R-:W-:Y:S01]  /*eb60*/  HMMA.16816.F32.BF16 R32, R48.reuse, R34, RZ ;  /* 0x000000223020723c */ /* 0x040fe200000418ff */
[----:B------:R-:W-:Y:S02]  /*eb70*/  SEL R0, R0, 0xffffffc0, !P0 ;  /* 0xffffffc000007807 */ /* 0x000fe40004000000 */
[----:B------:R-:W-:Y:S01]  /*eb80*/  ISETP.LT.OR P0, PT, R12, 0x21, !P2 ;  /* 0x000000210c00780c */ /* 0x000fe20005701670 */
[----:B------:R2:W-:Y:S02]  /*eb90*/  LDGSTS.E.BYPASS.LTC128B.128 [R206+0x3100], [R76.64+0x80], !P1 ;  /* 0x031000804cce7fae */ /* 0x0005e4000c901d46 */
[----:B------:R-:W-:Y:S02]  /*eba0*/  IMAD.IADD R192, R197, 0x1, R0 ;  /* 0x00000001c5c07824 */ /* 0x000fe400078e0200 */
[----:B---3--:R-:W-:Y:S01]  /*ebb0*/  HMMA.16816.F32.BF16 R28, R48, R24, RZ ;  /* 0x00000018301c723c */ /* 0x008fe200000418ff */
[----:B------:R-:W-:Y:S01]  /*ebc0*/  IMAD.IADD R184, R0, 0x1, R196 ;  /* 0x0000000100b87824 */ /* 0x000fe200078e02c4 */
[----:B------:R-:W-:-:S05]  /*ebd0*/  LOP3.LUT R0, R85, 0xffffffe0, RZ, 0xc0, !PT ;  /* 0xffffffe055007812 */ /* 0x000fca00078ec0ff */
[C---:B------:R-:W-:Y:S01]  /*ebe0*/  IMAD.IADD R0, R83.reuse, 0x1, -R0 ;  /* 0x0000000153007824 */ /* 0x040fe200078e0a00 */
[----:B------:R2:W-:Y:S01]  /*ebf0*/  LDGSTS.E.BYPASS.LTC128B.128 [R206+0x5100], [R76.64+0x100], !P0 ;  /* 0x051001004cce7fae */ /* 0x0005e2000c101d46 */
[C---:B------:R-:W-:Y:S01]  /*ec00*/  HMMA.16816.F32.BF16 R24, R48.reuse, R26, RZ ;  /* 0x0000001a3018723c */ /* 0x040fe200000418ff */
[----:B------:R-:W-:Y:S02]  /*ec10*/  IMAD.IADD R83, R83, 0x1, -R80 ;  /* 0x0000000153537824 */ /* 0x000fe400078e0a50 */
[----:B------:R-:W-:Y:S04]  /*ec20*/  LDSM.16.M88.4 R68, [R193+0xc100] ;  /* 0x00c10000c144783b */ /* 0x000fe80000000200 */
[----:B-1----:R-:W1:Y:S01]  /*ec30*/  LDSM.16.M88.4 R12, [R192+0x6100] ;  /* 0x00610000c00c783b */ /* 0x002e620000000200 */
[C---:B----4-:R-:W-:Y:S03]  /*ec40*/  HMMA.16816.F32.BF16 R20, R48.reuse, R60, RZ ;  /* 0x0000003c3014723c */ /* 0x050fe600000418ff */
[----:B------:R-:W3:Y:S04]  /*ec50*/  LDSM.16.M88.4 R16, [R192+0x6900] ;  /* 0x00690000c010783b */ /* 0x000ee80000000200 */
[----:B------:R-:W0:Y:S01]  /*ec60*/  LDGDEPBAR ;  /* 0x00000000000079af */ /* 0x000e220000000000 */
[----:B------:R-:W-:Y:S03]  /*ec70*/  HMMA.16816.F32.BF16 R48, R48, R62, RZ ;  /* 0x0000003e3030723c */ /* 0x000fe600000418ff */
[----:B------:R-:W-:Y:S05]  /*ec80*/  LDSM.16.M88.4 R60, [R192+0x7900] ;  /* 0x00790000c03c783b */ /* 0x000fea0000000200 */
[C---:B------:R-:W-:Y:S01]  /*ec90*/  HMMA.16816.F32.BF16 R44, R56.reuse, R8, R44 ;  /* 0x00000008382c723c */ /* 0x040fe2000004182c */
[----:B--2---:R-:W-:Y:S07]  /*eca0*/  LDSM.16.M88.4 R76, [R184] ;  /* 0x00000000b84c783b */ /* 0x004fee0000000200 */
[C---:B------:R-:W-:Y:S01]  /*ecb0*/  HMMA.16816.F32.BF16 R40, R56.reuse, R10, R40 ;  /* 0x0000000a3828723c */ /* 0x040fe20000041828 */
[----:B------:R-:W2:Y:S07]  /*ecc0*/  LDSM.16.M88.4 R8, [R192+0x7100] ;  /* 0x00710000c008783b */ /* 0x000eae0000000200 */
[C---:B------:R-:W-:Y:S08]  /*ecd0*/  HMMA.16816.F32.BF16 R36, R56.reuse, R52, R36 ;  /* 0x000000343824723c */ /* 0x040ff00000041824 */
[C---:B------:R-:W-:Y:S01]  /*ece0*/  HMMA.16816.F32.BF16 R32, R56.reuse, R54, R32 ;  /* 0x000000363820723c */ /* 0x040fe20000041820 */
[----:B------:R-:W4:Y:S07]  /*ecf0*/  LDSM.16.M88.4 R52, [R191+0xc100] ;  /* 0x00c10000bf34783b */ /* 0x000f2e0000000200 */
[C---:B------:R-:W-:Y:S08]  /*ed00*/  HMMA.16816.F32.BF16 R28, R56.reuse, R72, R28 ;  /* 0x00000048381c723c */ /* 0x040ff0000004181c */
[C---:B------:R-:W-:Y:S01]  /*ed10*/  HMMA.16816.F32.BF16 R24, R56.reuse, R74, R24 ;  /* 0x0000004a3818723c */ /* 0x040fe20000041818 */
[----:B------:R-:W-:Y:S07]  /*ed20*/  LDSM.16.M88.4 R72, [R184+0x1800] ;  /* 0x00180000b848783b */ /* 0x000fee0000000200 */
[C---:B------:R-:W-:Y:S08]  /*ed30*/  HMMA.16816.F32.BF16 R20, R56.reuse, R64, R20 ;  /* 0x000000403814723c */ /* 0x040ff00000041814 */
[----:B------:R-:W-:Y:S01]  /*ed40*/  HMMA.16816.F32.BF16 R48, R56, R66, R48 ;  /* 0x000000423830723c */ /* 0x000fe20000041830 */
[----:B------:R-:W4:Y:S04]  /*ed50*/  LDSM.16.M88.4 R56, [R184+0x800] ;  /* 0x00080000b838783b */ /* 0x000f280000000200 */
[----:B------:R-:W-:Y:S03]  /*ed60*/  LDSM.16.M88.4 R64, [R197+0x8900] ;  /* 0x00890000c540783b */ /* 0x000fe60000000200 */
[C---:B-1----:R-:W-:Y:S08]  /*ed70*/  HMMA.16816.F32.BF16 R44, R68.reuse, R12, R44 ;  /* 0x0000000c442c723c */ /* 0x042ff0000004182c */
[C---:B------:R-:W-:Y:S01]  /*ed80*/  HMMA.16816.F32.BF16 R40, R68.reuse, R14, R40 ;  /* 0x0000000e4428723c */ /* 0x040fe20000041828 */
[----:B------:R-:W1:Y:S07]  /*ed90*/  LDSM.16.M88.4 R12, [R184+0x1000] ;  /* 0x00100000b80c783b */ /* 0x000e6e0000000200 */
[C---:B---3--:R-:W-:Y:S08]  /*eda0*/  HMMA.16816.F32.BF16 R36, R68.reuse, R16, R36 ;  /* 0x000000104424723c */ /* 0x048ff00000041824 */
[C---:B------:R-:W-:Y:S01]  /*edb0*/  HMMA.16816.F32.BF16 R32, R68.reuse, R18, R32 ;  /* 0x000000124420723c */ /* 0x040fe20000041820 */
[----:B------:R-:W-:Y:S07]  /*edc0*/  LDSM.16.M88.4 R16, [R197+0x8100] ;  /* 0x00810000c510783b */ /* 0x000fee0000000200 */
[C---:B--2---:R-:W-:Y:S08]  /*edd0*/  HMMA.16816.F32.BF16 R28, R68.reuse, R8, R28 ;  /* 0x00000008441c723c */ /* 0x044ff0000004181c */
[C---:B------:R-:W-:Y:S01]  /*ede0*/  HMMA.16816.F32.BF16 R24, R68.reuse, R10, R24 ;  /* 0x0000000a4418723c */ /* 0x040fe20000041818 */
[----:B------:R-:W2:Y:S07]  /*edf0*/  LDSM.16.M88.4 R8, [R198+0x10100] ;  /* 0x01010000c608783b */ /* 0x000eae0000000200 */
[C---:B------:R-:W-:Y:S08]  /*ee00*/  HMMA.16816.F32.BF16 R20, R68.reuse, R60, R20 ;  /* 0x0000003c4414723c */ /* 0x040ff00000041814 */
[----:B------:R-:W-:Y:S01]  /*ee10*/  HMMA.16816.F32.BF16 R68, R68, R62, R48 ;  /* 0x0000003e4444723c */ /* 0x000fe20000041830 */
[----:B------:R-:W3:Y:S04]  /*ee20*/  LDSM.16.M88.4 R60, [R197+0x9100] ;  /* 0x00910000c53c783b */ /* 0x000ee80000000200 */
[----:B------:R-:W2:Y:S03]  /*ee30*/  LDSM.16.M88.4 R48, [R197+0x9900] ;  /* 0x00990000c530783b */ /* 0x000ea60000000200 */
[C---:B----4-:R-:W-:Y:S08]  /*ee40*/  HMMA.16816.F32.BF16 R44, R52.reuse, R76, R44 ;  /* 0x0000004c342c723c */ /* 0x050ff0000004182c */
[C---:B------:R-:W-:Y:S01]  /*ee50*/  HMMA.16816.F32.BF16 R40, R52.reuse, R78, R40 ;  /* 0x0000004e3428723c */ /* 0x040fe20000041828 */
[----:B------:R-:W-:Y:S07]  /*ee60*/  LDSM.16.M88.4 R76, [R184+0x3800] ;  /* 0x00380000b84c783b */ /* 0x000fee0000000200 */
[C---:B------:R-:W-:Y:S08]  /*ee70*/  HMMA.16816.F32.BF16 R36, R52.reuse, R56, R36 ;  /* 0x000000383424723c */ /* 0x040ff00000041824 */
[C---:B------:R-:W-:Y:S01]  /*ee80*/  HMMA.16816.F32.BF16 R32, R52.reuse, R58, R32 ;  /* 0x0000003a3420723c */ /* 0x040fe20000041820 */
[----:B------:R-:W-:Y:S07]  /*ee90*/  LDSM.16.M88.4 R56, [R196+0x2000] ;  /* 0x00200000c438783b */ /* 0x000fee0000000200 */
[C---:B-1----:R-:W-:Y:S08]  /*eea0*/  HMMA.16816.F32.BF16 R28, R52.reuse, R12, R28 ;  /* 0x0000000c341c723c */ /* 0x042ff0000004181c */
[C---:B------:R-:W-:Y:S01]  /*eeb0*/  HMMA.16816.F32.BF16 R24, R52.reuse, R14, R24 ;  /* 0x0000000e3418723c */ /* 0x040fe20000041818 */
[----:B------:R-:W1:Y:S07]  /*eec0*/  LDSM.16.M88.4 R12, [R194+0x10100] ;  /* 0x01010000c20c783b */ /* 0x000e6e0000000200 */
[C---:B------:R-:W-:Y:S08]  /*eed0*/  HMMA.16816.F32.BF16 R20, R52.reuse, R72, R20 ;  /* 0x000000483414723c */ /* 0x040ff00000041814 */
[----:B------:R-:W-:Y:S01]  /*eee0*/  HMMA.16816.F32.BF16 R68, R52, R74, R68 ;  /* 0x0000004a3444723c */ /* 0x000fe20000041844 */
[----:B------:R-:W4:Y:S04]  /*eef0*/  LDSM.16.M88.4 R52, [R196+0x2800] ;  /* 0x00280000c434783b */ /* 0x000f280000000200 */
[----:B------:R-:W-:Y:S03]  /*ef00*/  LDSM.16.M88.4 R72, [R191+0x10100] ;  /* 0x01010000bf48783b */ /* 0x000fe60000000200 */
        /* <DEDUP_REMOVED lines=8> */
[----:B------:R-:W-:Y:S07]  /*ef90*/  LDSM.16.M88.4 R60, [R192+0x8900] ;  /* 0x00890000c03c783b */ /* 0x000fee0000000200 */
[C---:B------:R-:W-:Y:S08]  /*efa0*/  HMMA.16816.F32.BF16 R20, R8.reuse, R48, R20 ;  /* 0x000000300814723c */ /* 0x040ff00000041814 */
[----:B------:R-:W-:Y:S01]  /*efb0*/  HMMA.16816.F32.BF16 R68, R8, R50, R68 ;  /* 0x000000320844723c */ /* 0x000fe20000041844 */
[----:B------:R-:W-:Y:S04]  /*efc0*/  LDSM.16.M88.4 R48, [R193+0x10100] ;  /* 0x01010000c130783b */ /* 0x000fe80000000200 */
[----:B------:R-:W3:Y:S03]  /*efd0*/  LDSM.16.M88.4 R8, [R192+0x8100] ;  /* 0x00810000c008783b */ /* 0x000ee60000000200 */
        /* <DEDUP_REMOVED lines=9> */
[C---:B------:R-:W-:Y:S08]  /*f070*/  HMMA.16816.F32.BF16 R20, R12.reuse, R64, R20 ;  /* 0x000000400c14723c */ /* 0x040ff00000041814 */
[----:B------:R-:W-:Y:S01]  /*f080*/  HMMA.16816.F32.BF16 R68, R12, R66, R68 ;  /* 0x000000420c44723c */ /* 0x000fe20000041844 */
[----:B------:R-:W2:Y:S04]  /*f090*/  LDSM.16.M88.4 R12, [R184+0x2800] ;  /* 0x00280000b80c783b */ /* 0x000ea80000000200 */
[----:B------:R-:W-:Y:S03]  /*f0a0*/  LDSM.16.M88.4 R64, [R198+0x14100] ;  /* 0x01410000c640783b */ /* 0x000fe60000000200 */
[C---:B---3--:R-:W-:Y:S08]  /*f0b0*/  HMMA.16816.F32.BF16 R44, R48.reuse, R8, R44 ;  /* 0x00000008302c723c */ /* 0x048ff0000004182c */
[C---:B------:R-:W-:Y:S01]  /*f0c0*/  HMMA.16816.F32.BF16 R40, R48.reuse, R10, R40 ;  /* 0x0000000a3028723c */ /* 0x040fe20000041828 */
[----:B------:R-:W3:Y:S07]  /*f0d0*/  LDSM.16.M88.4 R8, [R184+0x3000] ;  /* 0x00300000b808783b */ /* 0x000eee0000000200 */
[C---:B------:R-:W-:Y:S08]  /*f0e0*/  HMMA.16816.F32.BF16 R36, R48.reuse, R60, R36 ;  /* 0x0000003c3024723c */ /* 0x040ff00000041824 */
[C---:B------:R-:W-:Y:S01]  /*f0f0*/  HMMA.16816.F32.BF16 R32, R48.reuse, R62, R32 ;  /* 0x0000003e3020723c */ /* 0x040fe20000041820 */
[----:B------:R-:W3:Y:S07]  /*f100*/  LDSM.16.M88.4 R60, [R197+0xa100] ;  /* 0x00a10000c53c783b */ /* 0x000eee0000000200 */
[C---:B-1----:R-:W-:Y:S08]  /*f110*/  HMMA.16816.F32.BF16 R28, R48.reuse, R56, R28 ;  /* 0x00000038301c723c */ /* 0x042ff0000004181c */
[C---:B------:R-:W-:Y:S01]  /*f120*/  HMMA.16816.F32.BF16 R24, R48.reuse, R58, R24 ;  /* 0x0000003a3018723c */ /* 0x040fe20000041818 */
[----:B------:R-:W1:Y:S07]  /*f130*/  LDSM.16.M88.4 R56, [R197+0xa900] ;  /* 0x00a90000c538783b */ /* 0x000e6e0000000200 */
[----:B----4-:R-:W-:Y:S08]  /*f140*/  HMMA.16816.F32.BF16 R20, R48, R52, R20 ;  /* 0x000000343014723c */ /* 0x010ff00000041814 */
[C---:B--2---:R-:W-:Y:S08]  /*f150*/  HMMA.16816.F32.BF16 R44, R72.reuse, R16, R44 ;  /* 0x00000010482c723c */ /* 0x044ff0000004182c */
[----:B------:R-:W-:Y:S01]  /*f160*/  HMMA.16816.F32.BF16 R40, R72, R18, R40 ;  /* 0x000000124828723c */ /* 0x000fe20000041828 */
[----:B------:R-:W-:Y:S07]  /*f170*/  LDSM.16.M88.4 R16, [R194+0x14100] ;  /* 0x01410000c210783b */ /* 0x000fee0000000200 */
[----:B------:R-:W-:Y:S01]  /*f180*/  HMMA.16816.F32.BF16 R68, R48, R54, R68 ;  /* 0x000000363044723c */ /* 0x000fe20000041844 */
[----:B------:R-:W2:Y:S04]  /*f190*/  LDSM.16.M88.4 R48, [R197+0xb900] ;  /* 0x00b90000c530783b */ /* 0x000ea80000000200 */
[----:B------:R-:W-:Y:S03]  /*f1a0*/  LDSM.16.M88.4 R52, [R197+0xb100] ;  /* 0x00b10000c534783b */ /* 0x000fe60000000200 */
[C---:B------:R-:W-:Y:S08]  /*f1b0*/  HMMA.16816.F32.BF16 R36, R72.reuse, R12, R36 ;  /* 0x0000000c4824723c */ /* 0x040ff00000041824 */
[C---:B------:R-:W-:Y:S01]  /*f1c0*/  HMMA.16816.F32.BF16 R32, R72.reuse, R14, R32 ;  /* 0x0000000e4820723c */ /* 0x040fe20000041820 */
[----:B------:R-:W4:Y:S07]  /*f1d0*/  LDSM.16.M88.4 R12, [R196+0x4000] ;  /* 0x00400000c40c783b */ /* 0x000f2e0000000200 */
[C---:B---3--:R-:W-:Y:S08]  /*f1e0*/  HMMA.16816.F32.BF16 R28, R72.reuse, R8, R28 ;  /* 0x00000008481c723c */ /* 0x048ff0000004181c */
[C---:B------:R-:W-:Y:S01]  /*f1f0*/  HMMA.16816.F32.BF16 R24, R72.reuse, R10, R24 ;  /* 0x0000000a4818723c */ /* 0x040fe20000041818 */
[----:B------:R-:W3:Y:S07]  /*f200*/  LDSM.16.M88.4 R8, [R196+0x4800] ;  /* 0x00480000c408783b */ /* 0x000eee0000000200 */
[----:B------:R-:W-:Y:S08]  /*f210*/  HMMA.16816.F32.BF16 R20, R72, R76, R20 ;  /* 0x0000004c4814723c */ /* 0x000ff00000041814 */
[C---:B------:R-:W-:Y:S08]  /*f220*/  HMMA.16816.F32.BF16 R44, R64.reuse, R60, R44 ;  /* 0x0000003c402c723c */ /* 0x040ff0000004182c */
[C---:B------:R-:W-:Y:S01]  /*f230*/  HMMA.16816.F32.BF16 R40, R64.reuse, R62, R40 ;  /* 0x0000003e4028723c */ /* 0x040fe20000041828 */
[----:B------:R-:W-:Y:S07]  /*f240*/  LDSM.16.M88.4 R60, [R193+0x14100] ;  /* 0x01410000c13c783b */ /* 0x000fee0000000200 */
[C---:B-1----:R-:W-:Y:S08]  /*f250*/  HMMA.16816.F32.BF16 R36, R64.reuse, R56, R36 ;  /* 0x000000384024723c */ /* 0x042ff00000041824 */
[----:B------:R-:W-:Y:S01]  /*f260*/  HMMA.16816.F32.BF16 R32, R64, R58, R32 ;  /* 0x0000003a4020723c */ /* 0x000fe20000041820 */
[----:B------:R-:W1:Y:S07]  /*f270*/  LDSM.16.M88.4 R56, [R196+0x5800] ;  /* 0x00580000c438783b */ /* 0x000e6e0000000200 */
[----:B------:R-:W-:Y:S08]  /*f280*/  HMMA.16816.F32.BF16 R68, R72, R78, R68 ;  /* 0x0000004e4844723c */ /* 0x000ff00000041844 */
[----:B--2---:R-:W-:Y:S08]  /*f290*/  HMMA.16816.F32.BF16 R20, R64, R48, R20 ;  /* 0x000000304014723c */ /* 0x004ff00000041814 */
[C---:B----4-:R-:W-:Y:S08]  /*f2a0*/  HMMA.16816.F32.BF16 R44, R16.reuse, R12, R44 ;  /* 0x0000000c102c723c */ /* 0x050ff0000004182c */
[C---:B------:R-:W-:Y:S01]  /*f2b0*/  HMMA.16816.F32.BF16 R40, R16.reuse, R14, R40 ;  /* 0x0000000e1028723c */ /* 0x040fe20000041828 */
[----:B------:R-:W2:Y:S07]  /*f2c0*/  LDSM.16.M88.4 R12, [R192+0xa900] ;  /* 0x00a90000c00c783b */ /* 0x000eae0000000200 */
[C---:B---3--:R-:W-:Y:S08]  /*f2d0*/  HMMA.16816.F32.BF16 R36, R16.reuse, R8, R36 ;  /* 0x000000081024723c */ /* 0x048ff00000041824 */
[----:B------:R-:W-:Y:S01]  /*f2e0*/  HMMA.16816.F32.BF16 R32, R16, R10, R32 ;  /* 0x0000000a1020723c */ /* 0x000fe20000041820 */
[----:B------:R-:W3:Y:S07]  /*f2f0*/  LDSM.16.M88.4 R8, [R192+0xb900] ;  /* 0x00b90000c008783b */ /* 0x000eee0000000200 */
[C---:B------:R-:W-:Y:S01]  /*f300*/  HMMA.16816.F32.BF16 R68, R64.reuse, R50, R68 ;  /* 0x000000324044723c */ /* 0x040fe20000041844 */
[----:B------:R-:W4:Y:S07]  /*f310*/  LDSM.16.M88.4 R48, [R192+0xa100] ;  /* 0x00a10000c030783b */ /* 0x000f2e0000000200 */
[C---:B------:R-:W-:Y:S08]  /*f320*/  HMMA.16816.F32.BF16 R28, R64.reuse, R52, R28 ;  /* 0x00000034401c723c */ /* 0x040ff0000004181c */
[----:B------:R-:W-:Y:S01]  /*f330*/  HMMA.16816.F32.BF16 R24, R64, R54, R24 ;  /* 0x000000364018723c */ /* 0x000fe20000041818 */
[----:B------:R-:W4:Y:S04]  /*f340*/  LDSM.16.M88.4 R52, [R196+0x5000] ;  /* 0x00500000c434783b */ /* 0x000f280000000200 */
[----:B------:R-:W4:Y:S03]  /*f350*/  LDSM.16.M88.4 R64, [R192+0xb100] ;  /* 0x00b10000c040783b */ /* 0x000f260000000200 */
[C---:B-1----:R-:W-:Y:S01]  /*f360*/  HMMA.16816.F32.BF16 R72, R16.reuse, R56, R20 ;  /* 0x000000381048723c */ /* 0x042fe20000041814 */
[----:B------:R-:W-:Y:S07]  /*f370*/  LDSM.16.M88.4 R20, [R191+0x14100] ;  /* 0x01410000bf14783b */ /* 0x000fee0000000200 */
[----:B------:R-:W-:Y:S08]  /*f380*/  HMMA.16816.F32.BF16 R68, R16, R58, R68 ;  /* 0x0000003a1044723c */ /* 0x000ff00000041844 */
[C---:B--2---:R-:W-:Y:S08]  /*f390*/  HMMA.16816.F32.BF16 R36, R60.reuse, R12, R36 ;  /* 0x0000000c3c24723c */ /* 0x044ff00000041824 */
[C---:B------:R-:W-:Y:S01]  /*f3a0*/  HMMA.16816.F32.BF16 R32, R60.reuse, R14, R32 ;  /* 0x0000000e3c20723c */ /* 0x040fe20000041820 */
[----:B------:R-:W1:Y:S07]  /*f3b0*/  LDSM.16.M88.4 R12, [R184+0x4800] ;  /* 0x00480000b80c783b */ /* 0x000e6e0000000200 */
[C---:B---3--:R-:W-:Y:S07]  /*f3c0*/  HMMA.16816.F32.BF16 R72, R60.reuse, R8, R72 ;  /* 0x000000083c48723c */ /* 0x048fee0000041848 */
[----:B------:R-:W-:Y:S01]  /*f3d0*/  SHF.R.S32.HI R8, RZ, 0x1f, R87 ;  /* 0x0000001fff087819 */ /* 0x000fe20000011457 */
[----:B----4-:R-:W-:Y:S03]  /*f3e0*/  HMMA.16816.F32.BF16 R44, R60, R48, R44 ;  /* 0x000000303c2c723c */ /* 0x010fe6000004182c */
[----:B------:R-:W-:-:S04]  /*f3f0*/  LEA.HI R8, R8, R87, RZ, 0x3 ;  /* 0x0000005708087211 */ /* 0x000fc800078f18ff */
[----:B------:R-:W-:Y:S01]  /*f400*/  SHF.R.S32.HI R49, RZ, 0x1f, R0 ;  /* 0x0000001fff317819 */ /* 0x000fe20000011400 */
[----:B------:R-:W-:Y:S03]  /*f410*/  HMMA.16816.F32.BF16 R28, R16, R52, R28 ;  /* 0x00000034101c723c */ /* 0x000fe6000004181c */
[----:B------:R-:W-:-:S04]  /*f420*/  LEA.HI R49, R49, R0, RZ, 0x2 ;  /* 0x0000000031317211 */ /* 0x000fc800078f10ff */
[----:B------:R-:W-:Y:S01]  /*f430*/  LOP3.LUT R219, R49, 0x7ffffffc, RZ, 0xc0, !PT ;  /* 0x7ffffffc31db7812 */ /* 0x000fe200078ec0ff */
[----:B------:R-:W-:Y:S01]  /*f440*/  HMMA.16816.F32.BF16 R24, R16, R54, R24 ;  /* 0x000000361018723c */ /* 0x000fe20000041818 */
[----:B------:R-:W2:Y:S03]  /*f450*/  LDSM.16.M88.4 R52, [R184+0x4000] ;  /* 0x00400000b834783b */ /* 0x000ea60000000200 */
[----:B------:R-:W-:-:S03]  /*f460*/  IMAD.IADD R219, R0, 0x1, -R219 ;  /* 0x0000000100db7824 */ /* 0x000fc600078e0adb */
[----:B------:R-:W-:Y:S01]  /*f470*/  LOP3.LUT R16, R8, 0xffffff8, RZ, 0xc0, !PT ;  /* 0x0ffffff808107812 */ /* 0x000fe200078ec0ff */
[C---:B------:R-:W-:Y:S01]  /*f480*/  HMMA.16816.F32.BF16 R68, R60.reuse, R10, R68 ;  /* 0x0000000a3c44723c */ /* 0x040fe20000041844 */
[----:B------:R-:W-:Y:S01]  /*f490*/  LEA.HI R18, R83, R83, RZ, 0x1 ;  /* 0x0000005353127211 */ /* 0x000fe200078f08ff */
[----:B------:R-:W-:Y:S01]  /*f4a0*/  LDSM.16.M88.4 R8, [R184+0x5000] ;  /* 0x00500000b808783b */ /* 0x000fe20000000200 */
[----:B------:R-:W-:Y:S02]  /*f4b0*/  IMAD.SHL.U32 R219, R219, 0x2, RZ ;  /* 0x00000002dbdb7824 */ /* 0x000fe400078e00ff */
[----:B------:R-:W-:Y:S01]  /*f4c0*/  IMAD.IADD R87, R87, 0x1, -R16 ;  /* 0x0000000157577824 */ /* 0x000fe200078e0a10 */
[----:B------:R-:W-:Y:S01]  /*f4d0*/  LEA.HI.SX32 R16, R49, R92, 0x1e ;  /* 0x0000005c31107211 */ /* 0x000fe200078ff2ff */
[----:B------:R-:W-:Y:S01]  /*f4e0*/  IMAD.IADD R82, R82, 0x1, -R219 ;  /* 0x0000000152527824 */ /* 0x000fe200078e0adb */
[----:B------:R-:W-:Y:S01]  /*f4f0*/  LOP3.LUT R18, R18, 0x1ffffffe, RZ, 0xc0, !PT ;  /* 0x1ffffffe12127812 */ /* 0x000fe200078ec0ff */
[----:B------:R-:W-:Y:S02]  /*f500*/  HMMA.16816.F32.BF16 R40, R60, R50, R40 ;  /* 0x000000323c28723c */ /* 0x000fe40000041828 */
[----:B------:R-:W-:-:S02]  /*f510*/  IMAD R16, R87, 0x10, R16 ;  /* 0x0000001057107824 */ /* 0x000fc400078e0210 */
[----:B------:R-:W-:-:S04]  /*f520*/  IMAD.IADD R83, R83, 0x1, -R18 ;  /* 0x0000000153537824 */ /* 0x000fc800078e0a12 */
[----:B------:R-:W-:Y:S01]  /*f530*/  IMAD R174, R83, 0x8, R16 ;  /* 0x0000000853ae7824 */ /* 0x000fe200078e0210 */
[----:B------:R-:W-:Y:S01]  /*f540*/  HMMA.16816.F32.BF16 R28, R60, R64, R28 ;  /* 0x000000403c1c723c */ /* 0x000fe2000004181c */
[----:B------:R-:W-:Y:S01]  /*f550*/  LDSM.16.M88.4 R16, [R184+0x5800] ;  /* 0x00580000b810783b */ /* 0x000fe20000000200 */
[----:B------:R-:W-:-:S04]  /*f560*/  DEPBAR.LE SB0, 0x0 ;  /* 0x000080000000791a */ /* 0x000fc80000000000 */
[----:B------:R-:W-:Y:S02]  /*f570*/  @P4 IMAD.HI.U32 R50, R174, c[0x0][0x2c8], RZ ;  /* 0x0000b200ae324a27 */ /* 0x000fe400078e00ff */
[----:B-1----:R-:W-:Y:S02]  /*f580*/  HMMA.16816.F32.BF16 R36, R20, R12, R36 ;  /* 0x0000000c1424723c */ /* 0x002fe40000041824 */
[----:B------:R-:W-:Y:S01]  /*f590*/  IMAD.MOV.U32 R48, RZ, RZ, R174 ;  /* 0x000000ffff307224 */ /* 0x000fe200078e00ae */
[----:B------:R-:W-:-:S05]  /*f5a0*/  @P4 SHF.R.U32.HI R48, RZ, c[0x0][0x2cc], R50 ;  /* 0x0000b300ff304a19 */ /* 0x000fca0000011632 */
[----:B------:R-:W-:Y:S01]  /*f5b0*/  SHFL.IDX PT, R12, R48, RZ, 0x1c1f ;  /* 0x001c1fff300c7589 */ /* 0x000fe200000e0000 */
[C---:B------:R-:W-:Y:S03]  /*f5c0*/  HMMA.16816.F32.BF16 R32, R20.reuse, R14, R32 ;  /* 0x0000000e1420723c */ /* 0x040fe60000041820 */
[----:B------:R-:W1:Y:S04]  /*f5d0*/  SHFL.IDX PT, R13, R48, 0x1, 0x1c1f ;  /* 0x003c1f00300d7f89 */ /* 0x000e6800000e0000 */
[----:B------:R-:W-:Y:S01]  /*f5e0*/  IMAD.MOV.U32 R14, RZ, RZ, -0x40 ;  /* 0xffffffc0ff0e7424 */ /* 0x000fe200078e00ff */
[----:B--2---:R-:W-:Y:S03]  /*f5f0*/  HMMA.16816.F32.BF16 R44, R20, R52, R44 ;  /* 0x00000034142c723c */ /* 0x004fe6000004182c */
[----:B------:R-:W-:-:S05]  /*f600*/  IMAD R81, R81, R14, 0x1 ;  /* 0x0000000151517424 */ /* 0x000fca00078e020e */
[----:B------:R-:W-:Y:S01]  /*f610*/  IADD3 R0, -R219, R81, R172 ;  /* 0x00000051db007210 */ /* 0x000fe20007ffe1ac */
[----:B------:R-:W-:Y:S04]  /*f620*/  HMMA.16816.F32.BF16 R24, R60, R66, R24 ;  /* 0x000000423c18723c */ /* 0x000fe80000041818 */
[----:B------:R-:W-:-:S04]  /*f630*/  IMAD.IADD R0, R0, 0x1, -R175 ;  /* 0x0000000100007824 */ /* 0x000fc800078e0aaf */
[----:B------:R-:W-:Y:S01]  /*f640*/  HMMA.16816.F32.BF16 R40, R20, R54, R40 ;  /* 0x000000361428723c */ /* 0x000fe20000041828 */
[----:B-1----:R-:W-:-:S07]  /*f650*/  IMAD.IADD R13, R0, 0x1, R13 ;  /* 0x00000001000d7824 */ /* 0x002fce00078e020d */
[C---:B------:R-:W-:Y:S07]  /*f660*/  HMMA.16816.F32.BF16 R28, R20.reuse, R8, R28 ;  /* 0x00000008141c723c */ /* 0x040fee000004181c */
[----:B------:R-:W-:Y:S01]  /*f670*/  IMAD.IADD R9, R0, 0x1, R12 ;  /* 0x0000000100097824 */ /* 0x000fe200078e020c */
[C---:B------:R-:W-:Y:S01]  /*f680*/  IMNMX R0, R82.reuse, R13, PT ;  /* 0x0000000d52007217 */ /* 0x040fe20003800200 */
[----:B------:R-:W-:Y:S03]  /*f690*/  HMMA.16816.F32.BF16 R24, R20, R10, R24 ;  /* 0x0000000a1418723c */ /* 0x000fe60000041818 */
[----:B------:R-:W-:Y:S01]  /*f6a0*/  IMNMX R8, R82, R9, PT ;  /* 0x0000000952087217 */ /* 0x000fe20003800200 */
[----:B------:R-:W-:Y:S01]  /*f6b0*/  BAR.SYNC.DEFER_BLOCKING 0x0 ;  /* 0x0000000000007b1d */ /* 0x000fe20000010000 */
[----:B------:R-:W-:-:S02]  /*f6c0*/  ISETP.GT.AND P2, PT, R0, RZ, PT ;  /* 0x000000ff0000720c */ /* 0x000fc40003f44270 */
[C---:B------:R-:W-:Y:S01]  /*f6d0*/  ISETP.GT.AND P0, PT, R8.reuse, RZ, PT ;  /* 0x000000ff0800720c */ /* 0x040fe20003f04270 */
[C---:B------:R-:W-:Y:S01]  /*f6e0*/  HMMA.16816.F32.BF16 R72, R20.reuse, R16, R72 ;  /* 0x000000101448723c */ /* 0x040fe20000041848 */
[----:B------:R-:W-:Y:S02]  /*f6f0*/  ISETP.GT.AND P1, PT, R8, 0x1, PT ;  /* 0x000000010800780c */ /* 0x000fe40003f24270 */
[----:B------:R-:W-:Y:S02]  /*f700*/  FSEL R44, R44, -INF , P0 ;  /* 0xff8000002c2c7808 */ /* 0x000fe40000000000 */
[C---:B------:R-:W-:Y:S02]  /*f710*/  ISETP.GT.AND P3, PT, R8.reuse, 0x8, PT ;  /* 0x000000080800780c */ /* 0x040fe40003f64270 */
[----:B------:R-:W-:Y:S01]  /*f720*/  ISETP.GT.AND P0, PT, R8, 0x9, PT ;  /* 0x000000090800780c */ /* 0x000fe20003f04270 */
[----:B------:R-:W-:Y:S01]  /*f730*/  HMMA.16816.F32.BF16 R68, R20, R18, R68 ;  /* 0x000000121444723c */ /* 0x000fe20000041844 */
[----:B------:R-:W-:-:S02]  /*f740*/  FSEL R49, R45, -INF , P1 ;  /* 0xff8000002d317808 */ /* 0x000fc40000800000 */
[----:B------:R-:W-:Y:S02]  /*f750*/  FSEL R45, R40, -INF , P3 ;  /* 0xff800000282d7808 */ /* 0x000fe40001800000 */
[----:B------:R-:W-:Y:S02]  /*f760*/  FSEL R41, R41, -INF , P0 ;  /* 0xff80000029297808 */ /* 0x000fe40000000000 */
[----:B------:R-:W-:Y:S02]  /*f770*/  FMNMX.FTZ R10, R44, R49, !PT ;  /* 0x000000312c0a7209 */ /* 0x000fe40007810000 */
[----:B------:R-:W-:Y:S02]  /*f780*/  ISETP.GT.AND P0, PT, R0, 0x9, PT ;  /* 0x000000090000780c */ /* 0x000fe40003f04270 */
[----:B------:R-:W-:Y:S02]  /*f790*/  FSEL R46, R46, -INF , P2 ;  /* 0xff8000002e2e7808 */ /* 0x000fe40001000000 */
[----:B------:R-:W-:-:S02]  /*f7a0*/  ISETP.GT.AND P2, PT, R8, 0x10, PT ;  /* 0x000000100800780c */ /* 0x000fc40003f44270 */
[----:B------:R-:W-:Y:S02]  /*f7b0*/  FMNMX.FTZ R10, R45, R10, !PT ;  /* 0x0000000a2d0a7209 */ /* 0x000fe40007810000 */
[----:B------:R-:W-:Y:S02]  /*f7c0*/  FSEL R43, R43, -INF , P0 ;  /* 0xff8000002b2b7808 */ /* 0x000fe40000000000 */
[----:B------:R-:W-:Y:S02]  /*f7d0*/  ISETP.GT.AND P0, PT, R8, 0x11, PT ;  /* 0x000000110800780c */ /* 0x000fe40003f04270 */
[----:B------:R-:W-:Y:S02]  /*f7e0*/  FSEL R21, R36, -INF , P2 ;  /* 0xff80000024157808 */ /* 0x000fe40001000000 */
[----:B------:R-:W-:Y:S02]  /*f7f0*/  FMNMX.FTZ R10, R41, R10, !PT ;  /* 0x0000000a290a7209 */ /* 0x000fe40007810000 */
[----:B------:R-:W-:-:S02]  /*f800*/  ISETP.GT.AND P1, PT, R0, 0x8, PT ;  /* 0x000000080000780c */ /* 0x000fc40003f24270 */
[----:B------:R-:W-:Y:S02]  /*f810*/  FSEL R19, R37, -INF , P0 ;  /* 0xff80000025137808 */ /* 0x000fe40000000000 */
[----:B------:R-:W-:Y:S02]  /*f820*/  ISETP.GT.AND P0, PT, R0, 0x11, PT ;  /* 0x000000110000780c */ /* 0x000fe40003f04270 */
[----:B------:R-:W-:Y:S02]  /*f830*/  ISETP.GT.AND P2, PT, R8, 0x18, PT ;  /* 0x000000180800780c */ /* 0x000fe40003f44270 */
[----:B------:R-:W-:Y:S02]  /*f840*/  FMNMX.FTZ R10, R21, R10, !PT ;  /* 0x0000000a150a7209 */ /* 0x000fe40007810000 */
[----:B------:R-:W-:Y:S02]  /*f850*/  FSEL R23, R42, -INF , P1 ;  /* 0xff8000002a177808 */ /* 0x000fe40000800000 */
[----:B------:R-:W-:-:S02]  /*f860*/  ISETP.GT.AND P1, PT, R0, 0x10, PT ;  /* 0x000000100000780c */ /* 0x000fc40003f24270 */
[----:B------:R-:W-:Y:S02]  /*f870*/  FSEL R13, R39, -INF , P0 ;  /* 0xff800000270d7808 */ /* 0x000fe40000000000 */
[----:B------:R-:W-:Y:S02]  /*f880*/  ISETP.GT.AND P0, PT, R8, 0x19, PT ;  /* 0x000000190800780c */ /* 0x000fe40003f04270 */
[----:B------:R-:W-:Y:S02]  /*f890*/  FSEL R17, R32, -INF , P2 ;  /* 0xff80000020117808 */ /* 0x000fe40001000000 */
[----:B------:R-:W-:Y:S02]  /*f8a0*/  FMNMX.FTZ R10, R19, R10, !PT ;  /* 0x0000000a130a7209 */ /* 0x000fe40007810000 */
[----:B------:R-:W-:Y:S02]  /*f8b0*/  ISETP.GT.AND P3, PT, R0, 0x1, PT ;  /* 0x000000010000780c */ /* 0x000fe40003f64270 */
[----:B------:R-:W-:-:S02]  /*f8c0*/  FSEL R15, R38, -INF , P1 ;  /* 0xff800000260f7808 */ /* 0x000fc40000800000 */
[C---:B------:R-:W-:Y:S02]  /*f8d0*/  ISETP.GT.AND P1, PT, R8.reuse, 0x20, PT ;  /* 0x000000200800780c */ /* 0x040fe40003f24270 */
[----:B------:R-:W-:Y:S02]  /*f8e0*/  FSEL R33, R33, -INF , P0 ;  /* 0xff80000021217808 */ /* 0x000fe40000000000 */
[----:B------:R-:W-:Y:S02]  /*f8f0*/  FMNMX.FTZ R10, R17, R10, !PT ;  /* 0x0000000a110a7209 */ /* 0x000fe40007810000 */
[----:B------:R-:W-:Y:S02]  /*f900*/  FSEL R47, R47, -INF , P3 ;  /* 0xff8000002f2f7808 */ /* 0x000fe40001800000 */
        /* <DEDUP_REMOVED lines=8> */
[----:B------:R-:W-:Y:S02]  /*f990*/  ISETP.GT.AND P0, PT, R8, 0x29, PT ;  /* 0x000000290800780c */ /* 0x000fe40003f04270 */
[----:B------:R-:W-:Y:S02]  /*f9a0*/  FSEL R157, R24, -INF , P1 ;  /* 0xff800000189d7808 */ /* 0x000fe40000800000 */
[----:B------:R-:W-:Y:S02]  /*f9b0*/  ISETP.GT.AND P1, PT, R8, 0x30, PT ;  /* 0x000000300800780c */ /* 0x000fe40003f24270 */
[----:B------:R-:W-:Y:S02]  /*f9c0*/  FMNMX.FTZ R12, R215, R10, !PT ;  /* 0x0000000ad70c7209 */ /* 0x000fe40007810000 */
[----:B------:R-:W-:Y:S02]  /*f9d0*/  FMNMX.FTZ R10, R43, R14, !PT ;  /* 0x0000000e2b0a7209 */ /* 0x000fe40007810000 */
[----:B------:R-:W-:-:S02]  /*f9e0*/  FSEL R187, R25, -INF , P0 ;  /* 0xff80000019bb7808 */ /* 0x000fc40000000000 */
[----:B------:R-:W-:Y:S02]  /*f9f0*/  ISETP.GT.AND P0, PT, R8, 0x31, PT ;  /* 0x000000310800780c */ /* 0x000fe40003f04270 */
[----:B------:R-:W-:Y:S02]  /*fa00*/  FSEL R181, R72, -INF , P1 ;  /* 0xff80000048b57808 */ /* 0x000fe40000800000 */
[C---:B------:R-:W-:Y:S02]  /*fa10*/  ISETP.GT.AND P1, PT, R0.reuse, 0x18, PT ;  /* 0x000000180000780c */ /* 0x040fe40003f24270 */
[----:B------:R-:W-:Y:S02]  /*fa20*/  FMNMX.FTZ R10, R15, R10, !PT ;  /* 0x0000000a0f0a7209 */ /* 0x000fe40007810000 */
[----:B------:R-:W-:Y:S02]  /*fa30*/  FSEL R179, R73, -INF , P0 ;  /* 0xff80000049b37808 */ /* 0x000fe40000000000 */
[----:B------:R-:W-:-:S02]  /*fa40*/  ISETP.GT.AND P0, PT, R0, 0x19, PT ;  /* 0x000000190000780c */ /* 0x000fc40003f04270 */
[----:B------:R-:W-:Y:S02]  /*fa50*/  FSEL R11, R34, -INF , P1 ;  /* 0xff800000220b7808 */ /* 0x000fe40000800000 */
[----:B------:R-:W-:Y:S02]  /*fa60*/  FMNMX.FTZ R10, R13, R10, !PT ;  /* 0x0000000a0d0a7209 */ /* 0x000fe40007810000 */
[----:B------:R-:W-:Y:S02]  /*fa70*/  FSEL R9, R35, -INF , P0 ;  /* 0xff80000023097808 */ /* 0x000fe40000000000 */
[----:B------:R-:W-:Y:S02]  /*fa80*/  ISETP.GT.AND P1, PT, R0, 0x20, PT ;  /* 0x000000200000780c */ /* 0x000fe40003f24270 */
[----:B------:R-:W-:Y:S02]  /*fa90*/  FMNMX.FTZ R10, R11, R10, !PT ;  /* 0x0000000a0b0a7209 */ /* 0x000fe40007810000 */
[----:B------:R-:W-:-:S02]  /*faa0*/  FMNMX.FTZ R12, R157, R12, !PT ;  /* 0x0000000c9d0c7209 */ /* 0x000fc40007810000 */
[C---:B------:R-:W-:Y:S02]  /*fab0*/  ISETP.GT.AND P3, PT, R8.reuse, 0x38, PT ;  /* 0x000000380800780c */ /* 0x040fe40003f64270 */
[----:B------:R-:W-:Y:S02]  /*fac0*/  ISETP.GT.AND P2, PT, R8, 0x39, PT ;  /* 0x000000390800780c */ /* 0x000fe40003f44270 */
[----:B------:R-:W-:Y:S02]  /*fad0*/  ISETP.GT.AND P0, PT, R0, 0x21, PT ;  /* 0x000000210000780c */ /* 0x000fe40003f04270 */
[----:B------:R-:W-:Y:S02]  /*fae0*/  FSEL R163, R30, -INF , P1 ;  /* 0xff8000001ea37808 */ /* 0x000fe40000800000 */
[----:B------:R-:W-:Y:S02]  /*faf0*/  FMNMX.FTZ R10, R9, R10, !PT ;  /* 0x0000000a090a7209 */ /* 0x000fe40007810000 */
[----:B------:R-:W-:-:S02]  /*fb00*/  FMNMX.FTZ R8, R187, R12, !PT ;  /* 0x0000000cbb087209 */ /* 0x000fc40007810000 */
[----:B------:R-:W-:Y:S02]  /*fb10*/  FSEL R185, R31, -INF , P0 ;  /* 0xff8000001fb97808 */ /* 0x000fe40000000000 */
[C---:B------:R-:W-:Y:S02]  /*fb20*/  ISETP.GT.AND P1, PT, R0.reuse, 0x28, PT ;  /* 0x000000280000780c */ /* 0x040fe40003f24270 */
[----:B------:R-:W-:Y:S02]  /*fb30*/  FMNMX.FTZ R10, R163, R10, !PT ;  /* 0x0000000aa30a7209 */ /* 0x000fe40007810000 */
[----:B------:R-:W-:Y:S02]  /*fb40*/  FMNMX.FTZ R8, R181, R8, !PT ;  /* 0x00000008b5087209 */ /* 0x000fe40007810000 */
[----:B------:R-:W-:Y:S02]  /*fb50*/  ISETP.GT.AND P0, PT, R0, 0x29, PT ;  /* 0x000000290000780c */ /* 0x000fe40003f04270 */
[----:B------:R-:W-:-:S02]  /*fb60*/  FSEL R183, R26, -INF , P1 ;  /* 0xff8000001ab77808 */ /* 0x000fc40000800000 */
[----:B------:R-:W-:Y:S02]  /*fb70*/  FMNMX.FTZ R10, R185, R10, !PT ;  /* 0x0000000ab90a7209 */ /* 0x000fe40007810000 */
[----:B------:R-:W-:Y:S02]  /*fb80*/  FSEL R171, R68, -INF , P3 ;  /* 0xff80000044ab7808 */ /* 0x000fe40001800000 */
[----:B------:R-:W-:Y:S02]  /*fb90*/  FMNMX.FTZ R8, R179, R8, !PT ;  /* 0x00000008b3087209 */ /* 0x000fe40007810000 */
[----:B------:R-:W-:Y:S02]  /*fba0*/  FSEL R177, R27, -INF , P0 ;  /* 0xff8000001bb17808 */ /* 0x000fe40000000000 */
[----:B------:R-:W-:Y:S02]  /*fbb0*/  ISETP.GT.AND P1, PT, R0, 0x30, PT ;  /* 0x000000300000780c */ /* 0x000fe40003f24270 */
[----:B------:R-:W-:-:S02]  /*fbc0*/  FMNMX.FTZ R10, R183, R10, !PT ;  /* 0x0000000ab70a7209 */ /* 0x000fc40007810000 */
[----:B------:R-:W-:Y:S02]  /*fbd0*/  FSEL R169, R69, -INF , P2 ;  /* 0xff80000045a97808 */ /* 0x000fe40001000000 */
[----:B------:R-:W-:Y:S02]  /*fbe0*/  FMNMX.FTZ R8, R171, R8, !PT ;  /* 0x00000008ab087209 */ /* 0x000fe40007810000 */
[----:B------:R-:W-:Y:S02]  /*fbf0*/  ISETP.GT.AND P0, PT, R0, 0x31, PT ;  /* 0x000000310000780c */ /* 0x000fe40003f04270 */
[----:B------:R-:W-:Y:S02]  /*fc00*/  FSEL R167, R74, -INF , P1 ;  /* 0xff8000004aa77808 */ /* 0x000fe40000800000 */
[----:B------:R-:W-:Y:S02]  /*fc10*/  FMNMX.FTZ R10, R177, R10, !PT ;  /* 0x0000000ab10a7209 */ /* 0x000fe40007810000 */
[----:B------:R-:W-:-:S02]  /*fc20*/  FMNMX.FTZ R8, R169, R8, !PT ;  /* 0x00000008a9087209 */ /* 0x000fc40007810000 */
[----:B------:R-:W-:Y:S02]  /*fc30*/  FSEL R165, R75, -INF , P0 ;  /* 0xff8000004ba57808 */ /* 0x000fe40000000000 */
[C---:B------:R-:W-:Y:S01]  /*fc40*/  ISETP.GT.AND P1, PT, R0.reuse, 0x38, PT ;  /* 0x000000380000780c */ /* 0x040fe20003f24270 */
[----:B------:R-:W1:Y:S01]  /*fc50*/  SHFL.BFLY PT, R25, R8, 0x2, 0x1f ;  /* 0x0c401f0008197f89 */ /* 0x000e6200000e0000 */
[----:B------:R-:W-:Y:S02]  /*fc60*/  FMNMX.FTZ R10, R167, R10, !PT ;  /* 0x0000000aa70a7209 */ /* 0x000fe40007810000 */
[----:B------:R-:W-:Y:S02]  /*fc70*/  ISETP.GT.AND P0, PT, R0, 0x39, PT ;  /* 0x000000390000780c */ /* 0x000fe40003f04270 */
[----:B------:R-:W-:Y:S02]  /*fc80*/  FSEL R161, R70, -INF , P1 ;  /* 0xff80000046a17808 */ /* 0x000fe40000800000 */
[----:B------:R-:W-:-:S02]  /*fc90*/  FMNMX.FTZ R10, R165, R10, !PT ;  /* 0x0000000aa50a7209 */ /* 0x000fc40007810000 */
[----:B------:R-:W-:Y:S02]  /*fca0*/  FSEL R159, R71, -INF , P0 ;  /* 0xff800000479f7808 */ /* 0x000fe40000000000 */
[----:B------:R-:W-:Y:S02]  /*fcb0*/  FMNMX.FTZ R10, R161, R10, !PT ;  /* 0x0000000aa10a7209 */ /* 0x000fe40007810000 */
[----:B------:R-:W-:Y:S02]  /*fcc0*/  ISETP.GE.AND P0, PT, R7, 0x2, PT ;  /* 0x000000020700780c */ /* 0x000fe40003f06270 */
[----:B------:R-:W-:Y:S02]  /*fcd0*/  FMNMX.FTZ R10, R159, R10, !PT ;  /* 0x0000000a9f0a7209 */ /* 0x000fe40007810000 */
[----:B------:R-:W-:-:S03]  /*fce0*/  ISETP.NE.AND P3, PT, R203, RZ, PT ;  /* 0x000000ffcb00720c */ /* 0x000fc60003f65270 */
[----:B------:R-:W2:Y:S01]  /*fcf0*/  SHFL.BFLY PT, R27, R10, 0x2, 0x1f ;  /* 0x0c401f000a1b7f89 */ /* 0x000ea200000e0000 */
[----:B-1----:R-:W-:-:S05]  /*fd00*/  FMNMX.FTZ R25, R8, R25, !PT ;  /* 0x0000001908197209 */ /* 0x002fca0007810000 */
[----:B------:R-:W-:Y:S01]  /*fd10*/  @P0 SHF.R.S32.HI R8, RZ, 0x1f, R217 ;  /* 0x0000001fff080819 */ /* 0x000fe200000114d9 */
[----:B------:R-:W-:Y:S01]  /*fd20*/  @P0 IMAD R6, R6, R217, RZ ;  /* 0x000000d906060224 */ /* 0x000fe200078e02ff */
[----:B------:R-:W1:Y:S03]  /*fd30*/  SHFL.BFLY PT, R0, R25, 0x1, 0x1f ;  /* 0x0c201f0019007f89 */ /* 0x000e6600000e0000 */
[----:B------:R-:W-:Y:S01]  /*fd40*/  @P0 IMAD R6, R8, R5, R6 ;  /* 0x0000000508060224 */ /* 0x000fe200078e0206 */
[----:B--2---:R-:W-:-:S05]  /*fd50*/  FMNMX.FTZ R132, R10, R27, !PT ;  /* 0x0000001b0a847209 */ /* 0x004fca0007810000 */
[----:B------:R-:W2:Y:S01]  /*fd60*/  SHFL.BFLY PT, R7, R132, 0x1, 0x1f ;  /* 0x0c201f0084077f89 */ /* 0x000ea200000e0000 */
[----:B-1----:R-:W-:Y:S01]  /*fd70*/  FMNMX.FTZ R0, R25, R0, !PT ;  /* 0x0000000019007209 */ /* 0x002fe20007810000 */
[----:B------:R-:W-:-:S03]  /*fd80*/  @P0 IMAD.WIDE.U32 R24, R217, R5, R212 ;  /* 0x00000005d9180225 */ /* 0x000fc600078e00d4 */
[C---:B------:R-:W-:Y:S01]  /*fd90*/  FSETP.NEU.FTZ.AND P1, PT, R0.reuse, -INF , PT ;  /* 0xff8000000000780b */ /* 0x040fe20003f3d000 */
[----:B------:R-:W-:Y:S02]  /*fda0*/  FMUL.FTZ R166, R0, c[0x0][0x2d0] ;  /* 0x0000b40000a67a20 */ /* 0x000fe40000410000 */
[----:B------:R-:W-:-:S03]  /*fdb0*/  @P0 IMAD.IADD R5, R25, 0x1, R6 ;  /* 0x0000000119050824 */ /* 0x000fc600078e0206 */
[----:B------:R-:W-:Y:S02]  /*fdc0*/  FSEL R166, R166, RZ, P1 ;  /* 0x000000ffa6a67208 */ /* 0x000fe40000800000 */
[----:B------:R-:W-:-:S03]  /*fdd0*/  @P0 LEA R26, P1, R24, c[0x0][0x1c8], 0x1 ;  /* 0x00007200181a0a11 */ /* 0x000fc600078208ff */
[--C-:B------:R-:W-:Y:S01]  /*fde0*/  FFMA.FTZ R135, R41, c[0x0][0x2d0], -R166.reuse ;  /* 0x0000b40029877a23 */ /* 0x100fe200000108a6 */
[----:B------:R-:W-:Y:S01]  /*fdf0*/  @P0 LEA.HI.X R27, R24, c[0x0][0x1cc], R5, 0x1, P1 ;  /* 0x00007300181b0a11 */ /* 0x000fe200008f0c05 */
[--C-:B------:R-:W-:Y:S01]  /*fe00*/  FFMA.FTZ R154, R44, c[0x0][0x2d0], -R166.reuse ;  /* 0x0000b4002c9a7a23 */ /* 0x100fe200000108a6 */
[----:B------:R-:W-:Y:S01]  /*fe10*/  @P0 LEA R6, P1, R202, R26, 0x1 ;  /* 0x0000001aca060211 */ /* 0x000fe200078208ff */
[--C-:B------:R-:W-:Y:S01]  /*fe20*/  FFMA.FTZ R151, R49, c[0x0][0x2d0], -R166.reuse ;  /* 0x0000b40031977a23 */ /* 0x100fe200000108a6 */
[----:B--2---:R-:W-:Y:S01]  /*fe30*/  FMNMX.FTZ R132, R132, R7, !PT ;  /* 0x0000000784847209 */ /* 0x004fe20007810000 */
[----:B------:R1:W-:Y:S01]  /*fe40*/  @P0 LDGSTS.E.BYPASS.LTC128B.128 [R206+0x6100], [R26.64], !P5 ;  /* 0x061000001ace0fae */ /* 0x0003e2000e901d46 */
[----:B------:R-:W-:Y:S01]  /*fe50*/  @P0 LEA.HI.X R7, R202, R27, R201, 0x1, P1 ;  /* 0x0000001bca070211 */ /* 0x000fe200008f0cc9 */
[--C-:B------:R-:W-:Y:S01]  /*fe60*/  FFMA.FTZ R152, R45, c[0x0][0x2d0], -R166.reuse ;  /* 0x0000b4002d987a23 */ /* 0x100fe200000108a6 */
[C---:B------:R-:W-:Y:S01]  /*fe70*/  FSETP.NEU.FTZ.AND P1, PT, R132.reuse, -INF , PT ;  /* 0xff8000008400780b */ /* 0x040fe20003f3d000 */
[----:B------:R-:W-:Y:S01]  /*fe80*/  FMUL.FTZ R158, R132, c[0x0][0x2d0] ;  /* 0x0000b400849e7a20 */ /* 0x000fe20000410000 */
[----:B------:R1:W-:Y:S01]  /*fe90*/  @P0 LDGSTS.E.BYPASS.LTC128B.128 [R206+0x8100], [R26.64+0x80], !P6 ;  /* 0x081000801ace0fae */ /* 0x0003e2000f101d46 */
[----:B------:R-:W-:Y:S01]  /*fea0*/  MUFU.EX2 R154, R154 ;  /* 0x0000009a009a7308 */ /* 0x000fe20000000800 */
[----:B------:R-:W-:-:S02]  /*feb0*/  FFMA.FTZ R133, R19, c[0x0][0x2d0], -R166 ;  /* 0x0000b40013857a23 */ /* 0x000fc400000108a6 */
[----:B------:R-:W-:Y:S01]  /*fec0*/  FSEL R158, R158, RZ, P1 ;  /* 0x000000ff9e9e7208 */ /* 0x000fe20000800000 */
[----:B------:R1:W-:Y:S01]  /*fed0*/  @P0 LDGSTS.E.BYPASS.LTC128B.128 [R206+0xa100], [R26.64+0x100], !P3 ;  /* 0x0a1001001ace0fae */ /* 0x0003e2000d901d46 */
[--C-:B------:R-:W-:Y:S02]  /*fee0*/  FFMA.FTZ R3, R17, c[0x0][0x2d0], -R166.reuse ;  /* 0x0000b40011037a23 */ /* 0x100fe400000108a6 */
[----:B------:R-:W-:Y:S01]  /*fef0*/  FFMA.FTZ R148, R21, c[0x0][0x2d0], -R166 ;  /* 0x0000b40015947a23 */ /* 0x000fe200000108a6 */
[----:B------:R2:W-:Y:S01]  /*ff00*/  @P0 LDGSTS.E.BYPASS.LTC128B.128 [R206+0x7100], [R6.64], !P5 ;  /* 0x0710000006ce0fae */ /* 0x0005e2000e901d46 */
[--C-:B------:R-:W-:Y:S01]  /*ff10*/  FFMA.FTZ R149, R43, c[0x0][0x2d0], -R158.reuse ;  /* 0x0000b4002b957a23 */ /* 0x100fe2000001089e */
[----:B------:R-:W3:Y:S01]  /*ff20*/  MUFU.EX2 R151, R151 ;  /* 0x0000009700977308 */ /* 0x000ee20000000800 */
[--C-:B------:R-:W-:Y:S01]  /*ff30*/  FFMA.FTZ R153, R46, c[0x0][0x2d0], -R158.reuse ;  /* 0x0000b4002e997a23 */ /* 0x100fe2000001089e */
[----:B------:R2:W-:Y:S01]  /*ff40*/  @P0 LDGSTS.E.BYPASS.LTC128B.128 [R206+0x9100], [R6.64+0x80], !P6 ;  /* 0x0910008006ce0fae */ /* 0x0005e2000f101d46 */
[----:B------:R-:W-:-:S02]  /*ff50*/  FFMA.FTZ R156, R47, c[0x0][0x2d0], -R158 ;  /* 0x0000b4002f9c7a23 */ /* 0x000fc4000001089e */
[----:B------:R-:W-:Y:S01]  /*ff60*/  FFMA.FTZ R150, R23, c[0x0][0x2d0], -R158 ;  /* 0x0000b40017967a23 */ /* 0x000fe2000001089e */
[----:B------:R2:W-:Y:S01]  /*ff70*/  @P0 LDGSTS.E.BYPASS.LTC128B.128 [R206+0xb100], [R6.64+0x100], !P3 ;  /* 0x0b10010006ce0fae */ /* 0x0005e2000d901d46 */
[----:B------:R-:W-:Y:S01]  /*ff80*/  FFMA.FTZ R2, R33, c[0x0][0x2d0], -R166 ;  /* 0x0000b40021027a23 */ /* 0x000fe200000108a6 */
[----:B------:R-:W-:Y:S01]  /*ff90*/  MUFU.EX2 R152, R152 ;  /* 0x0000009800987308 */ /* 0x000fe20000000800 */
[--C-:B------:R-:W-:Y:S01]  /*ffa0*/  FFMA.FTZ R134, R15, c[0x0][0x2d0], -R158.reuse ;  /* 0x0000b4000f867a23 */ /* 0x100fe2000001089e */
[----:B------:R-:W4:Y:S01]  /*ffb0*/  LDSM.16.MT88.4 R40, [R195+0x2100] ;  /* 0x00210000c328783b */ /* 0x000f220000004200 */
[--C-:B------:R-:W-:Y:S02]  /*ffc0*/  FFMA.FTZ R95, R13, c[0x0][0x2d0], -R158.reuse ;  /* 0x0000b4000d5f7a23 */ /* 0x100fe4000001089e */
[--C-:B------:R-:W-:Y:S01]  /*ffd0*/  FFMA.FTZ R93, R11, c[0x0][0x2d0], -R158.reuse ;  /* 0x0000b4000b5d7a23 */ /* 0x100fe2000001089e */
[----:B------:R-:W1:Y:S01]  /*ffe0*/  LDSM.16.MT88.4 R124, [R195+0x100] ;  /* 0x00010000c37c783b */ /* 0x000e620000004200 */
[----:B------:R-:W-:Y:S01]  /*fff0*/  FFMA.FTZ R94, R9, c[0x0][0x2d0], -R158 ;  /* 0x0000b400095e7a23 */ /* 0x000fe2000001089e */
[----:B------:R-:W2:Y:S01]  /*10000*/  MUFU.EX2 R135, R135 ;  /* 0x0000008700877308 */ /* 0x000ea20000000800 */
[----:B---3--:R-:W-:Y:S01]  /*10010*/  F2FP.BF16.PACK_AB R96, R151, R154 ;  /* 0x0000009a9760723e */ /* 0x008fe200000010ff */
[----:B------:R-:W3:Y:S01]  /*10020*/  LDSM.16.MT88.4 R104, [R190+0x100] ;  /* 0x00010000be68783b */ /* 0x000ee20000004200 */
[----:B------:R-:W-:-:S02]  /*10030*/  FFMA.FTZ R155, R155, c[0x0][0x2d0], -R166 ;  /* 0x0000b4009b9b7a23 */ /* 0x000fc400000108a6 */
[--C-:B------:R-:W-:Y:S01]  /*10040*/  FFMA.FTZ R160, R215, c[0x0][0x2d0], -R166.reuse ;  /* 0x0000b400d7a07a23 */ /* 0x100fe200000108a6 */
[----:B------:R-:W1:Y:S01]  /*10050*/  LDSM.16.MT88.4 R112, [R189+0x100] ;  /* 0x00010000bd70783b */ /* 0x000e620000004200 */
[--C-:B------:R-:W-:Y:S01]  /*10060*/  FFMA.FTZ R157, R157, c[0x0][0x2d0], -R166.reuse ;  /* 0x0000b4009d9d7a23 */ /* 0x100fe200000108a6 */
[----:B------:R-:W-:Y:S01]  /*10070*/  MUFU.EX2 R153, R153 ;  /* 0x0000009900997308 */ /* 0x000fe20000000800 */
[----:B------:R-:W-:Y:S01]  /*10080*/  FFMA.FTZ R162, R187, c[0x0][0x2d0], -R166 ;  /* 0x0000b400bba27a23 */ /* 0x000fe200000108a6 */
[----:B------:R-:W1:Y:S01]  /*10090*/  LDSM.16.MT88.4 R120, [R188+0x100] ;  /* 0x00010000bc78783b */ /* 0x000e620000004200 */
[--C-:B------:R-:W-:Y:S01]  /*100a0*/  FFMA.FTZ R163, R163, c[0x0][0x2d0], -R158.reuse ;  /* 0x0000b400a3a37a23 */ /* 0x100fe2000001089e */
[C---:B------:R-:W-:Y:S01]  /*100b0*/  IADD3 R187, R196.reuse, 0x800, RZ ;  /* 0x00000800c4bb7810 */ /* 0x040fe20007ffe0ff */
[--C-:B------:R-:W-:Y:S01]  /*100c0*/  FFMA.FTZ R168, R185, c[0x0][0x2d0], -R158.reuse ;  /* 0x0000b400b9a87a23 */ /* 0x100fe2000001089e */
[----:B------:R-:W1:Y:S01]  /*100d0*/  LDSM.16.MT88.4 R48, [R190+0x2100] ;  /* 0x00210000be30783b */ /* 0x000e620000004200 */
[--C-:B------:R-:W-:Y:S01]  /*100e0*/  FFMA.FTZ R164, R183, c[0x0][0x2d0], -R158.reuse ;  /* 0x0000b400b7a47a23 */ /* 0x100fe2000001089e */
[----:B------:R-:W4:Y:S01]  /*100f0*/  MUFU.EX2 R156, R156 ;  /* 0x0000009c009c7308 */ /* 0x000f220000000800 */
[----:B--2---:R-:W-:Y:S01]  /*10100*/  F2FP.BF16.PACK_AB R98, R135, R152 ;  /* 0x000000988762723e */ /* 0x004fe200000010ff */
[----:B------:R-:W2:Y:S01]  /*10110*/  LDSM.16.MT88.4 R56, [R189+0x2100] ;  /* 0x00210000bd38783b */ /* 0x000ea20000004200 */
[----:B------:R-:W-:Y:S01]  /*10120*/  FFMA.FTZ R177, R177, c[0x0][0x2d0], -R158 ;  /* 0x0000b400b1b17a23 */ /* 0x000fe2000001089e */
[C---:B------:R-:W-:Y:S01]  /*10130*/  IADD3 R185, R196.reuse, 0x1800, RZ ;  /* 0x00001800c4b97810 */ /* 0x040fe20007ffe0ff */
[--C-:B------:R-:W-:Y:S01]  /*10140*/  FFMA.FTZ R170, R181, c[0x0][0x2d0], -R166.reuse ;  /* 0x0000b400b5aa7a23 */ /* 0x100fe200000108a6 */
[----:B------:R-:W1:Y:S01]  /*10150*/  LDSM.16.MT88.4 R64, [R188+0x2100] ;  /* 0x00210000bc40783b */ /* 0x000e620000004200 */
[--C-:B------:R-:W-:Y:S01]  /*10160*/  FFMA.FTZ R179, R179, c[0x0][0x2d0], -R166.reuse ;  /* 0x0000b400b3b37a23 */ /* 0x100fe200000108a6 */
[----:B------:R-:W-:Y:S01]  /*10170*/  MUFU.EX2 R150, R150 ;  /* 0x0000009600967308 */ /* 0x000fe20000000800 */
[--C-:B------:R-:W-:Y:S01]  /*10180*/  FFMA.FTZ R171, R171, c[0x0][0x2d0], -R166.reuse ;  /* 0x0000b400abab7a23 */ /* 0x100fe200000108a6 */
[----:B------:R-:W1:Y:S01]  /*10190*/  LDSM.16.MT88.4 R72, [R195+0x4100] ;  /* 0x00410000c348783b */ /* 0x000e620000004200 */
[----:B------:R-:W-:Y:S01]  /*101a0*/  FFMA.FTZ R214, R169, c[0x0][0x2d0], -R166 ;  /* 0x0000b400a9d67a23 */ /* 0x000fe200000108a6 */
[----:B------:R-:W-:Y:S01]  /*101b0*/  IADD3 R183, R196, 0x2000, RZ ;  /* 0x00002000c4b77810 */ /* 0x000fe20007ffe0ff */
[--C-:B------:R-:W-:Y:S01]  /*101c0*/  FFMA.FTZ R166, R167, c[0x0][0x2d0], -R158.reuse ;  /* 0x0000b400a7a67a23 */ /* 0x100fe2000001089e */
[----:B------:R-:W1:Y:S01]  /*101d0*/  LDSM.16.MT88.4 R80, [R190+0x4100] ;  /* 0x00410000be50783b */ /* 0x000e620000004200 */
[--C-:B------:R-:W-:Y:S01]  /*101e0*/  FFMA.FTZ R165, R165, c[0x0][0x2d0], -R158.reuse ;  /* 0x0000b400a5a57a23 */ /* 0x100fe2000001089e */
[----:B------:R-:W3:Y:S01]  /*101f0*/  MUFU.EX2 R149, R149 ;  /* 0x0000009500957308 */ /* 0x000ee20000000800 */
[----:B----4-:R-:W-:Y:S01]  /*10200*/  F2FP.BF16.PACK_AB R97, R156, R153 ;  /* 0x000000999c61723e */ /* 0x010fe200000010ff */
[----:B------:R-:W4:Y:S01]  /*10210*/  LDSM.16.MT88.4 R88, [R189+0x4100] ;  /* 0x00410000bd58783b */ /* 0x000f220000004200 */
[--C-:B------:R-:W-:Y:S01]  /*10220*/  FFMA.FTZ R161, R161, c[0x0][0x2d0], -R158.reuse ;  /* 0x0000b400a1a17a23 */ /* 0x100fe2000001089e */
[----:B------:R-:W-:Y:S01]  /*10230*/  IADD3 R181, R196, 0x3000, RZ ;  /* 0x00003000c4b57810 */ /* 0x000fe20007ffe0ff */
[----:B------:R-:W-:Y:S01]  /*10240*/  FFMA.FTZ R158, R159, c[0x0][0x2d0], -R158 ;  /* 0x0000b4009f9e7a23 */ /* 0x000fe2000001089e */
[----:B------:R-:W2:Y:S01]  /*10250*/  LDSM.16.MT88.4 R4, [R188+0x4100] ;  /* 0x00410000bc04783b */ /* 0x000ea20000004200 */
[----:B------:R-:W-:Y:S01]  /*10260*/  FADD.FTZ R151, R154, R151 ;  /* 0x000000979a977221 */ /* 0x000fe20000010000 */
[----:B------:R-:W-:Y:S01]  /*10270*/  MUFU.EX2 R148, R148 ;  /* 0x0000009400947308 */ /* 0x000fe20000000800 */
[----:B------:R-:W-:Y:S01]  /*10280*/  FADD.FTZ R153, R153, R156 ;  /* 0x0000009c99997221 */ /* 0x000fe20000010000 */
[----:B------:R-:W2:Y:S01]  /*10290*/  LDSM.16.MT88.4 R16, [R195+0x2900] ;  /* 0x00290000c310783b */ /* 0x000ea20000004200 */
[----:B------:R-:W-:-:S03]  /*102a0*/  FADD.FTZ R152, R152, R151 ;  /* 0x0000009798987221 */ /* 0x000fc60000010000 */
[----:B------:R-:W2:Y:S01]  /*102b0*/  LDSM.16.MT88.4 R20, [R195+0x4900] ;  /* 0x00490000c314783b */ /* 0x000ea20000004200 */
[----:B------:R-:W-:Y:S01]  /*102c0*/  FADD.FTZ R135, R135, R152 ;  /* 0x0000009887877221 */ /* 0x000fe20000010000 */
[----:B---3--:R-:W-:Y:S01]  /*102d0*/  F2FP.BF16.PACK_AB R99, R149, R150 ;  /* 0x000000969563723e */ /* 0x008fe200000010ff */
[----:B------:R-:W3:Y:S01]  /*102e0*/  MUFU.EX2 R133, R133 ;  /* 0x0000008500857308 */ /* 0x000ee20000000800 */
[----:B------:R-:W2:Y:S01]  /*102f0*/  LDSM.16.MT88.4 R12, [R188+0x2900] ;  /* 0x00290000bc0c783b */ /* 0x000ea20000004200 */
[----:B------:R-:W-:-:S03]  /*10300*/  FADD.FTZ R150, R150, R153 ;  /* 0x0000009996967221 */ /* 0x000fc60000010000 */
[----:B------:R-:W2:Y:S01]  /*10310*/  LDSM.16.MT88.4 R144, [R195+0x900] ;  /* 0x00090000c390783b */ /* 0x000ea20000004200 */
[C---:B------:R-:W-:Y:S01]  /*10320*/  HMMA.16816.F32.BF16 R36, R96.reuse, R40, RZ ;  /* 0x000000286024723c */ /* 0x040fe200000418ff */
[----:B------:R-:W-:Y:S01]  /*10330*/  FADD.FTZ R149, R149, R150 ;  /* 0x0000009695957221 */ /* 0x000fe20000010000 */
[----:B------:R-:W-:Y:S01]  /*10340*/  MUFU.EX2 R3, R3 ;  /* 0x0000000300037308 */ /* 0x000fe20000000800 */
[----:B------:R-:W-:Y:S04]  /*10350*/  LDSM.16.MT88.4 R140, [R190+0x900] ;  /* 0x00090000be8c783b */ /* 0x000fe80000004200 */
[----:B------:R-:W-:Y:S01]  /*10360*/  LDSM.16.MT88.4 R136, [R189+0x900] ;  /* 0x00090000bd88783b */ /* 0x000fe20000004200 */
[C---:B------:R-:W-:Y:S02]  /*10370*/  HMMA.16816.F32.BF16 R40, R96.reuse, R42, RZ ;  /* 0x0000002a6028723c */ /* 0x040fe400000418ff */
[----:B------:R-:W-:Y:S01]  /*10380*/  MUFU.EX2 R2, R2 ;  /* 0x0000000200027308 */ /* 0x000fe20000000800 */
[----:B------:R-:W-:Y:S04]  /*10390*/  LDSM.16.MT88.4 R32, [R188+0x900] ;  /* 0x00090000bc20783b */ /* 0x000fe80000004200 */
[----:B------:R-:W-:Y:S01]  /*103a0*/  LDSM.16.MT88.4 R28, [R190+0x2900] ;  /* 0x00290000be1c783b */ /* 0x000fe20000004200 */
[C---:B-1----:R-:W-:Y:S02]  /*103b0*/  HMMA.16816.F32.BF16 R128, R96.reuse, R124, RZ ;  /* 0x0000007c6080723c */ /* 0x042fe400000418ff */
[----:B------:R-:W-:Y:S01]  /*103c0*/  MUFU.EX2 R134, R134 ;  /* 0x0000008600867308 */ /* 0x000fe20000000800 */
[----:B------:R-:W-:Y:S04]  /*103d0*/  LDSM.16.MT88.4 R24, [R189+0x2900] ;  /* 0x00290000bd18783b */ /* 0x000fe80000004200 */
[----:B------:R-:W0:Y:S01]  /*103e0*/  LDGDEPBAR ;  /* 0x00000000000079af */ /* 0x000e220000000000 */
        /* <DEDUP_REMOVED lines=8> */
[C---:B--2---:R-:W-:Y:S02]  /*10470*/  HMMA.16816.F32.BF16 R52, R96.reuse, R56, RZ ;  /* 0x000000386034723c */ /* 0x044fe400000418ff */
[----:B------:R-:W2:Y:S06]  /*10480*/  MUFU.EX2 R160, R160 ;  /* 0x000000a000a07308 */ /* 0x000eac0000000800 */
[C---:B------:R-:W-:Y:S02]  /*10490*/  HMMA.16816.F32.BF16 R60, R96.reuse, R64, RZ ;  /* 0x00000040603c723c */ /* 0x040fe400000418ff */
[----:B------:R-:W-:Y:S06]  /*104a0*/  MUFU.EX2 R157, R157 ;  /* 0x0000009d009d7308 */ /* 0x000fec0000000800 */
[C---:B------:R-:W-:Y:S02]  /*104b0*/  HMMA.16816.F32.BF16 R68, R96.reuse, R72, RZ ;  /* 0x000000486044723c */ /* 0x040fe400000418ff */
[----:B------:R-:W1:Y:S06]  /*104c0*/  MUFU.EX2 R162, R162 ;  /* 0x000000a200a27308 */ /* 0x000e6c0000000800 */
[C---:B------:R-:W-:Y:S02]  /*104d0*/  HMMA.16816.F32.BF16 R76, R96.reuse, R80, RZ ;  /* 0x00000050604c723c */ /* 0x040fe400000418ff */
[----:B------:R-:W-:Y:S06]  /*104e0*/  MUFU.EX2 R163, R163 ;  /* 0x000000a300a37308 */ /* 0x000fec0000000800 */
[C---:B----45:R-:W-:Y:S02]  /*104f0*/  HMMA.16816.F32.BF16 R84, R96.reuse, R88, RZ ;  /* 0x000000586054723c */ /* 0x070fe400000418ff */
        /* <DEDUP_REMOVED lines=20> */
[----:B------:R-:W2:Y:S06]  /*10640*/  MUFU.EX2 R158, R158 ;  /* 0x0000009e009e7308 */ /* 0x000eac0000000800 */
[C---:B------:R-:W-:Y:S07]  /*10650*/  HMMA.16816.F32.BF16 R8, R96.reuse, R4, RZ ;  /* 0x000000046008723c */ /* 0x040fee00000418ff */
[----:B---3--:R-:W-:Y:S01]  /*10660*/  F2FP.BF16.PACK_AB R4, R133, R148 ;  /* 0x000000948504723e */ /* 0x008fe200000010ff */
[----:B------:R-:W-:Y:S01]  /*10670*/  HMMA.16816.F32.BF16 R96, R96, R6, RZ ;  /* 0x000000066060723c */ /* 0x000fe200000418ff */
[----:B-1----:R-:W-:-:S06]  /*10680*/  F2FP.BF16.PACK_AB R5, R95, R134 ;  /* 0x000000865f05723e */ /* 0x002fcc00000010ff */
[----:B------:R-:W-:Y:S02]  /*10690*/  F2FP.BF16.PACK_AB R6, R2, R3 ;  /* 0x000000030206723e */ /* 0x000fe400000010ff */
[----:B------:R-:W-:-:S07]  /*106a0*/  F2FP.BF16.PACK_AB R7, R94, R93 ;  /* 0x0000005d5e07723e */ /* 0x000fce00000010ff */
[C---:B------:R-:W-:Y:S08]  /*106b0*/  HMMA.16816.F32.BF16 R36, R4.reuse, R16, R36 ;  /* 0x000000100424723c */ /* 0x040ff00000041824 */
[C---:B------:R-:W-:Y:S01]  /*106c0*/  HMMA.16816.F32.BF16 R40, R4.reuse, R18, R40 ;  /* 0x000000120428723c */ /* 0x040fe20000041828 */
[----:B------:R-:W1:Y:S07]  /*106d0*/  LDSM.16.MT88.4 R16, [R190+0x4900] ;  /* 0x00490000be10783b */ /* 0x000e6e0000004200 */
[C---:B------:R-:W-:Y:S08]  /*106e0*/  HMMA.16816.F32.BF16 R68, R4.reuse, R20, R68 ;  /* 0x000000140444723c */ /* 0x040ff00000041844 */
[C---:B------:R-:W-:Y:S01]  /*106f0*/  HMMA.16816.F32.BF16 R72, R4.reuse, R22, R72 ;  /* 0x000000160448723c */ /* 0x040fe20000041848 */
[----:B------:R-:W3:Y:S07]  /*10700*/  LDSM.16.MT88.4 R20, [R188+0x4900] ;  /* 0x00490000bc14783b */ /* 0x000eee0000004200 */
[C---:B------:R-:W-:Y:S08]  /*10710*/  HMMA.16816.F32.BF16 R60, R4.reuse, R12, R60 ;  /* 0x0000000c043c723c */ /* 0x040ff0000004183c */
[C---:B------:R-:W-:Y:S01]  /*10720*/  HMMA.16816.F32.BF16 R64, R4.reuse, R14, R64 ;  /* 0x0000000e0440723c */ /* 0x040fe20000041840 */
[----:B------:R-:W2:Y:S07]  /*10730*/  LDSM.16.MT88.4 R12, [R189+0x4900] ;  /* 0x00490000bd0c783b */ /* 0x000eae0000004200 */
[C---:B------:R-:W-:Y:S08]  /*10740*/  HMMA.16816.F32.BF16 R128, R4.reuse, R144, R128 ;  /* 0x000000900480723c */ /* 0x040ff00000041880 */
[C---:B-1----:R-:W-:Y:S08]  /*10750*/  HMMA.16816.F32.BF16 R76, R4.reuse, R16, R76 ;  /* 0x00000010044c723c */ /* 0x042ff0000004184c */
[C---:B------:R-:W-:Y:S01]  /*10760*/  HMMA.16816.F32.BF16 R80, R4.reuse, R18, R80 ;  /* 0x000000120450723c */ /* 0x040fe20000041850 */
[----:B------:R-:W1:Y:S07]  /*10770*/  LDSM.16.MT88.4 R16, [R195+0x3100] ;  /* 0x00310000c310783b */ /* 0x000e6e0000004200 */
        /* <DEDUP_REMOVED lines=21> */
[----:B------:R-:W-:Y:S01]  /*108d0*/  HMMA.16816.F32.BF16 R88, R4, R14, R88 ;  /* 0x0000000e0458723c */ /* 0x000fe20000041858 */
[----:B------:R-:W2:Y:S06]  /*108e0*/  LDSM.16.MT88.4 R12, [R188+0x3100] ;  /* 0x00310000bc0c783b */ /* 0x000eac0000004200 */
[----:B------:R-:W-:-:S02]  /*108f0*/  F2FP.BF16.PACK_AB R4, R160, R155 ;  /* 0x0000009ba004723e */ /* 0x000fc400000010ff */
[----:B------:R-:W-:Y:S02]  /*10900*/  F2FP.BF16.PACK_AB R6, R162, R157 ;  /* 0x0000009da206723e */ /* 0x000fe400000010ff */
[----:B----4-:R-:W-:Y:S02]  /*10910*/  F2FP.BF16.PACK_AB R5, R168, R163 ;  /* 0x000000a3a805723e */ /* 0x010fe400000010ff */
[----:B------:R-:W-:-:S07]  /*10920*/  F2FP.BF16.PACK_AB R7, R177, R164 ;  /* 0x000000a4b107723e */ /* 0x000fce00000010ff */
        /* <DEDUP_REMOVED lines=9> */
[C---:B------:R-:W-:Y:S08]  /*109c0*/  HMMA.16816.F32.BF16 R108, R4.reuse, R136, R108 ;  /* 0x00000088046c723c */ /* 0x040ff0000004186c */
[C---:B-1----:R-:W-:Y:S08]  /*109d0*/  HMMA.16816.F32.BF16 R76, R4.reuse, R16, R76 ;  /* 0x00000010044c723c */ /* 0x042ff0000004184c */
[C---:B------:R-:W-:Y:S01]  /*109e0*/  HMMA.16816.F32.BF16 R80, R4.reuse, R18, R80 ;  /* 0x000000120450723c */ /* 0x040fe20000041850 */
[----:B------:R-:W1:Y:S07]  /*109f0*/  LDSM.16.MT88.4 R16, [R189+0x1900] ;  /* 0x00190000bd10783b */ /* 0x000e6e0000004200 */
[C---:B------:R-:W-:Y:S01]  /*10a00*/  HMMA.16816.F32.BF16 R112, R4.reuse, R138, R112 ;  /* 0x0000008a0470723c */ /* 0x040fe20000041870 */
[----:B------:R-:W-:Y:S07]  /*10a10*/  LDSM.16.MT88.4 R136, [R188+0x1900] ;  /* 0x00190000bc88783b */ /* 0x000fee0000004200 */
        /* <DEDUP_REMOVED lines=18> */
[C---:B--2---:R-:W-:Y:S08]  /*10b40*/  HMMA.16816.F32.BF16 R84, R4.reuse, R12, R84 ;  /* 0x0000000c0454723c */ /* 0x044ff00000041854 */
[----:B------:R-:W-:Y:S01]  /*10b50*/  HMMA.16816.F32.BF16 R88, R4, R14, R88 ;  /* 0x0000000e0458723c */ /* 0x000fe20000041858 */
[----:B------:R-:W2:Y:S06]  /*10b60*/  LDSM.16.MT88.4 R12, [R189+0x3900] ;  /* 0x00390000bd0c783b */ /* 0x000eac0000004200 */
[----:B------:R-:W-:-:S02]  /*10b70*/  F2FP.BF16.PACK_AB R4, R179, R170 ;  /* 0x000000aab304723e */ /* 0x000fc400000010ff */
[----:B------:R-:W-:Y:S02]  /*10b80*/  F2FP.BF16.PACK_AB R6, R214, R171 ;  /* 0x000000abd606723e */ /* 0x000fe400000010ff */
[----:B------:R-:W-:Y:S02]  /*10b90*/  F2FP.BF16.PACK_AB R5, R165, R166 ;  /* 0x000000a6a505723e */ /* 0x000fe400000010ff */
[----:B------:R-:W-:-:S07]  /*10ba0*/  F2FP.BF16.PACK_AB R7, R158, R161 ;  /* 0x000000a19e07723e */ /* 0x000fce00000010ff */
[C---:B-1----:R-:W-:Y:S08]  /*10bb0*/  HMMA.16816.F32.BF16 R108, R4.reuse, R16, R108 ;  /* 0x00000010046c723c */ /* 0x042ff0000004186c */
[C---:B------:R-:W-:Y:S01]  /*10bc0*/  HMMA.16816.F32.BF16 R112, R4.reuse, R18, R112 ;  /* 0x000000120470723c */ /* 0x040fe20000041870 */
[----:B------:R-:W1:Y:S07]  /*10bd0*/  LDSM.16.MT88.4 R16, [R190+0x5900] ;  /* 0x00590000be10783b */ /* 0x000e6e0000004200 */
[C---:B---3--:R-:W-:Y:S08]  /*10be0*/  HMMA.16816.F32.BF16 R68, R4.reuse, R20, R68 ;  /* 0x000000140444723c */ /* 0x048ff00000041844 */
[C---:B------:R-:W-:Y:S01]  /*10bf0*/  HMMA.16816.F32.BF16 R72, R4.reuse, R22, R72 ;  /* 0x000000160448723c */ /* 0x040fe20000041848 */
[----:B------:R-:W3:Y:S07]  /*10c00*/  LDSM.16.MT88.4 R20, [R188+0x5900] ;  /* 0x00590000bc14783b */ /* 0x000eee0000004200 */
[C---:B----4-:R-:W-:Y:S07]  /*10c10*/  HMMA.16816.F32.BF16 R60, R4.reuse, R24, R60 ;  /* 0x00000018043c723c */ /* 0x050fee000004183c */
[----:B------:R-:W-:Y:S01]  /*10c20*/  FADD.FTZ R24, R134, R149 ;  /* 0x0000009586187221 */ /* 0x000fe20000010000 */
[----:B--2---:R-:W-:Y:S03]  /*10c30*/  HMMA.16816.F32.BF16 R52, R4, R12, R52 ;  /* 0x0000000c0434723c */ /* 0x004fe60000041834 */
[----:B------:R-:W-:-:S04]  /*10c40*/  FADD.FTZ R24, R95, R24 ;  /* 0x000000185f187221 */ /* 0x000fc80000010000 */
[----:B------:R-:W-:Y:S01]  /*10c50*/  FADD.FTZ R93, R93, R24 ;  /* 0x000000185d5d7221 */ /* 0x000fe20000010000 */
[----:B------:R-:W-:Y:S01]  /*10c60*/  HMMA.16816.F32.BF16 R56, R4, R14, R56 ;  /* 0x0000000e0438723c */ /* 0x000fe20000041838 */
[----:B------:R-:W2:Y:S02]  /*10c70*/  LDSM.16.MT88.4 R12, [R189+0x5900] ;  /* 0x00590000bd0c783b */ /* 0x000ea40000004200 */
[----:B------:R-:W-:-:S05]  /*10c80*/  FADD.FTZ R94, R94, R93 ;  /* 0x0000005d5e5e7221 */ /* 0x000fca0000010000 */
[C---:B-1----:R-:W-:Y:S07]  /*10c90*/  HMMA.16816.F32.BF16 R76, R4.reuse, R16, R76 ;  /* 0x00000010044c723c */ /* 0x042fee000004184c */
[----:B------:R-:W-:Y:S01]  /*10ca0*/  FADD.FTZ R16, R148, R135 ;  /* 0x0000008794107221 */ /* 0x000fe20000010000 */
[----:B------:R-:W-:Y:S03]  /*10cb0*/  HMMA.16816.F32.BF16 R128, R4, R144, R128 ;  /* 0x000000900480723c */ /* 0x000fe60000041880 */
[----:B------:R-:W-:-:S04]  /*10cc0*/  FADD.FTZ R16, R133, R16 ;  /* 0x0000001085107221 */ /* 0x000fc80000010000 */
[----:B------:R-:W-:Y:S01]  /*10cd0*/  FADD.FTZ R3, R3, R16 ;  /* 0x0000001003037221 */ /* 0x000fe20000010000 */
[C---:B------:R-:W-:Y:S03]  /*10ce0*/  HMMA.16816.F32.BF16 R124, R4.reuse, R146, R124 ;  /* 0x00000092047c723c */ /* 0x040fe6000004187c */
[----:B------:R-:W-:Y:S02]  /*10cf0*/  FADD.FTZ R2, R2, R3 ;  /* 0x0000000302027221 */ /* 0x000fe40000010000 */
[----:B------:R-:W-:Y:S02]  /*10d00*/  FADD.FTZ R3, R163, R94 ;  /* 0x0000005ea3037221 */ /* 0x000fe40000010000 */
[----:B------:R-:W-:Y:S01]  /*10d10*/  FADD.FTZ R155, R155, R2 ;  /* 0x000000029b9b7221 */ /* 0x000fe20000010000 */
[----:B------:R-:W-:Y:S01]  /*10d20*/  HMMA.16816.F32.BF16 R100, R4, R140, R100 ;  /* 0x0000008c0464723c */ /* 0x000fe20000041864 */
[----:B------:R-:W-:-:S04]  /*10d30*/  @P4 IMAD.HI.U32 R2, R92, c[0x0][0x2c8], RZ ;  /* 0x0000b2005c024a27 */ /* 0x000fc800078e00ff */
[----:B------:R-:W-:Y:S01]  /*10d40*/  FADD.FTZ R160, R160, R155 ;  /* 0x0000009ba0a07221 */ /* 0x000fe20000010000 */
[----:B------:R-:W-:Y:S01]  /*10d50*/  @P4 SHF.R.U32.HI R92, RZ, c[0x0][0x2cc], R2 ;  /* 0x0000b300ff5c4a19 */ /* 0x000fe20000011602 */
[----:B------:R-:W-:Y:S01]  /*10d60*/  FADD.FTZ R3, R168, R3 ;  /* 0x00000003a8037221 */ /* 0x000fe20000010000 */
[C---:B------:R-:W-:Y:S01]  /*10d70*/  HMMA.16816.F32.BF16 R104, R4.reuse, R142, R104 ;  /* 0x0000008e0468723c */ /* 0x040fe20000041868 */
[----:B------:R-:W-:Y:S01]  /*10d80*/  FADD.FTZ R157, R157, R160 ;  /* 0x000000a09d9d7221 */ /* 0x000fe20000010000 */
[----:B------:R-:W-:Y:S01]  /*10d90*/  IADD3 R2, R92, R172, -R175 ;  /* 0x000000ac5c027210 */ /* 0x000fe20007ffe8af */
[----:B------:R-:W-:Y:S02]  /*10da0*/  FADD.FTZ R164, R164, R3 ;  /* 0x00000003a4a47221 */ /* 0x000fe40000010000 */
[----:B------:R-:W-:Y:S02]  /*10db0*/  FADD.FTZ R3, R162, R157 ;  /* 0x0000009da2037221 */ /* 0x000fe40000010000 */
[----:B------:R-:W-:Y:S01]  /*10dc0*/  FADD.FTZ R177, R177, R164 ;  /* 0x000000a4b1b17221 */ /* 0x000fe20000010000 */
[C---:B---3--:R-:W-:Y:S07]  /*10dd0*/  HMMA.16816.F32.BF16 R92, R4.reuse, R20, R8 ;  /* 0x00000014045c723c */ /* 0x048fee0000041808 */
[----:B------:R-:W-:Y:S01]  /*10de0*/  FADD.FTZ R8, R170, R3 ;  /* 0x00000003aa087221 */ /* 0x000fe20000010000 */
[----:B------:R-:W-:Y:S01]  /*10df0*/  SHF.R.S32.HI R3, RZ, 0x1f, R2 ;  /* 0x0000001fff037819 */ /* 0x000fe20000011402 */
[----:B------:R-:W-:Y:S01]  /*10e00*/  FADD.FTZ R10, R166, R177 ;  /* 0x000000b1a60a7221 */ /* 0x000fe20000010000 */
[C---:B------:R-:W-:Y:S01]  /*10e10*/  HMMA.16816.F32.BF16 R116, R4.reuse, R136, R116 ;  /* 0x000000880474723c */ /* 0x040fe20000041874 */
[----:B------:R-:W-:Y:S01]  /*10e20*/  FADD.FTZ R8, R179, R8 ;  /* 0x00000008b3087221 */ /* 0x000fe20000010000 */
[----:B------:R-:W-:Y:S01]  /*10e30*/  LEA.HI R2, R3, R2, RZ, 0x6 ;  /* 0x0000000203027211 */ /* 0x000fe200078f30ff */
[----:B------:R-:W-:Y:S01]  /*10e40*/  FADD.FTZ R10, R165, R10 ;  /* 0x0000000aa50a7221 */ /* 0x000fe20000010000 */
[----:B------:R-:W-:Y:S01]  /*10e50*/  IADD3 R179, R196, 0x4000, RZ ;  /* 0x00004000c4b37810 */ /* 0x000fe20007ffe0ff */
[----:B------:R-:W-:Y:S01]  /*10e60*/  FADD.FTZ R171, R171, R8 ;  /* 0x00000008abab7221 */ /* 0x000fe20000010000 */
[----:B------:R-:W-:Y:S01]  /*10e70*/  SHF.R.S32.HI R2, RZ, 0x6, R2 ;  /* 0x00000006ff027819 */ /* 0x000fe20000011402 */
[----:B------:R-:W-:Y:S01]  /*10e80*/  FADD.FTZ R161, R161, R10 ;  /* 0x0000000aa1a17221 */ /* 0x000fe20000010000 */
[----:B------:R-:W-:Y:S01]  /*10e90*/  HMMA.16816.F32.BF16 R120, R4, R138, R120 ;  /* 0x0000008a0478723c */ /* 0x000fe20000041878 */
[----:B------:R-:W-:Y:S01]  /*10ea0*/  FADD.FTZ R214, R214, R171 ;  /* 0x000000abd6d67221 */ /* 0x000fe20000010000 */
[----:B------:R-:W-:Y:S01]  /*10eb0*/  IMNMX R230, RZ, R2, !PT ;  /* 0x00000002ffe67217 */ /* 0x000fe20007800200 */
[----:B------:R-:W-:Y:S01]  /*10ec0*/  FADD.FTZ R215, R158, R161 ;  /* 0x000000a19ed77221 */ /* 0x000fe20000010000 */
[----:B------:R-:W-:-:S02]  /*10ed0*/  IADD3 R177, R196, 0x5000, RZ ;  /* 0x00005000c4b17810 */ /* 0x000fc40007ffe0ff */
[----:B------:R-:W-:Y:S02]  /*10ee0*/  ISETP.GE.AND P0, PT, R217, R230, PT ;  /* 0x000000e6d900720c */ /* 0x000fe40003f06270 */
[C---:B------:R-:W-:Y:S08]  /*10ef0*/  HMMA.16816.F32.BF16 R36, R4.reuse, R32, R36 ;  /* 0x000000200424723c */ /* 0x040ff00000041824 */
[C---:B------:R-:W-:Y:S08]  /*10f00*/  HMMA.16816.F32.BF16 R40, R4.reuse, R34, R40 ;  /* 0x000000220428723c */ /* 0x040ff00000041828 */
[C---:B------:R-:W-:Y:S08]  /*10f10*/  HMMA.16816.F32.BF16 R44, R4.reuse, R28, R44 ;  /* 0x0000001c042c723c */ /* 0x040ff0000004182c */
[C---:B------:R-:W-:Y:S08]  /*10f20*/  HMMA.16816.F32.BF16 R48, R4.reuse, R30, R48 ;  /* 0x0000001e0430723c */ /* 0x040ff00000041830 */
[C---:B------:R-:W-:Y:S08]  /*10f30*/  HMMA.16816.F32.BF16 R64, R4.reuse, R26, R64 ;  /* 0x0000001a0440723c */ /* 0x040ff00000041840 */
[C---:B------:R-:W-:Y:S08]  /*10f40*/  HMMA.16816.F32.BF16 R80, R4.reuse, R18, R80 ;  /* 0x000000120450723c */ /* 0x040ff00000041850 */
[C---:B--2---:R-:W-:Y:S08]  /*10f50*/  HMMA.16816.F32.BF16 R84, R4.reuse, R12, R84 ;  /* 0x0000000c0454723c */ /* 0x044ff00000041854 */
[C---:B------:R-:W-:Y:S08]  /*10f60*/  HMMA.16816.F32.BF16 R88, R4.reuse, R14, R88 ;  /* 0x0000000e0458723c */ /* 0x040ff00000041858 */
[----:B------:R-:W-:Y:S01]  /*10f70*/  HMMA.16816.F32.BF16 R96, R4, R22, R96 ;  /* 0x000000160460723c */ /* 0x000fe20000041860 */
[----:B------:R-:W-:Y:S07]  /*10f80*/  @!P0 BRA `(.L_x_614) ;  /* 0x00002ed000008947 */ /* 0x000fee0003800000 */
[----:B------:R-:W-:Y:S01]  /*10f90*/  IADD3 RZ, P0, R208, 0x80, RZ ;  /* 0x00000080d0ff7810 */ /* 0x000fe20007f1e0ff */
[----:B------:R-:W-:Y:S01]  /*10fa0*/  IMAD.MOV.U32 R2, RZ, RZ, R132 ;  /* 0x000000ffff027224 */ /* 0x000fe200078e0084 */
[----:B------:R-:W-:Y:S01]  /*10fb0*/  IADD3 R222, P1, R204, 0x40, RZ ;  /* 0x00000040ccde7810 */ /* 0x000fe20007f3e0ff */
[----:B------:R-:W-:Y:S01]  /*10fc0*/  IMAD.MOV.U32 R3, RZ, RZ, R0 ;  /* 0x000000ffff037224 */ /* 0x000fe200078e0000 */
[----:B------:R-:W-:Y:S01]  /*10fd0*/  IADD3 R224, P2, R208, 0x40, RZ ;  /* 0x00000040d0e07810 */ /* 0x000fe20007f5e0ff */
[----:B------:R-:W-:Y:S01]  /*10fe0*/  IMAD.X R228, RZ, RZ, R213, P0 ;  /* 0x000000ffffe47224 */ /* 0x000fe200000e06d5 */
[----:B------:R-:W-:Y:S01]  /*10ff0*/  IADD3 R221, P0, R204, 0x80, RZ ;  /* 0x00000080ccdd7810 */ /* 0x000fe20007f1e0ff */
[----:B------:R-:W-:Y:S01]  /*11000*/  IMAD.MOV.U32 R227, RZ, RZ, c[0x0][0x208] ;  /* 0x00008200ffe37624 */ /* 0x000fe200078e00ff */
[----:B------:R-:W-:Y:S01]  /*11010*/  MOV R229, R217 ;  /* 0x000000d900e57202 */ /* 0x000fe20000000f00 */
[----:B------:R-:W-:Y:S01]  /*11020*/  @P4 IMAD.HI.U32 R226, R174, c[0x0][0x2c8], RZ ;  /* 0x0000b200aee24a27 */ /* 0x000fe200078e00ff */
[----:B------:R-:W-:-:S02]  /*11030*/  IADD3 R220, R208, 0x80, RZ ;  /* 0x00000080d0dc7810 */ /* 0x000fc40007ffe0ff */
[----:B------:R-:W-:Y:S01]  /*11040*/  MOV R232, c[0x0][0x20c] ;  /* 0x0000830000e87a02 */ /* 0x000fe20000000f00 */
[----:B------:R-:W-:Y:S01]  /*11050*/  IMAD.MOV.U32 R225, RZ, RZ, -0x40 ;  /* 0xffffffc0ffe17424 */ /* 0x000fe200078e00ff */
[----:B------:R-:W-:Y:S01]  /*11060*/  IADD3.X R223, RZ, R213, RZ, P2, !PT ;  /* 0x000000d5ffdf7210 */ /* 0x000fe200017fe4ff */
[----:B------:R-:W-:Y:S01]  /*11070*/  IMAD.X R218, RZ, RZ, R211, P1 ;  /* 0x000000ffffda7224 */ /* 0x000fe200008e06d3 */
[----:B------:R-:W-:Y:S02]  /*11080*/  IADD3.X R216, RZ, R211, RZ, P0, !PT ;  /* 0x000000d3ffd87210 */ /* 0x000fe400007fe4ff */
.L_x_615:
[----:B------:R-:W-:Y:S04]  /*11090*/  DEPBAR.LE SB0, 0x0 ;  /* 0x000080000000791a */ /* 0x000fe80000000000 */
[----:B------:R-:W-:Y:S01]  /*110a0*/  BAR.SYNC.DEFER_BLOCKING 0x0 ;  /* 0x0000000000007b1d */ /* 0x000fe20000010000 */
[----:B------:R-:W-:Y:S02]  /*110b0*/  ISETP.GE.AND P0, PT, R229, RZ, PT ;  /* 0x000000ffe500720c */ /* 0x000fe40003f06270 */
[----:B------:R-:W-:Y:S11]  /*110c0*/  ISETP.NE.AND P4, PT, R203, RZ, PT ;  /* 0x000000ffcb00720c */ /* 0x000ff60003f85270 */
[----:B------:R-:W-:Y:S01]  /*110d0*/  @P0 SHF.R.S32.HI R17, RZ, 0x1f, R229 ;  /* 0x0000001fff110819 */ /* 0x000fe200000114e5 */
[----:B------:R-:W-:Y:S04]  /*110e0*/  @P0 IMAD.WIDE.U32 R8, R229, c[0x0][0x208], RZ ;  /* 0x00008200e5080a25 */ /* 0x000fe800078e00ff */
[----:B------:R-:W-:Y:S02]  /*110f0*/  @P0 IMAD R17, R17, c[0x0][0x208], RZ ;  /* 0x0000820011110a24 */ /* 0x000fe400078e02ff */
[C---:B------:R-:W-:Y:S02]  /*11100*/  @P0 IMAD.SHL.U32 R15, R8.reuse, 0x40, RZ ;  /* 0x00000040080f0824 */ /* 0x040fe400078e00ff */
[----:B------:R-:W-:Y:S01]  /*11110*/  @P0 IMAD R17, R229, c[0x0][0x20c], R17 ;  /* 0x00008300e5110a24 */ /* 0x000fe200078e0211 */
[----:B------:R-:W-:Y:S02]  /*11120*/  LDSM.16.M88.4 R136, [R198+0xc100] ;  /* 0x00c10000c688783b */ /* 0x000fe40000000200 */
[----:B------:R-:W-:Y:S01]  /*11130*/  @P0 IADD3 R11, P1, R15, R222, RZ ;  /* 0x000000de0f0b0210 */ /* 0x000fe20007f3e0ff */
[----:B------:R-:W-:Y:S01]  /*11140*/  @P0 IMAD.IADD R17, R9, 0x1, R17 ;  /* 0x0000000109110824 */ /* 0x000fe200078e0211 */
[-C--:B------:R-:W-:Y:S04]  /*11150*/  @P0 IADD3 R9, P2, R15, R204.reuse, RZ ;  /* 0x000000cc0f090210 */ /* 0x080fe80007f5e0ff */
[----:B------:R-:W1:Y:S01]  /*11160*/  LDSM.16.M88.4 R140, [R197+0x6100] ;  /* 0x00610000c58c783b */ /* 0x000e620000000200 */
[----:B------:R-:W-:Y:S02]  /*11170*/  @P0 SHF.L.U64.HI R17, R8, 0x6, R17 ;  /* 0x0000000608110819 */ /* 0x000fe40000010211 */
[----:B------:R-:W-:Y:S02]  /*11180*/  @P0 LEA R28, P3, R9, c[0x0][0x1f8], 0x1 ;  /* 0x00007e00091c0a11 */ /* 0x000fe400078608ff */
[C---:B------:R-:W-:Y:S01]  /*11190*/  @P0 IADD3.X R8, R17.reuse, R211, RZ, P2, !PT ;  /* 0x000000d311080210 */ /* 0x040fe200017fe4ff */
[----:B------:R-:W-:Y:S01]  /*111a0*/  @P0 IMAD.X R0, R17, 0x1, R218, P1 ;  /* 0x0000000111000824 */ /* 0x000fe200008e06da */
[----:B------:R-:W-:Y:S01]  /*111b0*/  @P0 LEA R32, P2, R11, c[0x0][0x1f8], 0x1 ;  /* 0x00007e000b200a11 */ /* 0x000fe200078408ff */
[----:B------:R-:W2:Y:S01]  /*111c0*/  LDSM.16.M88.4 R144, [R197+0x6900] ;  /* 0x00690000c590783b */ /* 0x000ea20000000200 */
[----:B------:R-:W-:Y:S02]  /*111d0*/  @P0 LEA.HI.X R29, R9, c[0x0][0x1fc], R8, 0x1, P3 ;  /* 0x00007f00091d0a11 */ /* 0x000fe400018f0c08 */
[----:B------:R-:W-:Y:S02]  /*111e0*/  @P0 LEA R9, P1, R227, R15, 0x5 ;  /* 0x0000000fe3090211 */ /* 0x000fe400078228ff */
[----:B------:R-:W-:Y:S02]  /*111f0*/  @P0 LEA.HI.X R33, R11, c[0x0][0x1fc], R0, 0x1, P2 ;  /* 0x00007f000b210a11 */ /* 0x000fe400010f0c00 */
[----:B------:R-:W-:Y:S01]  /*11200*/  @P0 LEA.HI.X R13, R227, R17, R232, 0x5, P1 ;  /* 0x00000011e30d0211 */ /* 0x000fe200008f2ce8 */
[----:B------:R-:W3:Y:S01]  /*11210*/  LDSM.16.M88.4 R148, [R197+0x7100] ;  /* 0x00710000c594783b */ /* 0x000ee20000000200 */
[----:B------:R-:W-:Y:S02]  /*11220*/  @P0 IADD3 R11, P1, R9, R204, RZ ;  /* 0x000000cc090b0210 */ /* 0x000fe40007f3e0ff */
[-C--:B------:R-:W-:Y:S02]  /*11230*/  @P0 IADD3 R15, P2, R15, R221.reuse, RZ ;  /* 0x000000dd0f0f0210 */ /* 0x080fe40007f5e0ff */
[----:B------:R-:W-:Y:S01]  /*11240*/  ISETP.NE.AND P3, PT, R173, 0x1, PT ;  /* 0x00000001ad00780c */ /* 0x000fe20003f65270 */
[----:B------:R-:W-:Y:S01]  /*11250*/  @P0 IMAD.X R0, R13, 0x1, R211, P1 ;  /* 0x000000010d000824 */ /* 0x000fe200008e06d3 */
[----:B------:R-:W-:Y:S01]  /*11260*/  @P0 LEA R238, P1, R11, c[0x0][0x1f8], 0x1 ;  /* 0x00007e000bee0a11 */ /* 0x000fe200078208ff */
[----:B------:R-:W4:Y:S01]  /*11270*/  LDSM.16.M88.4 R152, [R197+0x7900] ;  /* 0x00790000c598783b */ /* 0x000f220000000200 */
[----:B------:R-:W-:Y:S02]  /*11280*/  @P0 IADD3.X R8, R17, R216, RZ, P2, !PT ;  /* 0x000000d811080210 */ /* 0x000fe400017fe4ff */
[----:B------:R-:W-:Y:S02]  /*11290*/  @P0 LEA R240, P2, R15, c[0x0][0x1f8], 0x1 ;  /* 0x00007e000ff00a11 */ /* 0x000fe400078408ff */
[----:B------:R-:W-:Y:S02]  /*112a0*/  @P0 LEA.HI.X R239, R11, c[0x0][0x1fc], R0, 0x1, P1 ;  /* 0x00007f000bef0a11 */ /* 0x000fe400008f0c00 */
[----:B------:R-:W-:Y:S01]  /*112b0*/  @P0 LEA.HI.X R241, R15, c[0x0][0x1fc], R8, 0x1, P2 ;  /* 0x00007f000ff10a11 */ /* 0x000fe200010f0c08 */
[----:B------:R-:W-:Y:S01]  /*112c0*/  LDSM.16.M88.4 R132, [R194+0xc100] ;  /* 0x00c10000c284783b */ /* 0x000fe20000000200 */
[C---:B------:R-:W-:Y:S02]  /*112d0*/  @P0 IADD3 R12, P1, R9.reuse, R221, RZ ;  /* 0x000000dd090c0210 */ /* 0x040fe40007f3e0ff */
[----:B------:R-:W-:Y:S04]  /*112e0*/  @P0 IADD3 R0, P2, R9, R222, RZ ;  /* 0x000000de09000210 */ /* 0x000fe80007f5e0ff */
[C---:B------:R-:W-:Y:S01]  /*112f0*/  @P0 IADD3.X R15, R13.reuse, R218, RZ, P2, !PT ;  /* 0x000000da0d0f0210 */ /* 0x040fe200017fe4ff */
[C---:B-1----:R-:W-:Y:S01]  /*11300*/  HMMA.16816.F32.BF16 R4, R136.reuse, R140, RZ ;  /* 0x0000008c8804723c */ /* 0x042fe200000418ff */
[----:B------:R-:W1:Y:S02]  /*11310*/  LDSM.16.M88.4 R156, [R196] ;  /* 0x00000000c49c783b */ /* 0x000e640000000200 */
[----:B------:R-:W-:Y:S01]  /*11320*/  @P0 LEA R236, P2, R0, c[0x0][0x1f8], 0x1 ;  /* 0x00007e0000ec0a11 */ /* 0x000fe200078408ff */
[----:B------:R-:W-:Y:S01]  /*11330*/  @P0 IMAD.X R13, R13, 0x1, R216, P1 ;  /* 0x000000010d0d0824 */ /* 0x000fe200008e06d8 */
[----:B------:R-:W-:Y:S02]  /*11340*/  @P0 LEA R234, P1, R12, c[0x0][0x1f8], 0x1 ;  /* 0x00007e000cea0a11 */ /* 0x000fe400078208ff */
[----:B------:R-:W-:Y:S01]  /*11350*/  @P0 LEA.HI.X R237, R0, c[0x0][0x1fc], R15, 0x1, P2 ;  /* 0x00007f0000ed0a11 */ /* 0x000fe200010f0c0f */
[C---:B------:R-:W-:Y:S01]  /*11360*/  HMMA.16816.F32.BF16 R8, R136.reuse, R142, RZ ;  /* 0x0000008e8808723c */ /* 0x040fe200000418ff */
[----:B------:R-:W5:Y:S03]  /*11370*/  LDSM.16.M88.4 R160, [R187] ;  /* 0x00000000bba0783b */ /* 0x000f660000000200 */
[----:B------:R-:W-:Y:S04]  /*11380*/  @P0 LEA.HI.X R235, R12, c[0x0][0x1fc], R13, 0x1, P1 ;  /* 0x00007f000ceb0a11 */ /* 0x000fe800008f0c0d */
[C---:B--2---:R-:W-:Y:S01]  /*11390*/  HMMA.16816.F32.BF16 R12, R136.reuse, R144, RZ ;  /* 0x00000090880c723c */ /* 0x044fe200000418ff */
[----:B------:R-:W2:Y:S07]  /*113a0*/  LDSM.16.M88.4 R140, [R186] ;  /* 0x00000000ba8c783b */ /* 0x000eae0000000200 */
[C---:B------:R-:W-:Y:S01]  /*113b0*/  HMMA.16816.F32.BF16 R16, R136.reuse, R146, RZ ;  /* 0x000000928810723c */ /* 0x040fe200000418ff */
[----:B------:R-:W1:Y:S07]  /*113c0*/  LDSM.16.M88.4 R164, [R185] ;  /* 0x00000000b9a4783b */ /* 0x000e6e0000000200 */
[C---:B---3--:R-:W-:Y:S01]  /*113d0*/  HMMA.16816.F32.BF16 R20, R136.reuse, R148, RZ ;  /* 0x000000948814723c */ /* 0x048fe200000418ff */
[----:B------:R-:W-:Y:S01]  /*113e0*/  @!PT LDS RZ, [RZ] ;  /* 0x00000000fffff984 */ /* 0x000fe20000000800 */
[----:B------:R-:W-:Y:S01]  /*113f0*/  @!PT LDS RZ, [RZ] ;  /* 0x00000000fffff984 */ /* 0x000fe20000000800 */
[----:B------:R-:W-:Y:S01]  /*11400*/  @!PT LDS RZ, [RZ] ;  /* 0x00000000fffff984 */ /* 0x000fe20000000800 */
[----:B------:R4:W-:Y:S07]  /*11410*/  @P0 LDGSTS.E.BYPASS.LTC128B.128 [R206+0x100], [R28.64], !P5 ;  /* 0x001000001cce0fae */ /* 0x0009ee000e901d46 */
[C---:B------:R-:W-:Y:S01]  /*11420*/  HMMA.16816.F32.BF16 R24, R136.reuse, R150, RZ ;  /* 0x000000968818723c */ /* 0x040fe200000418ff */
[----:B------:R3:W-:Y:S08]  /*11430*/  @P0 LDGSTS.E.BYPASS.LTC128B.128 [R206+0x2100], [R32.64], !P6 ;  /* 0x0210000020ce0fae */ /* 0x0007f0000f101d46 */
[----:B------:R1:W-:Y:S08]  /*11440*/  @P0 LDGSTS.E.BYPASS.LTC128B.128 [R206+0x4100], [R240.64], !P4 ;  /* 0x04100000f0ce0fae */ /* 0x0003f0000e101d46 */
[----:B------:R2:W-:Y:S01]  /*11450*/  @P0 LDGSTS.E.BYPASS.LTC128B.128 [R206+0x1100], [R238.64], !P5 ;  /* 0x01100000eece0fae */ /* 0x0005e2000e901d46 */
[C---:B----4-:R-:W-:Y:S07]  /*11460*/  HMMA.16816.F32.BF16 R28, R136.reuse, R152, RZ ;  /* 0x00000098881c723c */ /* 0x050fee00000418ff */
[----:B------:R4:W-:Y:S01]  /*11470*/  @P0 LDGSTS.E.BYPASS.LTC128B.128 [R206+0x3100], [R236.64], !P6 ;  /* 0x03100000ecce0fae */ /* 0x0009e2000f101d46 */
[----:B---3--:R-:W-:Y:S07]  /*11480*/  HMMA.16816.F32.BF16 R32, R136, R154, RZ ;  /* 0x0000009a8820723c */ /* 0x008fee00000418ff */
[----:B------:R3:W-:Y:S01]  /*11490*/  @P0 LDGSTS.E.BYPASS.LTC128B.128 [R206+0x5100], [R234.64], !P4 ;  /* 0x05100000eace0fae */ /* 0x0007e2000e101d46 */
[C---:B-1----:R-:W-:Y:S07]  /*114a0*/  HMMA.16816.F32.BF16 R4, R132.reuse, R156, R4 ;  /* 0x0000009c8404723c */ /* 0x042fee0000041804 */
[----:B------:R-:W-:Y:S01]  /*114b0*/  LDSM.16.M88.4 R144, [R193+0xc100] ;  /* 0x00c10000c190783b */ /* 0x000fe20000000200 */
[C---:B------:R-:W-:Y:S07]  /*114c0*/  HMMA.16816.F32.BF16 R8, R132.reuse, R158, R8 ;  /* 0x0000009e8408723c */ /* 0x040fee0000041808 */
[----:B------:R-:W0:Y:S01]  /*114d0*/  LDGDEPBAR ;  /* 0x00000000000079af */ /* 0x000e220000000000 */
[C---:B-----5:R-:W-:Y:S07]  /*114e0*/  HMMA.16816.F32.BF16 R12, R132.reuse, R160, R12 ;  /* 0x000000a0840c723c */ /* 0x060fee000004180c */
[----:B------:R-:W1:Y:S01]  /*114f0*/  LDSM.16.M88.4 R168, [R192+0x6100] ;  /* 0x00610000c0a8783b */ /* 0x000e620000000200 */
[C---:B------:R-:W-:Y:S07]  /*11500*/  HMMA.16816.F32.BF16 R16, R132.reuse, R162, R16 ;  /* 0x000000a28410723c */ /* 0x040fee0000041810 */
[----:B------:R-:W5:Y:S01]  /*11510*/  LDSM.16.M88.4 R136, [R192+0x6900] ;  /* 0x00690000c088783b */ /* 0x000f620000000200 */
[C---:B--2---:R-:W-:Y:S07]  /*11520*/  HMMA.16816.F32.BF16 R20, R132.reuse, R140, R20 ;  /* 0x0000008c8414723c */ /* 0x044fee0000041814 */
[----:B------:R-:W2:Y:S01]  /*11530*/  LDSM.16.M88.4 R148, [R192+0x7100] ;  /* 0x00710000c094783b */ /* 0x000ea20000000200 */
[C---:B------:R-:W-:Y:S07]  /*11540*/  HMMA.16816.F32.BF16 R24, R132.reuse, R142, R24 ;  /* 0x0000008e8418723c */ /* 0x040fee0000041818 */
[----:B------:R-:W2:Y:S01]  /*11550*/  LDSM.16.M88.4 R152, [R192+0x7900] ;  /* 0x00790000c098783b */ /* 0x000ea20000000200 */
[C---:B------:R-:W-:Y:S07]  /*11560*/  HMMA.16816.F32.BF16 R28, R132.reuse, R164, R28 ;  /* 0x000000a4841c723c */ /* 0x040fee000004181c */
[----:B------:R-:W-:Y:S01]  /*11570*/  LDSM.16.M88.4 R156, [R191+0xc100] ;  /* 0x00c10000bf9c783b */ /* 0x000fe20000000200 */
[----:B------:R-:W-:Y:S07]  /*11580*/  HMMA.16816.F32.BF16 R32, R132, R166, R32 ;  /* 0x000000a68420723c */ /* 0x000fee0000041820 */
[----:B------:R-:W3:Y:S01]  /*11590*/  LDSM.16.M88.4 R160, [R184] ;  /* 0x00000000b8a0783b */ /* 0x000ee20000000200 */
[C---:B-1----:R-:W-:Y:S07]  /*115a0*/  HMMA.16816.F32.BF16 R4, R144.reuse, R168, R4 ;  /* 0x000000a89004723c */ /* 0x042fee0000041804 */
[----:B------:R-:W1:Y:S01]  /*115b0*/  LDSM.16.M88.4 R132, [R184+0x800] ;  /* 0x00080000b884783b */ /* 0x000e620000000200 */
[C---:B------:R-:W-:Y:S07]  /*115c0*/  HMMA.16816.F32.BF16 R8, R144.reuse, R170, R8 ;  /* 0x000000aa9008723c */ /* 0x040fee0000041808 */
[----:B------:R-:W1:Y:S01]  /*115d0*/  LDSM.16.M88.4 R140, [R184+0x1000] ;  /* 0x00100000b88c783b */ /* 0x000e620000000200 */
[C---:B-----5:R-:W-:Y:S07]  /*115e0*/  HMMA.16816.F32.BF16 R12, R144.reuse, R136, R12 ;  /* 0x00000088900c723c */ /* 0x060fee000004180c */
[----:B------:R-:W5:Y:S01]  /*115f0*/  LDSM.16.M88.4 R164, [R184+0x1800] ;  /* 0x00180000b8a4783b */ /* 0x000f620000000200 */
[C---:B------:R-:W-:Y:S07]  /*11600*/  HMMA.16816.F32.BF16 R16, R144.reuse, R138, R16 ;  /* 0x0000008a9010723c */ /* 0x040fee0000041810 */
[----:B------:R-:W-:Y:S01]  /*11610*/  LDSM.16.M88.4 R136, [R198+0x10100] ;  /* 0x01010000c688783b */ /* 0x000fe20000000200 */
[C---:B--2---:R-:W-:Y:S07]  /*11620*/  HMMA.16816.F32.BF16 R20, R144.reuse, R148, R20 ;  /* 0x000000949014723c */ /* 0x044fee0000041814 */
[----:B------:R-:W-:Y:S01]  /*11630*/  LDSM.16.M88.4 R168, [R182] ;  /* 0x00000000b6a8783b */ /* 0x000fe20000000200 */
[C---:B------:R-:W-:Y:S07]  /*11640*/  HMMA.16816.F32.BF16 R24, R144.reuse, R150, R24 ;  /* 0x000000969018723c */ /* 0x040fee0000041818 */
[----:B------:R-:W-:Y:S01]  /*11650*/  LDSM.16.M88.4 R148, [R197+0x8900] ;  /* 0x00890000c594783b */ /* 0x000fe20000000200 */
[C---:B------:R-:W-:Y:S08]  /*11660*/  HMMA.16816.F32.BF16 R28, R144.reuse, R152, R28 ;  /* 0x00000098901c723c */ /* 0x040ff0000004181c */
[----:B------:R-:W-:Y:S01]  /*11670*/  HMMA.16816.F32.BF16 R32, R144, R154, R32 ;  /* 0x0000009a9020723c */ /* 0x000fe20000041820 */
[----:B------:R-:W2:Y:S07]  /*11680*/  LDSM.16.M88.4 R144, [R197+0x8100] ;  /* 0x00810000c590783b */ /* 0x000eae0000000200 */
[C---:B---3--:R-:W-:Y:S01]  /*11690*/  HMMA.16816.F32.BF16 R4, R156.reuse, R160, R4 ;  /* 0x000000a09c04723c */ /* 0x048fe20000041804 */
[----:B------:R-:W3:Y:S07]  /*116a0*/  LDSM.16.M88.4 R152, [R197+0x9100] ;  /* 0x00910000c598783b */ /* 0x000eee0000000200 */
[C---:B------:R-:W-:Y:S01]  /*116b0*/  HMMA.16816.F32.BF16 R8, R156.reuse, R162, R8 ;  /* 0x000000a29c08723c */ /* 0x040fe20000041808 */
[----:B------:R-:W2:Y:S07]  /*116c0*/  LDSM.16.M88.4 R160, [R197+0x9900] ;  /* 0x00990000c5a0783b */ /* 0x000eae0000000200 */
[C---:B-1----:R-:W-:Y:S08]  /*116d0*/  HMMA.16816.F32.BF16 R12, R156.reuse, R132, R12 ;  /* 0x000000849c0c723c */ /* 0x042ff0000004180c */
[C---:B------:R-:W-:Y:S01]  /*116e0*/  HMMA.16816.F32.BF16 R16, R156.reuse, R134, R16 ;  /* 0x000000869c10723c */ /* 0x040fe20000041810 */
[----:B------:R-:W-:Y:S07]  /*116f0*/  LDSM.16.M88.4 R132, [R194+0x10100] ;  /* 0x01010000c284783b */ /* 0x000fee0000000200 */
[C---:B------:R-:W-:Y:S08]  /*11700*/  HMMA.16816.F32.BF16 R20, R156.reuse, R140, R20 ;  /* 0x0000008c9c14723c */ /* 0x040ff00000041814 */
[C---:B------:R-:W-:Y:S01]  /*11710*/  HMMA.16816.F32.BF16 R24, R156.reuse, R142, R24 ;  /* 0x0000008e9c18723c */ /* 0x040fe20000041818 */
[----:B------:R-:W1:Y:S07]  /*11720*/  LDSM.16.M88.4 R140, [R183] ;  /* 0x00000000b78c783b */ /* 0x000e6e0000000200 */
[C---:B-----5:R-:W-:Y:S08]  /*11730*/  HMMA.16816.F32.BF16 R28, R156.reuse, R164, R28 ;  /* 0x000000a49c1c723c */ /* 0x060ff0000004181c */
[----:B------:R-:W-:Y:S01]  /*11740*/  HMMA.16816.F32.BF16 R32, R156, R166, R32 ;  /* 0x000000a69c20723c */ /* 0x000fe20000041820 */
[----:B------:R-:W-:Y:S07]  /*11750*/  LDSM.16.M88.4 R156, [R192+0x9100] ;  /* 0x00910000c09c783b */ /* 0x000fee0000000200 */
[C---:B--2---:R-:W-:Y:S01]  /*11760*/  HMMA.16816.F32.BF16 R4, R136.reuse, R144, R4 ;  /* 0x000000908804723c */ /* 0x044fe20000041804 */
[----:B------:R-:W-:Y:S07]  /*11770*/  LDSM.16.M88.4 R164, [R184+0x3000] ;  /* 0x00300000b8a4783b */ /* 0x000fee0000000200 */
[C---:B------:R-:W-:Y:S01]  /*11780*/  HMMA.16816.F32.BF16 R8, R136.reuse, R146, R8 ;  /* 0x000000928808723c */ /* 0x040fe20000041808 */
[----:B------:R-:W2:Y:S07]  /*11790*/  LDSM.16.M88.4 R144, [R181] ;  /* 0x00000000b590783b */ /* 0x000eae0000000200 */
[C---:B------:R-:W-:Y:S08]  /*117a0*/  HMMA.16816.F32.BF16 R12, R136.reuse, R148, R12 ;  /* 0x00000094880c723c */ /* 0x040ff0000004180c */
[C---:B------:R-:W-:Y:S01]  /*117b0*/  HMMA.16816.F32.BF16 R16, R136.reuse, R150, R16 ;  /* 0x000000968810723c */ /* 0x040fe20000041810 */
[----:B------:R-:W5:Y:S07]  /*117c0*/  LDSM.16.M88.4 R148, [R180] ;  /* 0x00000000b494783b */ /* 0x000f6e0000000200 */
[C---:B---3--:R-:W-:Y:S08]  /*117d0*/  HMMA.16816.F32.BF16 R20, R136.reuse, R152, R20 ;  /* 0x000000988814723c */ /* 0x048ff00000041814 */
[C---:B------:R-:W-:Y:S01]  /*117e0*/  HMMA.16816.F32.BF16 R24, R136.reuse, R154, R24 ;  /* 0x0000009a8818723c */ /* 0x040fe20000041818 */
[----:B------:R-:W-:Y:S07]  /*117f0*/  LDSM.16.M88.4 R152, [R192+0x8100] ;  /* 0x00810000c098783b */ /* 0x000fee0000000200 */
[C---:B------:R-:W-:Y:S08]  /*11800*/  HMMA.16816.F32.BF16 R28, R136.reuse, R160, R28 ;  /* 0x000000a0881c723c */ /* 0x040ff0000004181c */
[----:B------:R-:W-:Y:S01]  /*11810*/  HMMA.16816.F32.BF16 R32, R136, R162, R32 ;  /* 0x000000a28820723c */ /* 0x000fe20000041820 */
[----:B------:R-:W3:Y:S07]  /*11820*/  LDSM.16.M88.4 R136, [R193+0x10100] ;  /* 0x01010000c188783b */ /* 0x000eee0000000200 */
[C---:B-1----:R-:W-:Y:S01]  /*11830*/  HMMA.16816.F32.BF16 R4, R132.reuse, R140, R4 ;  /* 0x0000008c8404723c */ /* 0x042fe20000041804 */
[----:B------:R-:W-:Y:S07]  /*11840*/  LDSM.16.M88.4 R160, [R192+0x9900] ;  /* 0x00990000c0a0783b */ /* 0x000fee0000000200 */
[C---:B------:R-:W-:Y:S01]  /*11850*/  HMMA.16816.F32.BF16 R8, R132.reuse, R142, R8 ;  /* 0x0000008e8408723c */ /* 0x040fe20000041808 */
[----:B------:R-:W1:Y:S07]  /*11860*/  LDSM.16.M88.4 R140, [R192+0x8900] ;  /* 0x00890000c08c783b */ /* 0x000e6e0000000200 */
[C---:B------:R-:W-:Y:S08]  /*11870*/  HMMA.16816.F32.BF16 R12, R132.reuse, R168, R12 ;  /* 0x000000a8840c723c */ /* 0x040ff0000004180c */
[C---:B------:R-:W-:Y:S08]  /*11880*/  HMMA.16816.F32.BF16 R16, R132.reuse, R170, R16 ;  /* 0x000000aa8410723c */ /* 0x040ff00000041810 */
[C---:B--2---:R-:W-:Y:S08]  /*11890*/  HMMA.16816.F32.BF16 R20, R132.reuse, R144, R20 ;  /* 0x000000908414723c */ /* 0x044ff00000041814 */
[C---:B------:R-:W-:Y:S01]  /*118a0*/  HMMA.16816.F32.BF16 R24, R132.reuse, R146, R24 ;  /* 0x000000928418723c */ /* 0x040fe20000041818 */
[----:B------:R-:W-:Y:S07]  /*118b0*/  LDSM.16.M88.4 R144, [R184+0x2000] ;  /* 0x00200000b890783b */ /* 0x000fee0000000200 */
[C---:B-----5:R-:W-:Y:S08]  /*118c0*/  HMMA.16816.F32.BF16 R28, R132.reuse, R148, R28 ;  /* 0x00000094841c723c */ /* 0x060ff0000004181c */
[----:B------:R-:W-:Y:S01]  /*118d0*/  HMMA.16816.F32.BF16 R32, R132, R150, R32 ;  /* 0x000000968420723c */ /* 0x000fe20000041820 */
[----:B------:R-:W2:Y:S07]  /*118e0*/  LDSM.16.M88.4 R132, [R191+0x10100] ;  /* 0x01010000bf84783b */ /* 0x000eae0000000200 */
[C---:B---3--:R-:W-:Y:S01]  /*118f0*/  HMMA.16816.F32.BF16 R4, R136.reuse, R152, R4 ;  /* 0x000000988804723c */ /* 0x048fe20000041804 */
[----:B------:R-:W3:Y:S07]  /*11900*/  LDSM.16.M88.4 R148, [R184+0x2800] ;  /* 0x00280000b894783b */ /* 0x000eee0000000200 */
[C---:B------:R-:W-:Y:S01]  /*11910*/  HMMA.16816.F32.BF16 R8, R136.reuse, R154, R8 ;  /* 0x0000009a8808723c */ /* 0x040fe20000041808 */
[----:B------:R-:W-:Y:S07]  /*11920*/  LDSM.16.M88.4 R152, [R198+0x14100] ;  /* 0x01410000c698783b */ /* 0x000fee0000000200 */
        /* <DEDUP_REMOVED lines=10> */
[----:B------:R-:W-:Y:S07]  /*119d0*/  LDSM.16.M88.4 R160, [R194+0x14100] ;  /* 0x01410000c2a0783b */ /* 0x000fee0000000200 */
[C---:B------:R-:W-:Y:S01]  /*119e0*/  HMMA.16816.F32.BF16 R8, R132.reuse, R146, R8 ;  /* 0x000000928408723c */ /* 0x040fe20000041808 */
[----:B------:R-:W2:Y:S07]  /*119f0*/  LDSM.16.M88.4 R144, [R197+0xb100] ;  /* 0x00b10000c590783b */ /* 0x000eae0000000200 */
[C---:B---3--:R-:W-:Y:S08]  /*11a00*/  HMMA.16816.F32.BF16 R12, R132.reuse, R148, R12 ;  /* 0x00000094840c723c */ /* 0x048ff0000004180c */
[C---:B------:R-:W-:Y:S01]  /*11a10*/  HMMA.16816.F32.BF16 R16, R132.reuse, R150, R16 ;  /* 0x000000968410723c */ /* 0x040fe20000041810 */
[----:B------:R-:W3:Y:S07]  /*11a20*/  LDSM.16.M88.4 R148, [R197+0xb900] ;  /* 0x00b90000c594783b */ /* 0x000eee0000000200 */
[C---:B------:R-:W-:Y:S08]  /*11a30*/  HMMA.16816.F32.BF16 R20, R132.reuse, R164, R20 ;  /* 0x000000a48414723c */ /* 0x040ff00000041814 */
[C---:B------:R-:W-:Y:S01]  /*11a40*/  HMMA.16816.F32.BF16 R24, R132.reuse, R166, R24 ;  /* 0x000000a68418723c */ /* 0x040fe20000041818 */
[----:B------:R-:W2:Y:S07]  /*11a50*/  LDSM.16.M88.4 R164, [R179] ;  /* 0x00000000b3a4783b */ /* 0x000eae0000000200 */
[C---:B-1----:R-:W-:Y:S08]  /*11a60*/  HMMA.16816.F32.BF16 R28, R132.reuse, R140, R28 ;  /* 0x0000008c841c723c */ /* 0x042ff0000004181c */
[----:B------:R-:W-:Y:S01]  /*11a70*/  HMMA.16816.F32.BF16 R32, R132, R142, R32 ;  /* 0x0000008e8420723c */ /* 0x000fe20000041820 */
[----:B------:R-:W1:Y:S07]  /*11a80*/  LDSM.16.M88.4 R132, [R178] ;  /* 0x00000000b284783b */ /* 0x000e6e0000000200 */
[C---:B-----5:R-:W-:Y:S01]  /*11a90*/  HMMA.16816.F32.BF16 R4, R152.reuse, R156, R4 ;  /* 0x0000009c9804723c */ /* 0x060fe20000041804 */
[----:B------:R-:W5:Y:S07]  /*11aa0*/  LDSM.16.M88.4 R140, [R177] ;  /* 0x00000000b18c783b */ /* 0x000f6e0000000200 */
[C---:B------:R-:W-:Y:S01]  /*11ab0*/  HMMA.16816.F32.BF16 R8, R152.reuse, R158, R8 ;  /* 0x0000009e9808723c */ /* 0x040fe20000041808 */
[----:B------:R-:W-:Y:S07]  /*11ac0*/  LDSM.16.M88.4 R156, [R192+0xb900] ;  /* 0x00b90000c09c783b */ /* 0x000fee0000000200 */
[C---:B------:R-:W-:Y:S08]  /*11ad0*/  HMMA.16816.F32.BF16 R12, R152.reuse, R136, R12 ;  /* 0x00000088980c723c */ /* 0x040ff0000004180c */
[C---:B------:R-:W-:Y:S01]  /*11ae0*/  HMMA.16816.F32.BF16 R16, R152.reuse, R138, R16 ;  /* 0x0000008a9810723c */ /* 0x040fe20000041810 */
[----:B------:R-:W1:Y:S07]  /*11af0*/  LDSM.16.M88.4 R136, [R176] ;  /* 0x00000000b088783b */ /* 0x000e6e0000000200 */
[C---:B--2---:R-:W-:Y:S08]  /*11b00*/  HMMA.16816.F32.BF16 R20, R152.reuse, R144, R20 ;  /* 0x000000909814723c */ /* 0x044ff00000041814 */
[C---:B------:R-:W-:Y:S01]  /*11b10*/  HMMA.16816.F32.BF16 R24, R152.reuse, R146, R24 ;  /* 0x000000929818723c */ /* 0x040fe20000041818 */
[----:B------:R-:W-:Y:S07]  /*11b20*/  LDSM.16.M88.4 R144, [R193+0x14100] ;  /* 0x01410000c190783b */ /* 0x000fee0000000200 */
[C---:B---3--:R-:W-:Y:S08]  /*11b30*/  HMMA.16816.F32.BF16 R28, R152.reuse, R148, R28 ;  /* 0x00000094981c723c */ /* 0x048ff0000004181c */
[----:B------:R-:W-:Y:S01]  /*11b40*/  HMMA.16816.F32.BF16 R32, R152, R150, R32 ;  /* 0x000000969820723c */ /* 0x000fe20000041820 */
[----:B------:R-:W2:Y:S07]  /*11b50*/  LDSM.16.M88.4 R148, [R192+0xa100] ;  /* 0x00a10000c094783b */ /* 0x000eae0000000200 */
[C---:B------:R-:W-:Y:S01]  /*11b60*/  HMMA.16816.F32.BF16 R4, R160.reuse, R164, R4 ;  /* 0x000000a4a004723c */ /* 0x040fe20000041804 */
[----:B------:R-:W3:Y:S07]  /*11b70*/  LDSM.16.M88.4 R152, [R192+0xa900] ;  /* 0x00a90000c098783b */ /* 0x000eee0000000200 */
[C---:B------:R-:W-:Y:S01]  /*11b80*/  HMMA.16816.F32.BF16 R8, R160.reuse, R166, R8 ;  /* 0x000000a6a008723c */ /* 0x040fe20000041808 */
[----:B------:R-:W-:Y:S07]  /*11b90*/  LDSM.16.M88.4 R164, [R184+0x4000] ;  /* 0x00400000b8a4783b */ /* 0x000fee0000000200 */
[C---:B-1----:R-:W-:Y:S08]  /*11ba0*/  HMMA.16816.F32.BF16 R12, R160.reuse, R132, R12 ;  /* 0x00000084a00c723c */ /* 0x042ff0000004180c */
[C---:B------:R-:W-:Y:S01]  /*11bb0*/  HMMA.16816.F32.BF16 R16, R160.reuse, R134, R16 ;  /* 0x00000086a010723c */ /* 0x040fe20000041810 */
[----:B------:R-:W1:Y:S07]  /*11bc0*/  LDSM.16.M88.4 R132, [R192+0xb100] ;  /* 0x00b10000c084783b */ /* 0x000e6e0000000200 */
[C---:B-----5:R-:W-:Y:S08]  /*11bd0*/  HMMA.16816.F32.BF16 R20, R160.reuse, R140, R20 ;  /* 0x0000008ca014723c */ /* 0x060ff00000041814 */
[C---:B------:R-:W-:Y:S01]  /*11be0*/  HMMA.16816.F32.BF16 R24, R160.reuse, R142, R24 ;  /* 0x0000008ea018723c */ /* 0x040fe20000041818 */
[----:B------:R-:W5:Y:S07]  /*11bf0*/  LDSM.16.M88.4 R140, [R191+0x14100] ;  /* 0x01410000bf8c783b */ /* 0x000f6e0000000200 */
[C---:B------:R-:W-:Y:S08]  /*11c00*/  HMMA.16816.F32.BF16 R28, R160.reuse, R136, R28 ;  /* 0x00000088a01c723c */ /* 0x040ff0000004181c */
[----:B------:R-:W-:Y:S01]  /*11c10*/  HMMA.16816.F32.BF16 R32, R160, R138, R32 ;  /* 0x0000008aa020723c */ /* 0x000fe20000041820 */
[----:B------:R-:W-:Y:S07]  /*11c20*/  LDSM.16.M88.4 R136, [R184+0x5000] ;  /* 0x00500000b888783b */ /* 0x000fee0000000200 */
[C---:B--2---:R-:W-:Y:S08]  /*11c30*/  HMMA.16816.F32.BF16 R4, R144.reuse, R148, R4 ;  /* 0x000000949004723c */ /* 0x044ff00000041804 */
[C---:B------:R-:W-:Y:S08]  /*11c40*/  HMMA.16816.F32.BF16 R8, R144.reuse, R150, R8 ;  /* 0x000000969008723c */ /* 0x040ff00000041808 */
[C---:B---3--:R-:W-:Y:S08]  /*11c50*/  HMMA.16816.F32.BF16 R12, R144.reuse, R152, R12 ;  /* 0x00000098900c723c */ /* 0x048ff0000004180c */
[C---:B------:R-:W-:Y:S08]  /*11c60*/  HMMA.16816.F32.BF16 R16, R144.reuse, R154, R16 ;  /* 0x0000009a9010723c */ /* 0x040ff00000041810 */
[C---:B-1----:R-:W-:Y:S08]  /*11c70*/  HMMA.16816.F32.BF16 R20, R144.reuse, R132, R20 ;  /* 0x000000849014723c */ /* 0x042ff00000041814 */
[C---:B------:R-:W-:Y:S01]  /*11c80*/  HMMA.16816.F32.BF16 R24, R144.reuse, R134, R24 ;  /* 0x000000869018723c */ /* 0x040fe20000041818 */
[----:B------:R-:W1:Y:S07]  /*11c90*/  LDSM.16.M88.4 R132, [R184+0x4800] ;  /* 0x00480000b884783b */ /* 0x000e6e0000000200 */
[C---:B------:R-:W-:Y:S07]  /*11ca0*/  HMMA.16816.F32.BF16 R28, R144.reuse, R156, R28 ;  /* 0x0000009c901c723c */ /* 0x040fee000004181c */
[----:B------:R-:W-:Y:S01]  /*11cb0*/  MOV R157, R174 ;  /* 0x000000ae009d7202 */ /* 0x000fe20000000f00 */
[----:B------:R-:W-:Y:S01]  /*11cc0*/  HMMA.16816.F32.BF16 R32, R144, R158, R32 ;  /* 0x0000009e9020723c */ /* 0x000fe20000041820 */
[----:B------:R-:W-:Y:S01]  /*11cd0*/  LDSM.16.M88.4 R144, [R184+0x5800] ;  /* 0x00580000b890783b */ /* 0x000fe20000000200 */
[----:B------:R-:W-:Y:S04]  /*11ce0*/  DEPBAR.LE SB0, 0x0 ;  /* 0x000080000000791a */ /* 0x000fe80000000000 */
[----:B------:R-:W-:Y:S01]  /*11cf0*/  @P3 SHF.R.U32.HI R157, RZ, c[0x0][0x2cc], R226 ;  /* 0x0000b300ff9d3a19 */ /* 0x000fe200000116e2 */
[----:B------:R-:W-:Y:S01]  /*11d00*/  IMAD R158, R229, R225, 0x1 ;  /* 0x00000001e59e7424 */ /* 0x000fe200078e02e1 */
[C---:B-----5:R-:W-:Y:S03]  /*11d10*/  HMMA.16816.F32.BF16 R4, R140.reuse, R164, R4 ;  /* 0x000000a48c04723c */ /* 0x060fe60000041804 */
[----:B------:R-:W2:Y:S02]  /*11d20*/  SHFL.IDX PT, R156, R157, RZ, 0x1c1f ;  /* 0x001c1fff9d9c7589 */ /* 0x000ea400000e0000 */
[----:B------:R-:W-:Y:S03]  /*11d30*/  IADD3 R158, R172, R158, -R219 ;  /* 0x0000009eac9e7210 */ /* 0x000fe60007ffe8db */
[C---:B------:R-:W-:Y:S03]  /*11d40*/  HMMA.16816.F32.BF16 R8, R140.reuse, R166, R8 ;  /* 0x000000a68c08723c */ /* 0x040fe60000041808 */
[----:B------:R-:W3:Y:S01]  /*11d50*/  SHFL.IDX PT, R0, R157, 0x1, 0x1c1f ;  /* 0x003c1f009d007f89 */ /* 0x000ee200000e0000 */
[----:B------:R-:W-:Y:S04]  /*11d60*/  IMAD.IADD R159, R158, 0x1, -R175 ;  /* 0x000000019e9f7824 */ /* 0x000fe800078e0aaf */
[C---:B-1----:R-:W-:Y:S03]  /*11d70*/  HMMA.16816.F32.BF16 R12, R140.reuse, R132, R12 ;  /* 0x000000848c0c723c */ /* 0x042fe6000004180c */
[----:B------:R-:W-:Y:S05]  /*11d80*/  BAR.SYNC.DEFER_BLOCKING 0x0 ;  /* 0x0000000000007b1d */ /* 0x000fea0000010000 */
[C---:B------:R-:W-:Y:S04]  /*11d90*/  HMMA.16816.F32.BF16 R16, R140.reuse, R134, R16 ;  /* 0x000000868c10723c */ /* 0x040fe80000041810 */
[C---:B--2---:R-:W-:Y:S04]  /*11da0*/  IADD3 R132, R159.reuse, R156, RZ ;  /* 0x0000009c9f847210 */ /* 0x044fe80007ffe0ff */
[C---:B------:R-:W-:Y:S03]  /*11db0*/  HMMA.16816.F32.BF16 R20, R140.reuse, R136, R20 ;  /* 0x000000888c14723c */ /* 0x040fe60000041814 */
[C---:B------:R-:W-:Y:S01]  /*11dc0*/  ISETP.GT.AND P0, PT, R132.reuse, RZ, PT ;  /* 0x000000ff8400720c */ /* 0x040fe20003f04270 */
[----:B---3--:R-:W-:Y:S01]  /*11dd0*/  IMAD.IADD R0, R159, 0x1, R0 ;  /* 0x000000019f007824 */ /* 0x008fe200078e0200 */
[----:B------:R-:W-:Y:S02]  /*11de0*/  ISETP.GT.AND P2, PT, R132, 0x1, PT ;  /* 0x000000018400780c */ /* 0x000fe40003f44270 */
[----:B------:R-:W-:Y:S01]  /*11df0*/  FSEL R134, R4, -INF , P0 ;  /* 0xff80000004867808 */ /* 0x000fe20000000000 */
[C---:B------:R-:W-:Y:S03]  /*11e00*/  HMMA.16816.F32.BF16 R24, R140.reuse, R138, R24 ;  /* 0x0000008a8c18723c */ /* 0x040fe60000041818 */
[C---:B------:R-:W-:Y:S02]  /*11e10*/  ISETP.GT.AND P1, PT, R0.reuse, RZ, PT ;  /* 0x000000ff0000720c */ /* 0x040fe40003f24270 */
[----:B------:R-:W-:Y:S02]  /*11e20*/  ISETP.GT.AND P0, PT, R0, 0x1, PT ;  /* 0x000000010000780c */ /* 0x000fe40003f04270 */
[----:B------:R-:W-:Y:S01]  /*11e30*/  FSEL R161, R6, -INF , P1 ;  /* 0xff80000006a17808 */ /* 0x000fe20000800000 */
[C---:B------:R-:W-:Y:S03]  /*11e40*/  HMMA.16816.F32.BF16 R28, R140.reuse, R144, R28 ;  /* 0x000000908c1c723c */ /* 0x040fe6000004181c */
[----:B------:R-:W-:Y:S02]  /*11e50*/  ISETP.GT.AND P1, PT, R0, 0x8, PT ;  /* 0x000000080000780c */ /* 0x000fe40003f24270 */
[----:B------:R-:W-:Y:S02]  /*11e60*/  FSEL R135, R7, -INF , P0 ;  /* 0xff80000007877808 */ /* 0x000fe40000000000 */
[----:B------:R-:W-:Y:S01]  /*11e70*/  FSEL R163, R5, -INF , P2 ;  /* 0xff80000005a37808 */ /* 0x000fe20001000000 */
[----:B------:R-:W-:Y:S03]  /*11e80*/  HMMA.16816.F32.BF16 R32, R140, R146, R32 ;  /* 0x000000928c20723c */ /* 0x000fe60000041820 */
[C---:B------:R-:W-:Y:S02]  /*11e90*/  ISETP.GT.AND P2, PT, R132.reuse, 0x9, PT ;  /* 0x000000098400780c */ /* 0x040fe40003f44270 */
[C---:B------:R-:W-:Y:S02]  /*11ea0*/  ISETP.GT.AND P0, PT, R132.reuse, 0x8, PT ;  /* 0x000000088400780c */ /* 0x040fe40003f04270 */
[----:B------:R-:W-:Y:S02]  /*11eb0*/  ISETP.GT.AND P3, PT, R132, 0x28, PT ;  /* 0x000000288400780c */ /* 0x000fe40003f64270 */
[----:B------:R-:W-:Y:S02]  /*11ec0*/  FSEL R156, R8, -INF , P0 ;  /* 0xff800000089c7808 */ /* 0x000fe40000000000 */
[----:B------:R-:W-:Y:S02]  /*11ed0*/  ISETP.GT.AND P0, PT, R0, 0x9, PT ;  /* 0x000000090000780c */ /* 0x000fe40003f04270 */
[----:B------:R-:W-:Y:S02]  /*11ee0*/  FSEL R8, R9, -INF , P2 ;  /* 0xff80000009087808 */ /* 0x000fe40001000000 */
[----:B------:R-:W-:Y:S02]  /*11ef0*/  FSEL R9, R10, -INF , P1 ;  /* 0xff8000000a097808 */ /* 0x000fe40000800000 */
[----:B------:R-:W-:Y:S02]  /*11f00*/  FMNMX.FTZ R10, R134, R3, !PT ;  /* 0x00000003860a7209 */ /* 0x000fe40007810000 */
[----:B------:R-:W-:Y:S02]  /*11f10*/  ISETP.GT.AND P2, PT, R132, 0x11, PT ;  /* 0x000000118400780c */ /* 0x000fe40003f44270 */
[----:B------:R-:W-:Y:S02]  /*11f20*/  FMNMX.FTZ R133, R163, R10, !PT ;  /* 0x0000000aa3857209 */ /* 0x000fe40007810000 */
[----:B------:R-:W-:Y:S02]  /*11f30*/  FSEL R11, R11, -INF , P0 ;  /* 0xff8000000b0b7808 */ /* 0x000fe40000000000 */
[----:B------:R-:W-:Y:S02]  /*11f40*/  FSEL R231, R13, -INF , P2 ;  /* 0xff8000000de77808 */ /* 0x000fe40001000000 */
[----:B------:R-:W-:Y:S02]  /*11f50*/  FMNMX.FTZ R13, R156, R133, !PT ;  /* 0x000000859c0d7209 */ /* 0x000fe40007810000 */
[----:B------:R-:W-:Y:S02]  /*11f60*/  ISETP.GT.AND P0, PT, R132, 0x10, PT ;  /* 0x000000108400780c */ /* 0x000fe40003f04270 */
[----:B------:R-:W-:Y:S02]  /*11f70*/  FMNMX.FTZ R13, R8, R13, !PT ;  /* 0x0000000d080d7209 */ /* 0x000fe40007810000 */
[----:B------:R-:W-:Y:S02]  /*11f80*/  FSEL R168, R12, -INF , P0 ;  /* 0xff8000000ca87808 */ /* 0x000fe40000000000 */
[C---:B------:R-:W-:Y:S02]  /*11f90*/  ISETP.GT.AND P0, PT, R0.reuse, 0x11, PT ;  /* 0x000000110000780c */ /* 0x040fe40003f04270 */
[----:B------:R-:W-:Y:S02]  /*11fa0*/  ISETP.GT.AND P1, PT, R0, 0x10, PT ;  /* 0x000000100000780c */ /* 0x000fe40003f24270 */
[----:B------:R-:W-:Y:S02]  /*11fb0*/  FSEL R233, R15, -INF , P0 ;  /* 0xff8000000fe97808 */ /* 0x000fe40000000000 */
[----:B------:R-:W-:Y:S02]  /*11fc0*/  FMNMX.FTZ R10, R168, R13, !PT ;  /* 0x0000000da80a7209 */ /* 0x000fe40007810000 */
[----:B------:R-:W-:Y:S02]  /*11fd0*/  ISETP.GT.AND P0, PT, R132, 0x18, PT ;  /* 0x000000188400780c */ /* 0x000fe40003f04270 */
[----:B------:R-:W-:Y:S02]  /*11fe0*/  FSEL R170, R14, -INF , P1 ;  /* 0xff8000000eaa7808 */ /* 0x000fe40000800000 */
[----:B------:R-:W-:Y:S02]  /*11ff0*/  ISETP.GT.AND P1, PT, R0, 0x18, PT ;  /* 0x000000180000780c */ /* 0x000fe40003f24270 */
[----:B------:R-:W-:Y:S02]  /*12000*/  ISETP.GT.AND P2, PT, R132, 0x19, PT ;  /* 0x000000198400780c */ /* 0x000fe40003f44270 */
[----:B------:R-:W-:Y:S02]  /*12010*/  FSEL R234, R16, -INF , P0 ;  /* 0xff80000010ea7808 */ /* 0x000fe40000000000 */
[----:B------:R-:W-:Y:S02]  /*12020*/  FMNMX.FTZ R13, R231, R10, !PT ;  /* 0x0000000ae70d7209 */ /* 0x000fe40007810000 */
[----:B----4-:R-:W-:Y:S02]  /*12030*/  FSEL R236, R18, -INF , P1 ;  /* 0xff80000012ec7808 */ /* 0x010fe40000800000 */
[----:B------:R-:W-:Y:S02]  /*12040*/  ISETP.GT.AND P0, PT, R0, 0x19, PT ;  /* 0x000000190000780c */ /* 0x000fe40003f04270 */
[----:B------:R-:W-:Y:S02]  /*12050*/  FSEL R235, R17, -INF , P2 ;  /* 0xff80000011eb7808 */ /* 0x000fe40001000000 */
[----:B------:R-:W-:Y:S02]  /*12060*/  FMNMX.FTZ R10, R234, R13, !PT ;  /* 0x0000000dea0a7209 */ /* 0x000fe40007810000 */
[----:B------:R-:W-:Y:S02]  /*12070*/  ISETP.GT.AND P1, PT, R132, 0x20, PT ;  /* 0x000000208400780c */ /* 0x000fe40003f24270 */
[----:B------:R-:W-:Y:S02]  /*12080*/  FMNMX.FTZ R12, R161, R2, !PT ;  /* 0x00000002a10c7209 */ /* 0x000fe40007810000 */
[----:B------:R-:W-:Y:S02]  /*12090*/  FSEL R238, R20, -INF , P1 ;  /* 0xff80000014ee7808 */ /* 0x000fe40000800000 */
[----:B------:R-:W-:Y:S02]  /*120a0*/  FSEL R237, R19, -INF , P0 ;  /* 0xff80000013ed7808 */ /* 0x000fe40000000000 */
[----:B------:R-:W-:Y:S02]  /*120b0*/  ISETP.GT.AND P0, PT, R132, 0x21, PT ;  /* 0x000000218400780c */ /* 0x000fe40003f04270 */
[----:B------:R-:W-:Y:S02]  /*120c0*/  FMNMX.FTZ R13, R235, R10, !PT ;  /* 0x0000000aeb0d7209 */ /* 0x000fe40007810000 */
[----:B------:R-:W-:Y:S02]  /*120d0*/  FMNMX.FTZ R12, R135, R12, !PT ;  /* 0x0000000c870c7209 */ /* 0x000fe40007810000 */
[----:B------:R-:W-:Y:S02]  /*120e0*/  FSEL R251, R21, -INF , P0 ;  /* 0xff80000015fb7808 */ /* 0x000fe40000000000 */
[----:B------:R-:W-:Y:S02]  /*120f0*/  FMNMX.FTZ R12, R9, R12, !PT ;  /* 0x0000000c090c7209 */ /* 0x000fe40007810000 */
[----:B------:R-:W-:Y:S02]  /*12100*/  FMNMX.FTZ R10, R238, R13, !PT ;  /* 0x0000000dee0a7209 */ /* 0x000fe40007810000 */
[----:B------:R-:W-:Y:S02]  /*12110*/  FSEL R245, R24, -INF , P3 ;  /* 0xff80000018f57808 */ /* 0x000fe40001800000 */
[----:B------:R-:W-:Y:S02]  /*12120*/  FMNMX.FTZ R13, R11, R12, !PT ;  /* 0x0000000c0b0d7209 */ /* 0x000fe40007810000 */
[C---:B------:R-:W-:Y:S02]  /*12130*/  ISETP.GT.AND P1, PT, R132.reuse, 0x29, PT ;  /* 0x000000298400780c */ /* 0x040fe40003f24270 */
[----:B------:R-:W-:Y:S02]  /*12140*/  FMNMX.FTZ R10, R251, R10, !PT ;  /* 0x0000000afb0a7209 */ /* 0x000fe40007810000 */
[----:B------:R-:W-:Y:S02]  /*12150*/  FSEL R241, R25, -INF , P1 ;  /* 0xff80000019f17808 */ /* 0x000fe40000800000 */
[----:B------:R-:W-:Y:S02]  /*12160*/  ISETP.GT.AND P0, PT, R132, 0x30, PT ;  /* 0x000000308400780c */ /* 0x000fe40003f04270 */
[----:B------:R-:W-:Y:S02]  /*12170*/  FMNMX.FTZ R12, R170, R13, !PT ;  /* 0x0000000daa0c7209 */ /* 0x000fe40007810000 */
[----:B------:R-:W-:Y:S02]  /*12180*/  FMNMX.FTZ R10, R245, R10, !PT ;  /* 0x0000000af50a7209 */ /* 0x000fe40007810000 */
[----:B------:R-:W-:Y:S02]  /*12190*/  FSEL R217, R28, -INF , P0 ;  /* 0xff8000001cd97808 */ /* 0x000fe40000000000 */
[----:B------:R-:W-:Y:S02]  /*121a0*/  FMNMX.FTZ R10, R241, R10, !PT ;  /* 0x0000000af10a7209 */ /* 0x000fe40007810000 */
[----:B------:R-:W-:Y:S02]  /*121b0*/  FMNMX.FTZ R13, R233, R12, !PT ;  /* 0x0000000ce90d7209 */ /* 0x000fe40007810000 */
[----:B------:R-:W-:Y:S02]  /*121c0*/  ISETP.GT.AND P2, PT, R0, 0x20, PT ;  /* 0x000000200000780c */ /* 0x000fe40003f44270 */
[----:B------:R-:W-:Y:S02]  /*121d0*/  FMNMX.FTZ R12, R217, R10, !PT ;  /* 0x0000000ad90c7209 */ /* 0x000fe40007810000 */
[----:B------:R-:W-:Y:S02]  /*121e0*/  FMNMX.FTZ R10, R236, R13, !PT ;  /* 0x0000000dec0a7209 */ /* 0x000fe40007810000 */
[----:B------:R-:W-:Y:S02]  /*121f0*/  ISETP.GT.AND P3, PT, R132, 0x31, PT ;  /* 0x000000318400780c */ /* 0x000fe40003f64270 */
[----:B------:R-:W-:Y:S02]  /*12200*/  FSEL R249, R22, -INF , P2 ;  /* 0xff80000016f97808 */ /* 0x000fe40001000000 */
[----:B------:R-:W-:Y:S02]  /*12210*/  ISETP.GT.AND P1, PT, R132, 0x39, PT ;  /* 0x000000398400780c */ /* 0x000fe40003f24270 */
[----:B------:R-:W-:Y:S02]  /*12220*/  ISETP.GT.AND P0, PT, R0, 0x21, PT ;  /* 0x000000210000780c */ /* 0x000fe40003f04270 */
[----:B------:R-:W-:Y:S02]  /*12230*/  FMNMX.FTZ R10, R237, R10, !PT ;  /* 0x0000000aed0a7209 */ /* 0x000fe40007810000 */
[----:B------:R-:W-:Y:S02]  /*12240*/  FSEL R169, R29, -INF , P3 ;  /* 0xff8000001da97808 */ /* 0x000fe40001800000 */
[----:B------:R-:W-:Y:S02]  /*12250*/  ISETP.GT.AND P2, PT, R132, 0x38, PT ;  /* 0x000000388400780c */ /* 0x000fe40003f44270 */
[----:B------:R-:W-:Y:S02]  /*12260*/  FSEL R157, R33, -INF , P1 ;  /* 0xff800000219d7808 */ /* 0x000fe40000800000 */
[----:B------:R-:W-:Y:S02]  /*12270*/  FSEL R247, R23, -INF , P0 ;  /* 0xff80000017f77808 */ /* 0x000fe40000000000 */
        /* <DEDUP_REMOVED lines=8> */
[----:B------:R-:W-:Y:S02]  /*12300*/  ISETP.GE.AND P2, PT, R229, 0x1, PT ;  /* 0x00000001e500780c */ /* 0x000fe40003f46270 */
[----:B------:R-:W-:Y:S02]  /*12310*/  ISETP.GT.AND P1, PT, R0, 0x30, PT ;  /* 0x000000300000780c */ /* 0x000fe40003f24270 */
[----:B------:R-:W-:Y:S02]  /*12320*/  FSEL R239, R27, -INF , P0 ;  /* 0xff8000001bef7808 */ /* 0x000fe40000000000 */
[----:B------:R-:W-:Y:S02]  /*12330*/  FMNMX.FTZ R14, R243, R14, !PT ;  /* 0x0000000ef30e7209 */ /* 0x000fe40007810000 */
[----:B------:R-:W-:Y:S02]  /*12340*/  FMNMX.FTZ R19, R157, R12, !PT ;  /* 0x0000000c9d137209 */ /* 0x000fe40007810000 */
[----:B------:R-:W-:Y:S02]  /*12350*/  FSEL R171, R30, -INF , P1 ;  /* 0xff8000001eab7808 */ /* 0x000fe40000800000 */
[C---:B------:R-:W-:Y:S01]  /*12360*/  ISETP.GT.AND P0, PT, R0.reuse, 0x31, PT ;  /* 0x000000310000780c */ /* 0x040fe20003f04270 */
[----:B------:R-:W1:Y:S01]  /*12370*/  SHFL.BFLY PT, R10, R19, 0x2, 0x1f ;  /* 0x0c401f00130a7f89 */ /* 0x000e6200000e0000 */
[----:B------:R-:W-:Y:S02]  /*12380*/  FMNMX.FTZ R14, R239, R14, !PT ;  /* 0x0000000eef0e7209 */ /* 0x000fe40007810000 */
[----:B------:R-:W-:Y:S02]  /*12390*/  FSEL R167, R31, -INF , P0 ;  /* 0xff8000001fa77808 */ /* 0x000fe40000000000 */
[----:B------:R-:W-:Y:S02]  /*123a0*/  ISETP.GT.AND P1, PT, R0, 0x38, PT ;  /* 0x000000380000780c */ /* 0x000fe40003f24270 */
[----:B------:R-:W-:Y:S02]  /*123b0*/  FMNMX.FTZ R14, R171, R14, !PT ;  /* 0x0000000eab0e7209 */ /* 0x000fe40007810000 */
[----:B------:R-:W-:Y:S02]  /*123c0*/  IADD3 R12, R229, -0x1, RZ ;  /* 0xffffffffe50c7810 */ /* 0x000fe40007ffe0ff */
[----:B------:R-:W-:Y:S02]  /*123d0*/  FSEL R159, R34, -INF , P1 ;  /* 0xff800000229f7808 */ /* 0x000fe40000800000 */
[----:B------:R-:W-:Y:S01]  /*123e0*/  FMNMX.FTZ R14, R167, R14, !PT ;  /* 0x0000000ea70e7209 */ /* 0x000fe20007810000 */
[----:B------:R-:W-:Y:S01]  /*123f0*/  @P2 IMAD.WIDE.U32 R16, R12, c[0x0][0x1e0], RZ ;  /* 0x000078000c102a25 */ /* 0x000fe200078e00ff */
[----:B------:R-:W-:Y:S02]  /*12400*/  ISETP.GT.AND P0, PT, R0, 0x39, PT ;  /* 0x000000390000780c */ /* 0x000fe40003f04270 */
[----:B------:R-:W-:Y:S02]  /*12410*/  @P2 SHF.R.S32.HI R13, RZ, 0x1f, R12 ;  /* 0x0000001fff0d2819 */ /* 0x000fe4000001140c */
[----:B------:R-:W-:Y:S02]  /*12420*/  FMNMX.FTZ R4, R159, R14, !PT ;  /* 0x0000000e9f047209 */ /* 0x000fe40007810000 */
[----:B------:R-:W-:Y:S01]  /*12430*/  FSEL R133, R35, -INF , P0 ;  /* 0xff80000023857808 */ /* 0x000fe20000000000 */
[----:B------:R-:W-:Y:S01]  /*12440*/  @P2 IMAD R13, R13, c[0x0][0x1e0], RZ ;  /* 0x000078000d0d2a24 */ /* 0x000fe200078e02ff */
[----:B------:R-:W-:Y:S02]  /*12450*/  @P2 SHF.L.U32 R15, R16, 0x6, RZ ;  /* 0x00000006100f2819 */ /* 0x000fe400000006ff */
[----:B------:R-:W-:Y:S01]  /*12460*/  FMNMX.FTZ R0, R133, R4, !PT ;  /* 0x0000000485007209 */ /* 0x000fe20007810000 */
[----:B------:R-:W-:Y:S01]  /*12470*/  @P2 IMAD R13, R12, c[0x0][0x1e4], R13 ;  /* 0x000079000c0d2a24 */ /* 0x000fe200078e020d */
[----:B-1----:R-:W-:Y:S03]  /*12480*/  FMNMX.FTZ R19, R19, R10, !PT ;  /* 0x0000000a13137209 */ /* 0x002fe60007810000 */
[----:B------:R-:W1:Y:S01]  /*12490*/  SHFL.BFLY PT, R5, R0, 0x2, 0x1f ;  /* 0x0c401f0000057f89 */ /* 0x000e6200000e0000 */
[----:B------:R-:W-:Y:S01]  /*124a0*/  @P2 IMAD.IADD R13, R17, 0x1, R13 ;  /* 0x00000001110d2824 */ /* 0x000fe200078e020d */
[----:B------:R-:W-:Y:S04]  /*124b0*/  @P2 IADD3 R17, P0, R15, R208, RZ ;  /* 0x000000d00f112210 */ /* 0x000fe80007f1e0ff */
[----:B------:R-:W-:Y:S02]  /*124c0*/  @P2 SHF.L.U64.HI R23, R16, 0x6, R13 ;  /* 0x0000000610172819 */ /* 0x000fe4000001020d */
[----:B------:R-:W-:Y:S01]  /*124d0*/  @P2 LEA R24, P1, R17, c[0x0][0x1c8], 0x1 ;  /* 0x0000720011182a11 */ /* 0x000fe200078208ff */
[----:B------:R-:W2:Y:S01]  /*124e0*/  SHFL.BFLY PT, R14, R19, 0x1, 0x1f ;  /* 0x0c201f00130e7f89 */ /* 0x000ea200000e0000 */
[----:B------:R-:W-:Y:S02]  /*124f0*/  @P2 IADD3.X R10, R23, R213, RZ, P0, !PT ;  /* 0x000000d5170a2210 */ /* 0x000fe400007fe4ff */
[----:B------:R-:W-:Y:S02]  /*12500*/  @P2 IADD3 R13, P0, R15, R224, RZ ;  /* 0x000000e00f0d2210 */ /* 0x000fe40007f1e0ff */
[----:B------:R-:W-:Y:S02]  /*12510*/  @P2 LEA.HI.X R25, R17, c[0x0][0x1cc], R10, 0x1, P1 ;  /* 0x0000730011192a11 */ /* 0x000fe400008f0c0a */
[----:B------:R-:W-:Y:S01]  /*12520*/  @P2 LEA R12, P1, R13, c[0x0][0x1c8], 0x1 ;  /* 0x000072000d0c2a11 */ /* 0x000fe200078208ff */
[----:B------:R-:W-:Y:S01]  /*12530*/  @P2 IMAD.X R10, R23, 0x1, R223, P0 ;  /* 0x00000001170a2824 */ /* 0x000fe200000e06df */
[----:B------:R-:W-:Y:S01]  /*12540*/  @P2 IADD3 R17, P0, R15, R220, RZ ;  /* 0x000000dc0f112210 */ /* 0x000fe20007f1e0ff */
[----:B------:R3:W-:Y:S03]  /*12550*/  @P2 LDGSTS.E.BYPASS.LTC128B.128 [R206+0x6100], [R24.64], !P5 ;  /* 0x0610000018ce2fae */ /* 0x0007e6000e901d46 */
[----:B------:R-:W-:Y:S02]  /*12560*/  @P2 LEA.HI.X R13, R13, c[0x0][0x1cc], R10, 0x1, P1 ;  /* 0x000073000d0d2a11 */ /* 0x000fe400008f0c0a */
[----:B------:R-:W-:Y:S02]  /*12570*/  @P2 IADD3.X R10, R23, R228, RZ, P0, !PT ;  /* 0x000000e4170a2210 */ /* 0x000fe400007fe4ff */
[----:B------:R-:W-:Y:S01]  /*12580*/  @P2 IADD3 R15, P0, R202, R15, RZ ;  /* 0x0000000fca0f2210 */ /* 0x000fe20007f1e0ff */
[----:B------:R4:W-:Y:S01]  /*12590*/  @P2 LDGSTS.E.BYPASS.LTC128B.128 [R206+0x8100], [R12.64], !P6 ;  /* 0x081000000cce2fae */ /* 0x0009e2000f101d46 */
[----:B------:R-:W-:Y:S02]  /*125a0*/  @P2 LEA R20, P1, R17, c[0x0][0x1c8], 0x1 ;  /* 0x0000720011142a11 */ /* 0x000fe400078208ff */
[----:B-1----:R-:W-:Y:S01]  /*125b0*/  FMNMX.FTZ R5, R0, R5, !PT ;  /* 0x0000000500057209 */ /* 0x002fe20007810000 */
[----:B------:R-:W-:Y:S01]  /*125c0*/  @P2 IMAD.X R23, R201, 0x1, R23, P0 ;  /* 0x00000001c9172824 */ /* 0x000fe200000e0617 */
[----:B------:R-:W-:Y:S02]  /*125d0*/  @P2 LEA.HI.X R21, R17, c[0x0][0x1cc], R10, 0x1, P1 ;  /* 0x0000730011152a11 */ /* 0x000fe400008f0c0a */
[----:B------:R-:W-:Y:S01]  /*125e0*/  @P2 IADD3 R17, P3, R15, R208, RZ ;  /* 0x000000d00f112210 */ /* 0x000fe20007f7e0ff */
[----:B------:R-:W1:Y:S01]  /*125f0*/  SHFL.BFLY PT, R132, R5, 0x1, 0x1f ;  /* 0x0c201f0005847f89 */ /* 0x000e6200000e0000 */
[----:B--2---:R-:W-:Y:S02]  /*12600*/  FMNMX.FTZ R0, R19, R14, !PT ;  /* 0x0000000e13007209 */ /* 0x004fe40007810000 */
[----:B------:R-:W-:Y:S02]  /*12610*/  @P2 LEA R18, P0, R17, c[0x0][0x1c8], 0x1 ;  /* 0x0000720011122a11 */ /* 0x000fe400078008ff */
[----:B------:R-:W-:Y:S01]  /*12620*/  @P2 IADD3.X R10, R23, R213, RZ, P3, !PT ;  /* 0x000000d5170a2210 */ /* 0x000fe20001ffe4ff */
[C---:B------:R-:W-:Y:S01]  /*12630*/  FMUL.FTZ R166, R0.reuse, c[0x0][0x2d0] ;  /* 0x0000b40000a67a20 */ /* 0x040fe20000410000 */
[----:B------:R-:W-:Y:S01]  /*12640*/  FSETP.NEU.FTZ.AND P1, PT, R0, -INF , PT ;  /* 0xff8000000000780b */ /* 0x000fe20003f3d000 */
[----:B------:R2:W-:Y:S01]  /*12650*/  @P2 LDGSTS.E.BYPASS.LTC128B.128 [R206+0xa100], [R20.64], !P4 ;  /* 0x0a10000014ce2fae */ /* 0x0005e2000e101d46 */
[----:B------:R-:W-:Y:S02]  /*12660*/  @P2 LEA.HI.X R19, R17, c[0x0][0x1cc], R10, 0x1, P0 ;  /* 0x0000730011132a11 */ /* 0x000fe400000f0c0a */
[----:B------:R-:W-:Y:S02]  /*12670*/  @P2 IADD3 R17, P0, R15, R224, RZ ;  /* 0x000000e00f112210 */ /* 0x000fe40007f1e0ff */
[----:B------:R-:W-:Y:S02]  /*12680*/  FSEL R166, R166, RZ, P1 ;  /* 0x000000ffa6a67208 */ /* 0x000fe40000800000 */
[----:B------:R-:W-:Y:S01]  /*12690*/  FSEL R4, R0, RZ, P1 ;  /* 0x000000ff00047208 */ /* 0x000fe20000800000 */
[----:B------:R-:W-:Y:S01]  /*126a0*/  @P2 IMAD.X R10, R23, 0x1, R223, P0 ;  /* 0x00000001170a2824 */ /* 0x000fe200000e06df */
[C---:B------:R-:W-:Y:S01]  /*126b0*/  @P2 LEA R16, P0, R17.reuse, c[0x0][0x1c8], 0x1 ;  /* 0x0000720011102a11 */ /* 0x040fe200078008ff */
[----:B------:R5:W-:Y:S01]  /*126c0*/  @P2 LDGSTS.E.BYPASS.LTC128B.128 [R206+0x7100], [R18.64], !P5 ;  /* 0x0710000012ce2fae */ /* 0x000be2000e901d46 */
[----:B------:R-:W-:Y:S02]  /*126d0*/  FFMA.FTZ R164, R156, c[0x0][0x2d0], -R166 ;  /* 0x0000b4009ca47a23 */ /* 0x000fe400000108a6 */
[----:B------:R-:W-:Y:S01]  /*126e0*/  @P2 LEA.HI.X R17, R17, c[0x0][0x1cc], R10, 0x1, P0 ;  /* 0x0000730011112a11 */ /* 0x000fe200000f0c0a */
[----:B------:R-:W-:Y:S01]  /*126f0*/  FADD.FTZ R4, -R4, R3 ;  /* 0x0000000304047221 */ /* 0x000fe20000010100 */
[----:B------:R-:W-:Y:S01]  /*12700*/  @P2 IADD3 R15, P0, R15, R220, RZ ;  /* 0x000000dc0f0f2210 */ /* 0x000fe20007f1e0ff */
[--C-:B------:R-:W-:Y:S01]  /*12710*/  FFMA.FTZ R165, R134, c[0x0][0x2d0], -R166.reuse ;  /* 0x0000b40086a57a23 */ /* 0x100fe200000108a6 */
[----:B-1----:R-:W-:Y:S01]  /*12720*/  FMNMX.FTZ R132, R5, R132, !PT ;  /* 0x0000008405847209 */ /* 0x002fe20007810000 */
[----:B------:R1:W-:Y:S01]  /*12730*/  @P2 LDGSTS.E.BYPASS.LTC128B.128 [R206+0x9100], [R16.64], !P6 ;  /* 0x0910000010ce2fae */ /* 0x0003e2000f101d46 */
[----:B------:R-:W-:Y:S01]  /*12740*/  @P2 IADD3.X R10, R23, R228, RZ, P0, !PT ;  /* 0x000000e4170a2210 */ /* 0x000fe200007fe4ff */
[--C-:B------:R-:W-:Y:S01]  /*12750*/  FFMA.FTZ R134, R163, c[0x0][0x2d0], -R166.reuse ;  /* 0x0000b400a3867a23 */ /* 0x100fe200000108a6 */
[C---:B------:R-:W-:Y:S01]  /*12760*/  @P2 LEA R26, P0, R15.reuse, c[0x0][0x1c8], 0x1 ;  /* 0x000072000f1a2a11 */ /* 0x040fe200078008ff */
[----:B------:R-:W-:Y:S01]  /*12770*/  FMUL.FTZ R156, R132, c[0x0][0x2d0] ;  /* 0x0000b400849c7a20 */ /* 0x000fe20000410000 */
[----:B------:R-:W-:Y:S01]  /*12780*/  MUFU.EX2 R165, R165 ;  /* 0x000000a500a57308 */ /* 0x000fe20000000800 */
[----:B------:R-:W-:Y:S01]  /*12790*/  FFMA.FTZ R163, R8, c[0x0][0x2d0], -R166 ;  /* 0x0000b40008a37a23 */ /* 0x000fe200000108a6 */
[----:B------:R-:W-:Y:S01]  /*127a0*/  @P2 LEA.HI.X R27, R15, c[0x0][0x1cc], R10, 0x1, P0 ;  /* 0x000073000f1b2a11 */ /* 0x000fe200000f0c0a */
[----:B------:R-:W-:Y:S01]  /*127b0*/  FMUL.FTZ R3, R4, c[0x0][0x2d0] ;  /* 0x0000b40004037a20 */ /* 0x000fe20000410000 */
[----:B------:R-:W-:Y:S01]  /*127c0*/  FSETP.NEU.FTZ.AND P0, PT, R132, -INF , PT ;  /* 0xff8000008400780b */ /* 0x000fe20003f1d000 */
[--C-:B------:R-:W-:Y:S02]  /*127d0*/  FFMA.FTZ R168, R168, c[0x0][0x2d0], -R166.reuse ;  /* 0x0000b400a8a87a23 */ /* 0x100fe400000108a6 */
[----:B------:R1:W-:Y:S01]  /*127e0*/  @P2 LDGSTS.E.BYPASS.LTC128B.128 [R206+0xb100], [R26.64], !P4 ;  /* 0x0b1000001ace2fae */ /* 0x0003e2000e101d46 */
[----:B------:R-:W-:Y:S01]  /*127f0*/  FSEL R5, R132, RZ, P0 ;  /* 0x000000ff84057208 */ /* 0x000fe20000000000 */
[--C-:B------:R-:W-:Y:S01]  /*12800*/  FFMA.FTZ R231, R231, c[0x0][0x2d0], -R166.reuse ;  /* 0x0000b400e7e77a23 */ /* 0x100fe200000108a6 */
[----:B------:R-:W-:Y:S01]  /*12810*/  FSEL R156, R156, RZ, P0 ;  /* 0x000000ff9c9c7208 */ /* 0x000fe20000000000 */
[----:B------:R-:W1:Y:S01]  /*12820*/  MUFU.EX2 R134, R134 ;  /* 0x0000008600867308 */ /* 0x000e620000000800 */
[----:B------:R-:W-:Y:S01]  /*12830*/  FFMA.FTZ R234, R234, c[0x0][0x2d0], -R166 ;  /* 0x0000b400eaea7a23 */ /* 0x000fe200000108a6 */
[----:B------:R-:W-:Y:S01]  /*12840*/  ISETP.GT.AND P0, PT, R229, R230, PT ;  /* 0x000000e6e500720c */ /* 0x000fe20003f04270 */
[----:B------:R-:W-:Y:S01]  /*12850*/  FADD.FTZ R5, -R5, R2 ;  /* 0x0000000205057221 */ /* 0x000fe20000010100 */
[----:B----4-:R-:W4:Y:S01]  /*12860*/  LDSM.16.MT88.4 R12, [R195+0x100] ;  /* 0x00010000c30c783b */ /* 0x010f220000004200 */
[--C-:B------:R-:W-:Y:S02]  /*12870*/  FFMA.FTZ R162, R161, c[0x0][0x2d0], -R156.reuse ;  /* 0x0000b400a1a27a23 */ /* 0x100fe4000001089c */
[--C-:B------:R-:W-:Y:S02]  /*12880*/  FFMA.FTZ R161, R135, c[0x0][0x2d0], -R156.reuse ;  /* 0x0000b40087a17a23 */ /* 0x100fe4000001089c */
[--C-:B------:R-:W-:Y:S01]  /*12890*/  FFMA.FTZ R160, R9, c[0x0][0x2d0], -R156.reuse ;  /* 0x0000b40009a07a23 */ /* 0x100fe2000001089c */
[----:B------:R-:W-:Y:S01]  /*128a0*/  MUFU.EX2 R164, R164 ;  /* 0x000000a400a47308 */ /* 0x000fe20000000800 */
[--C-:B------:R-:W-:Y:S01]  /*128b0*/  FFMA.FTZ R135, R11, c[0x0][0x2d0], -R156.reuse ;  /* 0x0000b4000b877a23 */ /* 0x100fe2000001089c */
[----:B--2---:R-:W2:Y:S01]  /*128c0*/  LDSM.16.MT88.4 R20, [R190+0x100] ;  /* 0x00010000be14783b */ /* 0x004ea20000004200 */
[----:B------:R-:W-:Y:S02]  /*128d0*/  FMUL.FTZ R2, R5, c[0x0][0x2d0] ;  /* 0x0000b40005027a20 */ /* 0x000fe40000410000 */
[--C-:B------:R-:W-:Y:S02]  /*128e0*/  FFMA.FTZ R170, R170, c[0x0][0x2d0], -R156.reuse ;  /* 0x0000b400aaaa7a23 */ /* 0x100fe4000001089c */
[----:B------:R-:W-:Y:S02]  /*128f0*/  FFMA.FTZ R233, R233, c[0x0][0x2d0], -R156 ;  /* 0x0000b400e9e97a23 */ /* 0x000fe4000001089c */
[----:B------:R-:W-:Y:S01]  /*12900*/  FFMA.FTZ R235, R235, c[0x0][0x2d0], -R166 ;  /* 0x0000b400ebeb7a23 */ /* 0x000fe200000108a6 */
[----:B------:R-:W3:Y:S01]  /*12910*/  MUFU.EX2 R163, R163 ;  /* 0x000000a300a37308 */ /* 0x000ee20000000800 */
[----:B------:R-:W2:Y:S01]  /*12920*/  LDSM.16.MT88.4 R28, [R189+0x100] ;  /* 0x00010000bd1c783b */ /* 0x000ea20000004200 */
[--C-:B------:R-:W-:Y:S01]  /*12930*/  FFMA.FTZ R236, R236, c[0x0][0x2d0], -R156.reuse ;  /* 0x0000b400ecec7a23 */ /* 0x100fe2000001089c */
[----:B-1----:R-:W-:Y:S01]  /*12940*/  F2FP.BF16.PACK_AB R136, R134, R165 ;  /* 0x000000a58688723e */ /* 0x002fe200000010ff */
[----:B------:R-:W-:Y:S02]  /*12950*/  FFMA.FTZ R237, R237, c[0x0][0x2d0], -R156 ;  /* 0x0000b400eded7a23 */ /* 0x000fe4000001089c */
[--C-:B------:R-:W-:Y:S03]  /*12960*/  FFMA.FTZ R238, R238, c[0x0][0x2d0], -R166.reuse ;  /* 0x0000b400eeee7a23 */ /* 0x100fe600000108a6 */
[----:B------:R-:W-:Y:S01]  /*12970*/  LDSM.16.MT88.4 R140, [R189+0x2900] ;  /* 0x00290000bd8c783b */ /* 0x000fe20000004200 */
[----:B------:R-:W-:Y:S01]  /*12980*/  MUFU.EX2 R162, R162 ;  /* 0x000000a200a27308 */ /* 0x000fe20000000800 */
[----:B------:R-:W-:Y:S02]  /*12990*/  FFMA.FTZ R251, R251, c[0x0][0x2d0], -R166 ;  /* 0x0000b400fbfb7a23 */ /* 0x000fe400000108a6 */
[--C-:B------:R-:W-:Y:S02]  /*129a0*/  FFMA.FTZ R240, R249, c[0x0][0x2d0], -R156.reuse ;  /* 0x0000b400f9f07a23 */ /* 0x100fe4000001089c */
[----:B------:R-:W-:Y:S02]  /*129b0*/  FFMA.FTZ R247, R247, c[0x0][0x2d0], -R156 ;  /* 0x0000b400f7f77a23 */ /* 0x000fe4000001089c */
[----:B------:R-:W-:Y:S01]  /*129c0*/  LDSM.16.MT88.4 R144, [R190+0x3900] ;  /* 0x00390000be90783b */ /* 0x000fe20000004200 */
[--C-:B------:R-:W-:Y:S02]  /*129d0*/  FFMA.FTZ R242, R245, c[0x0][0x2d0], -R166.reuse ;  /* 0x0000b400f5f27a23 */ /* 0x100fe400000108a6 */
[----:B------:R-:W1:Y:S01]  /*129e0*/  MUFU.EX2 R161, R161 ;  /* 0x000000a100a17308 */ /* 0x000e620000000800 */
[----:B------:R-:W-:Y:S02]  /*129f0*/  FFMA.FTZ R241, R241, c[0x0][0x2d0], -R166 ;  /* 0x0000b400f1f17a23 */ /* 0x000fe400000108a6 */
[--C-:B------:R-:W-:Y:S01]  /*12a00*/  FFMA.FTZ R243, R243, c[0x0][0x2d0], -R156.reuse ;  /* 0x0000b400f3f37a23 */ /* 0x100fe2000001089c */
[----:B---3--:R-:W-:Y:S01]  /*12a10*/  F2FP.BF16.PACK_AB R138, R163, R164 ;  /* 0x000000a4a38a723e */ /* 0x008fe200000010ff */
[----:B------:R-:W-:Y:S01]  /*12a20*/  LDSM.16.MT88.4 R148, [R189+0x3900] ;  /* 0x00390000bd94783b */ /* 0x000fe20000004200 */
[----:B------:R-:W-:Y:S02]  /*12a30*/  FFMA.FTZ R244, R239, c[0x0][0x2d0], -R156 ;  /* 0x0000b400eff47a23 */ /* 0x000fe4000001089c */
[--C-:B------:R-:W-:Y:S02]  /*12a40*/  FFMA.FTZ R217, R217, c[0x0][0x2d0], -R166.reuse ;  /* 0x0000b400d9d97a23 */ /* 0x100fe400000108a6 */
[----:B------:R-:W-:Y:S01]  /*12a50*/  MUFU.EX2 R160, R160 ;  /* 0x000000a000a07308 */ /* 0x000fe20000000800 */
[----:B------:R-:W-:Y:S02]  /*12a60*/  FFMA.FTZ R246, R169, c[0x0][0x2d0], -R166 ;  /* 0x0000b400a9f67a23 */ /* 0x000fe400000108a6 */
[----:B------:R-:W-:Y:S01]  /*12a70*/  LDSM.16.MT88.4 R152, [R188+0x3900] ;  /* 0x00390000bc98783b */ /* 0x000fe20000004200 */
[--C-:B------:R-:W-:Y:S02]  /*12a80*/  FFMA.FTZ R169, R171, c[0x0][0x2d0], -R156.reuse ;  /* 0x0000b400aba97a23 */ /* 0x100fe4000001089c */
[--C-:B------:R-:W-:Y:S02]  /*12a90*/  FFMA.FTZ R171, R159, c[0x0][0x2d0], -R156.reuse ;  /* 0x0000b4009fab7a23 */ /* 0x100fe4000001089c */
[----:B------:R-:W-:Y:S02]  /*12aa0*/  FFMA.FTZ R248, R167, c[0x0][0x2d0], -R156 ;  /* 0x0000b400a7f87a23 */ /* 0x000fe4000001089c */
[----:B------:R-:W3:Y:S01]  /*12ab0*/  MUFU.EX2 R135, R135 ;  /* 0x0000008700877308 */ /* 0x000ee20000000800 */
[----:B------:R-:W0:Y:S01]  /*12ac0*/  LDGDEPBAR ;  /* 0x00000000000079af */ /* 0x000e220000000000 */
[--C-:B------:R-:W-:Y:S01]  /*12ad0*/  FFMA.FTZ R167, R158, c[0x0][0x2d0], -R166.reuse ;  /* 0x0000b4009ea77a23 */ /* 0x100fe200000108a6 */
[----:B-1----:R-:W-:Y:S01]  /*12ae0*/  F2FP.BF16.PACK_AB R137, R161, R162 ;  /* 0x000000a2a189723e */ /* 0x002fe200000010ff */
[----:B------:R-:W-:Y:S02]  /*12af0*/  FFMA.FTZ R166, R157, c[0x0][0x2d0], -R166 ;  /* 0x0000b4009da67a23 */ /* 0x000fe400000108a6 */
[----:B------:R-:W-:Y:S04]  /*12b00*/  FFMA.FTZ R156, R133, c[0x0][0x2d0], -R156 ;  /* 0x0000b400859c7a23 */ /* 0x000fe8000001089c */
[----:B------:R-:W1:Y:S10]  /*12b10*/  MUFU.EX2 R3, R3 ;  /* 0x0000000300037308 */ /* 0x000e740000000800 */
[----:B------:R-:W2:Y:S01]  /*12b20*/  MUFU.EX2 R2, R2 ;  /* 0x0000000200027308 */ /* 0x000ea20000000800 */
[----:B---3--:R-:W-:Y:S09]  /*12b30*/  F2FP.BF16.PACK_AB R139, R135, R160 ;  /* 0x000000a0878b723e */ /* 0x008ff200000010ff */
[----:B------:R3:W-:Y:S01]  /*12b40*/  MUFU.EX2 R250, R156 ;  /* 0x0000009c00fa7308 */ /* 0x0007e20000000800 */
[C---:B-1----:R-:W-:Y:S02]  /*12b50*/  FMUL.FTZ R4, R3.reuse, R128 ;  /* 0x0000008003047220 */ /* 0x042fe40000410000 */
[C---:B------:R-:W-:Y:S02]  /*12b60*/  FMUL.FTZ R5, R3.reuse, R129 ;  /* 0x0000008103057220 */ /* 0x040fe40000410000 */
[C---:B------:R-:W-:Y:S02]  /*12b70*/  FMUL.FTZ R8, R3.reuse, R124 ;  /* 0x0000007c03087220 */ /* 0x040fe40000410000 */
[C---:B------:R-:W-:Y:S03]  /*12b80*/  FMUL.FTZ R9, R3.reuse, R125 ;  /* 0x0000007d03097220 */ /* 0x040fe60000410000 */
[----:B------:R-:W-:Y:S01]  /*12b90*/  MUFU.EX2 R168, R168 ;  /* 0x000000a800a87308 */ /* 0x000fe20000000800 */
[C---:B------:R-:W-:Y:S02]  /*12ba0*/  FMUL.FTZ R16, R3.reuse, R104 ;  /* 0x0000006803107220 */ /* 0x040fe40000410000 */
[C---:B--2---:R-:W-:Y:S02]  /*12bb0*/  FMUL.FTZ R6, R2.reuse, R130 ;  /* 0x0000008202067220 */ /* 0x044fe40000410000 */
[C---:B------:R-:W-:Y:S02]  /*12bc0*/  FMUL.FTZ R7, R2.reuse, R131 ;  /* 0x0000008302077220 */ /* 0x040fe40000410000 */
[----:B------:R-:W-:Y:S01]  /*12bd0*/  LDSM.16.MT88.4 R128, [R190+0x2900] ;  /* 0x00290000be80783b */ /* 0x000fe20000004200 */
[C---:B------:R-:W-:Y:S02]  /*12be0*/  FMUL.FTZ R10, R2.reuse, R126 ;  /* 0x0000007e020a7220 */ /* 0x040fe40000410000 */
[C---:B------:R-:W-:Y:S01]  /*12bf0*/  FMUL.FTZ R11, R2.reuse, R127 ;  /* 0x0000007f020b7220 */ /* 0x040fe20000410000 */
[----:B------:R-:W1:Y:S01]  /*12c00*/  MUFU.EX2 R231, R231 ;  /* 0x000000e700e77308 */ /* 0x000e620000000800 */
[C---:B----4-:R-:W-:Y:S03]  /*12c10*/  HMMA.16816.F32.BF16 R4, R136.reuse, R12, R4 ;  /* 0x0000000c8804723c */ /* 0x050fe60000041804 */
[----:B------:R-:W-:Y:S02]  /*12c20*/  LDSM.16.MT88.4 R124, [R195+0x2900] ;  /* 0x00290000c37c783b */ /* 0x000fe40000004200 */
[C---:B------:R-:W-:Y:S02]  /*12c30*/  FMUL.FTZ R17, R3.reuse, R105 ;  /* 0x0000006903117220 */ /* 0x040fe40000410000 */
[C---:B------:R-:W-:Y:S01]  /*12c40*/  FMUL.FTZ R12, R3.reuse, R100 ;  /* 0x00000064030c7220 */ /* 0x040fe20000410000 */
[C---:B------:R-:W-:Y:S01]  /*12c50*/  HMMA.16816.F32.BF16 R8, R136.reuse, R14, R8 ;  /* 0x0000000e8808723c */ /* 0x040fe20000041808 */
[----:B------:R-:W-:Y:S02]  /*12c60*/  MUFU.EX2 R170, R170 ;  /* 0x000000aa00aa7308 */ /* 0x000fe40000000800 */
[----:B---3--:R-:W-:Y:S01]  /*12c70*/  LDSM.16.MT88.4 R156, [R195+0x5900] ;  /* 0x00590000c39c783b */ /* 0x008fe20000004200 */
[C---:B------:R-:W-:Y:S02]  /*12c80*/  FMUL.FTZ R13, R3.reuse, R101 ;  /* 0x00000065030d7220 */ /* 0x040fe40000410000 */
[C---:B-----5:R-:W-:Y:S02]  /*12c90*/  FMUL.FTZ R18, R2.reuse, R106 ;  /* 0x0000006a02127220 */ /* 0x060fe40000410000 */
[C---:B------:R-:W-:Y:S03]  /*12ca0*/  FMUL.FTZ R14, R2.reuse, R102 ;  /* 0x00000066020e7220 */ /* 0x040fe60000410000 */
[----:B------:R-:W2:Y:S01]  /*12cb0*/  MUFU.EX2 R233, R233 ;  /* 0x000000e900e97308 */ /* 0x000ea20000000800 */
[C---:B------:R-:W-:Y:S02]  /*12cc0*/  FMUL.FTZ R15, R2.reuse, R103 ;  /* 0x00000067020f7220 */ /* 0x040fe40000410000 */
[----:B------:R-:W3:Y:S01]  /*12cd0*/  LDSM.16.MT88.4 R100, [R188+0x100] ;  /* 0x00010000bc64783b */ /* 0x000ee20000004200 */
[C---:B------:R-:W-:Y:S02]  /*12ce0*/  FMUL.FTZ R19, R2.reuse, R107 ;  /* 0x0000006b02137220 */ /* 0x040fe40000410000 */
[C---:B------:R-:W-:Y:S02]  /*12cf0*/  FMUL.FTZ R24, R3.reuse, R112 ;  /* 0x0000007003187220 */ /* 0x040fe40000410000 */
[C---:B------:R-:W-:Y:S02]  /*12d00*/  HMMA.16816.F32.BF16 R12, R136.reuse, R20, R12 ;  /* 0x00000014880c723c */ /* 0x040fe4000004180c */
[----:B------:R-:W-:Y:S01]  /*12d10*/  MUFU.EX2 R234, R234 ;  /* 0x000000ea00ea7308 */ /* 0x000fe20000000800 */
[----:B------:R-:W4:Y:S01]  /*12d20*/  LDSM.16.MT88.4 R104, [R195+0x2100] ;  /* 0x00210000c368783b */ /* 0x000f220000004200 */
[C---:B------:R-:W-:Y:S02]  /*12d30*/  FMUL.FTZ R25, R3.reuse, R113 ;  /* 0x0000007103197220 */ /* 0x040fe40000410000 */
[C---:B------:R-:W-:Y:S02]  /*12d40*/  FMUL.FTZ R26, R2.reuse, R114 ;  /* 0x00000072021a7220 */ /* 0x040fe40000410000 */
[C---:B------:R-:W-:Y:S04]  /*12d50*/  HMMA.16816.F32.BF16 R16, R136.reuse, R22, R16 ;  /* 0x000000168810723c */ /* 0x040fe80000041810 */
[C---:B------:R-:W-:Y:S01]  /*12d60*/  FMUL.FTZ R20, R3.reuse, R108 ;  /* 0x0000006c03147220 */ /* 0x040fe20000410000 */
[----:B------:R-:W5:Y:S01]  /*12d70*/  MUFU.EX2 R235, R235 ;  /* 0x000000eb00eb7308 */ /* 0x000f620000000800 */
[C---:B------:R-:W-:Y:S02]  /*12d80*/  FMUL.FTZ R21, R3.reuse, R109 ;  /* 0x0000006d03157220 */ /* 0x040fe40000410000 */
[C---:B------:R-:W-:Y:S04]  /*12d90*/  FMUL.FTZ R22, R2.reuse, R110 ;  /* 0x0000006e02167220 */ /* 0x040fe80000410000 */
[C---:B------:R-:W-:Y:S02]  /*12da0*/  FMUL.FTZ R23, R2.reuse, R111 ;  /* 0x0000006f02177220 */ /* 0x040fe40000410000 */
[----:B------:R-:W1:Y:S01]  /*12db0*/  LDSM.16.MT88.4 R108, [R190+0x2100] ;  /* 0x00210000be6c783b */ /* 0x000e620000004200 */
[C---:B------:R-:W-:Y:S01]  /*12dc0*/  FMUL.FTZ R27, R2.reuse, R115 ;  /* 0x00000073021b7220 */ /* 0x040fe20000410000 */
[----:B------:R-:W-:Y:S01]  /*12dd0*/  MUFU.EX2 R236, R236 ;  /* 0x000000ec00ec7308 */ /* 0x000fe20000000800 */
[C---:B------:R-:W-:Y:S02]  /*12de0*/  FMUL.FTZ R32, R3.reuse, R120 ;  /* 0x0000007803207220 */ /* 0x040fe40000410000 */
[C---:B------:R-:W-:Y:S03]  /*12df0*/  HMMA.16816.F32.BF16 R20, R136.reuse, R28, R20 ;  /* 0x0000001c8814723c */ /* 0x040fe60000041814 */
[----:B------:R-:W-:Y:S01]  /*12e00*/  LDSM.16.MT88.4 R112, [R195+0x900] ;  /* 0x00090000c370783b */ /* 0x000fe20000004200 */
[C---:B------:R-:W-:Y:S02]  /*12e10*/  FMUL.FTZ R33, R3.reuse, R121 ;  /* 0x0000007903217220 */ /* 0x040fe40000410000 */
[C---:B------:R-:W-:Y:S01]  /*12e20*/  FMUL.FTZ R34, R2.reuse, R122 ;  /* 0x0000007a02227220 */ /* 0x040fe20000410000 */
[----:B------:R-:W1:Y:S01]  /*12e30*/  MUFU.EX2 R237, R237 ;  /* 0x000000ed00ed7308 */ /* 0x000e620000000800 */
[C---:B------:R-:W-:Y:S04]  /*12e40*/  HMMA.16816.F32.BF16 R24, R136.reuse, R30, R24 ;  /* 0x0000001e8818723c */ /* 0x040fe80000041818 */
[C---:B------:R-:W-:Y:S02]  /*12e50*/  FMUL.FTZ R28, R3.reuse, R116 ;  /* 0x00000074031c7220 */ /* 0x040fe40000410000 */
[C---:B------:R-:W-:Y:S02]  /*12e60*/  FMUL.FTZ R29, R3.reuse, R117 ;  /* 0x00000075031d7220 */ /* 0x040fe40000410000 */
[C---:B------:R-:W-:Y:S01]  /*12e70*/  FMUL.FTZ R30, R2.reuse, R118 ;  /* 0x00000076021e7220 */ /* 0x040fe20000410000 */
[----:B------:R-:W-:Y:S03]  /*12e80*/  MUFU.EX2 R238, R238 ;  /* 0x000000ee00ee7308 */ /* 0x000fe60000000800 */
[C---:B------:R-:W-:Y:S02]  /*12e90*/  FMUL.FTZ R31, R2.reuse, R119 ;  /* 0x00000077021f7220 */ /* 0x040fe40000410000 */
[----:B------:R-:W-:Y:S01]  /*12ea0*/  LDSM.16.MT88.4 R116, [R190+0x900] ;  /* 0x00090000be74783b */ /* 0x000fe20000004200 */
[C---:B------:R-:W-:Y:S02]  /*12eb0*/  FMUL.FTZ R35, R2.reuse, R123 ;  /* 0x0000007b02237220 */ /* 0x040fe40000410000 */
[C---:B------:R-:W-:Y:S02]  /*12ec0*/  FMUL.FTZ R36, R3.reuse, R36 ;  /* 0x0000002403247220 */ /* 0x040fe40000410000 */
[C---:B---3--:R-:W-:Y:S01]  /*12ed0*/  HMMA.16816.F32.BF16 R28, R136.reuse, R100, R28 ;  /* 0x00000064881c723c */ /* 0x048fe2000004181c */
[----:B------:R-:W-:Y:S02]  /*12ee0*/  MUFU.EX2 R251, R251 ;  /* 0x000000fb00fb7308 */ /* 0x000fe40000000800 */
[----:B------:R-:W-:Y:S01]  /*12ef0*/  LDSM.16.MT88.4 R120, [R188+0x900] ;  /* 0x00090000bc78783b */ /* 0x000fe20000004200 */
[C---:B------:R-:W-:Y:S02]  /*12f00*/  FMUL.FTZ R37, R3.reuse, R37 ;  /* 0x0000002503257220 */ /* 0x040fe40000410000 */
[C---:B------:R-:W-:Y:S02]  /*12f10*/  FMUL.FTZ R38, R2.reuse, R38 ;  /* 0x0000002602267220 */ /* 0x040fe40000410000 */
[C---:B------:R-:W-:Y:S03]  /*12f20*/  HMMA.16816.F32.BF16 R32, R136.reuse, R102, R32 ;  /* 0x000000668820723c */ /* 0x040fe60000041820 */
[----:B------:R-:W3:Y:S01]  /*12f30*/  LDSM.16.MT88.4 R100, [R189+0x2100] ;  /* 0x00210000bd64783b */ /* 0x000ee20000004200 */
[C---:B------:R-:W-:Y:S01]  /*12f40*/  FMUL.FTZ R39, R2.reuse, R39 ;  /* 0x0000002702277220 */ /* 0x040fe20000410000 */
[----:B------:R-:W1:Y:S01]  /*12f50*/  MUFU.EX2 R240, R240 ;  /* 0x000000f000f07308 */ /* 0x000e620000000800 */
[C---:B------:R-:W-:Y:S02]  /*12f60*/  FMUL.FTZ R40, R3.reuse, R40 ;  /* 0x0000002803287220 */ /* 0x040fe40000410000 */
[C---:B------:R-:W-:Y:S03]  /*12f70*/  FMUL.FTZ R41, R3.reuse, R41 ;  /* 0x0000002903297220 */ /* 0x040fe60000410000 */
[C---:B----4-:R-:W-:Y:S03]  /*12f80*/  HMMA.16816.F32.BF16 R36, R136.reuse, R104, R36 ;  /* 0x000000688824723c */ /* 0x050fe60000041824 */
[C---:B------:R-:W-:Y:S01]  /*12f90*/  FMUL.FTZ R42, R2.reuse, R42 ;  /* 0x0000002a022a7220 */ /* 0x040fe20000410000 */
[----:B------:R-:W4:Y:S01]  /*12fa0*/  MUFU.EX2 R247, R247 ;  /* 0x000000f700f77308 */ /* 0x000f220000000800 */
[C---:B------:R-:W-:Y:S02]  /*12fb0*/  FMUL.FTZ R43, R2.reuse, R43 ;  /* 0x0000002b022b7220 */ /* 0x040fe40000410000 */
        /* <DEDUP_REMOVED lines=8> */
[C---:B------:R-:W-:Y:S03]  /*13040*/  FMUL.FTZ R49, R3.reuse, R49 ;  /* 0x0000003103317220 */ /* 0x040fe60000410000 */
[C---:B-1----:R-:W-:Y:S01]  /*13050*/  HMMA.16816.F32.BF16 R44, R136.reuse, R108, R44 ;  /* 0x0000006c882c723c */ /* 0x042fe2000004182c */
[----:B------:R-:W1:Y:S02]  /*13060*/  MUFU.EX2 R241, R241 ;  /* 0x000000f100f17308 */ /* 0x000e640000000800 */
[C---:B------:R-:W-:Y:S02]  /*13070*/  FMUL.FTZ R50, R2.reuse, R50 ;  /* 0x0000003202327220 */ /* 0x040fe40000410000 */
[C---:B------:R-:W-:Y:S02]  /*13080*/  FMUL.FTZ R51, R2.reuse, R51 ;  /* 0x0000003302337220 */ /* 0x040fe40000410000 */
[C---:B------:R-:W-:Y:S02]  /*13090*/  FMUL.FTZ R52, R3.reuse, R52 ;  /* 0x0000003403347220 */ /* 0x040fe40000410000 */
[C---:B------:R-:W-:Y:S02]  /*130a0*/  FMUL.FTZ R53, R3.reuse, R53 ;  /* 0x0000003503357220 */ /* 0x040fe40000410000 */
[----:B------:R-:W-:Y:S01]  /*130b0*/  MUFU.EX2 R243, R243 ;  /* 0x000000f300f37308 */ /* 0x000fe20000000800 */
[C---:B------:R-:W-:Y:S01]  /*130c0*/  HMMA.16816.F32.BF16 R48, R136.reuse, R110, R48 ;  /* 0x0000006e8830723c */ /* 0x040fe20000041830 */
[----:B------:R-:W1:Y:S02]  /*130d0*/  LDSM.16.MT88.4 R108, [R195+0x4100] ;  /* 0x00410000c36c783b */ /* 0x000e640000004200 */
[C---:B------:R-:W-:Y:S02]  /*130e0*/  FMUL.FTZ R54, R2.reuse, R54 ;  /* 0x0000003602367220 */ /* 0x040fe40000410000 */
[C---:B------:R-:W-:Y:S02]  /*130f0*/  FMUL.FTZ R55, R2.reuse, R55 ;  /* 0x0000003702377220 */ /* 0x040fe40000410000 */
[C---:B------:R-:W-:Y:S02]  /*13100*/  FMUL.FTZ R56, R3.reuse, R56 ;  /* 0x0000003803387220 */ /* 0x040fe40000410000 */
[C---:B------:R-:W-:Y:S01]  /*13110*/  FMUL.FTZ R57, R3.reuse, R57 ;  /* 0x0000003903397220 */ /* 0x040fe20000410000 */
[----:B------:R-:W1:Y:S02]  /*13120*/  MUFU.EX2 R244, R244 ;  /* 0x000000f400f47308 */ /* 0x000e640000000800 */
[C---:B---3--:R-:W-:Y:S03]  /*13130*/  HMMA.16816.F32.BF16 R52, R136.reuse, R100, R52 ;  /* 0x000000648834723c */ /* 0x048fe60000041834 */
[C---:B------:R-:W-:Y:S02]  /*13140*/  FMUL.FTZ R58, R2.reuse, R58 ;  /* 0x0000003a023a7220 */ /* 0x040fe40000410000 */
[C---:B------:R-:W-:Y:S02]  /*13150*/  FMUL.FTZ R59, R2.reuse, R59 ;  /* 0x0000003b023b7220 */ /* 0x040fe40000410000 */
[C---:B------:R-:W-:Y:S01]  /*13160*/  FMUL.FTZ R60, R3.reuse, R60 ;  /* 0x0000003c033c7220 */ /* 0x040fe20000410000 */
[----:B------:R-:W-:Y:S01]  /*13170*/  MUFU.EX2 R217, R217 ;  /* 0x000000d900d97308 */ /* 0x000fe20000000800 */
[C---:B------:R-:W-:Y:S03]  /*13180*/  FMUL.FTZ R61, R3.reuse, R61 ;  /* 0x0000003d033d7220 */ /* 0x040fe60000410000 */
[C---:B------:R-:W-:Y:S01]  /*13190*/  HMMA.16816.F32.BF16 R56, R136.reuse, R102, R56 ;  /* 0x000000668838723c */ /* 0x040fe20000041838 */
[----:B------:R-:W3:Y:S02]  /*131a0*/  LDSM.16.MT88.4 R100, [R190+0x4100] ;  /* 0x00410000be64783b */ /* 0x000ee40000004200 */
[C---:B------:R-:W-:Y:S02]  /*131b0*/  FMUL.FTZ R62, R2.reuse, R62 ;  /* 0x0000003e023e7220 */ /* 0x040fe40000410000 */
[C---:B------:R-:W-:Y:S01]  /*131c0*/  FMUL.FTZ R63, R2.reuse, R63 ;  /* 0x0000003f023f7220 */ /* 0x040fe20000410000 */
[----:B------:R-:W1:Y:S01]  /*131d0*/  MUFU.EX2 R246, R246 ;  /* 0x000000f600f67308 */ /* 0x000e620000000800 */
[C---:B------:R-:W-:Y:S02]  /*131e0*/  FMUL.FTZ R64, R3.reuse, R64 ;  /* 0x0000004003407220 */ /* 0x040fe40000410000 */
[C---:B------:R-:W-:Y:S03]  /*131f0*/  FMUL.FTZ R65, R3.reuse, R65 ;  /* 0x0000004103417220 */ /* 0x040fe60000410000 */
[C---:B--2---:R-:W-:Y:S03]  /*13200*/  HMMA.16816.F32.BF16 R60, R136.reuse, R104, R60 ;  /* 0x00000068883c723c */ /* 0x044fe6000004183c */
[C---:B------:R-:W-:Y:S01]  /*13210*/  FMUL.FTZ R66, R2.reuse, R66 ;  /* 0x0000004202427220 */ /* 0x040fe20000410000 */
[----:B------:R-:W-:Y:S01]  /*13220*/  MUFU.EX2 R169, R169 ;  /* 0x000000a900a97308 */ /* 0x000fe20000000800 */
[C---:B------:R-:W-:Y:S02]  /*13230*/  FMUL.FTZ R67, R2.reuse, R67 ;  /* 0x0000004302437220 */ /* 0x040fe40000410000 */
[C---:B------:R-:W-:Y:S02]  /*13240*/  FMUL.FTZ R68, R3.reuse, R68 ;  /* 0x0000004403447220 */ /* 0x040fe40000410000 */
[C---:B------:R-:W-:Y:S03]  /*13250*/  FMUL.FTZ R69, R3.reuse, R69 ;  /* 0x0000004503457220 */ /* 0x040fe60000410000 */
[C---:B------:R-:W-:Y:S01]  /*13260*/  HMMA.16816.F32.BF16 R64, R136.reuse, R106, R64 ;  /* 0x0000006a8840723c */ /* 0x040fe20000041840 */
[----:B------:R-:W2:Y:S01]  /*13270*/  LDSM.16.MT88.4 R104, [R189+0x4100] ;  /* 0x00410000bd68783b */ /* 0x000ea20000004200 */
[----:B------:R-:W2:Y:S01]  /*13280*/  MUFU.EX2 R248, R248 ;  /* 0x000000f800f87308 */ /* 0x000ea20000000800 */
[C---:B------:R-:W-:Y:S02]  /*13290*/  FMUL.FTZ R70, R2.reuse, R70 ;  /* 0x0000004602467220 */ /* 0x040fe40000410000 */
[C---:B------:R-:W-:Y:S02]  /*132a0*/  FMUL.FTZ R71, R2.reuse, R71 ;  /* 0x0000004702477220 */ /* 0x040fe40000410000 */
[C---:B------:R-:W-:Y:S02]  /*132b0*/  FMUL.FTZ R72, R3.reuse, R72 ;  /* 0x0000004803487220 */ /* 0x040fe40000410000 */
[C---:B------:R-:W-:Y:S03]  /*132c0*/  FMUL.FTZ R73, R3.reuse, R73 ;  /* 0x0000004903497220 */ /* 0x040fe60000410000 */
[C---:B-1----:R-:W-:Y:S01]  /*132d0*/  HMMA.16816.F32.BF16 R68, R136.reuse, R108, R68 ;  /* 0x0000006c8844723c */ /* 0x042fe20000041844 */
[----:B------:R-:W-:Y:S02]  /*132e0*/  MUFU.EX2 R167, R167 ;  /* 0x000000a700a77308 */ /* 0x000fe40000000800 */
[C---:B------:R-:W-:Y:S02]  /*132f0*/  FMUL.FTZ R74, R2.reuse, R74 ;  /* 0x0000004a024a7220 */ /* 0x040fe40000410000 */
[C---:B------:R-:W-:Y:S02]  /*13300*/  FMUL.FTZ R75, R2.reuse, R75 ;  /* 0x0000004b024b7220 */ /* 0x040fe40000410000 */
[C---:B------:R-:W-:Y:S02]  /*13310*/  FMUL.FTZ R76, R3.reuse, R76 ;  /* 0x0000004c034c7220 */ /* 0x040fe40000410000 */
[C---:B------:R-:W-:Y:S02]  /*13320*/  FMUL.FTZ R77, R3.reuse, R77 ;  /* 0x0000004d034d7220 */ /* 0x040fe40000410000 */
[----:B------:R-:W1:Y:S01]  /*13330*/  MUFU.EX2 R166, R166 ;  /* 0x000000a600a67308 */ /* 0x000e620000000800 */
        /* <DEDUP_REMOVED lines=10> */
[----:B------:R-:W-:Y:S01]  /*133e0*/  FMUL.FTZ R84, R3, R84 ;  /* 0x0000005403547220 */ /* 0x000fe20000410000 */
[----:B------:R-:W-:Y:S01]  /*133f0*/  F2FP.BF16.PACK_AB R100, R231, R168 ;  /* 0x000000a8e764723e */ /* 0x000fe200000010ff */
[----:B------:R-:W-:Y:S03]  /*13400*/  FMUL.FTZ R85, R3, R85 ;  /* 0x0000005503557220 */ /* 0x000fe60000410000 */
[C---:B------:R-:W-:Y:S03]  /*13410*/  HMMA.16816.F32.BF16 R80, R136.reuse, R102, R80 ;  /* 0x000000668850723c */ /* 0x040fe60000041850 */
[C---:B------:R-:W-:Y:S01]  /*13420*/  FMUL.FTZ R86, R2.reuse, R86 ;  /* 0x0000005602567220 */ /* 0x040fe20000410000 */
[----:B------:R-:W-:Y:S01]  /*13430*/  F2FP.BF16.PACK_AB R101, R233, R170 ;  /* 0x000000aae965723e */ /* 0x000fe200000010ff */
[C---:B------:R-:W-:Y:S02]  /*13440*/  FMUL.FTZ R87, R2.reuse, R87 ;  /* 0x0000005702577220 */ /* 0x040fe40000410000 */
[----:B------:R-:W-:Y:S01]  /*13450*/  FMUL.FTZ R88, R3, R88 ;  /* 0x0000005803587220 */ /* 0x000fe20000410000 */
[----:B-----5:R-:W-:Y:S01]  /*13460*/  F2FP.BF16.PACK_AB R102, R235, R234 ;  /* 0x000000eaeb66723e */ /* 0x020fe200000010ff */
[----:B------:R-:W-:Y:S03]  /*13470*/  FMUL.FTZ R89, R3, R89 ;  /* 0x0000005903597220 */ /* 0x000fe60000410000 */
[C---:B--2---:R-:W-:Y:S03]  /*13480*/  HMMA.16816.F32.BF16 R84, R136.reuse, R104, R84 ;  /* 0x000000688854723c */ /* 0x044fe60000041854 */
[C---:B------:R-:W-:Y:S01]  /*13490*/  FMUL.FTZ R90, R2.reuse, R90 ;  /* 0x0000005a025a7220 */ /* 0x040fe20000410000 */
[----:B------:R-:W-:Y:S01]  /*134a0*/  F2FP.BF16.PACK_AB R103, R237, R236 ;  /* 0x000000eced67723e */ /* 0x000fe200000010ff */
        /* <DEDUP_REMOVED lines=12> */
[----:B------:R-:W-:Y:S01]  /*13570*/  FFMA.FTZ R165, R3, R214, R165 ;  /* 0x000000d603a57223 */ /* 0x000fe200000100a5 */
[----:B------:R-:W-:Y:S01]  /*13580*/  MOV R3, R0 ;  /* 0x0000000000037202 */ /* 0x000fe20000000f00 */
[----:B------:R-:W-:Y:S03]  /*13590*/  FFMA.FTZ R162, R2, R215, R162 ;  /* 0x000000d702a27223 */ /* 0x000fe600000100a2 */
[----:B------:R-:W-:Y:S01]  /*135a0*/  HMMA.16816.F32.BF16 R96, R136, R110, R96 ;  /* 0x0000006e8860723c */ /* 0x000fe20000041860 */
[----:B------:R-:W1:Y:S02]  /*135b0*/  LDSM.16.MT88.4 R108, [R188+0x2900] ;  /* 0x00290000bc6c783b */ /* 0x000e640000004200 */
[----:B------:R-:W-:Y:S02]  /*135c0*/  FADD.FTZ R165, R134, R165 ;  /* 0x000000a586a57221 */ /* 0x000fe40000010000 */
[----:B------:R-:W-:Y:S02]  /*135d0*/  FADD.FTZ R161, R161, R162 ;  /* 0x000000a2a1a17221 */ /* 0x000fe40000010000 */
[----:B------:R-:W-:Y:S01]  /*135e0*/  FADD.FTZ R164, R164, R165 ;  /* 0x000000a5a4a47221 */ /* 0x000fe20000010000 */
[C---:B------:R-:W-:Y:S01]  /*135f0*/  HMMA.16816.F32.BF16 R4, R100.reuse, R112, R4 ;  /* 0x000000706404723c */ /* 0x040fe20000041804 */
[----:B------:R-:W-:Y:S04]  /*13600*/  LDSM.16.MT88.4 R136, [R189+0x3100] ;  /* 0x00310000bd88783b */ /* 0x000fe80000004200 */
[----:B------:R-:W-:Y:S02]  /*13610*/  FADD.FTZ R160, R160, R161 ;  /* 0x000000a1a0a07221 */ /* 0x000fe40000010000 */
[----:B------:R-:W-:Y:S01]  /*13620*/  FADD.FTZ R163, R163, R164 ;  /* 0x000000a4a3a37221 */ /* 0x000fe20000010000 */
[C---:B------:R-:W-:Y:S01]  /*13630*/  HMMA.16816.F32.BF16 R8, R100.reuse, R114, R8 ;  /* 0x000000726408723c */ /* 0x040fe20000041808 */
[----:B------:R-:W-:Y:S03]  /*13640*/  LDSM.16.MT88.4 R112, [R190+0x4900] ;  /* 0x00490000be70783b */ /* 0x000fe60000004200 */
        /* <DEDUP_REMOVED lines=9> */
[C---:B--2---:R-:W-:Y:S04]  /*136e0*/  HMMA.16816.F32.BF16 R20, R100.reuse, R104, R20 ;  /* 0x000000686414723c */ /* 0x044fe80000041814 */
[----:B------:R-:W-:Y:S02]  /*136f0*/  FADD.FTZ R236, R236, R233 ;  /* 0x000000e9ecec7221 */ /* 0x000fe40000010000 */
[----:B------:R-:W-:Y:S02]  /*13700*/  FADD.FTZ R235, R235, R234 ;  /* 0x000000eaebeb7221 */ /* 0x000fe40000010000 */
[C---:B------:R-:W-:Y:S01]  /*13710*/  HMMA.16816.F32.BF16 R24, R100.reuse, R106, R24 ;  /* 0x0000006a6418723c */ /* 0x040fe20000041818 */
[----:B------:R-:W2:Y:S03]  /*13720*/  LDSM.16.MT88.4 R104, [R195+0x4900] ;  /* 0x00490000c368783b */ /* 0x000ea60000004200 */
[----:B------:R-:W-:Y:S04]  /*13730*/  FADD.FTZ R237, R237, R236 ;  /* 0x000000eceded7221 */ /* 0x000fe80000010000 */
[C---:B------:R-:W-:Y:S04]  /*13740*/  HMMA.16816.F32.BF16 R28, R100.reuse, R120, R28 ;  /* 0x00000078641c723c */ /* 0x040fe8000004181c */
[----:B------:R-:W-:Y:S04]  /*13750*/  FADD.FTZ R2, R240, R237 ;  /* 0x000000edf0027221 */ /* 0x000fe80000010000 */
[C---:B------:R-:W-:Y:S01]  /*13760*/  HMMA.16816.F32.BF16 R32, R100.reuse, R122, R32 ;  /* 0x0000007a6420723c */ /* 0x040fe20000041820 */
[----:B------:R-:W-:Y:S03]  /*13770*/  LDSM.16.MT88.4 R120, [R190+0x1100] ;  /* 0x00110000be78783b */ /* 0x000fe60000004200 */
[----:B----4-:R-:W-:Y:S04]  /*13780*/  FADD.FTZ R2, R247, R2 ;  /* 0x00000002f7027221 */ /* 0x010fe80000010000 */
        /* <DEDUP_REMOVED lines=23> */
[----:B------:R-:W-:Y:S06]  /*13900*/  LDSM.16.MT88.4 R108, [R195+0x5100] ;  /* 0x00510000c36c783b */ /* 0x000fec0000004200 */
[----:B------:R-:W-:Y:S01]  /*13910*/  F2FP.BF16.PACK_AB R100, R251, R238 ;  /* 0x000000eefb64723e */ /* 0x000fe200000010ff */
[----:B------:R-:W-:Y:S01]  /*13920*/  FADD.FTZ R238, R238, R235 ;  /* 0x000000ebeeee7221 */ /* 0x000fe20000010000 */
[----:B------:R-:W-:Y:S03]  /*13930*/  F2FP.BF16.PACK_AB R101, R247, R240 ;  /* 0x000000f0f765723e */ /* 0x000fe600000010ff */
[----:B------:R-:W-:Y:S01]  /*13940*/  F2FP.BF16.PACK_AB R102, R241, R242 ;  /* 0x000000f2f166723e */ /* 0x000fe200000010ff */
[----:B------:R-:W-:Y:S01]  /*13950*/  FADD.FTZ R251, R251, R238 ;  /* 0x000000eefbfb7221 */ /* 0x000fe20000010000 */
[----:B------:R-:W-:Y:S01]  /*13960*/  F2FP.BF16.PACK_AB R103, R244, R243 ;  /* 0x000000f3f467723e */ /* 0x000fe200000010ff */
[----:B------:R-:W-:Y:S01]  /*13970*/  FADD.FTZ R243, R243, R2 ;  /* 0x00000002f3f37221 */ /* 0x000fe20000010000 */
[----:B------:R-:W-:Y:S01]  /*13980*/  MOV R2, R132 ;  /* 0x0000008400027202 */ /* 0x000fe20000000f00 */
[----:B------:R-:W-:Y:S02]  /*13990*/  FADD.FTZ R242, R242, R251 ;  /* 0x000000fbf2f27221 */ /* 0x000fe40000010000 */
[----:B------:R-:W-:Y:S02]  /*139a0*/  FADD.FTZ R244, R244, R243 ;  /* 0x000000f3f4f47221 */ /* 0x000fe40000010000 */
        /* <DEDUP_REMOVED lines=13> */
[C---:B----4-:R-:W-:Y:S08]  /*13a80*/  HMMA.16816.F32.BF16 R36, R100.reuse, R116, R36 ;  /* 0x000000746424723c */ /* 0x050ff00000041824 */
        /* <DEDUP_REMOVED lines=12> */
[----:B------:R-:W-:Y:S02]  /*13b50*/  FADD.FTZ R169, R169, R244 ;  /* 0x000000f4a9a97221 */ /* 0x000fe40000010000 */
[----:B------:R-:W-:Y:S01]  /*13b60*/  FADD.FTZ R246, R246, R217 ;  /* 0x000000d9f6f67221 */ /* 0x000fe20000010000 */
[C---:B------:R-:W-:Y:S01]  /*13b70*/  HMMA.16816.F32.BF16 R64, R100.reuse, R106, R64 ;  /* 0x0000006a6440723c */ /* 0x040fe20000041840 */
[----:B------:R-:W1:Y:S03]  /*13b80*/  LDSM.16.MT88.4 R104, [R188+0x5100] ;  /* 0x00510000bc68783b */ /* 0x000e660000004200 */
[----:B------:R-:W-:Y:S01]  /*13b90*/  IADD3 R217, R229, -0x1, RZ ;  /* 0xffffffffe5d97810 */ /* 0x000fe20007ffe0ff */
[----:B------:R-:W-:Y:S02]  /*13ba0*/  FADD.FTZ R248, R248, R169 ;  /* 0x000000a9f8f87221 */ /* 0x000fe40000010000 */
[----:B------:R-:W-:Y:S01]  /*13bb0*/  FADD.FTZ R167, R167, R246 ;  /* 0x000000f6a7a77221 */ /* 0x000fe20000010000 */
[C---:B------:R-:W-:Y:S04]  /*13bc0*/  HMMA.16816.F32.BF16 R68, R100.reuse, R108, R68 ;  /* 0x0000006c6444723c */ /* 0x040fe80000041844 */
[----:B------:R-:W-:Y:S02]  /*13bd0*/  FADD.FTZ R171, R171, R248 ;  /* 0x000000f8abab7221 */ /* 0x000fe40000010000 */
[----:B------:R-:W-:Y:S02]  /*13be0*/  FADD.FTZ R214, R166, R167 ;  /* 0x000000a7a6d67221 */ /* 0x000fe40000010000 */
[C---:B------:R-:W-:Y:S01]  /*13bf0*/  HMMA.16816.F32.BF16 R72, R100.reuse, R110, R72 ;  /* 0x0000006e6448723c */ /* 0x040fe20000041848 */
[----:B------:R-:W4:Y:S03]  /*13c00*/  LDSM.16.MT88.4 R108, [R190+0x1900] ;  /* 0x00190000be6c783b */ /* 0x000f260000004200 */
[----:B------:R-:W-:Y:S02]  /*13c10*/  FADD.FTZ R215, R250, R171 ;  /* 0x000000abfad77221 */ /* 0x000fe40000010000 */
[----:B------:R-:W-:Y:S02]  /*13c20*/  IMAD.MOV.U32 R229, RZ, RZ, R217 ;  /* 0x000000ffffe57224 */ /* 0x000fe400078e00d9 */
[C---:B--2---:R-:W-:Y:S08]  /*13c30*/  HMMA.16816.F32.BF16 R76, R100.reuse, R112, R76 ;  /* 0x00000070644c723c */ /* 0x044ff0000004184c */
[C---:B------:R-:W-:Y:S01]  /*13c40*/  HMMA.16816.F32.BF16 R80, R100.reuse, R114, R80 ;  /* 0x000000726450723c */ /* 0x040fe20000041850 */
[----:B------:R-:W2:Y:S07]  /*13c50*/  LDSM.16.MT88.4 R112, [R189+0x1900] ;  /* 0x00190000bd70783b */ /* 0x000eae0000004200 */
[C---:B---3--:R-:W-:Y:S08]  /*13c60*/  HMMA.16816.F32.BF16 R84, R100.reuse, R116, R84 ;  /* 0x000000746454723c */ /* 0x048ff00000041854 */
[C---:B------:R-:W-:Y:S08]  /*13c70*/  HMMA.16816.F32.BF16 R88, R100.reuse, R118, R88 ;  /* 0x000000766458723c */ /* 0x040ff00000041858 */
[C---:B-1----:R-:W-:Y:S08]  /*13c80*/  HMMA.16816.F32.BF16 R92, R100.reuse, R104, R92 ;  /* 0x00000068645c723c */ /* 0x042ff0000004185c */
[----:B------:R-:W-:Y:S08]  /*13c90*/  HMMA.16816.F32.BF16 R96, R100, R106, R96 ;  /* 0x0000006a6460723c */ /* 0x000ff00000041860 */
[C---:B------:R-:W-:Y:S08]  /*13ca0*/  HMMA.16816.F32.BF16 R128, R136.reuse, R124, R4 ;  /* 0x0000007c8880723c */ /* 0x040ff00000041804 */
[C---:B------:R-:W-:Y:S01]  /*13cb0*/  HMMA.16816.F32.BF16 R124, R136.reuse, R126, R8 ;  /* 0x0000007e887c723c */ /* 0x040fe20000041808 */
[----:B------:R-:W1:Y:S07]  /*13cc0*/  LDSM.16.MT88.4 R8, [R190+0x5900] ;  /* 0x00590000be08783b */ /* 0x000e6e0000004200 */
[C---:B----4-:R-:W-:Y:S01]  /*13cd0*/  HMMA.16816.F32.BF16 R100, R136.reuse, R108, R12 ;  /* 0x0000006c8864723c */ /* 0x050fe2000004180c */
[----:B------:R-:W3:Y:S07]  /*13ce0*/  LDSM.16.MT88.4 R12, [R189+0x5900] ;  /* 0x00590000bd0c783b */ /* 0x000eee0000004200 */
[C---:B------:R-:W-:Y:S01]  /*13cf0*/  HMMA.16816.F32.BF16 R104, R136.reuse, R110, R16 ;  /* 0x0000006e8868723c */ /* 0x040fe20000041810 */
[----:B------:R-:W4:Y:S07]  /*13d00*/  LDSM.16.MT88.4 R16, [R188+0x5900] ;  /* 0x00590000bc10783b */ /* 0x000f2e0000004200 */
        /* <DEDUP_REMOVED lines=21> */
.L_x_614:
[----:B------:R-:W-:-:S13]  /*13e60*/  ISETP.GE.AND P0, PT, R217, RZ, PT ;  /* 0x000000ffd900720c */ /* 0x000fda0003f06270 */
[----:B------:R-:W-:Y:S05]  /*13e70*/  @!P0 BRA `(.L_x_616) ;  /* 0x000029c000008947 */ /* 0x000fea0003800000 */
[C---:B------:R-:W-:Y:S01]  /*13e80*/  IADD3 RZ, P3, R204.reuse, 0x40, RZ ;  /* 0x00000040ccff7810 */ /* 0x040fe20007f7e0ff */
[----:B------:R-:W-:Y:S01]  /*13e90*/  ULDC.64 UR4, c[0x0][0x208] ;  /* 0x0000820000047ab9 */ /* 0x000fe20000000a00 */
[----:B------:R-:W-:Y:S01]  /*13ea0*/  IADD3 RZ, P2, R204, 0x80, RZ ;  /* 0x00000080ccff7810 */ /* 0x000fe20007f5e0ff */
[----:B------:R-:W-:Y:S01]  /*13eb0*/  USHF.L.U64.HI UR5, UR4, 0x5, UR5 ;  /* 0x0000000504057899 */ /* 0x000fe20008010205 */
[C---:B------:R-:W-:Y:S01]  /*13ec0*/  IADD3 RZ, P1, R208.reuse, 0x40, RZ ;  /* 0x00000040d0ff7810 */ /* 0x040fe20007f3e0ff */
[----:B------:R-:W-:Y:S01]  /*13ed0*/  USHF.L.U32 UR8, UR4, 0x5, URZ ;  /* 0x0000000504087899 */ /* 0x000fe2000800063f */
[C---:B------:R-:W-:Y:S01]  /*13ee0*/  IADD3 RZ, P0, R208.reuse, 0x80, RZ ;  /* 0x00000080d0ff7810 */ /* 0x040fe20007f1e0ff */
        /* <DEDUP_REMOVED lines=11> */
[----:B------:R-:W-:Y:S01]  /*13fa0*/  USHF.L.U32 UR4, UR4, 0x6, URZ ;  /* 0x0000000604047899 */ /* 0x000fe2000800063f */
[----:B------:R-:W-:-:S02]  /*13fb0*/  IMAD.MOV.U32 R210, RZ, RZ, R204 ;  /* 0x000000ffffd27224 */ /* 0x000fc400078e00cc */
.L_x_617:
[----:B------:R-:W-:Y:S04]  /*13fc0*/  DEPBAR.LE SB0, 0x0 ;  /* 0x000080000000791a */ /* 0x000fe80000000000 */
[----:B------:R-:W-:Y:S01]  /*13fd0*/  BAR.SYNC.DEFER_BLOCKING 0x0 ;  /* 0x0000000000007b1d */ /* 0x000fe20000010000 */
[----:B------:R-:W-:Y:S01]  /*13fe0*/  SHF.R.S32.HI R0, RZ, 0x1f, R217 ;  /* 0x0000001fff007819 */ /* 0x000fe200000114d9 */
[----:B------:R-:W-:Y:S01]  /*13ff0*/  IMAD R165, R207, R217, RZ ;  /* 0x000000d9cfa57224 */ /* 0x000fe200078e02ff */
[----:B------:R-:W-:Y:S01]  /*14000*/  MOV R28, UR8 ;  /* 0x00000008001c7c02 */ /* 0x000fe20008000f00 */
[----:B------:R-:W-:Y:S01]  /*14010*/  IMAD.WIDE.U32 R20, R217, UR4, R210 ;  /* 0x00000004d9147c25 */ /* 0x000fe2000f8e00d2 */
[----:B------:R-:W-:Y:S02]  /*14020*/  MOV R29, UR5 ;  /* 0x00000005001d7c02 */ /* 0x000fe40008000f00 */
[----:B------:R-:W-:Y:S01]  /*14030*/  ISETP.NE.AND P3, PT, R203, RZ, PT ;  /* 0x000000ffcb00720c */ /* 0x000fe20003f65270 */
[----:B------:R-:W-:Y:S01]  /*14040*/  IMAD R165, R0, UR4, R165 ;  /* 0x0000000400a57c24 */ /* 0x000fe2000f8e02a5 */
[C---:B------:R-:W-:Y:S01]  /*14050*/  LEA R160, P0, R20.reuse, c[0x0][0x1f8], 0x1 ;  /* 0x00007e0014a07a11 */ /* 0x040fe200078008ff */
[----:B------:R-:W-:Y:S03]  /*14060*/  IMAD.WIDE.U32 R30, R217, UR4, R220 ;  /* 0x00000004d91e7c25 */ /* 0x000fe6000f8e00dc */
[----:B------:R-:W-:Y:S01]  /*14070*/  IADD3 R0, R21, R165, RZ ;  /* 0x000000a515007210 */ /* 0x000fe20007ffe0ff */
[C---:B------:R-:W-:Y:S03]  /*14080*/  IMAD.WIDE.U32 R28, R217.reuse, UR4, R28 ;  /* 0x00000004d91c7c25 */ /* 0x040fe6000f8e001c */
[----:B------:R-:W-:Y:S01]  /*14090*/  LEA.HI.X R161, R20, c[0x0][0x1fc], R0, 0x1, P0 ;  /* 0x00007f0014a17a11 */ /* 0x000fe200000f0c00 */
[----:B------:R-:W-:Y:S01]  /*140a0*/  IMAD.WIDE.U32 R20, R217, UR4, R222 ;  /* 0x00000004d9147c25 */ /* 0x000fe2000f8e00de */
[----:B------:R-:W-:Y:S02]  /*140b0*/  LEA R168, P0, R30, c[0x0][0x1f8], 0x1 ;  /* 0x00007e001ea87a11 */ /* 0x000fe400078008ff */
[C---:B------:R-:W-:Y:S02]  /*140c0*/  IADD3 R0, R165.reuse, R31, RZ ;  /* 0x0000001fa5007210 */ /* 0x040fe40007ffe0ff */
[----:B------:R-:W-:Y:S01]  /*140d0*/  LEA R166, P1, R20, c[0x0][0x1f8], 0x1 ;  /* 0x00007e0014a67a11 */ /* 0x000fe200078208ff */
[----:B------:R-:W-:Y:S01]  /*140e0*/  LDSM.16.M88.4 R32, [R198+0xc100] ;  /* 0x00c10000c620783b */ /* 0x000fe20000000200 */
[C---:B------:R-:W-:Y:S02]  /*140f0*/  IADD3 R2, R165.reuse, R21, RZ ;  /* 0x00000015a5027210 */ /* 0x040fe40007ffe0ff */
[----:B------:R-:W-:Y:S02]  /*14100*/  LEA.HI.X R169, R30, c[0x0][0x1fc], R0, 0x1, P0 ;  /* 0x00007f001ea97a11 */ /* 0x000fe400000f0c00 */
[----:B------:R-:W-:Y:S02]  /*14110*/  LEA.HI.X R167, R20, c[0x0][0x1fc], R2, 0x1, P1 ;  /* 0x00007f0014a77a11 */ /* 0x000fe400008f0c02 */
[----:B------:R-:W-:Y:S01]  /*14120*/  IADD3 R165, R165, R29, RZ ;  /* 0x0000001da5a57210 */ /* 0x000fe20007ffe0ff */
[----:B------:R-:W1:Y:S01]  /*14130*/  LDSM.16.M88.4 R8, [R197+0x6100] ;  /* 0x00610000c508783b */ /* 0x000e620000000200 */
[-C--:B------:R-:W-:Y:S02]  /*14140*/  IADD3 R0, P2, R204, R28.reuse, RZ ;  /* 0x0000001ccc007210 */ /* 0x080fe40007f5e0ff */
[-C--:B------:R-:W-:Y:S02]  /*14150*/  IADD3 R2, P1, R222, R28.reuse, RZ ;  /* 0x0000001cde027210 */ /* 0x080fe40007f3e0ff */
[----:B------:R-:W-:Y:S02]  /*14160*/  IADD3 R132, P0, R220, R28, RZ ;  /* 0x0000001cdc847210 */ /* 0x000fe40007f1e0ff */
[C---:B------:R-:W-:Y:S01]  /*14170*/  IADD3.X R163, R165.reuse, R223, RZ, P1, !PT ;  /* 0x000000dfa5a37210 */ /* 0x040fe20000ffe4ff */
[----:B------:R-:W2:Y:S01]  /*14180*/  LDSM.16.M88.4 R16, [R197+0x6900] ;  /* 0x00690000c510783b */ /* 0x000ea20000000200 */
[----:B------:R-:W-:Y:S02]  /*14190*/  LEA R170, P1, R2, c[0x0][0x1f8], 0x1 ;  /* 0x00007e0002aa7a11 */ /* 0x000fe400078208ff */
[C---:B------:R-:W-:Y:S02]  /*141a0*/  IADD3.X R135, R165.reuse, R211, RZ, P2, !PT ;  /* 0x000000d3a5877210 */ /* 0x040fe400017fe4ff */
[----:B------:R-:W-:Y:S02]  /*141b0*/  IADD3.X R165, R165, R221, RZ, P0, !PT ;  /* 0x000000dda5a57210 */ /* 0x000fe400007fe4ff */
[----:B------:R-:W-:Y:S01]  /*141c0*/  LEA R172, P2, R0, c[0x0][0x1f8], 0x1 ;  /* 0x00007e0000ac7a11 */ /* 0x000fe200078408ff */
[----:B------:R-:W3:Y:S01]  /*141d0*/  LDSM.16.M88.4 R24, [R197+0x7100] ;  /* 0x00710000c518783b */ /* 0x000ee20000000200 */
[----:B------:R-:W-:Y:S02]  /*141e0*/  LEA.HI.X R171, R2, c[0x0][0x1fc], R163, 0x1, P1 ;  /* 0x00007f0002ab7a11 */ /* 0x000fe400008f0ca3 */
[----:B------:R-:W-:Y:S02]  /*141f0*/  LEA.HI.X R173, R0, c[0x0][0x1fc], R135, 0x1, P2 ;  /* 0x00007f0000ad7a11 */ /* 0x000fe400010f0c87 */
[C---:B------:R-:W-:Y:S03]  /*14200*/  LEA R174, P0, R132.reuse, c[0x0][0x1f8], 0x1 ;  /* 0x00007e0084ae7a11 */ /* 0x040fe600078008ff */
[----:B------:R-:W4:Y:S01]  /*14210*/  LDSM.16.M88.4 R136, [R197+0x7900] ;  /* 0x00790000c588783b */ /* 0x000f220000000200 */
[----:B------:R-:W-:Y:S02]  /*14220*/  LEA.HI.X R175, R132, c[0x0][0x1fc], R165, 0x1, P0 ;  /* 0x00007f0084af7a11 */ /* 0x000fe400000f0ca5 */
[C---:B------:R-:W-:Y:S02]  /*14230*/  ISETP.GT.AND P0, PT, R217.reuse, RZ, PT ;  /* 0x000000ffd900720c */ /* 0x040fe40003f04270 */
[----:B------:R-:W-:Y:S03]  /*14240*/  IADD3 R217, R217, -0x1, RZ ;  /* 0xffffffffd9d97810 */ /* 0x000fe60007ffe0ff */
[----:B------:R-:W-:Y:S01]  /*14250*/  LDSM.16.M88.4 R140, [R194+0xc100] ;  /* 0x00c10000c28c783b */ /* 0x000fe20000000200 */
[C---:B-1----:R-:W-:Y:S07]  /*14260*/  HMMA.16816.F32.BF16 R4, R32.reuse, R8, RZ ;  /* 0x000000082004723c */ /* 0x042fee00000418ff */
[----:B------:R-:W1:Y:S01]  /*14270*/  LDSM.16.M88.4 R144, [R196] ;  /* 0x00000000c490783b */ /* 0x000e620000000200 */
[C---:B------:R-:W-:Y:S07]  /*14280*/  HMMA.16816.F32.BF16 R8, R32.reuse, R10, RZ ;  /* 0x0000000a2008723c */ /* 0x040fee00000418ff */
[----:B------:R-:W5:Y:S01]  /*14290*/  LDSM.16.M88.4 R148, [R187] ;  /* 0x00000000bb94783b */ /* 0x000f620000000200 */
[C---:B--2---:R-:W-:Y:S07]  /*142a0*/  HMMA.16816.F32.BF16 R12, R32.reuse, R16, RZ ;  /* 0x00000010200c723c */ /* 0x044fee00000418ff */
[----:B------:R-:W2:Y:S01]  /*142b0*/  LDSM.16.M88.4 R152, [R186] ;  /* 0x00000000ba98783b */ /* 0x000ea20000000200 */
[C---:B------:R-:W-:Y:S07]  /*142c0*/  HMMA.16816.F32.BF16 R16, R32.reuse, R18, RZ ;  /* 0x000000122010723c */ /* 0x040fee00000418ff */
[----:B------:R-:W2:Y:S01]  /*142d0*/  LDSM.16.M88.4 R156, [R185] ;  /* 0x00000000b99c783b */ /* 0x000ea20000000200 */
[C---:B---3--:R-:W-:Y:S07]  /*142e0*/  HMMA.16816.F32.BF16 R20, R32.reuse, R24, RZ ;  /* 0x000000182014723c */ /* 0x048fee00000418ff */
[----:B------:R-:W-:Y:S01]  /*142f0*/  @!PT LDS RZ, [RZ] ;  /* 0x00000000fffff984 */ /* 0x000fe20000000800 */
[----:B------:R-:W-:Y:S01]  /*14300*/  @!PT LDS RZ, [RZ] ;  /* 0x00000000fffff984 */ /* 0x000fe20000000800 */
[----:B------:R-:W-:Y:S01]  /*14310*/  @!PT LDS RZ, [RZ] ;  /* 0x00000000fffff984 */ /* 0x000fe20000000800 */
[----:B------:R3:W-:Y:S01]  /*14320*/  LDGSTS.E.BYPASS.LTC128B.128 [R206+0x100], [R160.64], !P5 ;  /* 0x00100000a0ce7fae */ /* 0x0007e2000e901d46 */
[C---:B------:R-:W-:Y:S07]  /*14330*/  HMMA.16816.F32.BF16 R24, R32.reuse, R26, RZ ;  /* 0x0000001a2018723c */ /* 0x040fee00000418ff */
[----:B------:R2:W-:Y:S01]  /*14340*/  LDGSTS.E.BYPASS.LTC128B.128 [R206+0x2100], [R166.64], !P6 ;  /* 0x02100000a6ce7fae */ /* 0x0005e2000f101d46 */
[C---:B----4-:R-:W-:Y:S07]  /*14350*/  HMMA.16816.F32.BF16 R28, R32.reuse, R136, RZ ;  /* 0x00000088201c723c */ /* 0x050fee00000418ff */
[----:B------:R4:W-:Y:S01]  /*14360*/  LDGSTS.E.BYPASS.LTC128B.128 [R206+0x4100], [R168.64], !P3 ;  /* 0x04100000a8ce7fae */ /* 0x0009e2000d901d46 */
[----:B------:R-:W-:Y:S07]  /*14370*/  HMMA.16816.F32.BF16 R32, R32, R138, RZ ;  /* 0x0000008a2020723c */ /* 0x000fee00000418ff */
[----:B------:R2:W-:Y:S01]  /*14380*/  LDGSTS.E.BYPASS.LTC128B.128 [R206+0x1100], [R172.64], !P5 ;  /* 0x01100000acce7fae */ /* 0x0005e2000e901d46 */
[C---:B-1----:R-:W-:Y:S07]  /*14390*/  HMMA.16816.F32.BF16 R4, R140.reuse, R144, R4 ;  /* 0x000000908c04723c */ /* 0x042fee0000041804 */
[----:B------:R4:W-:Y:S01]  /*143a0*/  LDGSTS.E.BYPASS.LTC128B.128 [R206+0x3100], [R170.64], !P6 ;  /* 0x03100000aace7fae */ /* 0x0009e2000f101d46 */
[C---:B------:R-:W-:Y:S07]  /*143b0*/  HMMA.16816.F32.BF16 R8, R140.reuse, R146, R8 ;  /* 0x000000928c08723c */ /* 0x040fee0000041808 */
[----:B------:R1:W-:Y:S01]  /*143c0*/  LDGSTS.E.BYPASS.LTC128B.128 [R206+0x5100], [R174.64], !P3 ;  /* 0x05100000aece7fae */ /* 0x0003e2000d901d46 */
[C---:B-----5:R-:W-:Y:S07]  /*143d0*/  HMMA.16816.F32.BF16 R12, R140.reuse, R148, R12 ;  /* 0x000000948c0c723c */ /* 0x060fee000004180c */
[----:B------:R-:W-:Y:S01]  /*143e0*/  LDSM.16.M88.4 R136, [R193+0xc100] ;  /* 0x00c10000c188783b */ /* 0x000fe20000000200 */
[C---:B------:R-:W-:Y:S07]  /*143f0*/  HMMA.16816.F32.BF16 R16, R140.reuse, R150, R16 ;  /* 0x000000968c10723c */ /* 0x040fee0000041810 */
[----:B---3--:R-:W3:Y:S01]  /*14400*/  LDSM.16.M88.4 R160, [R192+0x6100] ;  /* 0x00610000c0a0783b */ /* 0x008ee20000000200 */
[C---:B--2---:R-:W-:Y:S07]  /*14410*/  HMMA.16816.F32.BF16 R20, R140.reuse, R152, R20 ;  /* 0x000000988c14723c */ /* 0x044fee0000041814 */
[----:B------:R-:W0:Y:S01]  /*14420*/  LDGDEPBAR ;  /* 0x00000000000079af */ /* 0x000e220000000000 */
[C---:B------:R-:W-:Y:S07]  /*14430*/  HMMA.16816.F32.BF16 R24, R140.reuse, R154, R24 ;  /* 0x0000009a8c18723c */ /* 0x040fee0000041818 */
[----:B------:R-:W2:Y:S01]  /*14440*/  LDSM.16.M88.4 R144, [R192+0x6900] ;  /* 0x00690000c090783b */ /* 0x000ea20000000200 */
[C---:B------:R-:W-:Y:S07]  /*14450*/  HMMA.16816.F32.BF16 R28, R140.reuse, R156, R28 ;  /* 0x0000009c8c1c723c */ /* 0x040fee000004181c */
[----:B------:R-:W5:Y:S01]  /*14460*/  LDSM.16.M88.4 R164, [R192+0x7100] ;  /* 0x00710000c0a4783b */ /* 0x000f620000000200 */
[----:B------:R-:W-:Y:S07]  /*14470*/  HMMA.16816.F32.BF16 R32, R140, R158, R32 ;  /* 0x0000009e8c20723c */ /* 0x000fee0000041820 */
[----:B------:R-:W1:Y:S01]  /*14480*/  LDSM.16.M88.4 R148, [R192+0x7900] ;  /* 0x00790000c094783b */ /* 0x000e620000000200 */
[C---:B---3--:R-:W-:Y:S07]  /*14490*/  HMMA.16816.F32.BF16 R4, R136.reuse, R160, R4 ;  /* 0x000000a08804723c */ /* 0x048fee0000041804 */
[----:B------:R-:W-:Y:S01]  /*144a0*/  LDSM.16.M88.4 R152, [R191+0xc100] ;  /* 0x00c10000bf98783b */ /* 0x000fe20000000200 */
[C---:B------:R-:W-:Y:S07]  /*144b0*/  HMMA.16816.F32.BF16 R8, R136.reuse, R162, R8 ;  /* 0x000000a28808723c */ /* 0x040fee0000041808 */
[----:B----4-:R-:W3:Y:S01]  /*144c0*/  LDSM.16.M88.4 R168, [R184] ;  /* 0x00000000b8a8783b */ /* 0x010ee20000000200 */
[C---:B--2---:R-:W-:Y:S07]  /*144d0*/  HMMA.16816.F32.BF16 R12, R136.reuse, R144, R12 ;  /* 0x00000090880c723c */ /* 0x044fee000004180c */
[----:B------:R-:W2:Y:S01]  /*144e0*/  LDSM.16.M88.4 R140, [R184+0x800] ;  /* 0x00080000b88c783b */ /* 0x000ea20000000200 */
[C---:B------:R-:W-:Y:S07]  /*144f0*/  HMMA.16816.F32.BF16 R16, R136.reuse, R146, R16 ;  /* 0x000000928810723c */ /* 0x040fee0000041810 */
[----:B------:R-:W4:Y:S01]  /*14500*/  LDSM.16.M88.4 R156, [R184+0x1000] ;  /* 0x00100000b89c783b */ /* 0x000f220000000200 */
[C---:B-----5:R-:W-:Y:S07]  /*14510*/  HMMA.16816.F32.BF16 R20, R136.reuse, R164, R20 ;  /* 0x000000a48814723c */ /* 0x060fee0000041814 */
[----:B------:R-:W5:Y:S01]  /*14520*/  LDSM.16.M88.4 R144, [R184+0x1800] ;  /* 0x00180000b890783b */ /* 0x000f620000000200 */
[C---:B------:R-:W-:Y:S07]  /*14530*/  HMMA.16816.F32.BF16 R24, R136.reuse, R166, R24 ;  /* 0x000000a68818723c */ /* 0x040fee0000041818 */
[----:B------:R-:W-:Y:S01]  /*14540*/  LDSM.16.M88.4 R160, [R197+0x8900] ;  /* 0x00890000c5a0783b */ /* 0x000fe20000000200 */
[C---:B-1----:R-:W-:Y:S07]  /*14550*/  HMMA.16816.F32.BF16 R28, R136.reuse, R148, R28 ;  /* 0x00000094881c723c */ /* 0x042fee000004181c */
[----:B------:R-:W-:Y:S01]  /*14560*/  LDSM.16.M88.4 R164, [R194+0x10100] ;  /* 0x01010000c2a4783b */ /* 0x000fe20000000200 */
[----:B------:R-:W-:Y:S07]  /*14570*/  HMMA.16816.F32.BF16 R32, R136, R150, R32 ;  /* 0x000000968820723c */ /* 0x000fee0000041820 */
[----:B------:R-:W-:Y:S01]  /*14580*/  LDSM.16.M88.4 R136, [R198+0x10100] ;  /* 0x01010000c688783b */ /* 0x000fe20000000200 */
[C---:B---3--:R-:W-:Y:S07]  /*14590*/  HMMA.16816.F32.BF16 R4, R152.reuse, R168, R4 ;  /* 0x000000a89804723c */ /* 0x048fee0000041804 */
[----:B------:R-:W1:Y:S01]  /*145a0*/  LDSM.16.M88.4 R148, [R197+0x8100] ;  /* 0x00810000c594783b */ /* 0x000e620000000200 */
[C---:B------:R-:W-:Y:S07]  /*145b0*/  HMMA.16816.F32.BF16 R8, R152.reuse, R170, R8 ;  /* 0x000000aa9808723c */ /* 0x040fee0000041808 */
[----:B------:R-:W-:Y:S01]  /*145c0*/  LDSM.16.M88.4 R168, [R183] ;  /* 0x00000000b7a8783b */ /* 0x000fe20000000200 */
[C---:B--2---:R-:W-:Y:S07]  /*145d0*/  HMMA.16816.F32.BF16 R12, R152.reuse, R140, R12 ;  /* 0x0000008c980c723c */ /* 0x044fee000004180c */
[----:B------:R-:W-:Y:S01]  /*145e0*/  LDSM.16.M88.4 R172, [R184+0x4000] ;  /* 0x00400000b8ac783b */ /* 0x000fe20000000200 */
[C---:B------:R-:W-:Y:S07]  /*145f0*/  HMMA.16816.F32.BF16 R16, R152.reuse, R142, R16 ;  /* 0x0000008e9810723c */ /* 0x040fee0000041810 */
[----:B------:R-:W2:Y:S01]  /*14600*/  LDSM.16.M88.4 R140, [R197+0x9100] ;  /* 0x00910000c58c783b */ /* 0x000ea20000000200 */
[C---:B----4-:R-:W-:Y:S08]  /*14610*/  HMMA.16816.F32.BF16 R20, R152.reuse, R156, R20 ;  /* 0x0000009c9814723c */ /* 0x050ff00000041814 */
[C---:B------:R-:W-:Y:S01]  /*14620*/  HMMA.16816.F32.BF16 R24, R152.reuse, R158, R24 ;  /* 0x0000009e9818723c */ /* 0x040fe20000041818 */
[----:B------:R-:W3:Y:S07]  /*14630*/  LDSM.16.M88.4 R156, [R197+0x9900] ;  /* 0x00990000c59c783b */ /* 0x000eee0000000200 */
[C---:B-----5:R-:W-:Y:S08]  /*14640*/  HMMA.16816.F32.BF16 R28, R152.reuse, R144, R28 ;  /* 0x00000090981c723c */ /* 0x060ff0000004181c */
[----:B------:R-:W-:Y:S01]  /*14650*/  HMMA.16816.F32.BF16 R32, R152, R146, R32 ;  /* 0x000000929820723c */ /* 0x000fe20000041820 */
[----:B------:R-:W4:Y:S07]  /*14660*/  LDSM.16.M88.4 R144, [R182] ;  /* 0x00000000b690783b */ /* 0x000f2e0000000200 */
[C---:B-1----:R-:W-:Y:S01]  /*14670*/  HMMA.16816.F32.BF16 R4, R136.reuse, R148, R4 ;  /* 0x000000948804723c */ /* 0x042fe20000041804 */
[----:B------:R-:W-:Y:S07]  /*14680*/  LDSM.16.M88.4 R152, [R180] ;  /* 0x00000000b498783b */ /* 0x000fee0000000200 */
[C---:B------:R-:W-:Y:S01]  /*14690*/  HMMA.16816.F32.BF16 R8, R136.reuse, R150, R8 ;  /* 0x000000968808723c */ /* 0x040fe20000041808 */
[----:B------:R-:W1:Y:S07]  /*146a0*/  LDSM.16.M88.4 R148, [R181] ;  /* 0x00000000b594783b */ /* 0x000e6e0000000200 */
[C---:B------:R-:W-:Y:S08]  /*146b0*/  HMMA.16816.F32.BF16 R12, R136.reuse, R160, R12 ;  /* 0x000000a0880c723c */ /* 0x040ff0000004180c */
[C---:B------:R-:W-:Y:S01]  /*146c0*/  HMMA.16816.F32.BF16 R16, R136.reuse, R162, R16 ;  /* 0x000000a28810723c */ /* 0x040fe20000041810 */
[----:B------:R-:W-:Y:S07]  /*146d0*/  LDSM.16.M88.4 R160, [R192+0x8100] ;  /* 0x00810000c0a0783b */ /* 0x000fee0000000200 */
[C---:B--2---:R-:W-:Y:S08]  /*146e0*/  HMMA.16816.F32.BF16 R20, R136.reuse, R140, R20 ;  /* 0x0000008c8814723c */ /* 0x044ff00000041814 */
[C---:B------:R-:W-:Y:S01]  /*146f0*/  HMMA.16816.F32.BF16 R24, R136.reuse, R142, R24 ;  /* 0x0000008e8818723c */ /* 0x040fe20000041818 */
[----:B------:R-:W2:Y:S07]  /*14700*/  LDSM.16.M88.4 R140, [R193+0x10100] ;  /* 0x01010000c18c783b */ /* 0x000eae0000000200 */
[C---:B---3--:R-:W-:Y:S08]  /*14710*/  HMMA.16816.F32.BF16 R28, R136.reuse, R156, R28 ;  /* 0x0000009c881c723c */ /* 0x048ff0000004181c */
[----:B------:R-:W-:Y:S01]  /*14720*/  HMMA.16816.F32.BF16 R32, R136, R158, R32 ;  /* 0x0000009e8820723c */ /* 0x000fe20000041820 */
[----:B------:R-:W3:Y:S07]  /*14730*/  LDSM.16.M88.4 R136, [R192+0x8900] ;  /* 0x00890000c088783b */ /* 0x000eee0000000200 */
[C---:B------:R-:W-:Y:S01]  /*14740*/  HMMA.16816.F32.BF16 R4, R164.reuse, R168, R4 ;  /* 0x000000a8a404723c */ /* 0x040fe20000041804 */
[----:B------:R-:W-:Y:S07]  /*14750*/  LDSM.16.M88.4 R156, [R191+0x10100] ;  /* 0x01010000bf9c783b */ /* 0x000fee0000000200 */
[C---:B------:R-:W-:Y:S01]  /*14760*/  HMMA.16816.F32.BF16 R8, R164.reuse, R170, R8 ;  /* 0x000000aaa408723c */ /* 0x040fe20000041808 */
[----:B------:R-:W-:Y:S07]  /*14770*/  LDSM.16.M88.4 R168, [R184+0x2000] ;  /* 0x00200000b8a8783b */ /* 0x000fee0000000200 */
        /* <DEDUP_REMOVED lines=8> */
[----:B------:R-:W5:Y:S07]  /*14800*/  LDSM.16.M88.4 R152, [R184+0x2800] ;  /* 0x00280000b898783b */ /* 0x000f6e0000000200 */
[C---:B--2---:R-:W-:Y:S01]  /*14810*/  HMMA.16816.F32.BF16 R4, R140.reuse, R160, R4 ;  /* 0x000000a08c04723c */ /* 0x044fe20000041804 */
[----:B------:R-:W-:Y:S07]  /*14820*/  LDSM.16.M88.4 R164, [R197+0xb100] ;  /* 0x00b10000c5a4783b */ /* 0x000fee0000000200 */
        /* <DEDUP_REMOVED lines=9> */
[----:B------:R-:W-:Y:S01]  /*148c0*/  HMMA.16816.F32.BF16 R32, R140, R150, R32 ;  /* 0x000000968c20723c */ /* 0x000fe20000041820 */
[----:B------:R-:W-:Y:S07]  /*148d0*/  LDSM.16.M88.4 R140, [R198+0x14100] ;  /* 0x01410000c68c783b */ /* 0x000fee0000000200 */
[C---:B------:R-:W-:Y:S01]  /*148e0*/  HMMA.16816.F32.BF16 R4, R156.reuse, R168, R4 ;  /* 0x000000a89c04723c */ /* 0x040fe20000041804 */
        /* <DEDUP_REMOVED lines=91> */
[----:B-1----:R-:W-:Y:S01]  /*14ea0*/  FMNMX.FTZ R141, R136, R139, !PT ;  /* 0x0000008b888d7209 */ /* 0x002fe20007810000 */
[----:B------:R-:W-:Y:S01]  /*14eb0*/  @P0 IMAD.WIDE.U32 R138, R217, c[0x0][0x1e0], RZ ;  /* 0x00007800d98a0a25 */ /* 0x000fe200078e00ff */
[----:B------:R-:W-:Y:S05]  /*14ec0*/  @P0 SHF.R.S32.HI R136, RZ, 0x1f, R217 ;  /* 0x0000001fff880819 */ /* 0x000fea00000114d9 */
[----:B------:R-:W1:Y:S01]  /*14ed0*/  SHFL.BFLY PT, R2, R141, 0x1, 0x1f ;  /* 0x0c201f008d027f89 */ /* 0x000e6200000e0000 */
[----:B------:R-:W-:Y:S01]  /*14ee0*/  @P0 IMAD R136, R136, c[0x0][0x1e0], RZ ;  /* 0x0000780088880a24 */ /* 0x000fe200078e02ff */
[----:B--2---:R-:W-:Y:S02]  /*14ef0*/  FMNMX.FTZ R135, R137, R0, !PT ;  /* 0x0000000089877209 */ /* 0x004fe40007810000 */
[C---:B------:R-:W-:Y:S01]  /*14f00*/  @P0 SHF.L.U32 R137, R138.reuse, 0x6, RZ ;  /* 0x000000068a890819 */ /* 0x040fe200000006ff */
[----:B------:R-:W-:Y:S03]  /*14f10*/  @P0 IMAD R136, R217, c[0x0][0x1e4], R136 ;  /* 0x00007900d9880a24 */ /* 0x000fe600078e0288 */
[----:B------:R-:W2:Y:S02]  /*14f20*/  SHFL.BFLY PT, R132, R135, 0x1, 0x1f ;  /* 0x0c201f0087847f89 */ /* 0x000ea400000e0000 */
[----:B------:R-:W-:Y:S04]  /*14f30*/  @P0 IADD3 R136, R139, R136, RZ ;  /* 0x000000888b880210 */ /* 0x000fe80007ffe0ff */
[----:B------:R-:W-:Y:S02]  /*14f40*/  @P0 SHF.L.U64.HI R136, R138, 0x6, R136 ;  /* 0x000000068a880819 */ /* 0x000fe40000010288 */
[----:B-1----:R-:W-:Y:S05]  /*14f50*/  FMNMX.FTZ R0, R141, R2, !PT ;  /* 0x000000028d007209 */ /* 0x002fea0007810000 */
[C---:B------:R-:W-:Y:S02]  /*14f60*/  FADD.FTZ R2, -R0.reuse, R3 ;  /* 0x0000000300027221 */ /* 0x040fe40000010100 */
[----:B------:R-:W-:Y:S01]  /*14f70*/  FMUL.FTZ R167, R0, c[0x0][0x2d0] ;  /* 0x0000b40000a77a20 */ /* 0x000fe20000410000 */
[----:B--2---:R-:W-:Y:S01]  /*14f80*/  FMNMX.FTZ R132, R135, R132, !PT ;  /* 0x0000008487847209 */ /* 0x004fe20007810000 */
[----:B------:R-:W-:Y:S02]  /*14f90*/  FMUL.FTZ R3, R2, c[0x0][0x2d0] ;  /* 0x0000b40002037a20 */ /* 0x000fe40000410000 */
[----:B------:R-:W-:Y:S01]  /*14fa0*/  FFMA.FTZ R135, R4, c[0x0][0x2d0], -R167 ;  /* 0x0000b40004877a23 */ /* 0x000fe200000108a7 */
[----:B------:R-:W-:Y:S01]  /*14fb0*/  @P0 IADD3 R4, P1, R137, R208, RZ ;  /* 0x000000d089040210 */ /* 0x000fe20007f3e0ff */
[----:B------:R-:W-:Y:S02]  /*14fc0*/  FADD.FTZ R2, -R132, R133 ;  /* 0x0000008584027221 */ /* 0x000fe40000010100 */
[--C-:B------:R-:W-:Y:S01]  /*14fd0*/  FFMA.FTZ R160, R5, c[0x0][0x2d0], -R167.reuse ;  /* 0x0000b40005a07a23 */ /* 0x100fe200000108a7 */
[----:B------:R-:W-:Y:S01]  /*14fe0*/  @P0 LEA R140, P2, R4, c[0x0][0x1c8], 0x1 ;  /* 0x00007200048c0a11 */ /* 0x000fe200078408ff */
[----:B------:R-:W-:Y:S01]  /*14ff0*/  FMUL.FTZ R133, R2, c[0x0][0x2d0] ;  /* 0x0000b40002857a20 */ /* 0x000fe20000410000 */
[----:B------:R-:W-:Y:S01]  /*15000*/  @P0 IADD3 R5, P4, R137, R216, RZ ;  /* 0x000000d889050210 */ /* 0x000fe20007f9e0ff */
[--C-:B------:R-:W-:Y:S01]  /*15010*/  FFMA.FTZ R162, R9, c[0x0][0x2d0], -R167.reuse ;  /* 0x0000b40009a27a23 */ /* 0x100fe200000108a7 */
[----:B------:R-:W1:Y:S01]  /*15020*/  MUFU.EX2 R3, R3 ;  /* 0x0000000300037308 */ /* 0x000e620000000800 */
[--C-:B------:R-:W-:Y:S02]  /*15030*/  FFMA.FTZ R139, R8, c[0x0][0x2d0], -R167.reuse ;  /* 0x0000b400088b7a23 */ /* 0x100fe400000108a7 */
[----:B------:R-:W-:Y:S02]  /*15040*/  FMUL.FTZ R165, R132, c[0x0][0x2d0] ;  /* 0x0000b40084a57a20 */ /* 0x000fe40000410000 */
[----:B------:R-:W-:Y:S02]  /*15050*/  FFMA.FTZ R170, R16, c[0x0][0x2d0], -R167 ;  /* 0x0000b40010aa7a23 */ /* 0x000fe400000108a7 */
[--C-:B------:R-:W-:Y:S02]  /*15060*/  FFMA.FTZ R164, R6, c[0x0][0x2d0], -R165.reuse ;  /* 0x0000b40006a47a23 */ /* 0x100fe400000108a5 */
[--C-:B------:R-:W-:Y:S01]  /*15070*/  FFMA.FTZ R161, R7, c[0x0][0x2d0], -R165.reuse ;  /* 0x0000b40007a17a23 */ /* 0x100fe200000108a5 */
[----:B------:R2:W3:Y:S01]  /*15080*/  MUFU.EX2 R2, R133 ;  /* 0x0000008500027308 */ /* 0x0004e20000000800 */
[--C-:B------:R-:W-:Y:S02]  /*15090*/  FFMA.FTZ R163, R10, c[0x0][0x2d0], -R165.reuse ;  /* 0x0000b4000aa37a23 */ /* 0x100fe400000108a5 */
[----:B------:R-:W-:Y:S02]  /*150a0*/  FFMA.FTZ R166, R11, c[0x0][0x2d0], -R165 ;  /* 0x0000b4000ba67a23 */ /* 0x000fe400000108a5 */
[----:B------:R-:W-:Y:S02]  /*150b0*/  FFMA.FTZ R171, R17, c[0x0][0x2d0], -R167 ;  /* 0x0000b40011ab7a23 */ /* 0x000fe400000108a7 */
[--C-:B------:R-:W-:Y:S02]  /*150c0*/  FFMA.FTZ R174, R18, c[0x0][0x2d0], -R165.reuse ;  /* 0x0000b40012ae7a23 */ /* 0x100fe400000108a5 */
[--C-:B------:R-:W-:Y:S01]  /*150d0*/  FFMA.FTZ R175, R19, c[0x0][0x2d0], -R165.reuse ;  /* 0x0000b40013af7a23 */ /* 0x100fe200000108a5 */
[----:B------:R-:W-:Y:S01]  /*150e0*/  MUFU.EX2 R135, R135 ;  /* 0x0000008700877308 */ /* 0x000fe20000000800 */
[--C-:B------:R-:W-:Y:S02]  /*150f0*/  FFMA.FTZ R224, R31, c[0x0][0x2d0], -R165.reuse ;  /* 0x0000b4001fe07a23 */ /* 0x100fe400000108a5 */
[----:B------:R-:W-:Y:S02]  /*15100*/  FFMA.FTZ R225, R34, c[0x0][0x2d0], -R165 ;  /* 0x0000b40022e17a23 */ /* 0x000fe400000108a5 */
[C---:B-1----:R-:W-:Y:S02]  /*15110*/  FMUL.FTZ R100, R3.reuse, R100 ;  /* 0x0000006403647220 */ /* 0x042fe40000410000 */
[C---:B------:R-:W-:Y:S02]  /*15120*/  FMUL.FTZ R101, R3.reuse, R101 ;  /* 0x0000006503657220 */ /* 0x040fe40000410000 */
[C---:B------:R-:W-:Y:S01]  /*15130*/  FMUL.FTZ R104, R3.reuse, R104 ;  /* 0x0000006803687220 */ /* 0x040fe20000410000 */
[----:B------:R-:W1:Y:S01]  /*15140*/  MUFU.EX2 R160, R160 ;  /* 0x000000a000a07308 */ /* 0x000e620000000800 */
[C---:B------:R-:W-:Y:S02]  /*15150*/  FMUL.FTZ R105, R3.reuse, R105 ;  /* 0x0000006903697220 */ /* 0x040fe40000410000 */
[----:B------:R-:W-:Y:S01]  /*15160*/  FMUL.FTZ R108, R3, R108 ;  /* 0x0000006c036c7220 */ /* 0x000fe20000410000 */
[----:B--2---:R-:W-:Y:S01]  /*15170*/  @P0 IADD3.X R133, R136, R213, RZ, P1, !PT ;  /* 0x000000d588850210 */ /* 0x004fe20000ffe4ff */
[C---:B---3--:R-:W-:Y:S01]  /*15180*/  FMUL.FTZ R6, R2.reuse, R130 ;  /* 0x0000008202067220 */ /* 0x048fe20000410000 */
[----:B------:R-:W-:Y:S01]  /*15190*/  @P0 IADD3 R138, P1, R137, R134, RZ ;  /* 0x00000086898a0210 */ /* 0x000fe20007f3e0ff */
[----:B------:R-:W-:Y:S01]  /*151a0*/  FMUL.FTZ R7, R2, R131 ;  /* 0x0000008302077220 */ /* 0x000fe20000410000 */
[----:B------:R-:W-:Y:S01]  /*151b0*/  @P0 LEA.HI.X R141, R4, c[0x0][0x1cc], R133, 0x1, P2 ;  /* 0x00007300048d0a11 */ /* 0x000fe200010f0c85 */
[----:B------:R-:W-:Y:S01]  /*151c0*/  FMUL.FTZ R10, R2, R126 ;  /* 0x0000007e020a7220 */ /* 0x000fe20000410000 */
[----:B------:R-:W-:Y:S01]  /*151d0*/  @P0 LEA R142, P3, R138, c[0x0][0x1c8], 0x1 ;  /* 0x000072008a8e0a11 */ /* 0x000fe200078608ff */
[----:B------:R-:W-:Y:S01]  /*151e0*/  MUFU.EX2 R162, R162 ;  /* 0x000000a200a27308 */ /* 0x000fe20000000800 */
[C---:B------:R-:W-:Y:S01]  /*151f0*/  @P0 IADD3.X R133, R136.reuse, R219, RZ, P1, !PT ;  /* 0x000000db88850210 */ /* 0x040fe20000ffe4ff */
[----:B------:R2:W-:Y:S01]  /*15200*/  @P0 LDGSTS.E.BYPASS.LTC128B.128 [R206+0x6100], [R140.64], !P5 ;  /* 0x061000008cce0fae */ /* 0x0005e2000e901d46 */
[----:B------:R-:W-:Y:S01]  /*15210*/  @P0 IADD3.X R4, R136, R218, RZ, P4, !PT ;  /* 0x000000da88040210 */ /* 0x000fe200027fe4ff */
[----:B------:R-:W-:Y:S01]  /*15220*/  FMUL.FTZ R11, R2, R127 ;  /* 0x0000007f020b7220 */ /* 0x000fe20000410000 */
[----:B------:R-:W-:Y:S01]  /*15230*/  @P0 LEA.HI.X R143, R138, c[0x0][0x1cc], R133, 0x1, P3 ;  /* 0x000073008a8f0a11 */ /* 0x000fe200018f0c85 */
[C---:B------:R-:W-:Y:S01]  /*15240*/  FMUL.FTZ R102, R2.reuse, R102 ;  /* 0x0000006602667220 */ /* 0x040fe20000410000 */
[----:B------:R-:W-:Y:S01]  /*15250*/  ISETP.NE.AND P4, PT, R203, RZ, PT ;  /* 0x000000ffcb00720c */ /* 0x000fe20003f85270 */
[----:B------:R-:W-:Y:S01]  /*15260*/  FMUL.FTZ R103, R2, R103 ;  /* 0x0000006702677220 */ /* 0x000fe20000410000 */
[C---:B------:R-:W-:Y:S01]  /*15270*/  @P0 LEA R144, P2, R5.reuse, c[0x0][0x1c8], 0x1 ;  /* 0x0000720005900a11 */ /* 0x040fe200078408ff */
[----:B------:R2:W-:Y:S01]  /*15280*/  @P0 LDGSTS.E.BYPASS.LTC128B.128 [R206+0x8100], [R142.64], !P6 ;  /* 0x081000008ece0fae */ /* 0x0005e2000f101d46 */
[----:B------:R-:W-:Y:S01]  /*15290*/  @P0 IADD3 R137, P1, R202, R137, RZ ;  /* 0x00000089ca890210 */ /* 0x000fe20007f3e0ff */
[----:B------:R-:W3:Y:S01]  /*152a0*/  MUFU.EX2 R133, R139 ;  /* 0x0000008b00857308 */ /* 0x000ee20000000800 */
[----:B------:R-:W-:Y:S01]  /*152b0*/  @P0 LEA.HI.X R145, R5, c[0x0][0x1cc], R4, 0x1, P2 ;  /* 0x0000730005910a11 */ /* 0x000fe200010f0c04 */
[C---:B------:R-:W-:Y:S01]  /*152c0*/  FMUL.FTZ R106, R2.reuse, R106 ;  /* 0x0000006a026a7220 */ /* 0x040fe20000410000 */
[----:B------:R-:W-:Y:S01]  /*152d0*/  @P0 IADD3.X R5, R201, R136, RZ, P1, !PT ;  /* 0x00000088c9050210 */ /* 0x000fe20000ffe4ff */
[----:B------:R-:W-:Y:S01]  /*152e0*/  FMUL.FTZ R107, R2, R107 ;  /* 0x0000006b026b7220 */ /* 0x000fe20000410000 */
[----:B------:R-:W-:Y:S01]  /*152f0*/  @P0 IADD3 R4, P3, R137, R208, RZ ;  /* 0x000000d089040210 */ /* 0x000fe20007f7e0ff */
[----:B------:R-:W-:Y:S01]  /*15300*/  FMUL.FTZ R109, R3, R109 ;  /* 0x0000006d036d7220 */ /* 0x000fe20000410000 */
[----:B------:R-:W-:Y:S01]  /*15310*/  @P0 IADD3 R8, P2, R137, R134, RZ ;  /* 0x0000008689080210 */ /* 0x000fe20007f5e0ff */
[----:B------:R4:W-:Y:S01]  /*15320*/  @P0 LDGSTS.E.BYPASS.LTC128B.128 [R206+0xa100], [R144.64], !P4 ;  /* 0x0a10000090ce0fae */ /* 0x0009e2000e101d46 */
[----:B------:R-:W-:Y:S01]  /*15330*/  @P0 IADD3.X R9, R5, R213, RZ, P3, !PT ;  /* 0x000000d505090210 */ /* 0x000fe20001ffe4ff */
[----:B------:R-:W-:Y:S01]  /*15340*/  MUFU.EX2 R164, R164 ;  /* 0x000000a400a47308 */ /* 0x000fe20000000800 */
[----:B------:R-:W-:Y:S01]  /*15350*/  @P0 LEA R146, P3, R4, c[0x0][0x1c8], 0x1 ;  /* 0x0000720004920a11 */ /* 0x000fe200078608ff */
[C---:B------:R-:W-:Y:S01]  /*15360*/  FMUL.FTZ R110, R2.reuse, R110 ;  /* 0x0000006e026e7220 */ /* 0x040fe20000410000 */
[----:B------:R-:W-:Y:S01]  /*15370*/  @P0 IADD3 R136, P1, R137, R216, RZ ;  /* 0x000000d889880210 */ /* 0x000fe20007f3e0ff */
[----:B------:R-:W-:Y:S01]  /*15380*/  FMUL.FTZ R111, R2, R111 ;  /* 0x0000006f026f7220 */ /* 0x000fe20000410000 */
[----:B------:R-:W-:Y:S01]  /*15390*/  @P0 LEA.HI.X R147, R4, c[0x0][0x1cc], R9, 0x1, P3 ;  /* 0x0000730004930a11 */ /* 0x000fe200018f0c09 */
[----:B------:R-:W-:Y:S01]  /*153a0*/  FMUL.FTZ R4, R3, R128 ;  /* 0x0000008003047220 */ /* 0x000fe20000410000 */
[----:B------:R-:W-:Y:S01]  /*153b0*/  @P0 IADD3.X R137, R5, R219, RZ, P2, !PT ;  /* 0x000000db05890210 */ /* 0x000fe200017fe4ff */
[----:B------:R-:W-:Y:S01]  /*153c0*/  FMUL.FTZ R9, R3, R125 ;  /* 0x0000007d03097220 */ /* 0x000fe20000410000 */
[C---:B------:R-:W-:Y:S01]  /*153d0*/  @P0 LEA R148, P2, R8.reuse, c[0x0][0x1c8], 0x1 ;  /* 0x0000720008940a11 */ /* 0x040fe200078408ff */
[----:B------:R4:W-:Y:S01]  /*153e0*/  @P0 LDGSTS.E.BYPASS.LTC128B.128 [R206+0x7100], [R146.64], !P5 ;  /* 0x0710000092ce0fae */ /* 0x0009e2000e901d46 */
[----:B------:R-:W-:Y:S01]  /*153f0*/  @P0 IADD3.X R5, R5, R218, RZ, P1, !PT ;  /* 0x000000da05050210 */ /* 0x000fe20000ffe4ff */
[----:B------:R-:W5:Y:S01]  /*15400*/  MUFU.EX2 R161, R161 ;  /* 0x000000a100a17308 */ /* 0x000f620000000800 */
[----:B------:R-:W-:Y:S01]  /*15410*/  @P0 LEA.HI.X R149, R8, c[0x0][0x1cc], R137, 0x1, P2 ;  /* 0x0000730008950a11 */ /* 0x000fe200010f0c89 */
[C---:B------:R-:W-:Y:S01]  /*15420*/  FMUL.FTZ R8, R3.reuse, R124 ;  /* 0x0000007c03087220 */ /* 0x040fe20000410000 */
[----:B------:R-:W-:Y:S01]  /*15430*/  @P0 LEA R150, P1, R136, c[0x0][0x1c8], 0x1 ;  /* 0x0000720088960a11 */ /* 0x000fe200078208ff */
[C---:B------:R-:W-:Y:S01]  /*15440*/  FMUL.FTZ R112, R3.reuse, R112 ;  /* 0x0000007003707220 */ /* 0x040fe20000410000 */
[----:B-1----:R-:W-:Y:S01]  /*15450*/  F2FP.BF16.PACK_AB R128, R160, R135 ;  /* 0x00000087a080723e */ /* 0x002fe200000010ff */
[----:B------:R1:W-:Y:S01]  /*15460*/  @P0 LDGSTS.E.BYPASS.LTC128B.128 [R206+0x9100], [R148.64], !P6 ;  /* 0x0910000094ce0fae */ /* 0x0003e2000f101d46 */
[----:B------:R-:W-:Y:S01]  /*15470*/  @P0 LEA.HI.X R151, R136, c[0x0][0x1cc], R5, 0x1, P1 ;  /* 0x0000730088970a11 */ /* 0x000fe200008f0c05 */
[C---:B------:R-:W-:Y:S01]  /*15480*/  FMUL.FTZ R5, R3.reuse, R129 ;  /* 0x0000008103057220 */ /* 0x040fe20000410000 */
[----:B---3--:R-:W-:Y:S01]  /*15490*/  F2FP.BF16.PACK_AB R130, R162, R133 ;  /* 0x00000085a282723e */ /* 0x008fe200000010ff */
[----:B------:R-:W-:Y:S01]  /*154a0*/  MUFU.EX2 R163, R163 ;  /* 0x000000a300a37308 */ /* 0x000fe20000000800 */
[C---:B------:R-:W-:Y:S02]  /*154b0*/  FMUL.FTZ R113, R3.reuse, R113 ;  /* 0x0000007103717220 */ /* 0x040fe40000410000 */
[C---:B------:R-:W-:Y:S01]  /*154c0*/  FMUL.FTZ R114, R2.reuse, R114 ;  /* 0x0000007202727220 */ /* 0x040fe20000410000 */
[----:B------:R1:W-:Y:S01]  /*154d0*/  @P0 LDGSTS.E.BYPASS.LTC128B.128 [R206+0xb100], [R150.64], !P4 ;  /* 0x0b10000096ce0fae */ /* 0x0003e2000e101d46 */
[C---:B------:R-:W-:Y:S02]  /*154e0*/  FMUL.FTZ R115, R2.reuse, R115 ;  /* 0x0000007302737220 */ /* 0x040fe40000410000 */
[C---:B------:R-:W-:Y:S02]  /*154f0*/  FMUL.FTZ R116, R3.reuse, R116 ;  /* 0x0000007403747220 */ /* 0x040fe40000410000 */
[----:B------:R-:W-:Y:S01]  /*15500*/  FMUL.FTZ R117, R3, R117 ;  /* 0x0000007503757220 */ /* 0x000fe20000410000 */
[----:B------:R-:W3:Y:S01]  /*15510*/  MUFU.EX2 R166, R166 ;  /* 0x000000a600a67308 */ /* 0x000ee20000000800 */
[C---:B------:R-:W-:Y:S01]  /*15520*/  FMUL.FTZ R118, R2.reuse, R118 ;  /* 0x0000007602767220 */ /* 0x040fe20000410000 */
[----:B------:R-:W1:Y:S01]  /*15530*/  LDSM.16.MT88.4 R136, [R195+0x100] ;  /* 0x00010000c388783b */ /* 0x000e620000004200 */
[C---:B------:R-:W-:Y:S01]  /*15540*/  FMUL.FTZ R119, R2.reuse, R119 ;  /* 0x0000007702777220 */ /* 0x040fe20000410000 */
[----:B-----5:R-:W-:Y:S01]  /*15550*/  F2FP.BF16.PACK_AB R129, R161, R164 ;  /* 0x000000a4a181723e */ /* 0x020fe200000010ff */
[C---:B------:R-:W-:Y:S02]  /*15560*/  FMUL.FTZ R120, R3.reuse, R120 ;  /* 0x0000007803787220 */ /* 0x040fe40000410000 */
[C---:B------:R-:W-:Y:S02]  /*15570*/  FMUL.FTZ R121, R3.reuse, R121 ;  /* 0x0000007903797220 */ /* 0x040fe40000410000 */
[C---:B------:R-:W-:Y:S01]  /*15580*/  FMUL.FTZ R122, R2.reuse, R122 ;  /* 0x0000007a027a7220 */ /* 0x040fe20000410000 */
[----:B--2---:R-:W2:Y:S01]  /*15590*/  LDSM.16.MT88.4 R140, [R190+0x100] ;  /* 0x00010000be8c783b */ /* 0x004ea20000004200 */
[C---:B------:R-:W-:Y:S01]  /*155a0*/  FMUL.FTZ R123, R2.reuse, R123 ;  /* 0x0000007b027b7220 */ /* 0x040fe20000410000 */
[----:B------:R-:W-:Y:S01]  /*155b0*/  MUFU.EX2 R170, R170 ;  /* 0x000000aa00aa7308 */ /* 0x000fe20000000800 */
[C---:B------:R-:W-:Y:S02]  /*155c0*/  FMUL.FTZ R36, R3.reuse, R36 ;  /* 0x0000002403247220 */ /* 0x040fe40000410000 */
[C---:B------:R-:W-:Y:S02]  /*155d0*/  FMUL.FTZ R37, R3.reuse, R37 ;  /* 0x0000002503257220 */ /* 0x040fe40000410000 */
[C---:B------:R-:W-:Y:S01]  /*155e0*/  FMUL.FTZ R38, R2.reuse, R38 ;  /* 0x0000002602267220 */ /* 0x040fe20000410000 */
[----:B----4-:R-:W4:Y:S01]  /*155f0*/  LDSM.16.MT88.4 R144, [R189+0x100] ;  /* 0x00010000bd90783b */ /* 0x010f220000004200 */
[----:B------:R-:W-:Y:S02]  /*15600*/  FMUL.FTZ R39, R2, R39 ;  /* 0x0000002702277220 */ /* 0x000fe40000410000 */
[C---:B------:R-:W-:Y:S01]  /*15610*/  FMUL.FTZ R40, R3.reuse, R40 ;  /* 0x0000002803287220 */ /* 0x040fe20000410000 */
[----:B------:R-:W5:Y:S01]  /*15620*/  MUFU.EX2 R171, R171 ;  /* 0x000000ab00ab7308 */ /* 0x000f620000000800 */
[C---:B------:R-:W-:Y:S01]  /*15630*/  FMUL.FTZ R41, R3.reuse, R41 ;  /* 0x0000002903297220 */ /* 0x040fe20000410000 */
[----:B---3--:R-:W-:Y:S01]  /*15640*/  F2FP.BF16.PACK_AB R131, R166, R163 ;  /* 0x000000a3a683723e */ /* 0x008fe200000010ff */
[C---:B------:R-:W-:Y:S01]  /*15650*/  FMUL.FTZ R42, R2.reuse, R42 ;  /* 0x0000002a022a7220 */ /* 0x040fe20000410000 */
[----:B------:R-:W3:Y:S01]  /*15660*/  LDSM.16.MT88.4 R124, [R188+0x100] ;  /* 0x00010000bc7c783b */ /* 0x000ee20000004200 */
        /* <DEDUP_REMOVED lines=9> */
[C---:B------:R-:W-:Y:S01]  /*15700*/  FMUL.FTZ R50, R2.reuse, R50 ;  /* 0x0000003202327220 */ /* 0x040fe20000410000 */
[C---:B-1----:R-:W-:Y:S01]  /*15710*/  HMMA.16816.F32.BF16 R4, R128.reuse, R136, R4 ;  /* 0x000000888004723c */ /* 0x042fe20000041804 */
[----:B------:R-:W-:Y:S01]  /*15720*/  LDSM.16.MT88.4 R148, [R195+0x2900] ;  /* 0x00290000c394783b */ /* 0x000fe20000004200 */
[----:B------:R-:W1:Y:S03]  /*15730*/  MUFU.EX2 R175, R175 ;  /* 0x000000af00af7308 */ /* 0x000e660000000800 */
[C---:B------:R-:W-:Y:S02]  /*15740*/  FMUL.FTZ R51, R2.reuse, R51 ;  /* 0x0000003302337220 */ /* 0x040fe40000410000 */
[C---:B------:R-:W-:Y:S01]  /*15750*/  FMUL.FTZ R52, R3.reuse, R52 ;  /* 0x0000003403347220 */ /* 0x040fe20000410000 */
[C---:B------:R-:W-:Y:S01]  /*15760*/  HMMA.16816.F32.BF16 R8, R128.reuse, R138, R8 ;  /* 0x0000008a8008723c */ /* 0x040fe20000041808 */
[----:B------:R-:W1:Y:S03]  /*15770*/  LDSM.16.MT88.4 R136, [R195+0x2100] ;  /* 0x00210000c388783b */ /* 0x000e660000004200 */
[C---:B------:R-:W-:Y:S01]  /*15780*/  FMUL.FTZ R53, R3.reuse, R53 ;  /* 0x0000003503357220 */ /* 0x040fe20000410000 */
[----:B------:R-:W-:Y:S01]  /*15790*/  MUFU.EX2 R224, R224 ;  /* 0x000000e000e07308 */ /* 0x000fe20000000800 */
[C---:B------:R-:W-:Y:S02]  /*157a0*/  FMUL.FTZ R54, R2.reuse, R54 ;  /* 0x0000003602367220 */ /* 0x040fe40000410000 */
[C---:B--2---:R-:W-:Y:S01]  /*157b0*/  HMMA.16816.F32.BF16 R100, R128.reuse, R140, R100 ;  /* 0x0000008c8064723c */ /* 0x044fe20000041864 */
[----:B------:R-:W-:Y:S03]  /*157c0*/  LDSM.16.MT88.4 R152, [R190+0x2900] ;  /* 0x00290000be98783b */ /* 0x000fe60000004200 */
[C---:B------:R-:W-:Y:S02]  /*157d0*/  FMUL.FTZ R55, R2.reuse, R55 ;  /* 0x0000003702377220 */ /* 0x040fe40000410000 */
[C---:B------:R-:W-:Y:S01]  /*157e0*/  FMUL.FTZ R56, R3.reuse, R56 ;  /* 0x0000003803387220 */ /* 0x040fe20000410000 */
[----:B------:R-:W-:Y:S01]  /*157f0*/  MUFU.EX2 R225, R225 ;  /* 0x000000e100e17308 */ /* 0x000fe20000000800 */
[C---:B------:R-:W-:Y:S01]  /*15800*/  HMMA.16816.F32.BF16 R104, R128.reuse, R142, R104 ;  /* 0x0000008e8068723c */ /* 0x040fe20000041868 */
[----:B------:R-:W2:Y:S03]  /*15810*/  LDSM.16.MT88.4 R140, [R190+0x2100] ;  /* 0x00210000be8c783b */ /* 0x000ea60000004200 */
[C---:B------:R-:W-:Y:S02]  /*15820*/  FMUL.FTZ R57, R3.reuse, R57 ;  /* 0x0000003903397220 */ /* 0x040fe40000410000 */
[C---:B------:R-:W-:Y:S02]  /*15830*/  FMUL.FTZ R58, R2.reuse, R58 ;  /* 0x0000003a023a7220 */ /* 0x040fe40000410000 */
[C---:B----4-:R-:W-:Y:S01]  /*15840*/  HMMA.16816.F32.BF16 R108, R128.reuse, R144, R108 ;  /* 0x00000090806c723c */ /* 0x050fe2000004186c */
[----:B------:R-:W-:Y:S03]  /*15850*/  LDSM.16.MT88.4 R156, [R189+0x2900] ;  /* 0x00290000bd9c783b */ /* 0x000fe60000004200 */
[C---:B------:R-:W-:Y:S02]  /*15860*/  FMUL.FTZ R59, R2.reuse, R59 ;  /* 0x0000003b023b7220 */ /* 0x040fe40000410000 */
[C---:B------:R-:W-:Y:S02]  /*15870*/  FMUL.FTZ R60, R3.reuse, R60 ;  /* 0x0000003c033c7220 */ /* 0x040fe40000410000 */
[C---:B------:R-:W-:Y:S01]  /*15880*/  HMMA.16816.F32.BF16 R112, R128.reuse, R146, R112 ;  /* 0x000000928070723c */ /* 0x040fe20000041870 */
[----:B------:R-:W-:Y:S03]  /*15890*/  LDSM.16.MT88.4 R144, [R188+0x900] ;  /* 0x00090000bc90783b */ /* 0x000fe60000004200 */
[C---:B------:R-:W-:Y:S02]  /*158a0*/  FMUL.FTZ R61, R3.reuse, R61 ;  /* 0x0000003d033d7220 */ /* 0x040fe40000410000 */
[C---:B------:R-:W-:Y:S02]  /*158b0*/  FMUL.FTZ R62, R2.reuse, R62 ;  /* 0x0000003e023e7220 */ /* 0x040fe40000410000 */
[C---:B---3--:R-:W-:Y:S01]  /*158c0*/  HMMA.16816.F32.BF16 R116, R128.reuse, R124, R116 ;  /* 0x0000007c8074723c */ /* 0x048fe20000041874 */
[----:B------:R-:W0:Y:S03]  /*158d0*/  LDGDEPBAR ;  /* 0x00000000000079af */ /* 0x000e260000000000 */
[C---:B------:R-:W-:Y:S02]  /*158e0*/  FMUL.FTZ R63, R2.reuse, R63 ;  /* 0x0000003f023f7220 */ /* 0x040fe40000410000 */
[C---:B------:R-:W-:Y:S02]  /*158f0*/  FMUL.FTZ R64, R3.reuse, R64 ;  /* 0x0000004003407220 */ /* 0x040fe40000410000 */
[C---:B------:R-:W-:Y:S01]  /*15900*/  HMMA.16816.F32.BF16 R120, R128.reuse, R126, R120 ;  /* 0x0000007e8078723c */ /* 0x040fe20000041878 */
[----:B------:R-:W3:Y:S03]  /*15910*/  LDSM.16.MT88.4 R124, [R189+0x2100] ;  /* 0x00210000bd7c783b */ /* 0x000ee60000004200 */
[C---:B------:R-:W-:Y:S02]  /*15920*/  FMUL.FTZ R65, R3.reuse, R65 ;  /* 0x0000004103417220 */ /* 0x040fe40000410000 */
[C---:B------:R-:W-:Y:S02]  /*15930*/  FMUL.FTZ R66, R2.reuse, R66 ;  /* 0x0000004202427220 */ /* 0x040fe40000410000 */
[C---:B-1----:R-:W-:Y:S04]  /*15940*/  HMMA.16816.F32.BF16 R36, R128.reuse, R136, R36 ;  /* 0x000000888024723c */ /* 0x042fe80000041824 */
[C---:B------:R-:W-:Y:S02]  /*15950*/  FMUL.FTZ R67, R2.reuse, R67 ;  /* 0x0000004302437220 */ /* 0x040fe40000410000 */
[C---:B------:R-:W-:Y:S02]  /*15960*/  FMUL.FTZ R68, R3.reuse, R68 ;  /* 0x0000004403447220 */ /* 0x040fe40000410000 */
[C---:B------:R-:W-:Y:S01]  /*15970*/  HMMA.16816.F32.BF16 R40, R128.reuse, R138, R40 ;  /* 0x0000008a8028723c */ /* 0x040fe20000041828 */
[----:B------:R-:W1:Y:S03]  /*15980*/  LDSM.16.MT88.4 R136, [R188+0x2100] ;  /* 0x00210000bc88783b */ /* 0x000e660000004200 */
        /* <DEDUP_REMOVED lines=10> */
[C---:B---3--:R-:W-:Y:S03]  /*15a30*/  HMMA.16816.F32.BF16 R52, R128.reuse, R124, R52 ;  /* 0x0000007c8034723c */ /* 0x048fe60000041834 */
[C---:B------:R-:W-:Y:S02]  /*15a40*/  FMUL.FTZ R76, R3.reuse, R76 ;  /* 0x0000004c034c7220 */ /* 0x040fe40000410000 */
[C---:B------:R-:W-:Y:S02]  /*15a50*/  FMUL.FTZ R77, R3.reuse, R77 ;  /* 0x0000004d034d7220 */ /* 0x040fe40000410000 */
[C---:B------:R-:W-:Y:S01]  /*15a60*/  FMUL.FTZ R78, R2.reuse, R78 ;  /* 0x0000004e024e7220 */ /* 0x040fe20000410000 */
        /* <DEDUP_REMOVED lines=12> */
[----:B------:R-:W-:Y:S02]  /*15b30*/  FMUL.FTZ R85, R3, R85 ;  /* 0x0000005503557220 */ /* 0x000fe40000410000 */
[C---:B------:R-:W-:Y:S02]  /*15b40*/  FMUL.FTZ R86, R2.reuse, R86 ;  /* 0x0000005602567220 */ /* 0x040fe40000410000 */
[C---:B------:R-:W-:Y:S01]  /*15b50*/  HMMA.16816.F32.BF16 R72, R128.reuse, R142, R72 ;  /* 0x0000008e8048723c */ /* 0x040fe20000041848 */
[----:B------:R-:W2:Y:S03]  /*15b60*/  LDSM.16.MT88.4 R140, [R188+0x4100] ;  /* 0x00410000bc8c783b */ /* 0x000ea60000004200 */
[----:B------:R-:W-:Y:S02]  /*15b70*/  FMUL.FTZ R87, R2, R87 ;  /* 0x0000005702577220 */ /* 0x000fe40000410000 */
[--C-:B------:R-:W-:Y:S02]  /*15b80*/  FFMA.FTZ R168, R12, c[0x0][0x2d0], -R167.reuse ;  /* 0x0000b4000ca87a23 */ /* 0x100fe400000108a7 */
[----:B------:R-:W-:Y:S01]  /*15b90*/  FFMA.FTZ R169, R13, c[0x0][0x2d0], -R167 ;  /* 0x0000b4000da97a23 */ /* 0x000fe200000108a7 */
[C---:B---3--:R-:W-:Y:S03]  /*15ba0*/  HMMA.16816.F32.BF16 R76, R128.reuse, R124, R76 ;  /* 0x0000007c804c723c */ /* 0x048fe6000004184c */
[--C-:B------:R-:W-:Y:S01]  /*15bb0*/  FFMA.FTZ R172, R14, c[0x0][0x2d0], -R165.reuse ;  /* 0x0000b4000eac7a23 */ /* 0x100fe200000108a5 */
[----:B-----5:R-:W-:Y:S01]  /*15bc0*/  F2FP.BF16.PACK_AB R14, R171, R170 ;  /* 0x000000aaab0e723e */ /* 0x020fe200000010ff */
[----:B------:R-:W-:Y:S01]  /*15bd0*/  FFMA.FTZ R173, R15, c[0x0][0x2d0], -R165 ;  /* 0x0000b4000fad7a23 */ /* 0x000fe200000108a5 */
[----:B------:R-:W-:Y:S01]  /*15be0*/  F2FP.BF16.PACK_AB R15, R175, R174 ;  /* 0x000000aeaf0f723e */ /* 0x000fe200000010ff */
        /* <DEDUP_REMOVED lines=8> */
[----:B------:R-:W1:Y:S01]  /*15c70*/  MUFU.EX2 R169, R169 ;  /* 0x000000a900a97308 */ /* 0x000e620000000800 */
[C---:B------:R-:W-:Y:S02]  /*15c80*/  FMUL.FTZ R92, R3.reuse, R92 ;  /* 0x0000005c035c7220 */ /* 0x040fe40000410000 */
[C---:B------:R-:W-:Y:S03]  /*15c90*/  FMUL.FTZ R93, R3.reuse, R93 ;  /* 0x0000005d035d7220 */ /* 0x040fe60000410000 */
[C---:B------:R-:W-:Y:S01]  /*15ca0*/  HMMA.16816.F32.BF16 R88, R128.reuse, R138, R88 ;  /* 0x0000008a8058723c */ /* 0x040fe20000041858 */
[----:B------:R-:W4:Y:S02]  /*15cb0*/  LDSM.16.MT88.4 R136, [R189+0x900] ;  /* 0x00090000bd88783b */ /* 0x000f240000004200 */
[C---:B------:R-:W-:Y:S01]  /*15cc0*/  FMUL.FTZ R94, R2.reuse, R94 ;  /* 0x0000005e025e7220 */ /* 0x040fe20000410000 */
[----:B------:R-:W-:Y:S01]  /*15cd0*/  MUFU.EX2 R172, R172 ;  /* 0x000000ac00ac7308 */ /* 0x000fe20000000800 */
[C---:B------:R-:W-:Y:S02]  /*15ce0*/  FMUL.FTZ R95, R2.reuse, R95 ;  /* 0x0000005f025f7220 */ /* 0x040fe40000410000 */
[C---:B------:R-:W-:Y:S02]  /*15cf0*/  FMUL.FTZ R96, R3.reuse, R96 ;  /* 0x0000006003607220 */ /* 0x040fe40000410000 */
[----:B------:R-:W-:Y:S03]  /*15d00*/  FMUL.FTZ R97, R3, R97 ;  /* 0x0000006103617220 */ /* 0x000fe60000410000 */
[C---:B--2---:R-:W-:Y:S02]  /*15d10*/  HMMA.16816.F32.BF16 R92, R128.reuse, R140, R92 ;  /* 0x0000008c805c723c */ /* 0x044fe4000004185c */
[----:B------:R-:W2:Y:S01]  /*15d20*/  MUFU.EX2 R173, R173 ;  /* 0x000000ad00ad7308 */ /* 0x000ea20000000800 */
[C---:B------:R-:W-:Y:S02]  /*15d30*/  FMUL.FTZ R98, R2.reuse, R98 ;  /* 0x0000006202627220 */ /* 0x040fe40000410000 */
[C---:B------:R-:W-:Y:S01]  /*15d40*/  FMUL.FTZ R99, R2.reuse, R99 ;  /* 0x0000006302637220 */ /* 0x040fe20000410000 */
[----:B-1----:R-:W-:Y:S01]  /*15d50*/  F2FP.BF16.PACK_AB R12, R169, R168 ;  /* 0x000000a8a90c723e */ /* 0x002fe200000010ff */
[----:B------:R-:W-:Y:S02]  /*15d60*/  FFMA.FTZ R135, R3, R214, R135 ;  /* 0x000000d603877223 */ /* 0x000fe40000010087 */
[----:B------:R-:W-:Y:S03]  /*15d70*/  FFMA.FTZ R164, R2, R215, R164 ;  /* 0x000000d702a47223 */ /* 0x000fe600000100a4 */
[----:B------:R-:W-:Y:S01]  /*15d80*/  HMMA.16816.F32.BF16 R96, R128, R142, R96 ;  /* 0x0000008e8060723c */ /* 0x000fe20000041860 */
[----:B------:R-:W-:Y:S02]  /*15d90*/  LDSM.16.MT88.4 R128, [R190+0x4900] ;  /* 0x00490000be80783b */ /* 0x000fe40000004200 */
[----:B------:R-:W-:Y:S02]  /*15da0*/  FADD.FTZ R160, R160, R135 ;  /* 0x00000087a0a07221 */ /* 0x000fe40000010000 */
[----:B------:R-:W-:Y:S02]  /*15db0*/  FADD.FTZ R164, R161, R164 ;  /* 0x000000a4a1a47221 */ /* 0x000fe40000010000 */
[----:B------:R-:W-:Y:S01]  /*15dc0*/  FADD.FTZ R3, R133, R160 ;  /* 0x000000a085037221 */ /* 0x000fe20000010000 */
[----:B------:R-:W-:Y:S01]  /*15dd0*/  MOV R133, R132 ;  /* 0x0000008400857202 */ /* 0x000fe20000000f00 */
[----:B------:R-:W-:Y:S03]  /*15de0*/  LDSM.16.MT88.4 R140, [R189+0x1100] ;  /* 0x00110000bd8c783b */ /* 0x000fe60000004200 */
[----:B------:R-:W-:Y:S01]  /*15df0*/  FADD.FTZ R3, R162, R3 ;  /* 0x00000003a2037221 */ /* 0x000fe20000010000 */
[----:B--2---:R-:W-:Y:S03]  /*15e00*/  F2FP.BF16.PACK_AB R13, R173, R172 ;  /* 0x000000acad0d723e */ /* 0x004fe600000010ff */
[----:B------:R-:W-:Y:S01]  /*15e10*/  FADD.FTZ R168, R168, R3 ;  /* 0x00000003a8a87221 */ /* 0x000fe20000010000 */
[----:B------:R-:W-:Y:S03]  /*15e20*/  MOV R3, R0 ;  /* 0x0000000000037202 */ /* 0x000fe60000000f00 */
[----:B------:R-:W-:Y:S01]  /*15e30*/  FADD.FTZ R169, R169, R168 ;  /* 0x000000a8a9a97221 */ /* 0x000fe20000010000 */
[C---:B---3--:R-:W-:Y:S05]  /*15e40*/  HMMA.16816.F32.BF16 R4, R12.reuse, R124, R4 ;  /* 0x0000007c0c04723c */ /* 0x048fea0000041804 */
[----:B------:R-:W-:Y:S03]  /*15e50*/  FADD.FTZ R170, R170, R169 ;  /* 0x000000a9aaaa7221 */ /* 0x000fe60000010000 */
[C---:B------:R-:W-:Y:S01]  /*15e60*/  HMMA.16816.F32.BF16 R8, R12.reuse, R126, R8 ;  /* 0x0000007e0c08723c */ /* 0x040fe20000041808 */
[----:B------:R-:W1:Y:S03]  /*15e70*/  LDSM.16.MT88.4 R124, [R188+0x2900] ;  /* 0x00290000bc7c783b */ /* 0x000e660000004200 */
[----:B------:R-:W-:Y:S04]  /*15e80*/  FADD.FTZ R171, R171, R170 ;  /* 0x000000aaabab7221 */ /* 0x000fe80000010000 */
        /* <DEDUP_REMOVED lines=16> */
[----:B------:R-:W-:Y:S03]  /*15f90*/  FFMA.FTZ R151, R25, c[0x0][0x2d0], -R167 ;  /* 0x0000b40019977a23 */ /* 0x000fe600000108a7 */
[--C-:B------:R-:W-:Y:S01]  /*15fa0*/  FFMA.FTZ R152, R22, c[0x0][0x2d0], -R165.reuse ;  /* 0x0000b40016987a23 */ /* 0x100fe200000108a5 */
[C---:B------:R-:W-:Y:S01]  /*15fb0*/  HMMA.16816.F32.BF16 R48, R12.reuse, R154, R48 ;  /* 0x0000009a0c30723c */ /* 0x040fe20000041830 */
[----:B------:R-:W4:Y:S03]  /*15fc0*/  MUFU.EX2 R149, R149 ;  /* 0x0000009500957308 */ /* 0x000f260000000800 */
[--C-:B------:R-:W-:Y:S02]  /*15fd0*/  FFMA.FTZ R153, R23, c[0x0][0x2d0], -R165.reuse ;  /* 0x0000b40017997a23 */ /* 0x100fe400000108a5 */
[----:B------:R-:W-:Y:S01]  /*15fe0*/  LDSM.16.MT88.4 R20, [R190+0x1100] ;  /* 0x00110000be14783b */ /* 0x000fe20000004200 */
[--C-:B------:R-:W-:Y:S01]  /*15ff0*/  FFMA.FTZ R154, R26, c[0x0][0x2d0], -R165.reuse ;  /* 0x0000b4001a9a7a23 */ /* 0x100fe200000108a5 */
[C---:B------:R-:W-:Y:S03]  /*16000*/  HMMA.16816.F32.BF16 R52, R12.reuse, R156, R52 ;  /* 0x0000009c0c34723c */ /* 0x040fe60000041834 */
[----:B------:R-:W-:Y:S01]  /*16010*/  MUFU.EX2 R150, R150 ;  /* 0x0000009600967308 */ /* 0x000fe20000000800 */
[----:B------:R-:W-:Y:S02]  /*16020*/  FFMA.FTZ R155, R27, c[0x0][0x2d0], -R165 ;  /* 0x0000b4001b9b7a23 */ /* 0x000fe400000108a5 */
[----:B------:R-:W-:Y:S01]  /*16030*/  LDSM.16.MT88.4 R24, [R188+0x1100] ;  /* 0x00110000bc18783b */ /* 0x000fe20000004200 */
[--C-:B------:R-:W-:Y:S01]  /*16040*/  FFMA.FTZ R156, R28, c[0x0][0x2d0], -R167.reuse ;  /* 0x0000b4001c9c7a23 */ /* 0x100fe200000108a7 */
[C---:B------:R-:W-:Y:S04]  /*16050*/  HMMA.16816.F32.BF16 R56, R12.reuse, R158, R56 ;  /* 0x0000009e0c38723c */ /* 0x040fe80000041838 */
[--C-:B------:R-:W-:Y:S01]  /*16060*/  FFMA.FTZ R157, R29, c[0x0][0x2d0], -R167.reuse ;  /* 0x0000b4001d9d7a23 */ /* 0x100fe200000108a7 */
[----:B------:R-:W5:Y:S02]  /*16070*/  MUFU.EX2 R151, R151 ;  /* 0x0000009700977308 */ /* 0x000f640000000800 */
[--C-:B------:R-:W-:Y:S01]  /*16080*/  FFMA.FTZ R158, R32, c[0x0][0x2d0], -R167.reuse ;  /* 0x0000b400209e7a23 */ /* 0x100fe200000108a7 */
[C---:B-1----:R-:W-:Y:S04]  /*16090*/  HMMA.16816.F32.BF16 R60, R12.reuse, R124, R60 ;  /* 0x0000007c0c3c723c */ /* 0x042fe8000004183c */
[----:B------:R-:W-:Y:S02]  /*160a0*/  FFMA.FTZ R167, R33, c[0x0][0x2d0], -R167 ;  /* 0x0000b40021a77a23 */ /* 0x000fe400000108a7 */
[--C-:B------:R-:W-:Y:S01]  /*160b0*/  FFMA.FTZ R159, R30, c[0x0][0x2d0], -R165.reuse ;  /* 0x0000b4001e9f7a23 */ /* 0x100fe200000108a5 */
[----:B------:R-:W-:Y:S01]  /*160c0*/  MUFU.EX2 R152, R152 ;  /* 0x0000009800987308 */ /* 0x000fe20000000800 */
[C---:B------:R-:W-:Y:S01]  /*160d0*/  HMMA.16816.F32.BF16 R64, R12.reuse, R126, R64 ;  /* 0x0000007e0c40723c */ /* 0x040fe20000041840 */
[----:B------:R-:W1:Y:S03]  /*160e0*/  LDSM.16.MT88.4 R124, [R188+0x4900] ;  /* 0x00490000bc7c783b */ /* 0x000e660000004200 */
[----:B------:R-:W-:Y:S04]  /*160f0*/  FFMA.FTZ R165, R35, c[0x0][0x2d0], -R165 ;  /* 0x0000b40023a57a23 */ /* 0x000fe800000108a5 */
[C---:B--2---:R-:W-:Y:S01]  /*16100*/  HMMA.16816.F32.BF16 R68, R12.reuse, R16, R68 ;  /* 0x000000100c44723c */ /* 0x044fe20000041844 */
[----:B------:R-:W-:Y:S01]  /*16110*/  LDSM.16.MT88.4 R28, [R189+0x1900] ;  /* 0x00190000bd1c783b */ /* 0x000fe20000004200 */
[----:B------:R-:W2:Y:S06]  /*16120*/  MUFU.EX2 R153, R153 ;  /* 0x0000009900997308 */ /* 0x000eac0000000800 */
[C---:B------:R-:W-:Y:S01]  /*16130*/  HMMA.16816.F32.BF16 R72, R12.reuse, R18, R72 ;  /* 0x000000120c48723c */ /* 0x040fe20000041848 */
[----:B------:R-:W2:Y:S03]  /*16140*/  LDSM.16.MT88.4 R16, [R195+0x1100] ;  /* 0x00110000c310783b */ /* 0x000ea60000004200 */
[----:B------:R-:W-:Y:S04]  /*16150*/  MUFU.EX2 R154, R154 ;  /* 0x0000009a009a7308 */ /* 0x000fe80000000800 */
[C---:B------:R-:W-:Y:S01]  /*16160*/  HMMA.16816.F32.BF16 R76, R12.reuse, R128, R76 ;  /* 0x000000800c4c723c */ /* 0x040fe2000004184c */
[----:B------:R-:W-:Y:S05]  /*16170*/  LDSM.16.MT88.4 R32, [R188+0x1900] ;  /* 0x00190000bc20783b */ /* 0x000fea0000004200 */
[----:B------:R-:W1:Y:S02]  /*16180*/  MUFU.EX2 R155, R155 ;  /* 0x0000009b009b7308 */ /* 0x000e640000000800 */
[C---:B------:R-:W-:Y:S01]  /*16190*/  HMMA.16816.F32.BF16 R80, R12.reuse, R130, R80 ;  /* 0x000000820c50723c */ /* 0x040fe20000041850 */
[----:B------:R-:W2:Y:S07]  /*161a0*/  LDSM.16.MT88.4 R128, [R195+0x3100] ;  /* 0x00310000c380783b */ /* 0x000eae0000004200 */
[C---:B---3--:R-:W-:Y:S01]  /*161b0*/  HMMA.16816.F32.BF16 R84, R12.reuse, R136, R84 ;  /* 0x000000880c54723c */ /* 0x048fe20000041854 */
[----:B------:R-:W-:Y:S07]  /*161c0*/  MUFU.EX2 R156, R156 ;  /* 0x0000009c009c7308 */ /* 0x000fee0000000800 */
[C---:B------:R-:W-:Y:S01]  /*161d0*/  HMMA.16816.F32.BF16 R88, R12.reuse, R138, R88 ;  /* 0x0000008a0c58723c */ /* 0x040fe20000041858 */
[----:B------:R-:W-:Y:S02]  /*161e0*/  LDSM.16.MT88.4 R136, [R189+0x3900] ;  /* 0x00390000bd88783b */ /* 0x000fe40000004200 */
[----:B------:R-:W3:Y:S05]  /*161f0*/  MUFU.EX2 R157, R157 ;  /* 0x0000009d009d7308 */ /* 0x000eea0000000800 */
[C---:B-1----:R-:W-:Y:S05]  /*16200*/  HMMA.16816.F32.BF16 R92, R12.reuse, R124, R92 ;  /* 0x0000007c0c5c723c */ /* 0x042fea000004185c */
[----:B------:R-:W-:Y:S03]  /*16210*/  MUFU.EX2 R158, R158 ;  /* 0x0000009e009e7308 */ /* 0x000fe60000000800 */
[----:B------:R-:W-:Y:S01]  /*16220*/  HMMA.16816.F32.BF16 R96, R12, R126, R96 ;  /* 0x0000007e0c60723c */ /* 0x000fe20000041860 */
[----:B------:R-:W1:Y:S06]  /*16230*/  LDSM.16.MT88.4 R124, [R190+0x3100] ;  /* 0x00310000be7c783b */ /* 0x000e6c0000004200 */
[----:B----4-:R-:W-:Y:S01]  /*16240*/  F2FP.BF16.PACK_AB R12, R149, R148 ;  /* 0x00000094950c723e */ /* 0x010fe200000010ff */
[----:B------:R-:W4:Y:S01]  /*16250*/  MUFU.EX2 R167, R167 ;  /* 0x000000a700a77308 */ /* 0x000f220000000800 */
[----:B-----5:R-:W-:Y:S03]  /*16260*/  F2FP.BF16.PACK_AB R14, R151, R150 ;  /* 0x00000096970e723e */ /* 0x020fe600000010ff */
[----:B--2---:R-:W-:Y:S01]  /*16270*/  F2FP.BF16.PACK_AB R13, R153, R152 ;  /* 0x00000098990d723e */ /* 0x004fe200000010ff */
[----:B------:R-:W-:Y:S01]  /*16280*/  FADD.FTZ R148, R148, R171 ;  /* 0x000000ab94947221 */ /* 0x000fe20000010000 */
[----:B------:R-:W-:Y:S03]  /*16290*/  F2FP.BF16.PACK_AB R15, R155, R154 ;  /* 0x0000009a9b0f723e */ /* 0x000fe600000010ff */
[----:B------:R-:W-:Y:S01]  /*162a0*/  FADD.FTZ R149, R149, R148 ;  /* 0x0000009495957221 */ /* 0x000fe20000010000 */
[----:B------:R-:W2:Y:S03]  /*162b0*/  MUFU.EX2 R159, R159 ;  /* 0x0000009f009f7308 */ /* 0x000ea60000000800 */
[C---:B------:R-:W-:Y:S03]  /*162c0*/  HMMA.16816.F32.BF16 R4, R12.reuse, R16, R4 ;  /* 0x000000100c04723c */ /* 0x040fe60000041804 */
[----:B------:R-:W-:Y:S04]  /*162d0*/  FADD.FTZ R150, R150, R149 ;  /* 0x0000009596967221 */ /* 0x000fe80000010000 */
[----:B------:R-:W5:Y:S01]  /*162e0*/  MUFU.EX2 R226, R165 ;  /* 0x000000a500e27308 */ /* 0x000f620000000800 */
[C---:B------:R-:W-:Y:S01]  /*162f0*/  HMMA.16816.F32.BF16 R8, R12.reuse, R18, R8 ;  /* 0x000000120c08723c */ /* 0x040fe20000041808 */
[----:B------:R-:W1:Y:S03]  /*16300*/  LDSM.16.MT88.4 R16, [R189+0x3100] ;  /* 0x00310000bd10783b */ /* 0x000e660000004200 */
[----:B------:R-:W-:Y:S04]  /*16310*/  FADD.FTZ R151, R151, R150 ;  /* 0x0000009697977221 */ /* 0x000fe80000010000 */
[C---:B------:R-:W-:Y:S08]  /*16320*/  HMMA.16816.F32.BF16 R100, R12.reuse, R20, R100 ;  /* 0x000000140c64723c */ /* 0x040ff00000041864 */
[C---:B------:R-:W-:Y:S01]  /*16330*/  HMMA.16816.F32.BF16 R104, R12.reuse, R22, R104 ;  /* 0x000000160c68723c */ /* 0x040fe20000041868 */
[----:B------:R-:W1:Y:S07]  /*16340*/  LDSM.16.MT88.4 R20, [R188+0x3100] ;  /* 0x00310000bc14783b */ /* 0x000e6e0000004200 */
[C---:B------:R-:W-:Y:S08]  /*16350*/  HMMA.16816.F32.BF16 R108, R12.reuse, R140, R108 ;  /* 0x0000008c0c6c723c */ /* 0x040ff0000004186c */
[C---:B------:R-:W-:Y:S01]  /*16360*/  HMMA.16816.F32.BF16 R112, R12.reuse, R142, R112 ;  /* 0x0000008e0c70723c */ /* 0x040fe20000041870 */
[----:B------:R-:W-:Y:S07]  /*16370*/  LDSM.16.MT88.4 R140, [R188+0x3900] ;  /* 0x00390000bc8c783b */ /* 0x000fee0000004200 */
[C---:B------:R-:W-:Y:S08]  /*16380*/  HMMA.16816.F32.BF16 R116, R12.reuse, R24, R116 ;  /* 0x000000180c74723c */ /* 0x040ff00000041874 */
[C---:B------:R-:W-:Y:S01]  /*16390*/  HMMA.16816.F32.BF16 R120, R12.reuse, R26, R120 ;  /* 0x0000001a0c78723c */ /* 0x040fe20000041878 */
[----:B------:R-:W2:Y:S07]  /*163a0*/  LDSM.16.MT88.4 R24, [R195+0x5100] ;  /* 0x00510000c318783b */ /* 0x000eae0000004200 */
[C---:B------:R-:W-:Y:S08]  /*163b0*/  HMMA.16816.F32.BF16 R36, R12.reuse, R128, R36 ;  /* 0x000000800c24723c */ /* 0x040ff00000041824 */
[C---:B------:R-:W-:Y:S08]  /*163c0*/  HMMA.16816.F32.BF16 R40, R12.reuse, R130, R40 ;  /* 0x000000820c28723c */ /* 0x040ff00000041828 */
[C---:B-1----:R-:W-:Y:S08]  /*163d0*/  HMMA.16816.F32.BF16 R44, R12.reuse, R124, R44 ;  /* 0x0000007c0c2c723c */ /* 0x042ff0000004182c */
[C---:B------:R-:W-:Y:S01]  /*163e0*/  HMMA.16816.F32.BF16 R48, R12.reuse, R126, R48 ;  /* 0x0000007e0c30723c */ /* 0x040fe20000041830 */
[----:B------:R-:W1:Y:S07]  /*163f0*/  LDSM.16.MT88.4 R124, [R190+0x5100] ;  /* 0x00510000be7c783b */ /* 0x000e6e0000004200 */
[C---:B------:R-:W-:Y:S08]  /*16400*/  HMMA.16816.F32.BF16 R52, R12.reuse, R16, R52 ;  /* 0x000000100c34723c */ /* 0x040ff00000041834 */
        /* <DEDUP_REMOVED lines=11> */
[C---:B---3--:R-:W-:Y:S08]  /*164c0*/  HMMA.16816.F32.BF16 R84, R12.reuse, R16, R84 ;  /* 0x000000100c54723c */ /* 0x048ff00000041854 */
[C---:B------:R-:W-:Y:S01]  /*164d0*/  HMMA.16816.F32.BF16 R88, R12.reuse, R18, R88 ;  /* 0x000000120c58723c */ /* 0x040fe20000041858 */
[----:B------:R-:W2:Y:S07]  /*164e0*/  LDSM.16.MT88.4 R16, [R195+0x3900] ;  /* 0x00390000c310783b */ /* 0x000eae0000004200 */
[C---:B----4-:R-:W-:Y:S08]  /*164f0*/  HMMA.16816.F32.BF16 R92, R12.reuse, R20, R92 ;  /* 0x000000140c5c723c */ /* 0x050ff0000004185c */
[----:B------:R-:W-:Y:S01]  /*16500*/  HMMA.16816.F32.BF16 R96, R12, R22, R96 ;  /* 0x000000160c60723c */ /* 0x000fe20000041860 */
[----:B------:R-:W3:Y:S06]  /*16510*/  LDSM.16.MT88.4 R20, [R190+0x3900] ;  /* 0x00390000be14783b */ /* 0x000eec0000004200 */
[----:B------:R-:W-:Y:S01]  /*16520*/  F2FP.BF16.PACK_AB R12, R157, R156 ;  /* 0x0000009c9d0c723e */ /* 0x000fe200000010ff */
[----:B------:R-:W-:Y:S01]  /*16530*/  FADD.FTZ R156, R156, R151 ;  /* 0x000000979c9c7221 */ /* 0x000fe20000010000 */
[----:B------:R-:W-:Y:S03]  /*16540*/  F2FP.BF16.PACK_AB R14, R167, R158 ;  /* 0x0000009ea70e723e */ /* 0x000fe600000010ff */
[----:B------:R-:W-:Y:S01]  /*16550*/  F2FP.BF16.PACK_AB R13, R224, R159 ;  /* 0x0000009fe00d723e */ /* 0x000fe200000010ff */
[----:B------:R-:W-:Y:S01]  /*16560*/  FADD.FTZ R157, R157, R156 ;  /* 0x0000009c9d9d7221 */ /* 0x000fe20000010000 */
[----:B-----5:R-:W-:Y:S03]  /*16570*/  F2FP.BF16.PACK_AB R15, R226, R225 ;  /* 0x000000e1e20f723e */ /* 0x020fe600000010ff */
[----:B------:R-:W-:Y:S04]  /*16580*/  FADD.FTZ R158, R158, R157 ;  /* 0x0000009d9e9e7221 */ /* 0x000fe80000010000 */
[C---:B-1----:R-:W-:Y:S01]  /*16590*/  HMMA.16816.F32.BF16 R128, R12.reuse, R124, R4 ;  /* 0x0000007c0c80723c */ /* 0x042fe20000041804 */
[----:B------:R-:W1:Y:S02]  /*165a0*/  LDSM.16.MT88.4 R4, [R190+0x5900] ;  /* 0x00590000be04783b */ /* 0x000e640000004200 */
[----:B------:R-:W-:Y:S05]  /*165b0*/  FADD.FTZ R214, R167, R158 ;  /* 0x0000009ea7d67221 */ /* 0x000fea0000010000 */
[C---:B------:R-:W-:Y:S01]  /*165c0*/  HMMA.16816.F32.BF16 R124, R12.reuse, R126, R8 ;  /* 0x0000007e0c7c723c */ /* 0x040fe20000041808 */
[----:B------:R-:W4:Y:S07]  /*165d0*/  LDSM.16.MT88.4 R8, [R189+0x5900] ;  /* 0x00590000bd08783b */ /* 0x000f2e0000004200 */
        /* <DEDUP_REMOVED lines=21> */
[C---:B----4-:R-:W-:Y:S04]  /*16730*/  HMMA.16816.F32.BF16 R84, R12.reuse, R8, R84 ;  /* 0x000000080c54723c */ /* 0x050fe80000041854 */
[----:B------:R-:W-:Y:S04]  /*16740*/  FADD.FTZ R172, R172, R5 ;  /* 0x00000005acac7221 */ /* 0x000fe80000010000 */
[C---:B------:R-:W-:Y:S04]  /*16750*/  HMMA.16816.F32.BF16 R88, R12.reuse, R10, R88 ;  /* 0x0000000a0c58723c */ /* 0x040fe80000041858 */
[----:B------:R-:W-:Y:S04]  /*16760*/  FADD.FTZ R173, R173, R172 ;  /* 0x000000acadad7221 */ /* 0x000fe80000010000 */
[----:B------:R-:W-:Y:S01]  /*16770*/  FADD.FTZ R174, R174, R173 ;  /* 0x000000adaeae7221 */ /* 0x000fe20000010000 */
[C---:B--2---:R-:W-:Y:S03]  /*16780*/  HMMA.16816.F32.BF16 R92, R12.reuse, R16, R92 ;  /* 0x000000100c5c723c */ /* 0x044fe6000004185c */
        /* <DEDUP_REMOVED lines=11> */
.L_x_616:
        /* <DEDUP_REMOVED lines=17> */
[----:B------:R-:W2:Y:S08]  /*16950*/  @P0 MUFU.LG2 R7, R2 ;  /* 0x0000000200070308 */ /* 0x000eb00000000c00 */
[----:B------:R-:W3:Y:S01]  /*16960*/  @P1 MUFU.LG2 R5, R5 ;  /* 0x0000000500051308 */ /* 0x000ee20000000c00 */
[----:B-1----:R-:W-:-:S02]  /*16970*/  FMUL.FTZ R128, R4, R128 ;  /* 0x0000008004807220 */ /* 0x002fc40000410000 */
[C---:B------:R-:W-:Y:S02]  /*16980*/  FMUL.FTZ R129, R4.reuse, R129 ;  /* 0x0000008104817220 */ /* 0x040fe40000410000 */
[C---:B------:R-:W-:Y:S02]  /*16990*/  FMUL.FTZ R124, R4.reuse, R124 ;  /* 0x0000007c047c7220 */ /* 0x040fe40000410000 */
[C---:B------:R-:W-:Y:S01]  /*169a0*/  FMUL.FTZ R125, R4.reuse, R125 ;  /* 0x0000007d047d7220 */ /* 0x040fe20000410000 */
[----:B------:R1:W4:Y:S01]  /*169b0*/  @P0 MUFU.RCP R3, R2 ;  /* 0x0000000200030308 */ /* 0x0003220000001000 */
[----:B--2---:R-:W-:Y:S02]  /*169c0*/  @P0 FMUL.FTZ R12, R7, 0.69314718246459960938 ;  /* 0x3f317218070c0820 */ /* 0x004fe40000410000 */
[----:B------:R-:W-:Y:S02]  /*169d0*/  @P0 FMUL.FTZ R7, R13, c[0x0][0x2d0] ;  /* 0x0000b4000d070a20 */ /* 0x000fe40000410000 */
[----:B------:R-:W-:-:S02]  /*169e0*/  FMUL.FTZ R100, R4, R100 ;  /* 0x0000006404647220 */ /* 0x000fc40000410000 */
[C---:B------:R-:W-:Y:S02]  /*169f0*/  FMUL.FTZ R101, R4.reuse, R101 ;  /* 0x0000006504657220 */ /* 0x040fe40000410000 */
[----:B---3--:R-:W-:Y:S02]  /*16a00*/  @P1 FMUL.FTZ R5, R5, 0.69314718246459960938 ;  /* 0x3f31721805051820 */ /* 0x008fe40000410000 */
[C---:B------:R-:W-:Y:S02]  /*16a10*/  FMUL.FTZ R104, R4.reuse, R104 ;  /* 0x0000006804687220 */ /* 0x040fe40000410000 */
[C---:B------:R-:W-:Y:S02]  /*16a20*/  FMUL.FTZ R105, R4.reuse, R105 ;  /* 0x0000006904697220 */ /* 0x040fe40000410000 */
[C---:B------:R-:W-:Y:S01]  /*16a30*/  FMUL.FTZ R108, R4.reuse, R108 ;  /* 0x0000006c046c7220 */ /* 0x040fe20000410000 */
[----:B-1----:R-:W-:Y:S01]  /*16a40*/  MOV R2, 0xff800000 ;  /* 0xff80000000027802 */ /* 0x002fe20000000f00 */
        /* <DEDUP_REMOVED lines=40> */
[C---:B----4-:R-:W-:Y:S02]  /*16cd0*/  FMUL.FTZ R130, R3.reuse, R130 ;  /* 0x0000008203827220 */ /* 0x050fe40000410000 */
        /* <DEDUP_REMOVED lines=49> */
.L_x_563:
[----:B------:R-:W-:Y:S01]  /*16ff0*/  SHF.R.S32.HI R0, RZ, 0x1f, R199 ;  /* 0x0000001fff007819 */ /* 0x000fe200000114c7 */
        /* <DEDUP_REMOVED lines=129> */
[----:B------:R1:W-:Y:S01]  /*17810*/  STS [R19+0x8080], R6 ;  /* 0x0080800613007388 */ /* 0x0003e20000000800 */
        /* <DEDUP_REMOVED lines=9> */
[----:B-1----:R-:W-:-:S02]  /*178b0*/  IMAD.MOV.U32 R6, RZ, RZ, c[0x0][0x388] ;  /* 0x0000e200ff067624 */ /* 0x002fc400078e00ff */
[----:B--2---:R-:W-:-:S03]  /*178c0*/  @P1 IMAD.WIDE R18, R200, R15, c[0x0][0x508] ;  /* 0x00014200c8121625 */ /* 0x004fc600078e020f */
[----:B------:R-:W2:Y:S04]  /*178d0*/  @P0 LDG.E R9, [R26.64] ;  /* 0x000000061a090981 */ /* 0x000ea8000c1e1900 */
[----:B------:R3:W5:Y:S01]  /*178e0*/  @P1 LDG.E R6, [R18.64] ;  /* 0x0000000612061981 */ /* 0x000762000c1e1900 */
[----:B------:R-:W-:Y:S02]  /*178f0*/  CS2R R16, SRZ ;  /* 0x0000000000107805 */ /* 0x000fe4000001ff00 */
[--C-:B--2---:R-:W-:Y:S01]  /*17900*/  @P0 SHF.R.S32.HI R17, RZ, 0x1f, R9.reuse ;  /* 0x0000001fff110819 */ /* 0x104fe20000011409 */
[----:B------:R-:W-:Y:S01]  /*17910*/  @P0 IMAD.MOV.U32 R16, RZ, RZ, R9 ;  /* 0x000000ffff100224 */ /* 0x000fe200078e0009 */
[----:B------:R-:W-:Y:S05]  /*17920*/  @P1 BRA `(.L_x_619) ;  /* 0x0000004000001947 */ /* 0x000fea0003800000 */
[----:B---3--:R-:W-:Y:S05]  /*17930*/  @!P0 BRA `(.L_x_619) ;  /* 0x0000003000008947 */ /* 0x008fea0003800000 */
[----:B-----5:R-:W2:Y:S04]  /*17940*/  LDG.E R6, [R26.64] ;  /* 0x000000061a067981 */ /* 0x020ea8000c1e1900 */
[----:B------:R-:W2:Y:S02]  /*17950*/  LDG.E R3, [R26.64+0x4] ;  /* 0x000004061a037981 */ /* 0x000ea4000c1e1900 */
[----:B--2---:R-:W-:-:S02]  /*17960*/  IADD3 R6, -R6, R3, RZ ;  /* 0x0000000306067210 */ /* 0x004fc40007ffe1ff */
.L_x_619:
[----:B---3--:R-:W-:Y:S01]  /*17970*/  LOP3.LUT R8, R12, 0xffffffe0, RZ, 0xc0, !PT ;  /* 0xffffffe00c087812 */ /* 0x008fe200078ec0ff */
[----:B------:R-:W1:Y:S01]  /*17980*/  S2R R58, SR_CTAID.X ;  /* 0x00000000003a7919 */ /* 0x000e620000002500 */
[----:B------:R-:W-:Y:S01]  /*17990*/  SHF.R.S32.HI R12, RZ, 0x1f, R7 ;  /* 0x0000001fff0c7819 */ /* 0x000fe20000011407 */
[----:B------:R-:W-:Y:S01]  /*179a0*/  IMAD.MOV.U32 R11, RZ, RZ, c[0x0][0x4e8] ;  /* 0x00013a00ff0b7624 */ /* 0x000fe200078e00ff */
[----:B------:R-:W-:Y:S01]  /*179b0*/  LEA.HI R3, R14, R14, RZ, 0x1 ;  /* 0x0000000e0e037211 */ /* 0x000fe200078f08ff */
[----:B------:R-:W-:Y:S01]  /*179c0*/  IMAD.IADD R9, R5, 0x1, -R8 ;  /* 0x0000000105097824 */ /* 0x000fe200078e0a08 */
[----:B------:R-:W-:Y:S01]  /*179d0*/  LEA.HI R12, R12, R7, RZ, 0x3 ;  /* 0x000000070c0c7211 */ /* 0x000fe200078f18ff */
[----:B------:R-:W-:Y:S01]  /*179e0*/  IMAD.MOV.U32 R19, RZ, RZ, R17 ;  /* 0x000000ffff137224 */ /* 0x000fe200078e0011 */
[----:B------:R-:W-:Y:S01]  /*179f0*/  LOP3.LUT R3, R3, 0x1ffffffe, RZ, 0xc0, !PT ;  /* 0x1ffffffe03037812 */ /* 0x000fe200078ec0ff */
[----:B------:R-:W-:Y:S01]  /*17a00*/  BSSY B0, `(.L_x_620) ;  /* 0x0000080000007945 */ /* 0x000fe20003800000 */
[----:B------:R-:W-:-:S02]  /*17a10*/  SHF.R.S32.HI R8, RZ, 0x1f, R9 ;  /* 0x0000001fff087819 */ /* 0x000fc40000011409 */
[----:B------:R-:W-:Y:S01]  /*17a20*/  LOP3.LUT R12, R12, 0xffffff8, RZ, 0xc0, !PT ;  /* 0x0ffffff80c0c7812 */ /* 0x000fe200078ec0ff */
[----:B------:R-:W-:Y:S01]  /*17a30*/  IMAD.IADD R14, R14, 0x1, -R3 ;  /* 0x000000010e0e7824 */ /* 0x000fe200078e0a03 */
[----:B------:R-:W-:Y:S02]  /*17a40*/  LEA.HI R8, R8, R9, RZ, 0x2 ;  /* 0x0000000908087211 */ /* 0x000fe400078f10ff */
[----:B------:R-:W-:Y:S02]  /*17a50*/  IADD3 R7, -R12, R7, RZ ;  /* 0x000000070c077210 */ /* 0x000fe40007ffe1ff */
[----:B------:R-:W-:Y:S02]  /*17a60*/  SHF.R.S32.HI R8, RZ, 0x2, R8 ;  /* 0x00000002ff087819 */ /* 0x000fe40000011408 */
[----:B------:R-:W-:Y:S02]  /*17a70*/  ISETP.NE.AND P1, PT, R11, 0x1, PT ;  /* 0x000000010b00780c */ /* 0x000fe40003f25270 */
[-C--:B------:R-:W-:Y:S01]  /*17a80*/  LEA.HI R12, R10, R5.reuse, RZ, 0x3 ;  /* 0x000000050a0c7211 */ /* 0x080fe200078f18ff */
[----:B------:R-:W-:Y:S01]  /*17a90*/  IMAD R3, R7, 0x10, R8 ;  /* 0x0000001007037824 */ /* 0x000fe200078e0208 */
[----:B------:R-:W-:Y:S01]  /*17aa0*/  LOP3.LUT P2, RZ, R9, 0x3, RZ, 0xc0, !PT ;  /* 0x0000000309ff7812 */ /* 0x000fe2000784c0ff */
[----:B------:R-:W-:Y:S01]  /*17ab0*/  IMAD R8, R0, c[0x0][0x490], RZ ;  /* 0x0001240000087a24 */ /* 0x000fe200078e02ff */
[----:B------:R-:W-:Y:S01]  /*17ac0*/  MOV R18, R16 ;  /* 0x0000001000127202 */ /* 0x000fe20000000f00 */
[----:B------:R-:W-:Y:S01]  /*17ad0*/  IMAD R11, R14, 0x8, R3 ;  /* 0x000000080e0b7824 */ /* 0x000fe200078e0203 */
[----:B------:R-:W-:Y:S01]  /*17ae0*/  LEA.HI R10, R10, R5, RZ, 0x6 ;  /* 0x000000050a0a7211 */ /* 0x000fe200078f30ff */
[----:B------:R-:W-:Y:S01]  /*17af0*/  IMAD R9, R199, c[0x0][0x494], R8 ;  /* 0x00012500c7097a24 */ /* 0x000fe200078e0208 */
[----:B------:R-:W-:Y:S01]  /*17b00*/  LOP3.LUT R8, R12, 0xfffffff8, RZ, 0xc0, !PT ;  /* 0xfffffff80c087812 */ /* 0x000fe200078ec0ff */
[----:B------:R-:W-:Y:S01]  /*17b10*/  IMAD R7, R17, c[0x0][0x3a0], RZ ;  /* 0x0000e80011077a24 */ /* 0x000fe200078e02ff */
[----:B-1----:R-:W-:Y:S01]  /*17b20*/  LEA R11, R58, R11, 0x7 ;  /* 0x0000000b3a0b7211 */ /* 0x002fe200078e38ff */
[----:B------:R-:W-:Y:S01]  /*17b30*/  IMAD.WIDE.U32 R18, R199, c[0x0][0x490], R18 ;  /* 0x00012400c7127a25 */ /* 0x000fe200078e0012 */
[----:B------:R-:W-:-:S03]  /*17b40*/  SHF.L.U32 R10, R10, 0x3, RZ ;  /* 0x000000030a0a7819 */ /* 0x000fc600000006ff */
[----:B------:R-:W-:Y:S02]  /*17b50*/  IMAD.IADD R8, R5, 0x1, -R8 ;  /* 0x0000000105087824 */ /* 0x000fe400078e0a08 */
[C---:B------:R-:W-:Y:S02]  /*17b60*/  IMAD R7, R16.reuse, c[0x0][0x3a4], R7 ;  /* 0x0000e90010077a24 */ /* 0x040fe400078e0207 */
[----:B------:R-:W-:-:S04]  /*17b70*/  IMAD.WIDE.U32 R14, R16, c[0x0][0x3a0], RZ ;  /* 0x0000e800100e7a25 */ /* 0x000fc800078e00ff */
[----:B------:R-:W-:Y:S01]  /*17b80*/  @P1 IMAD.HI.U32 R5, R11, c[0x0][0x4ec], RZ ;  /* 0x00013b000b051a27 */ /* 0x000fe200078e00ff */
[----:B------:R-:W-:Y:S02]  /*17b90*/  IADD3 R15, R15, R7, RZ ;  /* 0x000000070f0f7210 */ /* 0x000fe40007ffe0ff */
[----:B------:R-:W-:Y:S01]  /*17ba0*/  SHF.R.S32.HI R7, RZ, 0x1f, R200 ;  /* 0x0000001fff077819 */ /* 0x000fe200000114c8 */
[----:B------:R-:W-:Y:S01]  /*17bb0*/  IMAD.IADD R19, R19, 0x1, R9 ;  /* 0x0000000113137824 */ /* 0x000fe200078e0209 */
[----:B------:R-:W-:Y:S01]  /*17bc0*/  SEL R200, R200, RZ, !P0 ;  /* 0x000000ffc8c87207 */ /* 0x000fe20004000000 */
[----:B------:R-:W-:Y:S01]  /*17bd0*/  IMAD.MOV.U32 R9, RZ, RZ, R11 ;  /* 0x000000ffff097224 */ /* 0x000fe200078e000b */
[----:B------:R-:W-:Y:S01]  /*17be0*/  @P1 SHF.R.U32.HI R9, RZ, c[0x0][0x4f0], R5 ;  /* 0x00013c00ff091a19 */ /* 0x000fe20000011605 */
[----:B------:R-:W-:Y:S01]  /*17bf0*/  IMAD R0, R0, c[0x0][0x3e8], RZ ;  /* 0x0000fa0000007a24 */ /* 0x000fe200078e02ff */
[----:B------:R-:W-:Y:S01]  /*17c00*/  SHF.R.S32.HI R5, RZ, 0x3, R12 ;  /* 0x00000003ff057819 */ /* 0x000fe2000001140c */
[----:B------:R-:W-:Y:S01]  /*17c10*/  IMAD.WIDE.U32 R14, R199, c[0x0][0x3e8], R14 ;  /* 0x0000fa00c70e7a25 */ /* 0x000fe200078e000e */
[----:B------:R-:W-:-:S02]  /*17c20*/  SEL R7, R7, RZ, !P0 ;  /* 0x000000ff07077207 */ /* 0x000fc40004000000 */
[----:B------:R-:W-:Y:S01]  /*17c30*/  LEA R21, R8, R5, 0x5 ;  /* 0x0000000508157211 */ /* 0x000fe200078e28ff */
[--C-:B------:R-:W-:Y:S01]  /*17c40*/  IMAD.MOV R12, RZ, RZ, -R9.reuse ;  /* 0x000000ffff0c7224 */ /* 0x100fe200078e0a09 */
[----:B------:R-:W-:Y:S01]  /*17c50*/  SHF.R.S32.HI R16, RZ, 0x1f, R9 ;  /* 0x0000001fff107819 */ /* 0x000fe20000011409 */
[----:B------:R-:W-:Y:S02]  /*17c60*/  IMAD R17, R199, c[0x0][0x3ec], R0 ;  /* 0x0000fb00c7117a24 */ /* 0x000fe400078e0200 */
[----:B------:R-:W-:Y:S02]  /*17c70*/  IMAD R12, R12, c[0x0][0x4e8], R11 ;  /* 0x00013a000c0c7a24 */ /* 0x000fe400078e020b */
[----:B------:R-:W-:Y:S01]  /*17c80*/  IMAD.WIDE.U32 R18, R200, c[0x0][0x498], R18 ;  /* 0x00012600c8127a25 */ /* 0x000fe200078e0012 */
[----:B------:R-:W-:-:S03]  /*17c90*/  IADD3 R15, R15, R17, RZ ;  /* 0x000000110f0f7210 */ /* 0x000fc60007ffe0ff */
[----:B------:R-:W-:Y:S01]  /*17ca0*/  IMAD R13, R7, c[0x0][0x498], RZ ;  /* 0x00012600070d7a24 */ /* 0x000fe200078e02ff */
[----:B------:R-:W-:Y:S01]  /*17cb0*/  IADD3 R20, P0, R9, R18, RZ ;  /* 0x0000001209147210 */ /* 0x000fe20007f1e0ff */
[----:B------:R-:W-:Y:S01]  /*17cc0*/  IMAD R11, R58, 0x80, R21 ;  /* 0x000000803a0b7824 */ /* 0x000fe200078e0215 */
[----:B------:R-:W-:Y:S01]  /*17cd0*/  SHF.R.S32.HI R18, RZ, 0x1f, R12 ;  /* 0x0000001fff127819 */ /* 0x000fe2000001140c */
[----:B------:R-:W-:Y:S02]  /*17ce0*/  IMAD R13, R200, c[0x0][0x49c], R13 ;  /* 0x00012700c80d7a24 */ /* 0x000fe400078e020d */
[----:B------:R-:W-:-:S03]  /*17cf0*/  @P1 IMAD.HI.U32 R17, R11, c[0x0][0x4ec], RZ ;  /* 0x00013b000b111a27 */ /* 0x000fc600078e00ff */
[----:B------:R-:W-:Y:S01]  /*17d00*/  IADD3.X R21, R16, R19, R13, P0, !PT ;  /* 0x0000001310157210 */ /* 0x000fe200007fe40d */
[----:B------:R-:W-:Y:S01]  /*17d10*/  IMAD.MOV.U32 R9, RZ, RZ, R11 ;  /* 0x000000ffff097224 */ /* 0x000fe200078e000b */
[----:B------:R-:W-:Y:S01]  /*17d20*/  @P1 SHF.R.U32.HI R9, RZ, c[0x0][0x4f0], R17 ;  /* 0x00013c00ff091a19 */ /* 0x000fe20000011611 */
[----:B------:R-:W-:Y:S02]  /*17d30*/  IMAD R17, R18, c[0x0][0x488], RZ ;  /* 0x0001220012117a24 */ /* 0x000fe400078e02ff */
[----:B------:R-:W-:-:S04]  /*17d40*/  IMAD.WIDE.U32 R20, R12, c[0x0][0x488], R20 ;  /* 0x000122000c147a25 */ /* 0x000fc800078e0014 */
[----:B------:R-:W-:Y:S01]  /*17d50*/  IMAD R17, R12, c[0x0][0x48c], R17 ;  /* 0x000123000c117a24 */ /* 0x000fe200078e0211 */
[----:B------:R-:W-:Y:S01]  /*17d60*/  LEA R12, P0, R20, c[0x0][0x450], 0x2 ;  /* 0x00011400140c7a11 */ /* 0x000fe200078010ff */
[----:B------:R-:W-:Y:S02]  /*17d70*/  IMAD.SHL.U32 R0, R5, 0x40, RZ ;  /* 0x0000004005007824 */ /* 0x000fe400078e00ff */
[----:B------:R-:W-:Y:S01]  /*17d80*/  IMAD R19, R7, c[0x0][0x3f0], RZ ;  /* 0x0000fc0007137a24 */ /* 0x000fe200078e02ff */
[----:B------:R-:W-:Y:S01]  /*17d90*/  IADD3 R17, R21, R17, RZ ;  /* 0x0000001115117210 */ /* 0x000fe20007ffe0ff */
[----:B------:R-:W-:Y:S01]  /*17da0*/  SHFL.IDX PT, R32, R12, RZ, 0x1c1f ;  /* 0x001c1fff0c207589 */ /* 0x000fe200000e0000 */
[----:B------:R-:W-:Y:S01]  /*17db0*/  LOP3.LUT R13, R0, 0x1c0, RZ, 0xc0, !PT ;  /* 0x000001c0000d7812 */ /* 0x000fe200078ec0ff */
[----:B------:R-:W-:Y:S01]  /*17dc0*/  IMAD.SHL.U32 R0, R8, 0x8, RZ ;  /* 0x0000000808007824 */ /* 0x000fe200078e00ff */
[----:B------:R-:W-:Y:S01]  /*17dd0*/  LEA.HI.X R17, R20, c[0x0][0x454], R17, 0x2, P0 ;  /* 0x0001150014117a11 */ /* 0x000fe200000f1411 */
[----:B------:R-:W-:Y:S01]  /*17de0*/  SHFL.IDX PT, R34, R12, 0x1, 0x1c1f ;  /* 0x003c1f000c227f89 */ /* 0x000fe200000e0000 */
[----:B------:R-:W-:Y:S01]  /*17df0*/  SHF.R.U32.HI R7, RZ, 0x3, R13 ;  /* 0x00000003ff077819 */ /* 0x000fe2000001160d */
[----:B------:R-:W-:Y:S01]  /*17e00*/  IMAD R16, R58, 0x80, R3 ;  /* 0x000000803a107824 */ /* 0x000fe200078e0203 */
[----:B------:R-:W-:Y:S01]  /*17e10*/  LOP3.LUT R8, R13, 0x38, R0, 0xf8, !PT ;  /* 0x000000380d087812 */ /* 0x000fe200078ef800 */
[----:B------:R-:W1:Y:S01]  /*17e20*/  SHFL.IDX PT, R33, R17, RZ, 0x1c1f ;  /* 0x001c1fff11217589 */ /* 0x000e6200000e0000 */
[C---:B------:R-:W-:Y:S01]  /*17e30*/  IMAD R19, R200.reuse, c[0x0][0x3f4], R19 ;  /* 0x0000fd00c8137a24 */ /* 0x040fe200078e0213 */
[----:B------:R-:W-:Y:S01]  /*17e40*/  SHF.R.S32.HI R13, RZ, 0x1f, R9 ;  /* 0x0000001fff0d7819 */ /* 0x000fe20000011409 */
[----:B------:R-:W-:Y:S01]  /*17e50*/  IMAD.WIDE.U32 R14, R200, c[0x0][0x3f0], R14 ;  /* 0x0000fc00c80e7a25 */ /* 0x000fe200078e000e */
[----:B------:R-:W2:Y:S01]  /*17e60*/  SHFL.IDX PT, R35, R17, 0x1, 0x1c1f ;  /* 0x003c1f0011237f89 */ /* 0x000ea200000e0000 */
[----:B------:R-:W-:-:S02]  /*17e70*/  LOP3.LUT R7, R8, R7, RZ, 0x3c, !PT ;  /* 0x0000000708077212 */ /* 0x000fc400078e3cff */
[----:B------:R-:W-:Y:S01]  /*17e80*/  IMAD.MOV R8, RZ, RZ, -R9 ;  /* 0x000000ffff087224 */ /* 0x000fe200078e0a09 */
[----:B------:R-:W-:Y:S01]  /*17e90*/  IADD3 R15, R15, R19, RZ ;  /* 0x000000130f0f7210 */ /* 0x000fe20007ffe0ff */
[----:B-----5:R-:W-:Y:S01]  /*17ea0*/  IMAD R3, R6, c[0x0][0x4e8], RZ ;  /* 0x00013a0006037a24 */ /* 0x020fe200078e02ff */
[----:B------:R-:W-:Y:S01]  /*17eb0*/  IADD3 R6, R16, 0x8, RZ ;  /* 0x0000000810067810 */ /* 0x000fe20007ffe0ff */
[----:B------:R-:W-:Y:S01]  /*17ec0*/  IMAD R8, R8, c[0x0][0x4e8], R11 ;  /* 0x00013a0008087a24 */ /* 0x000fe200078e020b */
[----:B------:R-:W-:Y:S01]  /*17ed0*/  LOP3.LUT R7, R7, 0x7ffffe00, R10, 0xf8, !PT ;  /* 0x7ffffe0007077812 */ /* 0x000fe200078ef80a */
[----:B------:R-:W-:Y:S01]  /*17ee0*/  IMAD R18, R13, c[0x0][0x3e0], RZ ;  /* 0x0000f8000d127a24 */ /* 0x000fe200078e02ff */
[-C--:B------:R-:W-:Y:S01]  /*17ef0*/  ISETP.GE.OR P1, PT, R16, R3.reuse, P2 ;  /* 0x000000031000720c */ /* 0x080fe20001726670 */
[----:B------:R-:W-:Y:S01]  /*17f00*/  IMAD.WIDE.U32 R14, R9, c[0x0][0x3e0], R14 ;  /* 0x0000f800090e7a25 */ /* 0x000fe200078e000e */
[----:B------:R-:W-:Y:S02]  /*17f10*/  ISETP.GE.OR P0, PT, R6, R3, P2 ;  /* 0x000000030600720c */ /* 0x000fe40001706670 */
[----:B------:R-:W-:Y:S01]  /*17f20*/  SHF.L.U32 R57, R7, 0x1, RZ ;  /* 0x0000000107397819 */ /* 0x000fe200000006ff */
[----:B------:R-:W-:Y:S01]  /*17f30*/  IMAD R18, R9, c[0x0][0x3e4], R18 ;  /* 0x0000f90009127a24 */ /* 0x000fe200078e0212 */
[----:B------:R-:W-:-:S02]  /*17f40*/  SHF.R.S32.HI R9, RZ, 0x1f, R8 ;  /* 0x0000001fff097819 */ /* 0x000fc40000011408 */
[----:B------:R-:W-:Y:S01]  /*17f50*/  LEA R58, R58, R5, 0x7 ;  /* 0x000000053a3a7211 */ /* 0x000fe200078e38ff */
[----:B------:R-:W-:Y:S02]  /*17f60*/  IMAD.IADD R15, R15, 0x1, R18 ;  /* 0x000000010f0f7824 */ /* 0x000fe400078e0212 */
[----:B------:R-:W-:Y:S02]  /*17f70*/  IMAD R9, R9, c[0x0][0x3d8], RZ ;  /* 0x0000f60009097a24 */ /* 0x000fe400078e02ff */
[----:B-1----:R1:W-:Y:S01]  /*17f80*/  @!P1 ST.E [R32.64], R2 ;  /* 0x0000000220009985 */ /* 0x0023e2000c101906 */
[----:B------:R-:W-:-:S03]  /*17f90*/  IMAD.WIDE.U32 R54, R8, c[0x0][0x3d8], R14 ;  /* 0x0000f60008367a25 */ /* 0x000fc600078e000e */
[----:B--2---:R1:W-:Y:S01]  /*17fa0*/  @!P0 ST.E [R34.64], R4 ;  /* 0x0000000422008985 */ /* 0x0043e2000c101906 */
[----:B------:R-:W-:Y:S01]  /*17fb0*/  IMAD R6, R8, c[0x0][0x3dc], R9 ;  /* 0x0000f70008067a24 */ /* 0x000fe200078e0209 */
[----:B------:R-:W-:Y:S02]  /*17fc0*/  LEA R56, P0, R54, c[0x0][0x380], 0x1 ;  /* 0x0000e00036387a11 */ /* 0x000fe400078008ff */
[----:B------:R1:W2:Y:S01]  /*17fd0*/  LDS.128 R44, [R57+0x1080] ;  /* 0x00108000392c7984 */ /* 0x0002a20000000c00 */
[----:B------:R-:W-:-:S03]  /*17fe0*/  IMAD.IADD R6, R55, 0x1, R6 ;  /* 0x0000000137067824 */ /* 0x000fc600078e0206 */
[----:B------:R1:W3:Y:S02]  /*17ff0*/  LDS.128 R40, [R57+0x2080] ;  /* 0x0020800039287984 */ /* 0x0002e40000000c00 */
[----:B------:R-:W-:Y:S02]  /*18000*/  LEA.HI.X R54, R54, c[0x0][0x384], R6, 0x1, P0 ;  /* 0x0000e10036367a11 */ /* 0x000fe400000f0c06 */
[----:B------:R1:W4:Y:S01]  /*18010*/  LDS.128 R36, [R57+0x3080] ;  /* 0x0030800039247984 */ /* 0x0003220000000c00 */
[----:B------:R-:W-:-:S03]  /*18020*/  ISETP.GE.AND P0, PT, R58, R3, PT ;  /* 0x000000033a00720c */ /* 0x000fc60003f06270 */
        /* <DEDUP_REMOVED lines=9> */
[----:B--2---:R-:W2:Y:S01]  /*180c0*/  LDS.128 R48, [R57+0x80] ;  /* 0x0000800039307984 */ /* 0x004ea20000000c00 */
[----:B------:R-:W-:-:S02]  /*180d0*/  IADD3 R55, R0, 0x40, RZ ;  /* 0x0000004000377810 */ /* 0x000fc40007ffe0ff */
[C---:B------:R-:W-:Y:S01]  /*180e0*/  IADD3 R53, R0.reuse, 0x80, RZ ;  /* 0x0000008000357810 */ /* 0x040fe20007ffe0ff */
[----:B-1----:R-:W1:Y:S01]  /*180f0*/  LDS.128 R32, [R57+0x4080] ;  /* 0x0040800039207984 */ /* 0x002e620000000c00 */
[----:B------:R-:W-:Y:S02]  /*18100*/  ISETP.GE.AND P1, PT, R55, c[0x0][0x3c8], PT ;  /* 0x0000f20037007a0c */ /* 0x000fe40003f26270 */
[----:B------:R-:W-:Y:S01]  /*18110*/  ISETP.GE.AND P0, PT, R53, c[0x0][0x3c8], PT ;  /* 0x0000f20035007a0c */ /* 0x000fe20003f06270 */
[----:B------:R-:W5:Y:S01]  /*18120*/  LDS.128 R4, [R57+0x8080] ;  /* 0x0080800039047984 */ /* 0x000f620000000c00 */
[----:B------:R-:W-:-:S09]  /*18130*/  ISETP.GE.AND P2, PT, R0, c[0x0][0x3c8], PT ;  /* 0x0000f20000007a0c */ /* 0x000fd20003f46270 */
[----:B------:R-:W-:Y:S02]  /*18140*/  @!P1 SHF.R.S32.HI R52, RZ, 0x1f, R55 ;  /* 0x0000001fff349819 */ /* 0x000fe40000011437 */
[----:B------:R-:W-:Y:S02]  /*18150*/  @!P0 SHF.R.S32.HI R2, RZ, 0x1f, R53 ;  /* 0x0000001fff028819 */ /* 0x000fe40000011435 */
[----:B------:R-:W-:Y:S01]  /*18160*/  @!P1 LEA.HI R52, R52, R55, RZ, 0x3 ;  /* 0x0000003734349211 */ /* 0x000fe200078f18ff */
[----:B------:R-:W-:Y:S01]  /*18170*/  @!P2 IMAD.WIDE R62, R0, 0x2, R60 ;  /* 0x00000002003ea825 */ /* 0x000fe200078e023c */
[----:B------:R-:W-:Y:S02]  /*18180*/  @!P0 LEA.HI R2, R2, R53, RZ, 0x3 ;  /* 0x0000003502028211 */ /* 0x000fe400078f18ff */
[----:B------:R-:W-:Y:S02]  /*18190*/  @!P1 LOP3.LUT R52, R52, 0xfffffff8, RZ, 0xc0, !PT ;  /* 0xfffffff834349812 */ /* 0x000fe400078ec0ff */
[----:B------:R-:W-:-:S03]  /*181a0*/  @!P0 LOP3.LUT R2, R2, 0xfffffff8, RZ, 0xc0, !PT ;  /* 0xfffffff802028812 */ /* 0x000fc600078ec0ff */
[----:B------:R-:W-:-:S04]  /*181b0*/  @!P1 IMAD.WIDE R52, R52, 0x2, R60 ;  /* 0x0000000234349825 */ /* 0x000fc800078e023c */
[----:B------:R-:W-:Y:S01]  /*181c0*/  @!P0 IMAD.WIDE R60, R2, 0x2, R60 ;  /* 0x00000002023c8825 */ /* 0x000fe200078e023c */
[----:B--2---:R2:W-:Y:S04]  /*181d0*/  @!P2 ST.E.128 [R62.64], R48 ;  /* 0x000000303e00a985 */ /* 0x0045e8000c101d06 */
[----:B-1----:R2:W-:Y:S04]  /*181e0*/  @!P1 ST.E.128 [R52.64], R32 ;  /* 0x0000002034009985 */ /* 0x0025e8000c101d06 */
[----:B-----5:R2:W-:Y:S02]  /*181f0*/  @!P0 ST.E.128 [R60.64], R4 ;  /* 0x000000043c008985 */ /* 0x0205e4000c101d06 */
.L_x_621:
[----:B--2---:R-:W-:Y:S05]  /*18200*/  BSYNC B0 ;  /* 0x0000000000007941 */ /* 0x004fea0003800000 */
.L_x_620:
[----:B-1----:R-:W-:Y:S01]  /*18210*/  IADD3 R2, R58, 0x20, RZ ;  /* 0x000000203a027810 */ /* 0x002fe20007ffe0ff */
[----:B------:R1:W2:Y:S01]  /*18220*/  SHFL.IDX PT, R33, R54, 0x1, 0x181f ;  /* 0x00381f0036217f89 */ /* 0x0002a200000e0000 */
[----:B------:R-:W-:Y:S02]  /*18230*/  BSSY B0, `(.L_x_622) ;  /* 0x0000015000007945 */ /* 0x000fe40003800000 */
[----:B------:R-:W-:Y:S01]  /*18240*/  ISETP.GE.AND P0, PT, R2, R3, PT ;  /* 0x000000030200720c */ /* 0x000fe20003f06270 */
[----:B------:R1:W4:-:S12]  /*18250*/  SHFL.IDX PT, R32, R56, 0x1, 0x181f ;  /* 0x00381f0038207f89 */ /* 0x00031800000e0000 */
        /* <DEDUP_REMOVED lines=18> */
.L_x_623:
[----:B------:R-:W-:Y:S05]  /*18380*/  BSYNC B0 ;  /* 0x0000000000007941 */ /* 0x000fea0003800000 */
.L_x_622:
[----:B------:R-:W-:Y:S01]  /*18390*/  IADD3 R2, R58, 0x40, RZ ;  /* 0x000000403a027810 */ /* 0x000fe20007ffe0ff */
[----:B--2---:R2:W1:Y:S01]  /*183a0*/  SHFL.IDX PT, R17, R54, 0x2, 0x181f ;  /* 0x00581f0036117f89 */ /* 0x00446200000e0000 */
        /* <DEDUP_REMOVED lines=21> */
.L_x_625:
[----:B------:R-:W-:Y:S05]  /*18500*/  BSYNC B0 ;  /* 0x0000000000007941 */ /* 0x000fea0003800000 */
.L_x_624:
        /* <DEDUP_REMOVED lines=24> */
.L_x_618:
        /* <DEDUP_REMOVED lines=18> */
.L_x_626:
        /* <DEDUP_REMOVED lines=41> */
.L_x_628:
[----:B------:R-:W-:Y:S05]  /*18a40*/  BSYNC B0 ;  /* 0x0000000000007941 */ /* 0x000fea0003800000 */
.L_x_627:
        /* <DEDUP_REMOVED lines=64> */
.L_x_630:
[----:B------:R-:W-:Y:S05]  /*18e50*/  BSYNC B0 ;  /* 0x0000000000007941 */ /* 0x000fea0003800000 */
.L_x_629:
        /* <DEDUP_REMOVED lines=21> */
.L_x_632:
[----:B------:R-:W-:Y:S05]  /*18fb0*/  BSYNC B0 ;  /* 0x0000000000007941 */ /* 0x000fea0003800000 */
.L_x_631:
        /* <DEDUP_REMOVED lines=21> */
.L_x_634:
[----:B------:R-:W-:Y:S05]  /*19110*/  BSYNC B0 ;  /* 0x0000000000007941 */ /* 0x000fea0003800000 */
.L_x_633:
        /* <DEDUP_REMOVED lines=22> */
.L_x_635:
        /* <DEDUP_REMOVED lines=16> */
.L_x_1293:


//--------------------- .text._ZN7cutlass13device_kernelIN5flash19enable_sm80_to_sm89INS1_16FlashAttnFwdSm80INS1_25CollectiveMainloopFwdSm80ILi8ELi2ELb1EN4cute5tupleIJNS5_1CILi128EEENS7_ILi96EEENS7_ILi192EEEEEELi192ENS_10bfloat16_tEfNS_4arch4Sm80ELb0ELb0ELb0ELb0ELb0ELb0ELb1ELb0EEENS1_21CollectiveEpilogueFwdINS6_IJS8_SA_S9_EEENS6_IJNS7_ILi1EEESI_SI_EEESC_SE_Li256ELb0ELb1ELb0ELb0EEENS1_19SingleTileSchedulerILb0ELb0ELb1ELi128EEEEEEEEEvNT_6ParamsE --------------------------
	.section	.text._ZN7cutlass13device_kernelIN5flash19enable_sm80_to_sm89INS1_16FlashAttnFwdSm80INS1_25CollectiveMainloopFwdSm80ILi8ELi2ELb1EN4cute5tupleIJNS5_1CILi128EEENS7_ILi96EEENS7_ILi192EEEEEELi192ENS_10bfloat16_tEfNS_4arch4Sm80ELb0ELb0ELb0ELb0ELb0ELb0ELb1ELb0EEENS1_21CollectiveEpilogueFwdINS6_IJS8_SA_S9_EEENS6_IJNS7_ILi1EEESI_SI_EEESC_SE_Li256ELb0ELb1ELb0ELb0EEENS1_19SingleTileSchedulerILb0ELb0ELb1ELi128EEEEEEEEEvNT_6ParamsE,"ax",@progbits
	.sectioninfo	@"SHI_REGISTERS=255"
	.align	128
.text._ZN7cutlass13device_kernelIN5flash19enable_sm80_to_sm89INS1_16FlashAttnFwdSm80INS1_25CollectiveMainloopFwdSm80ILi8ELi2ELb1EN4cute5tupleIJNS5_1CILi128EEENS7_ILi96EEENS7_ILi192EEEEEELi192ENS_10bfloat16_tEfNS_4arch4Sm80ELb0ELb0ELb0ELb0ELb0ELb0ELb1ELb0EEENS1_21CollectiveEpilogueFwdINS6_IJS8_SA_S9_EEENS6_IJNS7_ILi1EEESI_SI_EEESC_SE_Li256ELb0ELb1ELb0ELb0EEENS1_19SingleTileSchedulerILb0ELb0ELb1ELi128EEEEEEEEEvNT_6ParamsE:
        .type           _ZN7cutlass13device_kernelIN5flash19enable_sm80_to_sm89INS1_16FlashAttnFwdSm80INS1_25CollectiveMainloopFwdSm80ILi8ELi2ELb1EN4cute5tupleIJNS5_1CILi128EEENS7_ILi96EEENS7_ILi192EEEEEELi192ENS_10bfloat16_tEfNS_4arch4Sm80ELb0ELb0ELb0ELb0ELb0ELb0ELb1ELb0EEENS1_21CollectiveEpilogueFwdINS6_IJS8_SA_S9_EEENS6_IJNS7_ILi1EEESI_SI_EEESC_SE_Li256ELb0ELb1ELb0ELb0EEENS1_19SingleTileSchedulerILb0ELb0ELb1ELi128EEEEEEEEEvNT_6ParamsE,@function
        .size           _ZN7cutlass13device_kernelIN5flash19enable_sm80_to_sm89INS1_16FlashAttnFwdSm80INS1_25CollectiveMainloopFwdSm80ILi8ELi2ELb1EN4cute5tupleIJNS5_1CILi128EEENS7_ILi96EEENS7_ILi192EEEEEELi192ENS_10bfloat16_tEfNS_4arch4Sm80ELb0ELb0ELb0ELb0ELb0ELb0ELb1ELb0EEENS1_21CollectiveEpilogueFwdINS6_IJS8_SA_S9_EEENS6_IJNS7_ILi1EEESI_SI_EEESC_SE_Li256ELb0ELb1ELb0ELb0EEENS1_19SingleTileSchedulerILb0ELb0ELb1ELi128EEEEEEEEEvNT_6ParamsE,(.L_x_1294 - _ZN7cutlass13device_kernelIN5flash19enable_sm80_to_sm89INS1_16FlashAttnFwdSm80INS1_25CollectiveMainloopFwdSm80ILi8ELi2ELb1EN4cute5tupleIJNS5_1CILi128EEENS7_ILi96EEENS7_ILi192EEEEEELi192ENS_10bfloat16_tEfNS_4arch4Sm80ELb0ELb0ELb0ELb0ELb0ELb0ELb1ELb0EEENS1_21CollectiveEpilogueFwdINS6_IJS8_SA_S9_EEENS6_IJNS7_ILi1EEESI_SI_EEESC_SE_Li256ELb0ELb1ELb0ELb0EEENS1_19SingleTileSchedulerILb0ELb0ELb1ELi128EEEEEEEEEvNT_6ParamsE)
        .other          _ZN7cutlass13device_kernelIN5flash19enable_sm80_to_sm89INS1_16FlashAttnFwdSm80INS1_25CollectiveMainloopFwdSm80ILi8ELi2ELb1EN4cute5tupleIJNS5_1CILi128EEENS7_ILi96EEENS7_ILi192EEEEEELi192ENS_10bfloat16_tEfNS_4arch4Sm80ELb0ELb0ELb0ELb0ELb0ELb0ELb1ELb0EEENS1_21CollectiveEpilogueFwdINS6_IJS8_SA_S9_EEENS6_IJNS7_ILi1EEESI_SI_EEESC_SE_Li256ELb0ELb1ELb0ELb0EEENS1_19SingleTileSchedulerILb0ELb0ELb1ELi128EEEEEEEEEvNT_6ParamsE,@"STO_CUDA_ENTRY STV_DEFAULT"
_ZN7cutlass13device_kernelIN5flash19enable_sm80_to_sm89INS1_16FlashAttnFwdSm80INS1_25CollectiveMainloopFwdSm80ILi8ELi2ELb1EN4cute5tupleIJNS5_1CILi128EEENS7_ILi96EEENS7_ILi192EEEEEELi192ENS_10bfloat16_tEfNS_4arch4Sm80ELb0ELb0ELb0ELb0ELb0ELb0ELb1ELb0EEENS1_21CollectiveEpilogueFwdINS6_IJS8_SA_S9_EEENS6_IJNS7_ILi1EEESI_SI_EEESC_SE_Li256ELb0ELb1ELb0ELb0EEENS1_19SingleTileSchedulerILb0ELb0ELb1ELi128EEEEEEEEEvNT_6ParamsE:
[----:B------:R-:W-:-:S03]  /*0000*/  MOV R1, c[0x0][0x28] ;  /* 0x00000a0000017a02 */ /* 0x000fc60000000f00 */
[----:B------:R-:W1:Y:S01]  /*0010*/  S2R R17, SR_CTAID.Z ;  /* 0x0000000000117919 */ /* 0x000e620000002700 */
[----:B------:R-:W-:Y:S02]  /*0020*/  IADD3 R1, R1, -0x28, RZ ;  /* 0xffffffd801017810 */ /* 0x000fe40007ffe0ff */
[----:B-1----:R-:W-:-:S13]  /*0030*/  ISETP.GE.AND P0, PT, R17, RZ, PT ;  /* 0x000000ff1100720c */ /* 0x002fda0003f06270 */
[----:B------:R-:W-:Y:S05]  /*0040*/  @!P0 EXIT ;  /* 0x000000000000894d */ /* 0x000fea0003800000 */
[----:B------:R-:W-:Y:S01]  /*0050*/  ISETP.NE.U32.AND P4, PT, RZ, c[0x0][0x340], PT ;  /* 0x0000d000ff007a0c */ /* 0x000fe20003f85070 */
[----:B------:R-:W-:Y:S01]  /*0060*/  ULDC.64 UR20, c[0x0][0x118] ;  /* 0x0000460000147ab9 */ /* 0x000fe20000000a00 */
[----:B------:R-:W1:Y:S04]  /*0070*/  S2R R33, SR_TID.X ;  /* 0x0000000000217919 */ /* 0x000e680000002100 */
[----:B------:R-:W2:Y:S01]  /*0080*/  S2R R24, SR_CTAID.Y ;  /* 0x0000000000187919 */ /* 0x000ea20000002600 */
[----:B------:R-:W-:-:S03]  /*0090*/  ISETP.NE.AND.EX P4, PT, RZ, c[0x0][0x344], PT, P4 ;  /* 0x0000d100ff007a0c */ /* 0x000fc60003f85340 */
[----:B------:R-:W3:Y:S01]  /*00a0*/  S2R R8, SR_CTAID.X ;  /* 0x0000000000087919 */ /* 0x000ee20000002500 */
[----:B------:R-:W-:Y:S01]  /*00b0*/  IMAD.MOV.U32 R9, RZ, RZ, c[0x0][0x2c4] ;  /* 0x0000b100ff097624 */ /* 0x000fe200078e00ff */
[----:B------:R-:W-:Y:S02]  /*00c0*/  UMOV UR6, 0x60 ;  /* 0x0000006000067882 */ /* 0x000fe40000000000 */
[----:B------:R-:W-:Y:S01]  /*00d0*/  ULDC.64 UR4, c[0x0][0x1e0] ;  /* 0x0000780000047ab9 */ /* 0x000fe20000000a00 */
[----:B------:R-:W-:Y:S01]  /*00e0*/  SHF.R.S32.HI R18, RZ, 0x1f, R17 ;  /* 0x0000001fff127819 */ /* 0x000fe20000011411 */
[----:B------:R-:W-:Y:S01]  /*00f0*/  IMAD.MOV.U32 R36, RZ, RZ, c[0x0][0x1e0] ;  /* 0x00007800ff247624 */ /* 0x000fe200078e00ff */
[----:B------:R-:W-:-:S03]  /*0100*/  ULDC.64 UR10, c[0x0][0x208] ;  /* 0x00008200000a7ab9 */ /* 0x000fc60000000a00 */
[----:B------:R-:W-:-:S04]  /*0110*/  @P4 IMAD.MOV.U32 R2, RZ, RZ, 0x4 ;  /* 0x00000004ff024424 */ /* 0x000fc800078e00ff */
[----:B------:R-:W-:-:S05]  /*0120*/  @P4 IMAD.WIDE R2, R17, R2, c[0x0][0x340] ;  /* 0x0000d00011024625 */ /* 0x000fca00078e0202 */
[----:B------:R4:W5:Y:S01]  /*0130*/  @P4 LDG.E R16, [R2.64] ;  /* 0x0000001402104981 */ /* 0x000962000c1e1900 */
[----:B-1----:R-:W-:Y:S01]  /*0140*/  SHF.R.S32.HI R32, RZ, 0x1f, R33 ;  /* 0x0000001fff207819 */ /* 0x002fe20000011421 */
[----:B------:R-:W-:Y:S01]  /*0150*/  UIMAD.WIDE.U32 UR18, UR6, UR4, URZ ;  /* 0x00000004061272a5 */ /* 0x000fe2000f8e003f */
[----:B------:R-:W-:Y:S01]  /*0160*/  ISETP.NE.AND P0, PT, R9, 0x1, PT ;  /* 0x000000010900780c */ /* 0x000fe20003f05270 */
[----:B--2---:R-:W-:Y:S01]  /*0170*/  IMAD.WIDE.U32 R6, R24, c[0x0][0x1b8], RZ ;  /* 0x00006e0018067a25 */ /* 0x004fe200078e00ff */
[CC--:B------:R-:W-:Y:S01]  /*0180*/  LEA.HI R31, R32.reuse, R33.reuse, RZ, 0x3 ;  /* 0x00000021201f7211 */ /* 0x0c0fe200078f18ff */
[----:B------:R-:W-:Y:S01]  /*0190*/  ULDC UR4, c[0x0][0x1d0] ;  /* 0x0000740000047ab9 */ /* 0x000fe20000000800 */
[----:B------:R-:W-:Y:S01]  /*01a0*/  SHF.R.S32.HI R27, RZ, 0x1f, R24 ;  /* 0x0000001fff1b7819 */ /* 0x000fe20000011418 */
[----:B------:R-:W-:Y:S01]  /*01b0*/  IMAD.U32 R4, RZ, RZ, UR18 ;  /* 0x00000012ff047e24 */ /* 0x000fe2000f8e00ff */
[----:B------:R-:W-:Y:S01]  /*01c0*/  LOP3.LUT R0, R31, 0xfffffff8, RZ, 0xc0, !PT ;  /* 0xfffffff81f007812 */ /* 0x000fe200078ec0ff */
[----:B------:R-:W-:Y:S01]  /*01d0*/  IMAD.U32 R5, RZ, RZ, UR19 ;  /* 0x00000013ff057e24 */ /* 0x000fe2000f8e00ff */
[----:B------:R-:W-:Y:S01]  /*01e0*/  SHF.R.S32.HI R22, RZ, 0x3, R31 ;  /* 0x00000003ff167819 */ /* 0x000fe2000001141f */
[----:B------:R-:W-:Y:S01]  /*01f0*/  IMAD.MOV.U32 R30, RZ, RZ, R4 ;  /* 0x000000ffff1e7224 */ /* 0x000fe200078e0004 */
[----:B------:R-:W-:Y:S01]  /*0200*/  LEA.HI R12, R32, R33, RZ, 0x4 ;  /* 0x00000021200c7211 */ /* 0x000fe200078f20ff */
[----:B------:R-:W-:Y:S01]  /*0210*/  IMAD.IADD R26, R33, 0x1, -R0 ;  /* 0x00000001211a7824 */ /* 0x000fe200078e0a00 */
[----:B------:R-:W-:Y:S01]  /*0220*/  UIADD3 UR7, UR4, 0x5f, URZ ;  /* 0x0000005f04077890 */ /* 0x000fe2000fffe03f */
[----:B------:R-:W-:Y:S01]  /*0230*/  IMAD R4, R18, c[0x0][0x1c0], RZ ;  /* 0x0000700012047a24 */ /* 0x000fe200078e02ff */
[----:B------:R-:W-:Y:S01]  /*0240*/  SHF.R.S32.HI R11, RZ, 0x4, R12 ;  /* 0x00000004ff0b7819 */ /* 0x000fe2000001140c */
[----:B------:R-:W-:Y:S01]  /*0250*/  IMAD R0, R26, 0x20, R22 ;  /* 0x000000201a007824 */ /* 0x000fe200078e0216 */
[----:B------:R-:W-:Y:S01]  /*0260*/  UIMAD.WIDE UR8, UR7, 0x2aaaaaab, URZ ;  /* 0x2aaaaaab070878a5 */ /* 0x000fe2000f8e023f */
[----:B------:R-:W-:Y:S01]  /*0270*/  IMAD R4, R17, c[0x0][0x1c4], R4 ;  /* 0x0000710011047a24 */ /* 0x000fe200078e0204 */
[----:B------:R-:W-:Y:S01]  /*0280*/  UIMAD UR5, UR6, UR5, URZ ;  /* 0x00000005060572a4 */ /* 0x000fe2000f8e023f */
[C---:B---3--:R-:W-:Y:S01]  /*0290*/  IMAD R13, R8.reuse, 0x80, R0 ;  /* 0x00000080080d7824 */ /* 0x048fe200078e0200 */
[----:B------:R-:W-:Y:S01]  /*02a0*/  UIMAD.WIDE.U32 UR14, UR6, UR10, URZ ;  /* 0x0000000a060e72a5 */ /* 0x000fe2000f8e003f */
[----:B------:R-:W-:Y:S01]  /*02b0*/  IMAD R10, R8, 0x80, R22 ;  /* 0x00000080080a7824 */ /* 0x000fe200078e0216 */
[----:B------:R-:W-:Y:S01]  /*02c0*/  UIADD3 UR5, UR19, UR5, URZ ;  /* 0x0000000513057290 */ /* 0x000fe2000fffe03f */
[----:B----4-:R-:W-:Y:S01]  /*02d0*/  IMAD R2, R27, c[0x0][0x1b8], RZ ;  /* 0x00006e001b027a24 */ /* 0x010fe200078e02ff */
[----:B------:R-:W-:Y:S01]  /*02e0*/  STL [R1+0x18], R13 ;  /* 0x0000180d01007387 */ /* 0x000fe20000100800 */
[----:B------:R-:W-:Y:S01]  /*02f0*/  @P0 IMAD.HI.U32 R5, R13, c[0x0][0x2c8], RZ ;  /* 0x0000b2000d050a27 */ /* 0x000fe200078e00ff */
[----:B------:R-:W-:-:S02]  /*0300*/  UMOV UR7, UR9 ;  /* 0x0000000900077c82 */ /* 0x000fc40008000000 */
[----:B------:R1:W-:Y:S01]  /*0310*/  STL [R1+0x1c], R10 ;  /* 0x00001c0a01007387 */ /* 0x0003e20000100800 */
[----:B------:R-:W-:Y:S01]  /*0320*/  IMAD R2, R24, c[0x0][0x1bc], R2 ;  /* 0x00006f0018027a24 */ /* 0x000fe200078e0202 */
[----:B------:R-:W-:Y:S01]  /*0330*/  USHF.R.U32.HI UR16, URZ, 0x1f, UR7 ;  /* 0x0000001f3f107899 */ /* 0x000fe20008011607 */
[----:B------:R-:W-:Y:S01]  /*0340*/  IMAD.MOV.U32 R0, RZ, RZ, R13 ;  /* 0x000000ffff007224 */ /* 0x000fe200078e000d */
[----:B------:R-:W-:Y:S01]  /*0350*/  @P0 SHF.R.U32.HI R0, RZ, c[0x0][0x2cc], R5 ;  /* 0x0000b300ff000a19 */ /* 0x000fe20000011605 */
[----:B------:R-:W-:Y:S01]  /*0360*/  IMAD.IADD R3, R7, 0x1, R2 ;  /* 0x0000000107037824 */ /* 0x000fe200078e0202 */
[C---:B------:R-:W-:Y:S01]  /*0370*/  IADD3 R7, R10.reuse, 0x20, RZ ;  /* 0x000000200a077810 */ /* 0x040fe20007ffe0ff */
[----:B------:R-:W-:Y:S01]  /*0380*/  IMAD.MOV.U32 R2, RZ, RZ, R6 ;  /* 0x000000ffff027224 */ /* 0x000fe200078e0006 */
[----:B------:R-:W-:Y:S01]  /*0390*/  SHF.R.S32.HI R5, RZ, 0x1f, R0 ;  /* 0x0000001fff057819 */ /* 0x000fe20000011400 */
[----:B------:R-:W-:Y:S01]  /*03a0*/  IMAD R8, R9, c[0x0][0x168], RZ ;  /* 0x00005a0009087a24 */ /* 0x000fe200078e02ff */
[----:B------:R-:W-:Y:S01]  /*03b0*/  IADD3 R6, R10, 0x40, RZ ;  /* 0x000000400a067810 */ /* 0x000fe20007ffe0ff */
[----:B------:R-:W-:Y:S01]  /*03c0*/  IMAD.WIDE.U32 R2, R17, c[0x0][0x1c0], R2 ;  /* 0x0000700011027a25 */ /* 0x000fe200078e0002 */
[----:B------:R-:W-:-:S02]  /*03d0*/  ULEA.HI.SX32 UR16, UR7, UR16, 0x1c ;  /* 0x0000001007107291 */ /* 0x000fc4000f8fe23f */
[-C--:B------:R-:W-:Y:S01]  /*03e0*/  ISETP.GE.AND P1, PT, R6, R8.reuse, PT ;  /* 0x000000080600720c */ /* 0x080fe20003f26270 */
[----:B------:R-:W-:Y:S01]  /*03f0*/  IMAD.IADD R3, R3, 0x1, R4 ;  /* 0x0000000103037824 */ /* 0x000fe200078e0204 */
[-C--:B------:R-:W-:Y:S01]  /*0400*/  ISETP.GE.AND P5, PT, R7, R8.reuse, PT ;  /* 0x000000080700720c */ /* 0x080fe20003fa6270 */
[----:B------:R-:W-:Y:S01]  /*0410*/  IMAD.SHL.U32 R4, R22, 0x40, RZ ;  /* 0x0000004016047824 */ /* 0x000fe200078e00ff */
[C---:B------:R-:W-:Y:S01]  /*0420*/  IADD3 R7, R10.reuse, 0x60, RZ ;  /* 0x000000600a077810 */ /* 0x040fe20007ffe0ff */
[----:B------:R-:W-:Y:S01]  /*0430*/  IMAD R5, R5, c[0x0][0x1b0], RZ ;  /* 0x00006c0005057a24 */ /* 0x000fe200078e02ff */
[-C--:B------:R-:W-:Y:S01]  /*0440*/  ISETP.GE.AND P0, PT, R10, R8.reuse, PT ;  /* 0x000000080a00720c */ /* 0x080fe20003f06270 */
[----:B------:R-:W-:Y:S01]  /*0450*/  IMAD.SHL.U32 R246, R26, 0x8, RZ ;  /* 0x000000081af67824 */ /* 0x000fe200078e00ff */
[----:B------:R-:W-:Y:S01]  /*0460*/  LOP3.LUT R4, R4, 0x1c0, RZ, 0xc0, !PT ;  /* 0x000001c004047812 */ /* 0x000fe200078ec0ff */
[----:B------:R-:W-:Y:S01]  /*0470*/  IMAD.WIDE.U32 R2, R0, c[0x0][0x1b0], R2 ;  /* 0x00006c0000027a25 */ /* 0x000fe200078e0002 */
[----:B------:R-:W-:Y:S01]  /*0480*/  ISETP.GE.AND P2, PT, R7, R8, PT ;  /* 0x000000080700720c */ /* 0x000fe20003f46270 */
[----:B------:R-:W-:Y:S01]  /*0490*/  UIMAD UR7, UR16, -0x60, UR6 ;  /* 0xffffffa0100778a4 */ /* 0x000fe2000f8e0206 */
[----:B------:R-:W-:Y:S01]  /*04a0*/  LOP3.LUT R6, R4, 0x38, R246, 0xf8, !PT ;  /* 0x0000003804067812 */ /* 0x000fe200078ef8f6 */
[----:B------:R-:W-:Y:S01]  /*04b0*/  IMAD R5, R0, c[0x0][0x1b4], R5 ;  /* 0x00006d0000057a24 */ /* 0x000fe200078e0205 */
[----:B------:R-:W-:Y:S01]  /*04c0*/  SHF.R.U32.HI R4, RZ, 0x3, R4 ;  /* 0x00000003ff047819 */ /* 0x000fe20000011604 */
[----:B------:R-:W-:Y:S01]  /*04d0*/  IMAD.MOV R0, RZ, RZ, -R0 ;  /* 0x000000ffff007224 */ /* 0x000fe200078e0a00 */
[----:B------:R-:W-:Y:S01]  /*04e0*/  SHF.R.S32.HI R247, RZ, 0x1f, R246 ;  /* 0x0000001ffff77819 */ /* 0x000fe200000114f6 */
[----:B------:R-:W-:Y:S01]  /*04f0*/  IMAD.IADD R3, R3, 0x1, R5 ;  /* 0x0000000103037824 */ /* 0x000fe200078e0205 */
[----:B-1----:R-:W-:Y:S01]  /*0500*/  LOP3.LUT R10, R6, R4, RZ, 0x3c, !PT ;  /* 0x00000004060a7212 */ /* 0x002fe200078e3cff */
[----:B------:R-:W-:Y:S01]  /*0510*/  IMAD R0, R0, c[0x0][0x2c4], R13 ;  /* 0x0000b10000007a24 */ /* 0x000fe200078e020d */
[----:B------:R-:W-:Y:S01]  /*0520*/  LEA.HI R6, R32, R33, RZ, 0x6 ;  /* 0x0000002120067211 */ /* 0x000fe200078f30ff */
[----:B------:R-:W-:Y:S01]  /*0530*/  UIADD3 UR9, UR16, -0x1, URZ ;  /* 0xffffffff10097890 */ /* 0x000fe2000fffe03f */
[----:B------:R-:W-:Y:S01]  /*0540*/  LEA.HI R5, R12, R11, RZ, 0x1 ;  /* 0x0000000b0c057211 */ /* 0x000fe200078f08ff */
[----:B------:R-:W-:Y:S01]  /*0550*/  IMAD.WIDE.U32 R2, R0, c[0x0][0x1a8], R2 ;  /* 0x00006a0000027a25 */ /* 0x000fe200078e0002 */
[----:B------:R-:W-:Y:S01]  /*0560*/  SHF.R.S32.HI R4, RZ, 0x1f, R0 ;  /* 0x0000001fff047819 */ /* 0x000fe20000011400 */
[----:B------:R-:W-:Y:S01]  /*0570*/  USHF.R.S32.HI UR12, URZ, 0x1f, UR9 ;  /* 0x0000001f3f0c7899 */ /* 0x000fe20008011409 */
[----:B------:R-:W-:Y:S01]  /*0580*/  LOP3.LUT R8, R5, 0xfffffffe, RZ, 0xc0, !PT ;  /* 0xfffffffe05087812 */ /* 0x000fe200078ec0ff */
[----:B------:R-:W-:Y:S01]  /*0590*/  IMAD.SHL.U32 R9, R6, 0x8, RZ ;  /* 0x0000000806097824 */ /* 0x000fe200078e00ff */
[----:B------:R-:W-:Y:S01]  /*05a0*/  LEA R14, P3, R2, c[0x0][0x160], 0x1 ;  /* 0x00005800020e7a11 */ /* 0x000fe200078608ff */
[----:B------:R-:W-:Y:S01]  /*05b0*/  IMAD R6, R4, c[0x0][0x1a8], RZ ;  /* 0x00006a0004067a24 */ /* 0x000fe200078e02ff */
[----:B------:R-:W-:Y:S01]  /*05c0*/  SHF.R.S32.HI R13, RZ, 0x1f, R22 ;  /* 0x0000001fff0d7819 */ /* 0x000fe20000011416 */
[----:B------:R-:W-:Y:S01]  /*05d0*/  IMAD.IADD R29, R11, 0x1, -R8 ;  /* 0x000000010b1d7824 */ /* 0x000fe200078e0a08 */
[----:B------:R-:W-:Y:S01]  /*05e0*/  LOP3.LUT R252, R10, 0xfffffe00, R9, 0xf8, !PT ;  /* 0xfffffe000afc7812 */ /* 0x000fe200078ef809 */
[----:B------:R-:W-:Y:S01]  /*05f0*/  IMAD R6, R0, c[0x0][0x1ac], R6 ;  /* 0x00006b0000067a24 */ /* 0x000fe200078e0206 */
[----:B------:R-:W-:Y:S01]  /*0600*/  LOP3.LUT R10, R12, 0xfffffff0, RZ, 0xc0, !PT ;  /* 0xfffffff00c0a7812 */ /* 0x000fe200078ec0ff */
[----:B------:R-:W1:Y:S01]  /*0610*/  SHFL.IDX PT, R8, R14, RZ, 0x181f ;  /* 0x00181fff0e087589 */ /* 0x000e6200000e0000 */
[----:B------:R-:W-:Y:S01]  /*0620*/  IMAD R7, R13, c[0x0][0x1e0], RZ ;  /* 0x000078000d077a24 */ /* 0x000fe200078e02ff */
[C---:B------:R-:W-:Y:S01]  /*0630*/  IADD3 R251, R246.reuse, 0x40, RZ ;  /* 0x00000040f6fb7810 */ /* 0x040fe20007ffe0ff */
[----:B------:R-:W-:Y:S01]  /*0640*/  IMAD.IADD R0, R3, 0x1, R6 ;  /* 0x0000000103007824 */ /* 0x000fe200078e0206 */
[C---:B------:R-:W-:Y:S01]  /*0650*/  IADD3 R250, R246.reuse, 0x80, RZ ;  /* 0x00000080f6fa7810 */ /* 0x040fe20007ffe0ff */
[----:B------:R-:W-:Y:S01]  /*0660*/  IMAD.IADD R10, R33, 0x1, -R10 ;  /* 0x00000001210a7824 */ /* 0x000fe200078e0a0a */
[----:B------:R-:W-:Y:S01]  /*0670*/  ISETP.GE.AND P6, PT, R246, c[0x0][0x198], PT ;  /* 0x00006600f6007a0c */ /* 0x000fe20003fc6270 */
[----:B------:R-:W-:Y:S01]  /*0680*/  IMAD R7, R22, c[0x0][0x1e4], R7 ;  /* 0x0000790016077a24 */ /* 0x000fe200078e0207 */
[----:B------:R-:W-:Y:S01]  /*0690*/  LEA.HI.X R15, R2, c[0x0][0x164], R0, 0x1, P3 ;  /* 0x00005900020f7a11 */ /* 0x000fe200018f0c00 */
[----:B------:R-:W-:Y:S01]  /*06a0*/  IMAD.WIDE.U32 R4, R22, c[0x0][0x1e0], R246 ;  /* 0x0000780016047a25 */ /* 0x000fe200078e00f6 */
[----:B------:R-:W-:Y:S01]  /*06b0*/  SHF.R.S32.HI R2, RZ, 0x1f, R10 ;  /* 0x0000001fff027819 */ /* 0x000fe2000001140a */
[----:B------:R-:W-:-:S02]  /*06c0*/  UIMAD UR8, UR5, UR9, URZ ;  /* 0x00000009050872a4 */ /* 0x000fc4000f8e023f */
[----:B------:R-:W2:Y:S01]  /*06d0*/  SHFL.IDX PT, R9, R15, RZ, 0x181f ;  /* 0x00181fff0f097589 */ /* 0x000ea200000e0000 */
[----:B------:R-:W-:Y:S01]  /*06e0*/  IMAD R3, R27, c[0x0][0x1e8], RZ ;  /* 0x00007a001b037a24 */ /* 0x000fe200078e02ff */
[----:B------:R-:W-:Y:S01]  /*06f0*/  LEA.HI R28, R2, R10, RZ, 0x3 ;  /* 0x0000000a021c7211 */ /* 0x000fe200078f18ff */
[----:B------:R-:W-:Y:S01]  /*0700*/  IMAD R0, R13, c[0x0][0x208], RZ ;  /* 0x000082000d007a24 */ /* 0x000fe200078e02ff */
[----:B------:R-:W-:Y:S01]  /*0710*/  UIMAD UR8, UR12, UR18, UR8 ;  /* 0x000000120c0872a4 */ /* 0x000fe2000f8e0208 */
[----:B------:R-:W-:Y:S01]  /*0720*/  IMAD.IADD R5, R5, 0x1, R7 ;  /* 0x0000000105057824 */ /* 0x000fe200078e0207 */
[----:B------:R-:W-:Y:S01]  /*0730*/  LOP3.LUT R12, R28, 0xfffffff8, RZ, 0xc0, !PT ;  /* 0xfffffff81c0c7812 */ /* 0x000fe200078ec0ff */
[----:B------:R-:W-:Y:S01]  /*0740*/  IMAD R13, R24, c[0x0][0x1ec], R3 ;  /* 0x00007b00180d7a24 */ /* 0x000fe200078e0203 */
[----:B------:R-:W-:Y:S01]  /*0750*/  UIMAD UR6, UR6, UR11, URZ ;  /* 0x0000000b060672a4 */ /* 0x000fe2000f8e023f */
[C---:B------:R-:W-:Y:S01]  /*0760*/  IMAD R0, R22.reuse, c[0x0][0x20c], R0 ;  /* 0x0000830016007a24 */ /* 0x040fe200078e0200 */
[----:B------:R-:W-:Y:S01]  /*0770*/  UISETP.GE.AND UP1, UPT, UR4, 0x61, UPT ;  /* 0x000000610400788c */ /* 0x000fe2000bf26270 */
[----:B------:R-:W-:Y:S01]  /*0780*/  IMAD.WIDE.U32 R2, R22, c[0x0][0x208], R246 ;  /* 0x0000820016027a25 */ /* 0x000fe200078e00f6 */
[----:B------:R-:W-:-:S03]  /*0790*/  UIADD3 UR6, UR15, UR6, URZ ;  /* 0x000000060f067290 */ /* 0x000fc6000fffe03f */
[----:B------:R-:W-:-:S04]  /*07a0*/  IMAD.WIDE.U32 R6, R24, c[0x0][0x1e8], R4 ;  /* 0x00007a0018067a25 */ /* 0x000fc800078e0004 */
[----:B------:R-:W-:Y:S02]  /*07b0*/  IMAD R27, R27, c[0x0][0x210], RZ ;  /* 0x000084001b1b7a24 */ /* 0x000fe400078e02ff */
[----:B------:R-:W-:Y:S01]  /*07c0*/  IMAD.IADD R5, R3, 0x1, R0 ;  /* 0x0000000103057824 */ /* 0x000fe200078e0200 */
[----:B------:R-:W-:Y:S01]  /*07d0*/  @!P0 SHF.R.S32.HI R0, RZ, 0x1f, R250 ;  /* 0x0000001fff008819 */ /* 0x000fe200000114fa */
[----:B------:R-:W-:Y:S02]  /*07e0*/  IMAD.MOV.U32 R4, RZ, RZ, R2 ;  /* 0x000000ffff047224 */ /* 0x000fe400078e0002 */
[----:B------:R-:W-:Y:S01]  /*07f0*/  IMAD R27, R24, c[0x0][0x214], R27 ;  /* 0x00008500181b7a24 */ /* 0x000fe200078e021b */
[----:B------:R-:W-:Y:S01]  /*0800*/  @!P0 LEA.HI R0, R0, R250, RZ, 0x3 ;  /* 0x000000fa00008211 */ /* 0x000fe200078f18ff */
[----:B------:R-:W-:Y:S02]  /*0810*/  IMAD.U32 R11, RZ, RZ, UR7 ;  /* 0x00000007ff0b7e24 */ /* 0x000fe4000f8e00ff */
[----:B------:R-:W-:Y:S01]  /*0820*/  IMAD.WIDE.U32 R24, R24, c[0x0][0x210], R4 ;  /* 0x0000840018187a25 */ /* 0x000fe200078e0004 */
[----:B------:R-:W-:Y:S01]  /*0830*/  @!P0 SHF.R.S32.HI R4, RZ, 0x1f, R251 ;  /* 0x0000001fff048819 */ /* 0x000fe200000114fb */
[----:B------:R-:W-:Y:S01]  /*0840*/  SHFL.IDX PT, R5, R15, 0x2, 0x181f ;  /* 0x00581f000f057f89 */ /* 0x000fe200000e0000 */
[----:B------:R-:W-:Y:S01]  /*0850*/  IADD3 R22, R11, c[0x0][0x1d0], -R22 ;  /* 0x000074000b167a10 */ /* 0x000fe20007ffe816 */
[----:B------:R-:W-:Y:S01]  /*0860*/  IMAD.IADD R23, R10, 0x1, -R12 ;  /* 0x000000010a177824 */ /* 0x000fe200078e0a0c */
[----:B-1----:R-:W-:Y:S01]  /*0870*/  @!P0 LEA R10, P3, R246, R8, 0x1 ;  /* 0x00000008f60a8211 */ /* 0x002fe200078608ff */
[----:B------:R-:W-:Y:S01]  /*0880*/  IMAD.IADD R21, R7, 0x1, R13 ;  /* 0x0000000107157824 */ /* 0x000fe200078e020d */
[----:B------:R-:W-:Y:S01]  /*0890*/  @!P0 LEA.HI R4, R4, R251, RZ, 0x3 ;  /* 0x000000fb04048211 */ /* 0x000fe200078f18ff */
[----:B------:R-:W-:Y:S01]  /*08a0*/  IMAD.SHL.U32 R239, R252, 0x2, RZ ;  /* 0x00000002fcef7824 */ /* 0x000fe200078e00ff */
[----:B--2---:R-:W-:Y:S01]  /*08b0*/  @!P0 LEA.HI.X R11, R246, R9, R247, 0x1, P3 ;  /* 0x00000009f60b8211 */ /* 0x004fe200018f0cf7 */
[----:B------:R-:W-:Y:S01]  /*08c0*/  BAR.SYNC.DEFER_BLOCKING 0x0 ;  /* 0x0000000000007b1d */ /* 0x000fe20000010000 */
[----:B------:R-:W-:Y:S01]  /*08d0*/  ISETP.GE.AND P3, PT, R250, c[0x0][0x198], PT ;  /* 0x00006600fa007a0c */ /* 0x000fe20003f66270 */
[----:B------:R-:W-:Y:S01]  /*08e0*/  IMAD.MOV.U32 R20, RZ, RZ, R6 ;  /* 0x000000ffff147224 */ /* 0x000fe200078e0006 */
[----:B------:R-:W-:Y:S01]  /*08f0*/  @!P0 LOP3.LUT R4, R4, 0xfffffff8, RZ, 0xc0, !PT ;  /* 0xfffffff804048812 */ /* 0x000fe200078ec0ff */
[----:B------:R-:W-:Y:S01]  /*0900*/  IMAD.MOV.U32 R37, RZ, RZ, c[0x0][0x1e4] ;  /* 0x00007900ff257624 */ /* 0x000fe200078e00ff */
[----:B------:R-:W-:Y:S01]  /*0910*/  @!P0 LOP3.LUT R0, R0, 0xfffffff8, RZ, 0xc0, !PT ;  /* 0xfffffff800008812 */ /* 0x000fe200078ec0ff */
[----:B------:R-:W-:Y:S01]  /*0920*/  SHFL.IDX PT, R6, R14, 0x1, 0x181f ;  /* 0x00381f000e067f89 */ /* 0x000fe200000e0000 */
[----:B------:R-:W-:-:S02]  /*0930*/  IMAD.MOV.U32 R237, RZ, RZ, 0x20 ;  /* 0x00000020ffed7424 */ /* 0x000fc400078e00ff */
[--C-:B------:R-:W-:Y:S01]  /*0940*/  @!P0 IMAD.WIDE R12, R4, 0x2, R8.reuse ;  /* 0x00000002040c8825 */ /* 0x100fe200078e0208 */
[----:B------:R-:W1:Y:S03]  /*0950*/  SHFL.IDX PT, R7, R15, 0x1, 0x181f ;  /* 0x00381f000f077f89 */ /* 0x000e6600000e0000 */
[----:B------:R-:W-:Y:S01]  /*0960*/  @!P0 IMAD.WIDE R8, R0, 0x2, R8 ;  /* 0x0000000200088825 */ /* 0x000fe200078e0208 */
[----:B------:R-:W2:Y:S01]  /*0970*/  SHFL.IDX PT, R4, R14, 0x2, 0x181f ;  /* 0x00581f000e047f89 */ /* 0x000ea200000e0000 */
[----:B------:R-:W-:-:S04]  /*0980*/  @!P1 SHF.R.S32.HI R0, RZ, 0x1f, R250 ;  /* 0x0000001fff009819 */ /* 0x000fc800000114fa */
[----:B------:R-:W-:Y:S01]  /*0990*/  @!P1 LEA.HI R0, R0, R250, RZ, 0x3 ;  /* 0x000000fa00009211 */ /* 0x000fe200078f18ff */
[----:B------:R3:W-:Y:S02]  /*09a0*/  @!P0 LDGSTS.E.BYPASS.LTC128B.128 [R239+0x100], [R10.64], !P6 ;  /* 0x001000000aef8fae */ /* 0x0007e4000f101d54 */
[----:B---3--:R-:W-:-:S04]  /*09b0*/  @!P5 SHF.R.S32.HI R10, RZ, 0x1f, R251 ;  /* 0x0000001fff0ad819 */ /* 0x008fc800000114fb */
[----:B------:R-:W-:Y:S02]  /*09c0*/  @!P5 LEA.HI R10, R10, R251, RZ, 0x3 ;  /* 0x000000fb0a0ad211 */ /* 0x000fe400078f18ff */
[--C-:B-----5:R-:W-:Y:S01]  /*09d0*/  @P4 SHF.R.S32.HI R3, RZ, 0x1f, R16.reuse ;  /* 0x0000001fff034819 */ /* 0x120fe20000011410 */
[----:B------:R-:W-:Y:S01]  /*09e0*/  @P4 IMAD.MOV.U32 R2, RZ, RZ, R16 ;  /* 0x000000ffff024224 */ /* 0x000fe200078e0010 */
[----:B------:R-:W-:Y:S01]  /*09f0*/  @!P5 LOP3.LUT R16, R10, 0xfffffff8, RZ, 0xc0, !PT ;  /* 0xfffffff80a10d812 */ /* 0x000fe200078ec0ff */
[----:B------:R-:W-:Y:S02]  /*0a00*/  @!P4 IMAD.MOV.U32 R2, RZ, RZ, R17 ;  /* 0x000000ffff02c224 */ /* 0x000fe400078e0011 */
[----:B------:R-:W-:Y:S01]  /*0a10*/  @!P4 IMAD.MOV.U32 R3, RZ, RZ, R18 ;  /* 0x000000ffff03c224 */ /* 0x000fe200078e0012 */
[----:B------:R-:W-:Y:S01]  /*0a20*/  ISETP.GE.AND P4, PT, R251, c[0x0][0x198], PT ;  /* 0x00006600fb007a0c */ /* 0x000fe20003f86270 */
[----:B-1----:R-:W-:Y:S01]  /*0a30*/  @!P5 IMAD.WIDE R16, R16, 0x2, R6 ;  /* 0x000000021010d825 */ /* 0x002fe200078e0206 */
[----:B------:R-:W-:-:S03]  /*0a40*/  @!P1 LOP3.LUT R18, R0, 0xfffffff8, RZ, 0xc0, !PT ;  /* 0xfffffff800129812 */ /* 0x000fc600078ec0ff */
[----:B------:R-:W-:Y:S02]  /*0a50*/  IMAD R0, R3, c[0x0][0x1f0], RZ ;  /* 0x00007c0003007a24 */ /* 0x000fe400078e02ff */
[----:B--2---:R-:W-:-:S04]  /*0a60*/  @!P1 IMAD.WIDE R18, R18, 0x2, R4 ;  /* 0x0000000212129825 */ /* 0x004fc800078e0204 */
[C---:B------:R-:W-:Y:S02]  /*0a70*/  IMAD R0, R2.reuse, c[0x0][0x1f4], R0 ;  /* 0x00007d0002007a24 */ /* 0x040fe400078e0200 */
[----:B------:R1:W-:Y:S01]  /*0a80*/  @!P0 LDGSTS.E.BYPASS.LTC128B.128 [R239+0x4100], [R12.64], !P4 ;  /* 0x041000000cef8fae */ /* 0x0003e2000e101d54 */
[----:B------:R-:W-:-:S03]  /*0a90*/  IMAD.WIDE.U32 R38, R2, c[0x0][0x1f0], R20 ;  /* 0x00007c0002267a25 */ /* 0x000fc600078e0014 */
[----:B------:R2:W-:Y:S01]  /*0aa0*/  @!P0 LDGSTS.E.BYPASS.LTC128B.128 [R239+0x8100], [R8.64], !P3 ;  /* 0x0810000008ef8fae */ /* 0x0005e2000d901d54 */
[C---:B------:R-:W-:Y:S01]  /*0ab0*/  @!P5 LEA R10, P0, R246.reuse, R6, 0x1 ;  /* 0x00000006f60ad211 */ /* 0x040fe200078008ff */
[----:B------:R-:W-:Y:S02]  /*0ac0*/  IMAD.IADD R249, R39, 0x1, R0 ;  /* 0x0000000127f97824 */ /* 0x000fe400078e0200 */
[----:B------:R-:W-:Y:S01]  /*0ad0*/  IMAD.MOV.U32 R248, RZ, RZ, R38 ;  /* 0x000000fffff87224 */ /* 0x000fe200078e0026 */
[----:B------:R-:W-:Y:S01]  /*0ae0*/  @!P5 LEA.HI.X R11, R246, R7, R247, 0x1, P0 ;  /* 0x00000007f60bd211 */ /* 0x000fe200000f0cf7 */
[----:B------:R-:W-:Y:S01]  /*0af0*/  IMAD R3, R3, c[0x0][0x218], RZ ;  /* 0x0000860003037a24 */ /* 0x000fe200078e02ff */
[----:B------:R-:W-:Y:S04]  /*0b00*/  STL.64 [R1+0x10], R38 ;  /* 0x0000102601007387 */ /* 0x000fe80000100a00 */
[----:B------:R3:W-:Y:S04]  /*0b10*/  @!P5 LDGSTS.E.BYPASS.LTC128B.128 [R239+0x1100], [R10.64], !P6 ;  /* 0x011000000aefdfae */ /* 0x0007e8000f101d54 */
[----:B------:R4:W-:Y:S01]  /*0b20*/  @!P5 LDGSTS.E.BYPASS.LTC128B.128 [R239+0x5100], [R16.64], !P4 ;  /* 0x0510000010efdfae */ /* 0x0009e2000e101d54 */
[----:B--2---:R-:W-:-:S02]  /*0b30*/  @!P5 SHF.R.S32.HI R9, RZ, 0x1f, R250 ;  /* 0x0000001fff09d819 */ /* 0x004fc400000114fa */
[----:B------:R-:W-:Y:S02]  /*0b40*/  @!P1 SHF.R.S32.HI R8, RZ, 0x1f, R251 ;  /* 0x0000001fff089819 */ /* 0x000fe400000114fb */
[----:B------:R-:W-:Y:S02]  /*0b50*/  @!P5 LEA.HI R9, R9, R250, RZ, 0x3 ;  /* 0x000000fa0909d211 */ /* 0x000fe400078f18ff */
[----:B-1----:R-:W-:Y:S02]  /*0b60*/  @!P1 LEA.HI R12, R8, R251, RZ, 0x3 ;  /* 0x000000fb080c9211 */ /* 0x002fe400078f18ff */
[----:B------:R1:W2:Y:S02]  /*0b70*/  SHFL.IDX PT, R8, R14, 0x3, 0x181f ;  /* 0x00781f000e087f89 */ /* 0x0002a400000e0000 */
[----:B------:R-:W-:-:S05]  /*0b80*/  @!P1 LOP3.LUT R12, R12, 0xfffffff8, RZ, 0xc0, !PT ;  /* 0xfffffff80c0c9812 */ /* 0x000fca00078ec0ff */
[----:B------:R-:W-:-:S04]  /*0b90*/  @!P1 IMAD.WIDE R12, R12, 0x2, R4 ;  /* 0x000000020c0c9825 */ /* 0x000fc800078e0204 */
[----:B----4-:R-:W-:Y:S01]  /*0ba0*/  IMAD.WIDE.U32 R16, R36, 0x40, RZ ;  /* 0x0000004024107825 */ /* 0x010fe200078e00ff */
[----:B-1----:R-:W-:Y:S02]  /*0bb0*/  @!P5 LOP3.LUT R14, R9, 0xfffffff8, RZ, 0xc0, !PT ;  /* 0xfffffff8090ed812 */ /* 0x002fe400078ec0ff */
[----:B------:R1:W4:Y:S03]  /*0bc0*/  SHFL.IDX PT, R9, R15, 0x3, 0x181f ;  /* 0x00781f000f097f89 */ /* 0x00032600000e0000 */
[----:B-1----:R-:W-:Y:S01]  /*0bd0*/  @!P5 IMAD.WIDE R14, R14, 0x2, R6 ;  /* 0x000000020e0ed825 */ /* 0x002fe200078e0206 */
[----:B------:R-:W-:-:S04]  /*0be0*/  @!P1 LEA R6, P0, R246, R4, 0x1 ;  /* 0x00000004f6069211 */ /* 0x000fc800078008ff */
[C-C-:B------:R-:W-:Y:S01]  /*0bf0*/  @!P1 LEA.HI.X R7, R246.reuse, R5, R247.reuse, 0x1, P0 ;  /* 0x00000005f6079211 */ /* 0x140fe200000f0cf7 */
[----:B------:R1:W-:Y:S01]  /*0c00*/  @!P5 LDGSTS.E.BYPASS.LTC128B.128 [R239+0x9100], [R14.64], !P3 ;  /* 0x091000000eefdfae */ /* 0x0003e2000d901d54 */
[----:B--2---:R-:W-:Y:S02]  /*0c10*/  @!P2 LEA R4, P0, R246, R8, 0x1 ;  /* 0x00000008f604a211 */ /* 0x004fe400078008ff */
[----:B------:R-:W-:Y:S01]  /*0c20*/  ISETP.GE.AND P5, PT, R22, 0x21, PT ;  /* 0x000000211600780c */ /* 0x000fe20003fa6270 */
[----:B------:R2:W-:Y:S01]  /*0c30*/  @!P1 LDGSTS.E.BYPASS.LTC128B.128 [R239+0x2100], [R6.64], !P6 ;  /* 0x0210000006ef9fae */ /* 0x0005e2000f101d54 */
[----:B----4-:R-:W-:-:S03]  /*0c40*/  @!P2 LEA.HI.X R5, R246, R9, R247, 0x1, P0 ;  /* 0x00000009f605a211 */ /* 0x010fc600000f0cf7 */
[----:B------:R4:W-:Y:S04]  /*0c50*/  @!P1 LDGSTS.E.BYPASS.LTC128B.128 [R239+0x6100], [R12.64], !P4 ;  /* 0x061000000cef9fae */ /* 0x0009e8000e101d54 */
[----:B------:R5:W-:Y:S01]  /*0c60*/  @!P1 LDGSTS.E.BYPASS.LTC128B.128 [R239+0xa100], [R18.64], !P3 ;  /* 0x0a10000012ef9fae */ /* 0x000be2000d901d54 */
[----:B------:R-:W-:-:S03]  /*0c70*/  ISETP.GE.AND P1, PT, R22, 0x41, PT ;  /* 0x000000411600780c */ /* 0x000fc60003f26270 */
[----:B------:R1:W-:Y:S01]  /*0c80*/  @!P2 LDGSTS.E.BYPASS.LTC128B.128 [R239+0x3100], [R4.64], !P6 ;  /* 0x0310000004efafae */ /* 0x0003e2000f101d54 */
[----:B------:R-:W-:Y:S02]  /*0c90*/  ISETP.GE.AND P6, PT, R22, 0x1, PT ;  /* 0x000000011600780c */ /* 0x000fe40003fc6270 */
[----:B--2---:R-:W-:Y:S02]  /*0ca0*/  @!P2 SHF.R.S32.HI R7, RZ, 0x1f, R251 ;  /* 0x0000001fff07a819 */ /* 0x004fe400000114fb */
[----:B------:R-:W-:Y:S01]  /*0cb0*/  @!P2 SHF.R.S32.HI R6, RZ, 0x1f, R250 ;  /* 0x0000001fff06a819 */ /* 0x000fe200000114fa */
[----:B----4-:R-:W-:-:S03]  /*0cc0*/  IMAD.IADD R13, R25, 0x1, R27 ;  /* 0x00000001190d7824 */ /* 0x010fc600078e021b */
[----:B------:R-:W-:Y:S01]  /*0cd0*/  @!P2 LEA.HI R6, R6, R250, RZ, 0x3 ;  /* 0x000000fa0606a211 */ /* 0x000fe200078f18ff */
[----:B------:R-:W-:-:S03]  /*0ce0*/  IMAD.MOV.U32 R12, RZ, RZ, R24 ;  /* 0x000000ffff0c7224 */ /* 0x000fc600078e0018 */
[----:B------:R-:W-:Y:S01]  /*0cf0*/  @!P2 LOP3.LUT R6, R6, 0xfffffff8, RZ, 0xc0, !PT ;  /* 0xfffffff80606a812 */ /* 0x000fe200078ec0ff */
[----:B-----5:R-:W-:-:S04]  /*0d00*/  IMAD.WIDE.U32 R18, R2, c[0x0][0x218], R12 ;  /* 0x0000860002127a25 */ /* 0x020fc800078e000c */
[----:B-1----:R-:W-:Y:S01]  /*0d10*/  IMAD.WIDE.U32 R4, R30, UR9, R248 ;  /* 0x000000091e047c25 */ /* 0x002fe2000f8e00f8 */
[----:B------:R1:W-:Y:S03]  /*0d20*/  STL.64 [R1+0x8], R18 ;  /* 0x0000081201007387 */ /* 0x0003e60000100a00 */
[----:B------:R-:W-:Y:S01]  /*0d30*/  IMAD.MOV.U32 R34, RZ, RZ, R18 ;  /* 0x000000ffff227224 */ /* 0x000fe200078e0012 */
[----:B------:R-:W-:Y:S01]  /*0d40*/  IADD3 R0, R5, UR8, RZ ;  /* 0x0000000805007c10 */ /* 0x000fe2000fffe0ff */
[----:B------:R-:W-:Y:S01]  /*0d50*/  UIMAD UR8, UR6, UR9, URZ ;  /* 0x00000009060872a4 */ /* 0x000fe2000f8e023f */
[C---:B---3--:R-:W-:Y:S02]  /*0d60*/  @P6 LEA R10, P0, R4.reuse, c[0x0][0x1c8], 0x1 ;  /* 0x00007200040a6a11 */ /* 0x048fe400078008ff */
[----:B------:R-:W-:Y:S01]  /*0d70*/  @!P2 LEA.HI R5, R7, R251, RZ, 0x3 ;  /* 0x000000fb0705a211 */ /* 0x000fe200078f18ff */
[----:B------:R-:W-:Y:S01]  /*0d80*/  UIMAD UR8, UR12, UR14, UR8 ;  /* 0x0000000e0c0872a4 */ /* 0x000fe2000f8e0208 */
[----:B------:R-:W-:Y:S01]  /*0d90*/  @P6 LEA.HI.X R11, R4, c[0x0][0x1cc], R0, 0x1, P0 ;  /* 0x00007300040b6a11 */ /* 0x000fe200000f0c00 */
[----:B------:R-:W-:Y:S01]  /*0da0*/  USHF.L.U32 UR12, UR10, 0x6, URZ ;  /* 0x000000060a0c7899 */ /* 0x000fe2000800063f */
[----:B------:R-:W-:-:S02]  /*0db0*/  @P5 LEA R7, P0, R36, R4, 0x5 ;  /* 0x0000000424075211 */ /* 0x000fc400078028ff */
[----:B------:R-:W-:Y:S02]  /*0dc0*/  @!P2 LOP3.LUT R5, R5, 0xfffffff8, RZ, 0xc0, !PT ;  /* 0xfffffff80505a812 */ /* 0x000fe400078ec0ff */
[----:B------:R-:W-:Y:S02]  /*0dd0*/  @P5 LEA.HI.X R15, R36, R0, R37, 0x5, P0 ;  /* 0x00000000240f5211 */ /* 0x000fe400000f2c25 */
[----:B------:R-:W-:Y:S01]  /*0de0*/  @P1 IADD3 R14, P0, R4, R16, RZ ;  /* 0x00000010040e1210 */ /* 0x000fe20007f1e0ff */
[----:B------:R-:W-:-:S04]  /*0df0*/  @!P2 IMAD.WIDE R4, R5, 0x2, R8 ;  /* 0x000000020504a825 */ /* 0x000fc800078e0208 */
[----:B------:R-:W-:Y:S01]  /*0e00*/  @!P2 IMAD.WIDE R8, R6, 0x2, R8 ;  /* 0x000000020608a825 */ /* 0x000fe200078e0208 */
[----:B------:R2:W-:Y:S01]  /*0e10*/  @!P2 LDGSTS.E.BYPASS.LTC128B.128 [R239+0x7100], [R4.64], !P4 ;  /* 0x0710000004efafae */ /* 0x0005e2000e101d54 */
[----:B------:R-:W-:Y:S02]  /*0e20*/  ISETP.GE.AND P4, PT, R246, c[0x0][0x1d4], PT ;  /* 0x00007500f6007a0c */ /* 0x000fe40003f86270 */
[----:B------:R-:W-:Y:S01]  /*0e30*/  IMAD.SHL.U32 R16, R37, 0x40, RZ ;  /* 0x0000004025107824 */ /* 0x000fe200078e00ff */
[----:B------:R3:W-:Y:S01]  /*0e40*/  @!P2 LDGSTS.E.BYPASS.LTC128B.128 [R239+0xb100], [R8.64], !P3 ;  /* 0x0b10000008efafae */ /* 0x0007e2000d901d54 */
[----:B------:R-:W-:Y:S02]  /*0e50*/  ISETP.GE.AND P3, PT, R251, c[0x0][0x1d4], PT ;  /* 0x00007500fb007a0c */ /* 0x000fe40003f66270 */
[----:B------:R-:W-:Y:S01]  /*0e60*/  ISETP.GE.AND P2, PT, R250, c[0x0][0x1d4], PT ;  /* 0x00007500fa007a0c */ /* 0x000fe20003f46270 */
[----:B------:R-:W0:Y:S01]  /*0e70*/  LDGDEPBAR ;  /* 0x00000000000079af */ /* 0x000e220000000000 */
[----:B------:R-:W-:Y:S01]  /*0e80*/  @P1 IADD3.X R17, R0, R17, R16, P0, !PT ;  /* 0x0000001100111210 */ /* 0x000fe200007fe410 */
[----:B------:R-:W-:Y:S01]  /*0e90*/  IMAD.SHL.U32 R0, R23, 0x40, RZ ;  /* 0x0000004017007824 */ /* 0x000fe200078e00ff */
[----:B------:R-:W-:Y:S01]  /*0ea0*/  @P5 LEA R6, P0, R7, c[0x0][0x1c8], 0x1 ;  /* 0x0000720007065a11 */ /* 0x000fe200078008ff */
[----:B------:R-:W-:-:S02]  /*0eb0*/  IMAD R16, R2, c[0x0][0x21c], R3 ;  /* 0x0000870002107a24 */ /* 0x000fc400078e0203 */
[----:B------:R4:W-:Y:S01]  /*0ec0*/  @P6 LDGSTS.E.BYPASS.LTC128B.128 [R239+0x12100], [R10.64], !P4 ;  /* 0x121000000aef6fae */ /* 0x0009e2000e101d54 */
[----:B------:R-:W-:Y:S01]  /*0ed0*/  @P5 LEA.HI.X R7, R7, c[0x0][0x1cc], R15, 0x1, P0 ;  /* 0x0000730007075a11 */ /* 0x000fe200000f0c0f */
[----:B------:R-:W-:Y:S01]  /*0ee0*/  IMAD.SHL.U32 R2, R29, 0x8, RZ ;  /* 0x000000081d027824 */ /* 0x000fe200078e00ff */
[----:B------:R-:W-:Y:S01]  /*0ef0*/  LOP3.LUT R0, R0, 0x1c0, RZ, 0xc0, !PT ;  /* 0x000001c000007812 */ /* 0x000fe200078ec0ff */
[----:B------:R4:W-:Y:S01]  /*0f00*/  @P6 LDGSTS.E.BYPASS.LTC128B.128 [R239+0x15100], [R10.64+0x80], !P3 ;  /* 0x151000800aef6fae */ /* 0x0009e2000d901d54 */
[----:B------:R-:W-:Y:S02]  /*0f10*/  IMAD.IADD R35, R19, 0x1, R16 ;  /* 0x0000000113237824 */ /* 0x000fe400078e0210 */
[----:B------:R-:W-:Y:S01]  /*0f20*/  LOP3.LUT R2, R0, 0x8, R2, 0xf8, !PT ;  /* 0x0000000800027812 */ /* 0x000fe200078ef802 */
[----:B------:R4:W-:Y:S01]  /*0f30*/  @P6 LDGSTS.E.BYPASS.LTC128B.128 [R239+0x18100], [R10.64+0x100], !P2 ;  /* 0x181001000aef6fae */ /* 0x0009e2000d101d54 */
[----:B------:R-:W-:Y:S02]  /*0f40*/  SHF.R.U32.HI R0, RZ, 0x3, R0 ;  /* 0x00000003ff007819 */ /* 0x000fe40000011600 */
[----:B------:R-:W-:Y:S01]  /*0f50*/  LOP3.LUT P6, RZ, R23, 0x4, RZ, 0xc0, !PT ;  /* 0x0000000417ff7812 */ /* 0x000fe200078cc0ff */
[----:B------:R5:W-:Y:S01]  /*0f60*/  @P5 LDGSTS.E.BYPASS.LTC128B.128 [R239+0x13100], [R6.64], !P4 ;  /* 0x1310000006ef5fae */ /* 0x000be2000e101d54 */
[----:B--2---:R-:W-:-:S02]  /*0f70*/  @P1 LEA R4, P0, R14, c[0x0][0x1c8], 0x1 ;  /* 0x000072000e041a11 */ /* 0x004fc400078008ff */
[----:B------:R-:W-:Y:S01]  /*0f80*/  LOP3.LUT R3, R2, R0, RZ, 0x3c, !PT ;  /* 0x0000000002037212 */ /* 0x000fe200078e3cff */
[----:B------:R5:W-:Y:S01]  /*0f90*/  @P5 LDGSTS.E.BYPASS.LTC128B.128 [R239+0x16100], [R6.64+0x80], !P3 ;  /* 0x1610008006ef5fae */ /* 0x000be2000d901d54 */
[----:B------:R-:W-:Y:S01]  /*0fa0*/  @P1 LEA.HI.X R5, R14, c[0x0][0x1cc], R17, 0x1, P0 ;  /* 0x000073000e051a11 */ /* 0x000fe200000f0c11 */
[----:B---3--:R-:W-:Y:S01]  /*0fb0*/  IMAD.U32 R8, RZ, RZ, UR14 ;  /* 0x0000000eff087e24 */ /* 0x008fe2000f8e00ff */
[----:B------:R-:W-:Y:S01]  /*0fc0*/  LEA.HI R14, R32, R33, RZ, 0x5 ;  /* 0x00000021200e7211 */ /* 0x000fe200078f28ff */
[----:B------:R5:W-:Y:S01]  /*0fd0*/  @P5 LDGSTS.E.BYPASS.LTC128B.128 [R239+0x19100], [R6.64+0x100], !P2 ;  /* 0x1910010006ef5fae */ /* 0x000be2000d101d54 */
[----:B------:R-:W-:Y:S01]  /*0fe0*/  IMAD.U32 R9, RZ, RZ, UR15 ;  /* 0x0000000fff097e24 */ /* 0x000fe2000f8e00ff */
[----:B------:R-:W-:Y:S01]  /*0ff0*/  LOP3.LUT P5, RZ, R23, 0x2, RZ, 0xc0, !PT ;  /* 0x0000000217ff7812 */ /* 0x000fe200078ac0ff */
[----:B------:R-:W-:Y:S01]  /*1000*/  IMAD.MOV.U32 R15, RZ, RZ, R8 ;  /* 0x000000ffff0f7224 */ /* 0x000fe200078e0008 */
[----:B------:R2:W-:Y:S01]  /*1010*/  @P1 LDGSTS.E.BYPASS.LTC128B.128 [R239+0x14100], [R4.64], !P4 ;  /* 0x1410000004ef1fae */ /* 0x0005e2000e101d54 */
[----:B------:R-:W-:Y:S01]  /*1020*/  IMAD.SHL.U32 R2, R28, 0x40, RZ ;  /* 0x000000401c027824 */ /* 0x000fe200078e00ff */
[----:B------:R-:W-:Y:S01]  /*1030*/  SHF.R.S32.HI R208, RZ, 0x5, R14 ;  /* 0x00000005ffd07819 */ /* 0x000fe2000001140e */
[----:B------:R-:W-:Y:S01]  /*1040*/  IMAD.WIDE.U32 R8, R15, UR9, R34 ;  /* 0x000000090f087c25 */ /* 0x000fe2000f8e0022 */
[----:B------:R2:W-:Y:S02]  /*1050*/  @P1 LDGSTS.E.BYPASS.LTC128B.128 [R239+0x17100], [R4.64+0x80], !P3 ;  /* 0x1710008004ef1fae */ /* 0x0005e4000d901d54 */
[----:B------:R-:W-:Y:S01]  /*1060*/  LOP3.LUT R2, R3, 0xfffffe00, R2, 0xf8, !PT ;  /* 0xfffffe0003027812 */ /* 0x000fe200078ef802 */
[----:B------:R-:W-:Y:S01]  /*1070*/  IMAD.MOV.U32 R3, RZ, RZ, 0x10 ;  /* 0x00000010ff037424 */ /* 0x000fe200078e00ff */
[----:B------:R2:W-:Y:S01]  /*1080*/  @P1 LDGSTS.E.BYPASS.LTC128B.128 [R239+0x1a100], [R4.64+0x100], !P2 ;  /* 0x1a10010004ef1fae */ /* 0x0005e2000d101d54 */
[----:B------:R-:W-:Y:S01]  /*1090*/  IADD3 R0, R9, UR8, RZ ;  /* 0x0000000809007c10 */ /* 0x000fe2000fffe0ff */
[----:B------:R-:W-:Y:S01]  /*10a0*/  UMOV UR8, 0x6 ;  /* 0x0000000600087882 */ /* 0x000fe20000000000 */
[----:B------:R-:W-:Y:S01]  /*10b0*/  IMAD R208, R208, 0x400, R2 ;  /* 0x00000400d0d07824 */ /* 0x000fe200078e0202 */
[----:B------:R-:W0:Y:S01]  /*10c0*/  LDGDEPBAR ;  /* 0x00000000000079af */ /* 0x000e220000000000 */
[----:B------:R-:W-:-:S03]  /*10d0*/  USHF.L.U64.HI UR11, UR10, UR8, UR11 ;  /* 0x000000080a0b7299 */ /* 0x000fc6000801020b */
[C---:B------:R-:W-:Y:S01]  /*10e0*/  LEA R220, R208.reuse, 0x100, 0x1 ;  /* 0x00000100d0dc7811 */ /* 0x040fe200078e08ff */
[----:B------:R-:W-:Y:S01]  /*10f0*/  IMAD.SHL.U32 R208, R208, 0x2, RZ ;  /* 0x00000002d0d07824 */ /* 0x000fe200078e00ff */
[----:B------:R1:W-:Y:S01]  /*1100*/  STL.64 [R1], R34 ;  /* 0x0000002201007387 */ /* 0x0003e20000100a00 */
[----:B-----5:R-:W-:-:S04]  /*1110*/  LEA R6, P0, R8, c[0x0][0x1f8], 0x1 ;  /* 0x00007e0008067a11 */ /* 0x020fc800078008ff */
[----:B------:R-:W-:Y:S01]  /*1120*/  LEA.HI.X R7, R8, c[0x0][0x1fc], R0, 0x1, P0 ;  /* 0x00007f0008077a11 */ /* 0x000fe200000f0c00 */
[----:B------:R-:W-:-:S05]  /*1130*/  IMAD.U32 R0, RZ, RZ, UR12 ;  /* 0x0000000cff007e24 */ /* 0x000fca000f8e00ff */
[----:B------:R-:W-:Y:S01]  /*1140*/  IADD3 R12, P1, P0, R0, 0x80, R6 ;  /* 0x00000080000c7810 */ /* 0x000fe2000783e006 */
[----:B------:R-:W-:-:S04]  /*1150*/  DEPBAR.LE SB0, 0x1 ;  /* 0x000080400000791a */ /* 0x000fc80000000000 */
[----:B------:R-:W-:Y:S01]  /*1160*/  IADD3.X R13, RZ, UR11, R7, P1, P0 ;  /* 0x0000000bff0d7c10 */ /* 0x000fe20008fe0407 */
[----:B------:R-:W-:Y:S01]  /*1170*/  BAR.SYNC.DEFER_BLOCKING 0x0 ;  /* 0x0000000000007b1d */ /* 0x000fe20000010000 */
[----:B------:R-:W-:-:S04]  /*1180*/  IADD3 R8, P0, R6, UR12, RZ ;  /* 0x0000000c06087c10 */ /* 0x000fc8000ff1e0ff */
[----:B------:R-:W-:Y:S02]  /*1190*/  IADD3.X R9, R7, UR11, RZ, P0, !PT ;  /* 0x0000000b07097c10 */ /* 0x000fe400087fe4ff */
[----:B----4-:R-:W-:Y:S02]  /*11a0*/  IADD3 R10, P1, P0, R0, 0x100, R6 ;  /* 0x00000100000a7810 */ /* 0x010fe4000783e006 */
[----:B------:R-:W-:Y:S01]  /*11b0*/  SEL R0, R3, 0xfffffff0, !P5 ;  /* 0xfffffff003007807 */ /* 0x000fe20006800000 */
[----:B------:R-:W-:Y:S01]  /*11c0*/  IMAD.SHL.U32 R3, R26, 0x40, RZ ;  /* 0x000000401a037824 */ /* 0x000fe200078e00ff */
[----:B------:R-:W-:Y:S02]  /*11d0*/  IADD3.X R11, RZ, UR11, R7, P1, P0 ;  /* 0x0000000bff0b7c10 */ /* 0x000fe40008fe0407 */
[----:B--2---:R-:W-:Y:S01]  /*11e0*/  IADD3 R4, P0, R8, UR12, RZ ;  /* 0x0000000c08047c10 */ /* 0x004fe2000ff1e0ff */
[----:B------:R-:W-:Y:S01]  /*11f0*/  IMAD.SHL.U32 R235, R0, 0x2, RZ ;  /* 0x0000000200eb7824 */ /* 0x000fe200078e00ff */
[----:B------:R-:W-:-:S02]  /*1200*/  SEL R0, R237, 0xffffffe0, !P6 ;  /* 0xffffffe0ed007807 */ /* 0x000fc40007000000 */
[----:B------:R-:W-:Y:S01]  /*1210*/  ISETP.GE.AND P5, PT, R246, c[0x0][0x1d4], PT ;  /* 0x00007500f6007a0c */ /* 0x000fe20003fa6270 */
[----:B------:R-:W-:Y:S01]  /*1220*/  IMAD.IADD R216, R220, 0x1, R235 ;  /* 0x00000001dcd87824 */ /* 0x000fe200078e02eb */
[----:B------:R-:W-:Y:S01]  /*1230*/  IADD3.X R5, R9, UR11, RZ, P0, !PT ;  /* 0x0000000b09057c10 */ /* 0x000fe200087fe4ff */
[C---:B------:R-:W-:Y:S01]  /*1240*/  IMAD R220, R0.reuse, 0x2, R220 ;  /* 0x0000000200dc7824 */ /* 0x040fe200078e02dc */
[----:B------:R-:W-:Y:S01]  /*1250*/  ISETP.GE.AND P1, PT, R251, c[0x0][0x1d4], PT ;  /* 0x00007500fb007a0c */ /* 0x000fe20003f26270 */
[----:B------:R-:W-:Y:S01]  /*1260*/  IMAD R224, R0, 0x2, R216 ;  /* 0x0000000200e07824 */ /* 0x000fe200078e02d8 */
[C---:B------:R-:W-:Y:S01]  /*1270*/  ISETP.LT.OR P0, PT, R22.reuse, 0x1, P5 ;  /* 0x000000011600780c */ /* 0x040fe20002f01670 */
[----:B------:R1:W2:Y:S01]  /*1280*/  LDSM.16.M88.4 R152, [R208+0x100] ;  /* 0x00010000d098783b */ /* 0x0002a20000000200 */
[----:B------:R-:W-:Y:S02]  /*1290*/  ISETP.LT.OR P6, PT, R22, 0x1, P1 ;  /* 0x000000011600780c */ /* 0x000fe40000fc1670 */
[----:B------:R-:W-:Y:S01]  /*12a0*/  LOP3.LUT R3, R3, 0x1c0, RZ, 0xc0, !PT ;  /* 0x000001c003037812 */ /* 0x000fe200078ec0ff */
[----:B------:R1:W3:Y:S03]  /*12b0*/  LDSM.16.M88.4 R192, [R208+0x4100] ;  /* 0x00410000d0c0783b */ /* 0x0002e60000000200 */
[----:B------:R-:W-:Y:S01]  /*12c0*/  SHF.R.U32.HI R232, RZ, 0x3, R3 ;  /* 0x00000003ffe87819 */ /* 0x000fe20000011603 */
[----:B------:R1:W4:Y:S04]  /*12d0*/  LDSM.16.M88.4 R156, [R216] ;  /* 0x00000000d89c783b */ /* 0x0003280000000200 */
[----:B------:R1:W1:Y:S04]  /*12e0*/  LDSM.16.M88.4 R196, [R216+0x4000] ;  /* 0x00400000d8c4783b */ /* 0x0002680000000200 */
[----:B------:R1:W1:Y:S04]  /*12f0*/  LDSM.16.M88.4 R184, [R220] ;  /* 0x00000000dcb8783b */ /* 0x0002680000000200 */
[----:B------:R1:W1:Y:S04]  /*1300*/  LDSM.16.M88.4 R200, [R220+0x4000] ;  /* 0x00400000dcc8783b */ /* 0x0002680000000200 */
[----:B------:R1:W1:Y:S04]  /*1310*/  LDSM.16.M88.4 R188, [R224] ;  /* 0x00000000e0bc783b */ /* 0x0002680000000200 */
[----:B------:R1:W1:Y:S04]  /*1320*/  LDSM.16.M88.4 R204, [R224+0x4000] ;  /* 0x00400000e0cc783b */ /* 0x0002680000000200 */
[----:B------:R-:W1:Y:S04]  /*1330*/  LDSM.16.M88.4 R208, [R208+0x8100] ;  /* 0x00810000d0d0783b */ /* 0x000e680000000200 */
[----:B------:R-:W1:Y:S04]  /*1340*/  LDSM.16.M88.4 R216, [R216+0x8000] ;  /* 0x00800000d8d8783b */ /* 0x000e680000000200 */
[----:B------:R-:W1:Y:S04]  /*1350*/  LDSM.16.M88.4 R220, [R220+0x8000] ;  /* 0x00800000dcdc783b */ /* 0x000e680000000200 */
[----:B------:R-:W1:Y:S04]  /*1360*/  LDSM.16.M88.4 R224, [R224+0x8000] ;  /* 0x00800000e0e0783b */ /* 0x000e680000000200 */
[----:B------:R-:W-:Y:S06]  /*1370*/  BAR.SYNC.DEFER_BLOCKING 0x0 ;  /* 0x0000000000007b1d */ /* 0x000fec0000010000 */
[----:B------:R-:W-:Y:S01]  /*1380*/  @!PT LDS RZ, [RZ] ;  /* 0x00000000fffff984 */ /* 0x000fe20000000800 */
[----:B------:R-:W-:Y:S01]  /*1390*/  @!PT LDS RZ, [RZ] ;  /* 0x00000000fffff984 */ /* 0x000fe20000000800 */
[----:B------:R-:W-:Y:S01]  /*13a0*/  @!PT LDS RZ, [RZ] ;  /* 0x00000000fffff984 */ /* 0x000fe20000000800 */
[----:B------:R1:W-:Y:S01]  /*13b0*/  LDGSTS.E.BYPASS.LTC128B.128 [R239+0x100], [R6.64], !P0 ;  /* 0x0010000006ef7fae */ /* 0x0003e2000c101d54 */
[----:B------:R-:W-:-:S03]  /*13c0*/  ISETP.GE.AND P0, PT, R250, c[0x0][0x1d4], PT ;  /* 0x00007500fa007a0c */ /* 0x000fc60003f06270 */
[----:B------:R1:W-:Y:S01]  /*13d0*/  LDGSTS.E.BYPASS.LTC128B.128 [R239+0x3100], [R6.64+0x80], !P6 ;  /* 0x0310008006ef7fae */ /* 0x0003e2000f101d54 */
[----:B------:R-:W-:-:S13]  /*13e0*/  ISETP.LT.OR P6, PT, R22, 0x1, P0 ;  /* 0x000000011600780c */ /* 0x000fda00007c1670 */
[----:B------:R1:W-:Y:S01]  /*13f0*/  LDGSTS.E.BYPASS.LTC128B.128 [R239+0x6100], [R6.64+0x100], !P6 ;  /* 0x0610010006ef7fae */ /* 0x0003e2000f101d54 */
[C---:B------:R-:W-:Y:S02]  /*1400*/  ISETP.LT.OR P6, PT, R22.reuse, 0x21, P5 ;  /* 0x000000211600780c */ /* 0x040fe40002fc1670 */
[----:B------:R-:W-:-:S11]  /*1410*/  ISETP.LT.OR P5, PT, R22, 0x41, P5 ;  /* 0x000000411600780c */ /* 0x000fd60002fa1670 */
[----:B------:R1:W-:Y:S01]  /*1420*/  LDGSTS.E.BYPASS.LTC128B.128 [R239+0x1100], [R8.64], !P6 ;  /* 0x0110000008ef7fae */ /* 0x0003e2000f101d54 */
[C---:B------:R-:W-:Y:S02]  /*1430*/  ISETP.LT.OR P6, PT, R22.reuse, 0x21, P1 ;  /* 0x000000211600780c */ /* 0x040fe40000fc1670 */
[----:B------:R-:W-:-:S11]  /*1440*/  ISETP.LT.OR P1, PT, R22, 0x41, P1 ;  /* 0x000000411600780c */ /* 0x000fd60000f21670 */
[----:B------:R1:W-:Y:S01]  /*1450*/  LDGSTS.E.BYPASS.LTC128B.128 [R239+0x4100], [R12.64], !P6 ;  /* 0x041000000cef7fae */ /* 0x0003e2000f101d54 */
[C---:B------:R-:W-:Y:S02]  /*1460*/  ISETP.LT.OR P6, PT, R22.reuse, 0x21, P0 ;  /* 0x000000211600780c */ /* 0x040fe400007c1670 */
[----:B------:R-:W-:-:S11]  /*1470*/  ISETP.LT.OR P0, PT, R22, 0x41, P0 ;  /* 0x000000411600780c */ /* 0x000fd60000701670 */
[----:B------:R1:W-:Y:S04]  /*1480*/  LDGSTS.E.BYPASS.LTC128B.128 [R239+0x7100], [R10.64], !P6 ;  /* 0x071000000aef7fae */ /* 0x0003e8000f101d54 */
[----:B------:R5:W-:Y:S01]  /*1490*/  LDGSTS.E.BYPASS.LTC128B.128 [R239+0x2100], [R4.64], !P5 ;  /* 0x0210000004ef7fae */ /* 0x000be2000e901d54 */
[----:B------:R-:W-:-:S03]  /*14a0*/  PLOP3.LUT P5, PT, PT, PT, UP1, 0x40, 0x0 ;  /* 0x000000000000781c */ /* 0x000fc60003fae818 */
[----:B------:R5:W-:Y:S01]  /*14b0*/  LDGSTS.E.BYPASS.LTC128B.128 [R239+0x5100], [R4.64+0x80], !P1 ;  /* 0x0510008004ef7fae */ /* 0x000be2000c901d54 */
[----:B------:R-:W-:-:S03]  /*14c0*/  LOP3.LUT P1, RZ, R26, 0x4, RZ, 0xc0, !PT ;  /* 0x000000041aff7812 */ /* 0x000fc6000782c0ff */
[----:B------:R5:W-:Y:S01]  /*14d0*/  LDGSTS.E.BYPASS.LTC128B.128 [R239+0x8100], [R4.64+0x100], !P0 ;  /* 0x0810010004ef7fae */ /* 0x000be2000c101d54 */
[----:B------:R-:W-:-:S03]  /*14e0*/  LOP3.LUT P0, RZ, R26, 0x2, RZ, 0xc0, !PT ;  /* 0x000000021aff7812 */ /* 0x000fc6000780c0ff */
[----:B------:R-:W0:Y:S01]  /*14f0*/  LDGDEPBAR ;  /* 0x00000000000079af */ /* 0x000e220000000000 */
[----:B-----5:R-:W-:Y:S02]  /*1500*/  LOP3.LUT R4, R3, 0x8, R31, 0xf8, !PT ;  /* 0x0000000803047812 */ /* 0x020fe400078ef81f */
[----:B------:R-:W-:Y:S02]  /*1510*/  LOP3.LUT R3, R14, 0xffffffe0, RZ, 0xc0, !PT ;  /* 0xffffffe00e037812 */ /* 0x000fe400078ec0ff */
[----:B------:R-:W-:-:S03]  /*1520*/  LOP3.LUT R232, R4, R232, RZ, 0x3c, !PT ;  /* 0x000000e804e87212 */ /* 0x000fc600078e3cff */
[----:B------:R-:W-:Y:S02]  /*1530*/  IMAD.IADD R116, R33, 0x1, -R3 ;  /* 0x0000000121747824 */ /* 0x000fe400078e0a03 */
[----:B------:R-:W-:Y:S01]  /*1540*/  IMAD R232, R29, 0x200, R232 ;  /* 0x000002001de87824 */ /* 0x000fe200078e02e8 */
[----:B------:R-:W-:Y:S05]  /*1550*/  @P5 BRA `(.L_x_636) ;  /* 0x000001b000005947 */ /* 0x000fea0003800000 */
[----:B-1234-:R-:W-:Y:S01]  /*1560*/  UIADD3 UR9, UR16, -0x2, URZ ;  /* 0xfffffffe10097890 */ /* 0x01efe2000fffe03f */
[C---:B------:R-:W-:Y:S01]  /*1570*/  IMAD.SHL.U32 R8, R36.reuse, 0x40, RZ ;  /* 0x0000004024087824 */ /* 0x040fe200078e00ff */
[----:B------:R-:W-:Y:S02]  /*1580*/  SHF.L.U64.HI R9, R36, 0x6, R37 ;  /* 0x0000000624097819 */ /* 0x000fe40000010225 */
[----:B------:R-:W-:Y:S02]  /*1590*/  USHF.R.S32.HI UR8, URZ, 0x1f, UR9 ;  /* 0x0000001f3f087899 */ /* 0x000fe40008011409 */
[----:B------:R-:W-:Y:S01]  /*15a0*/  UIMAD UR5, UR5, UR9, URZ ;  /* 0x00000009050572a4 */ /* 0x000fe2000f8e023f */
[----:B------:R-:W-:-:S03]  /*15b0*/  IMAD.WIDE.U32 R6, R30, UR9, R248 ;  /* 0x000000091e067c25 */ /* 0x000fc6000f8e00f8 */
[----:B------:R-:W-:Y:S02]  /*15c0*/  UIMAD UR5, UR8, UR18, UR5 ;  /* 0x00000012080572a4 */ /* 0x000fe4000f8e0205 */
[----:B------:R-:W-:-:S04]  /*15d0*/  LEA R4, P5, R6, c[0x0][0x1c8], 0x1 ;  /* 0x0000720006047a11 */ /* 0x000fc800078a08ff */
[----:B------:R-:W-:-:S04]  /*15e0*/  IADD3 R3, R7, UR5, RZ ;  /* 0x0000000507037c10 */ /* 0x000fc8000fffe0ff */
[----:B------:R-:W-:Y:S02]  /*15f0*/  LEA.HI.X R5, R6, c[0x0][0x1cc], R3, 0x1, P5 ;  /* 0x0000730006057a11 */ /* 0x000fe400028f0c03 */
[----:B------:R-:W-:-:S03]  /*1600*/  IADD3 R12, P6, P5, R8, 0x80, R4 ;  /* 0x00000080080c7810 */ /* 0x000fc60007dde004 */
[----:B------:R1:W-:Y:S01]  /*1610*/  LDGSTS.E.BYPASS.LTC128B.128 [R239+0x1b100], [R4.64], !P4 ;  /* 0x1b10000004ef7fae */ /* 0x0003e2000e101d54 */
[C-C-:B------:R-:W-:Y:S02]  /*1620*/  IADD3.X R13, R9.reuse, RZ, R5.reuse, P6, P5 ;  /* 0x000000ff090d7210 */ /* 0x140fe400037ea405 */
[C---:B------:R-:W-:Y:S01]  /*1630*/  IADD3 R10, P6, P5, R8.reuse, 0x100, R4 ;  /* 0x00000100080a7810 */ /* 0x040fe20007dde004 */
[----:B------:R1:W-:Y:S03]  /*1640*/  LDGSTS.E.BYPASS.LTC128B.128 [R239+0x1e100], [R4.64+0x80], !P3 ;  /* 0x1e10008004ef7fae */ /* 0x0003e6000d901d54 */
[----:B------:R-:W-:Y:S01]  /*1650*/  IADD3.X R11, R9, RZ, R5, P6, P5 ;  /* 0x000000ff090b7210 */ /* 0x000fe200037ea405 */
[----:B------:R1:W-:Y:S01]  /*1660*/  LDGSTS.E.BYPASS.LTC128B.128 [R239+0x21100], [R4.64+0x100], !P2 ;  /* 0x2110010004ef7fae */ /* 0x0003e2000d101d54 */
[----:B------:R-:W-:-:S04]  /*1670*/  IADD3 R6, P6, R8, R4, RZ ;  /* 0x0000000408067210 */ /* 0x000fc80007fde0ff */
[----:B------:R-:W-:Y:S01]  /*1680*/  IADD3 R8, P5, R6, R8, RZ ;  /* 0x0000000806087210 */ /* 0x000fe20007fbe0ff */
[----:B------:R-:W-:-:S04]  /*1690*/  IMAD.X R7, R9, 0x1, R5, P6 ;  /* 0x0000000109077824 */ /* 0x000fc800030e0605 */
[----:B------:R-:W-:Y:S01]  /*16a0*/  IMAD.X R9, R7, 0x1, R9, P5 ;  /* 0x0000000107097824 */ /* 0x000fe200028e0609 */
[----:B------:R1:W-:Y:S04]  /*16b0*/  LDGSTS.E.BYPASS.LTC128B.128 [R239+0x1c100], [R6.64], !P4 ;  /* 0x1c10000006ef7fae */ /* 0x0003e8000e101d54 */
[----:B------:R1:W-:Y:S04]  /*16c0*/  LDGSTS.E.BYPASS.LTC128B.128 [R239+0x1f100], [R12.64], !P3 ;  /* 0x1f1000000cef7fae */ /* 0x0003e8000d901d54 */
[----:B------:R1:W-:Y:S04]  /*16d0*/  LDGSTS.E.BYPASS.LTC128B.128 [R239+0x22100], [R10.64], !P2 ;  /* 0x221000000aef7fae */ /* 0x0003e8000d101d54 */
[----:B------:R1:W-:Y:S04]  /*16e0*/  LDGSTS.E.BYPASS.LTC128B.128 [R239+0x1d100], [R8.64], !P4 ;  /* 0x1d10000008ef7fae */ /* 0x0003e8000e101d54 */
[----:B------:R1:W-:Y:S04]  /*16f0*/  LDGSTS.E.BYPASS.LTC128B.128 [R239+0x20100], [R8.64+0x80], !P3 ;  /* 0x2010008008ef7fae */ /* 0x0003e8000d901d54 */
[----:B------:R1:W-:Y:S02]  /*1700*/  LDGSTS.E.BYPASS.LTC128B.128 [R239+0x23100], [R8.64+0x100], !P2 ;  /* 0x2310010008ef7fae */ /* 0x0003e4000d101d54 */
.L_x_636:
[----:B-1234-:R-:W0:Y:S01]  /*1710*/  LDGDEPBAR ;  /* 0x00000000000079af */ /* 0x01ee220000000000 */
[----:B------:R-:W-:Y:S01]  /*1720*/  PLOP3.LUT P5, PT, PT, PT, UP1, 0x40, 0x0 ;  /* 0x000000000000781c */ /* 0x000fe20003fae818 */
[----:B------:R-:W-:Y:S01]  /*1730*/  IMAD.SHL.U32 R232, R232, 0x2, RZ ;  /* 0x00000002e8e87824 */ /* 0x000fe200078e00ff */
[----:B------:R-:W-:-:S05]  /*1740*/  SEL R4, R237, 0xffffffe0, !P0 ;  /* 0xffffffe0ed047807 */ /* 0x000fca0004000000 */
[----:B------:R-:W-:Y:S01]  /*1750*/  IMAD.IADD R4, R232, 0x1, R4 ;  /* 0x00000001e8047824 */ /* 0x000fe200078e0204 */
[----:B------:R-:W-:-:S04]  /*1760*/  DEPBAR.LE SB0, 0x2 ;  /* 0x000080800000791a */ /* 0x000fc80000000000 */
[----:B------:R-:W-:Y:S06]  /*1770*/  BAR.SYNC.DEFER_BLOCKING 0x0 ;  /* 0x0000000000007b1d */ /* 0x000fec0000010000 */
[----:B------:R1:W2:Y:S04]  /*1780*/  LDSM.16.M88.4 R16, [R232+0x12100] ;  /* 0x01210000e810783b */ /* 0x0002a80000000200 */
[----:B------:R1:W3:Y:S04]  /*1790*/  LDSM.16.M88.4 R20, [R232+0x12900] ;  /* 0x01290000e814783b */ /* 0x0002e80000000200 */
[----:B------:R1:W4:Y:S04]  /*17a0*/  LDSM.16.M88.4 R36, [R232+0x13100] ;  /* 0x01310000e824783b */ /* 0x0003280000000200 */
[----:B------:R1:W1:Y:S04]  /*17b0*/  LDSM.16.M88.4 R40, [R232+0x13900] ;  /* 0x01390000e828783b */ /* 0x0002680000000200 */
[----:B------:R1:W1:Y:S04]  /*17c0*/  LDSM.16.M88.4 R56, [R232+0x14100] ;  /* 0x01410000e838783b */ /* 0x0002680000000200 */
[----:B------:R1:W1:Y:S04]  /*17d0*/  LDSM.16.M88.4 R64, [R232+0x14900] ;  /* 0x01490000e840783b */ /* 0x0002680000000200 */
[----:B------:R1:W1:Y:S04]  /*17e0*/  LDSM.16.M88.4 R52, [R4+0x12100] ;  /* 0x012100000434783b */ /* 0x0002680000000200 */
[----:B------:R1:W1:Y:S04]  /*17f0*/  LDSM.16.M88.4 R48, [R4+0x12900] ;  /* 0x012900000430783b */ /* 0x0002680000000200 */
[----:B------:R1:W1:Y:S04]  /*1800*/  LDSM.16.M88.4 R44, [R4+0x13100] ;  /* 0x01310000042c783b */ /* 0x0002680000000200 */
[----:B------:R1:W1:Y:S04]  /*1810*/  LDSM.16.M88.4 R60, [R4+0x13900] ;  /* 0x01390000043c783b */ /* 0x0002680000000200 */
[----:B------:R1:W1:Y:S04]  /*1820*/  LDSM.16.M88.4 R100, [R4+0x14100] ;  /* 0x014100000464783b */ /* 0x0002680000000200 */
[----:B------:R1:W1:Y:S01]  /*1830*/  LDSM.16.M88.4 R104, [R4+0x14900] ;  /* 0x014900000468783b */ /* 0x0002620000000200 */
[----:B------:R-:W-:Y:S05]  /*1840*/  @P5 BRA `(.L_x_637) ;  /* 0x000001e000005947 */ /* 0x000fea0003800000 */
[----:B--23--:R-:W-:Y:S01]  /*1850*/  UIADD3 UR8, UR16, -0x2, URZ ;  /* 0xfffffffe10087890 */ /* 0x00cfe2000fffe03f */
[----:B------:R-:W-:-:S03]  /*1860*/  IMAD.U32 R5, RZ, RZ, UR12 ;  /* 0x0000000cff057e24 */ /* 0x000fc6000f8e00ff */
[----:B------:R-:W-:Y:S02]  /*1870*/  USHF.R.S32.HI UR5, URZ, 0x1f, UR8 ;  /* 0x0000001f3f057899 */ /* 0x000fe40008011408 */
[----:B------:R-:W-:Y:S01]  /*1880*/  UIMAD UR6, UR6, UR8, URZ ;  /* 0x00000008060672a4 */ /* 0x000fe2000f8e023f */
[----:B------:R-:W-:-:S03]  /*1890*/  IMAD.WIDE.U32 R8, R15, UR8, R34 ;  /* 0x000000080f087c25 */ /* 0x000fc6000f8e0022 */
[----:B------:R-:W-:Y:S02]  /*18a0*/  UIMAD UR5, UR5, UR14, UR6 ;  /* 0x0000000e050572a4 */ /* 0x000fe4000f8e0206 */
[----:B------:R-:W-:-:S04]  /*18b0*/  LEA R6, P5, R8, c[0x0][0x1f8], 0x1 ;  /* 0x00007e0008067a11 */ /* 0x000fc800078a08ff */
[----:B------:R-:W-:-:S04]  /*18c0*/  IADD3 R3, R9, UR5, RZ ;  /* 0x0000000509037c10 */ /* 0x000fc8000fffe0ff */
[----:B------:R-:W-:Y:S01]  /*18d0*/  LEA.HI.X R7, R8, c[0x0][0x1fc], R3, 0x1, P5 ;  /* 0x00007f0008077a11 */ /* 0x000fe200028f0c03 */
[----:B------:R-:W-:Y:S01]  /*18e0*/  IMAD.U32 R3, RZ, RZ, UR12 ;  /* 0x0000000cff037e24 */ /* 0x000fe2000f8e00ff */
[----:B------:R-:W-:-:S03]  /*18f0*/  IADD3 R14, P6, P5, R5, 0x80, R6 ;  /* 0x00000080050e7810 */ /* 0x000fc60007dde006 */
[----:B------:R-:W-:Y:S01]  /*1900*/  @!PT LDS RZ, [RZ] ;  /* 0x00000000fffff984 */ /* 0x000fe20000000800 */
[----:B------:R-:W-:Y:S01]  /*1910*/  @!PT LDS RZ, [RZ] ;  /* 0x00000000fffff984 */ /* 0x000fe20000000800 */
[----:B------:R-:W-:Y:S01]  /*1920*/  @!PT LDS RZ, [RZ] ;  /* 0x00000000fffff984 */ /* 0x000fe20000000800 */
[----:B------:R2:W-:Y:S01]  /*1930*/  LDGSTS.E.BYPASS.LTC128B.128 [R239+0x9100], [R6.64], !P4 ;  /* 0x0910000006ef7fae */ /* 0x0005e2000e101d54 */
[--C-:B------:R-:W-:Y:S02]  /*1940*/  IADD3.X R15, RZ, UR11, R7.reuse, P6, P5 ;  /* 0x0000000bff0f7c10 */ /* 0x100fe4000b7ea407 */
[----:B------:R-:W-:Y:S01]  /*1950*/  IADD3 R12, P6, P5, R3, 0x100, R6 ;  /* 0x00000100030c7810 */ /* 0x000fe20007dde006 */
[----:B------:R2:W-:Y:S03]  /*1960*/  LDGSTS.E.BYPASS.LTC128B.128 [R239+0xc100], [R6.64+0x80], !P3 ;  /* 0x0c10008006ef7fae */ /* 0x0005e6000d901d54 */
[----:B------:R-:W-:Y:S01]  /*1970*/  IADD3.X R13, RZ, UR11, R7, P6, P5 ;  /* 0x0000000bff0d7c10 */ /* 0x000fe2000b7ea407 */
[----:B------:R2:W-:Y:S01]  /*1980*/  LDGSTS.E.BYPASS.LTC128B.128 [R239+0xf100], [R6.64+0x100], !P2 ;  /* 0x0f10010006ef7fae */ /* 0x0005e2000d101d54 */
[----:B------:R-:W-:-:S04]  /*1990*/  IADD3 R8, P6, R6, UR12, RZ ;  /* 0x0000000c06087c10 */ /* 0x000fc8000ffde0ff */
[----:B------:R-:W-:Y:S02]  /*19a0*/  IADD3 R10, P5, R8, UR12, RZ ;  /* 0x0000000c080a7c10 */ /* 0x000fe4000ffbe0ff */
[----:B------:R-:W-:-:S04]  /*19b0*/  IADD3.X R9, R7, UR11, RZ, P6, !PT ;  /* 0x0000000b07097c10 */ /* 0x000fc8000b7fe4ff */
[----:B------:R-:W-:Y:S01]  /*19c0*/  IADD3.X R11, R9, UR11, RZ, P5, !PT ;  /* 0x0000000b090b7c10 */ /* 0x000fe2000affe4ff */
[----:B------:R2:W-:Y:S04]  /*19d0*/  LDGSTS.E.BYPASS.LTC128B.128 [R239+0xa100], [R8.64], !P4 ;  /* 0x0a10000008ef7fae */ /* 0x0005e8000e101d54 */
[----:B------:R2:W-:Y:S04]  /*19e0*/  LDGSTS.E.BYPASS.LTC128B.128 [R239+0xd100], [R14.64], !P3 ;  /* 0x0d1000000eef7fae */ /* 0x0005e8000d901d54 */
[----:B------:R2:W-:Y:S04]  /*19f0*/  LDGSTS.E.BYPASS.LTC128B.128 [R239+0x10100], [R12.64], !P2 ;  /* 0x101000000cef7fae */ /* 0x0005e8000d101d54 */
[----:B------:R2:W-:Y:S04]  /*1a00*/  LDGSTS.E.BYPASS.LTC128B.128 [R239+0xb100], [R10.64], !P4 ;  /* 0x0b1000000aef7fae */ /* 0x0005e8000e101d54 */
[----:B------:R2:W-:Y:S04]  /*1a10*/  LDGSTS.E.BYPASS.LTC128B.128 [R239+0xe100], [R10.64+0x80], !P3 ;  /* 0x0e1000800aef7fae */ /* 0x0005e8000d901d54 */
[----:B------:R2:W-:Y:S02]  /*1a20*/  LDGSTS.E.BYPASS.LTC128B.128 [R239+0x11100], [R10.64+0x100], !P2 ;  /* 0x111001000aef7fae */ /* 0x0005e4000d101d54 */
.L_x_637:
[----:B--23--:R-:W-:Y:S01]  /*1a30*/  HMMA.16816.F32.BF16 R32, R152, R16, RZ ;  /* 0x000000109820723c */ /* 0x00cfe200000418ff */
[----:B------:R-:W-:Y:S01]  /*1a40*/  IMAD.MOV.U32 R3, RZ, RZ, 0x40 ;  /* 0x00000040ff037424 */ /* 0x000fe200078e00ff */
[----:B------:R-:W-:Y:S01]  /*1a50*/  ULDC UR5, c[0x0][0x1d0] ;  /* 0x0000740000057ab9 */ /* 0x000fe20000000800 */
[----:B------:R-:W-:Y:S01]  /*1a60*/  STL [R1+0x24], R239 ;  /* 0x000024ef01007387 */ /* 0x000fe20000100800 */
[----:B------:R-:W-:Y:S01]  /*1a70*/  UIADD3 UR5, UR7, UR5, URZ ;  /* 0x0000000507057290 */ /* 0x000fe2000fffe03f */
[----:B------:R-:W-:-:S02]  /*1a80*/  SHF.L.U32 R135, R2, 0x1, RZ ;  /* 0x0000000102877819 */ /* 0x000fc400000006ff */
[----:B------:R-:W-:Y:S01]  /*1a90*/  SEL R234, R3, 0xffffffc0, !P1 ;  /* 0xffffffc003ea7807 */ /* 0x000fe20004800000 */
[C---:B------:R-:W-:Y:S01]  /*1aa0*/  HMMA.16816.F32.BF16 R28, R152.reuse, R18, RZ ;  /* 0x00000012981c723c */ /* 0x040fe200000418ff */
[----:B------:R-:W0:Y:S01]  /*1ab0*/  LDGDEPBAR ;  /* 0x00000000000079af */ /* 0x000e220000000000 */
[C-C-:B------:R-:W-:Y:S01]  /*1ac0*/  IMAD.IADD R2, R235.reuse, 0x1, R135.reuse ;  /* 0x00000001eb027824 */ /* 0x140fe200078e0287 */
[----:B------:R-:W-:Y:S01]  /*1ad0*/  IADD3 R3, R234, R4, RZ ;  /* 0x00000004ea037210 */ /* 0x000fe20007ffe0ff */
[----:B------:R-:W-:Y:S02]  /*1ae0*/  IMAD.IADD R5, R232, 0x1, R234 ;  /* 0x00000001e8057824 */ /* 0x000fe400078e02ea */
[----:B------:R-:W-:Y:S02]  /*1af0*/  IMAD R233, R0, 0x2, R135 ;  /* 0x0000000200e97824 */ /* 0x000fe400078e0287 */
[----:B------:R-:W-:Y:S01]  /*1b00*/  HMMA.16816.F32.BF16 R24, R152, R20, RZ ;  /* 0x000000149818723c */ /* 0x000fe200000418ff */
[----:B------:R-:W-:Y:S02]  /*1b10*/  LDSM.16.M88.4 R68, [R5+0x13900] ;  /* 0x013900000544783b */ /* 0x000fe40000000200 */
[----:B------:R-:W-:-:S02]  /*1b20*/  IADD3 R0, R235, R233, RZ ;  /* 0x000000e9eb007210 */ /* 0x000fc40007ffe0ff */
[----:B------:R-:W-:Y:S03]  /*1b30*/  LDSM.16.M88.4 R108, [R3+0x12100] ;  /* 0x01210000036c783b */ /* 0x000fe60000000200 */
[C---:B----4-:R-:W-:Y:S01]  /*1b40*/  HMMA.16816.F32.BF16 R16, R152.reuse, R36, RZ ;  /* 0x000000249810723c */ /* 0x050fe200000418ff */
[----:B------:R-:W-:Y:S07]  /*1b50*/  LDSM.16.M88.4 R112, [R3+0x13900] ;  /* 0x013900000370783b */ /* 0x000fee0000000200 */
[C---:B------:R-:W-:Y:S08]  /*1b60*/  HMMA.16816.F32.BF16 R12, R152.reuse, R38, RZ ;  /* 0x00000026980c723c */ /* 0x040ff000000418ff */
[C---:B-1----:R-:W-:Y:S08]  /*1b70*/  HMMA.16816.F32.BF16 R8, R152.reuse, R40, RZ ;  /* 0x000000289808723c */ /* 0x042ff000000418ff */
[----:B------:R-:W-:Y:S08]  /*1b80*/  HMMA.16816.F32.BF16 R20, R152, R22, RZ ;  /* 0x000000169814723c */ /* 0x000ff000000418ff */
[C---:B------:R-:W-:Y:S08]  /*1b90*/  HMMA.16816.F32.BF16 R88, R156.reuse, R48, R24 ;  /* 0x000000309c58723c */ /* 0x040ff00000041818 */
[C---:B------:R-:W-:Y:S08]  /*1ba0*/  HMMA.16816.F32.BF16 R80, R156.reuse, R44, R16 ;  /* 0x0000002c9c50723c */ /* 0x040ff00000041810 */
[C---:B------:R-:W-:Y:S01]  /*1bb0*/  HMMA.16816.F32.BF16 R72, R156.reuse, R46, R12 ;  /* 0x0000002e9c48723c */ /* 0x040fe2000004180c */
[----:B------:R-:W1:Y:S07]  /*1bc0*/  LDSM.16.M88.4 R44, [R5+0x12900] ;  /* 0x01290000052c783b */ /* 0x000e6e0000000200 */
[----:B------:R-:W-:Y:S08]  /*1bd0*/  HMMA.16816.F32.BF16 R76, R156, R60, R8 ;  /* 0x0000003c9c4c723c */ /* 0x000ff00000041808 */
[----:B------:R-:W-:Y:S08]  /*1be0*/  HMMA.16816.F32.BF16 R24, R152, R42, RZ ;  /* 0x0000002a9818723c */ /* 0x000ff000000418ff */
[C---:B------:R-:W-:Y:S01]  /*1bf0*/  HMMA.16816.F32.BF16 R92, R156.reuse, R52, R32 ;  /* 0x000000349c5c723c */ /* 0x040fe20000041820 */
[----:B------:R-:W-:Y:S07]  /*1c00*/  LDSM.16.M88.4 R32, [R5+0x12100] ;  /* 0x012100000520783b */ /* 0x000fee0000000200 */
[----:B------:R-:W-:Y:S01]  /*1c10*/  HMMA.16816.F32.BF16 R96, R156, R54, R28 ;  /* 0x000000369c60723c */ /* 0x000fe2000004181c */
[----:B------:R-:W2:Y:S07]  /*1c20*/  LDSM.16.M88.4 R52, [R5+0x13100] ;  /* 0x013100000534783b */ /* 0x000eae0000000200 */
[C---:B------:R-:W-:Y:S08]  /*1c30*/  HMMA.16816.F32.BF16 R12, R152.reuse, R64, RZ ;  /* 0x00000040980c723c */ /* 0x040ff000000418ff */
[----:B------:R-:W-:Y:S01]  /*1c40*/  HMMA.16816.F32.BF16 R8, R152, R66, RZ ;  /* 0x000000429808723c */ /* 0x000fe200000418ff */
[----:B------:R-:W3:Y:S07]  /*1c50*/  LDSM.16.M88.4 R64, [R5+0x14100] ;  /* 0x014100000540783b */ /* 0x000eee0000000200 */
[----:B------:R-:W-:Y:S08]  /*1c60*/  HMMA.16816.F32.BF16 R84, R156, R50, R20 ;  /* 0x000000329c54723c */ /* 0x000ff00000041814 */
[C---:B------:R-:W-:Y:S08]  /*1c70*/  HMMA.16816.F32.BF16 R20, R152.reuse, R56, RZ ;  /* 0x000000389814723c */ /* 0x040ff000000418ff */
[----:B------:R-:W-:Y:S08]  /*1c80*/  HMMA.16816.F32.BF16 R16, R152, R58, RZ ;  /* 0x0000003a9810723c */ /* 0x000ff000000418ff */
[C---:B------:R-:W-:Y:S01]  /*1c90*/  HMMA.16816.F32.BF16 R56, R156.reuse, R62, R24 ;  /* 0x0000003e9c38723c */ /* 0x040fe20000041818 */
[----:B------:R-:W4:Y:S07]  /*1ca0*/  LDSM.16.M88.4 R60, [R5+0x14900] ;  /* 0x01490000053c783b */ /* 0x000f2e0000000200 */
[C---:B------:R-:W-:Y:S08]  /*1cb0*/  HMMA.16816.F32.BF16 R36, R156.reuse, R104, R12 ;  /* 0x000000689c24723c */ /* 0x040ff0000004180c */
[C---:B------:R-:W-:Y:S01]  /*1cc0*/  HMMA.16816.F32.BF16 R28, R156.reuse, R106, R8 ;  /* 0x0000006a9c1c723c */ /* 0x040fe20000041808 */
[----:B------:R-:W3:Y:S07]  /*1cd0*/  LDSM.16.M88.4 R104, [R3+0x13100] ;  /* 0x013100000368783b */ /* 0x000eee0000000200 */
[C---:B------:R-:W-:Y:S08]  /*1ce0*/  HMMA.16816.F32.BF16 R48, R156.reuse, R100, R20 ;  /* 0x000000649c30723c */ /* 0x040ff00000041814 */
[----:B------:R-:W-:Y:S01]  /*1cf0*/  HMMA.16816.F32.BF16 R40, R156, R102, R16 ;  /* 0x000000669c28723c */ /* 0x000fe20000041810 */
[----:B------:R-:W3:Y:S07]  /*1d00*/  LDSM.16.M88.4 R100, [R3+0x12900] ;  /* 0x012900000364783b */ /* 0x000eee0000000200 */
[C---:B-1----:R-:W-:Y:S08]  /*1d10*/  HMMA.16816.F32.BF16 R16, R184.reuse, R44, R88 ;  /* 0x0000002cb810723c */ /* 0x042ff00000041858 */
[C---:B------:R-:W-:Y:S08]  /*1d20*/  HMMA.16816.F32.BF16 R12, R184.reuse, R46, R84 ;  /* 0x0000002eb80c723c */ /* 0x040ff00000041854 */
[C---:B--2---:R-:W-:Y:S08]  /*1d30*/  HMMA.16816.F32.BF16 R44, R184.reuse, R54, R72 ;  /* 0x00000036b82c723c */ /* 0x044ff00000041848 */
[C---:B------:R-:W-:Y:S08]  /*1d40*/  HMMA.16816.F32.BF16 R24, R184.reuse, R32, R92 ;  /* 0x00000020b818723c */ /* 0x040ff0000004185c */
[C---:B------:R-:W-:Y:S08]  /*1d50*/  HMMA.16816.F32.BF16 R20, R184.reuse, R34, R96 ;  /* 0x00000022b814723c */ /* 0x040ff00000041860 */
[C---:B------:R-:W-:Y:S01]  /*1d60*/  HMMA.16816.F32.BF16 R8, R184.reuse, R52, R80 ;  /* 0x00000034b808723c */ /* 0x040fe20000041850 */
[----:B------:R-:W-:Y:S07]  /*1d70*/  LDSM.16.M88.4 R52, [R3+0x14100] ;  /* 0x014100000334783b */ /* 0x000fee0000000200 */
[C---:B---3--:R-:W-:Y:S08]  /*1d80*/  HMMA.16816.F32.BF16 R92, R184.reuse, R64, R48 ;  /* 0x00000040b85c723c */ /* 0x048ff00000041830 */
[C---:B------:R-:W-:Y:S01]  /*1d90*/  HMMA.16816.F32.BF16 R88, R184.reuse, R66, R40 ;  /* 0x00000042b858723c */ /* 0x040fe20000041828 */
[----:B------:R-:W1:Y:S04]  /*1da0*/  LDSM.16.M88.4 R64, [R3+0x14900] ;  /* 0x014900000340783b */ /* 0x000e680000000200 */
[----:B------:R-:W-:Y:S03]  /*1db0*/  LDSM.16.M88.4 R40, [R232+0x16100] ;  /* 0x01610000e828783b */ /* 0x000fe60000000200 */
[C---:B----4-:R-:W-:Y:S01]  /*1dc0*/  HMMA.16816.F32.BF16 R84, R184.reuse, R60, R36 ;  /* 0x0000003cb854723c */ /* 0x050fe20000041824 */
[----:B------:R-:W-:Y:S07]  /*1dd0*/  LDSM.16.M88.4 R36, [R232+0x16900] ;  /* 0x01690000e824783b */ /* 0x000fee0000000200 */
[C---:B------:R-:W-:Y:S01]  /*1de0*/  HMMA.16816.F32.BF16 R80, R184.reuse, R62, R28 ;  /* 0x0000003eb850723c */ /* 0x040fe2000004181c */
[----:B------:R-:W2:Y:S07]  /*1df0*/  LDSM.16.M88.4 R60, [R232+0x15100] ;  /* 0x01510000e83c783b */ /* 0x000eae0000000200 */
[C---:B------:R-:W-:Y:S08]  /*1e00*/  HMMA.16816.F32.BF16 R76, R184.reuse, R68, R76 ;  /* 0x00000044b84c723c */ /* 0x040ff0000004184c */
[----:B------:R-:W-:Y:S08]  /*1e10*/  HMMA.16816.F32.BF16 R96, R184, R70, R56 ;  /* 0x00000046b860723c */ /* 0x000ff00000041838 */
[C---:B------:R-:W-:Y:S01]  /*1e20*/  HMMA.16816.F32.BF16 R28, R188.reuse, R106, R44 ;  /* 0x0000006abc1c723c */ /* 0x040fe2000004182c */
[----:B------:R-:W3:Y:S07]  /*1e30*/  LDSM.16.M88.4 R44, [R232+0x15900] ;  /* 0x01590000e82c783b */ /* 0x000eee0000000200 */
[C---:B------:R-:W-:Y:S08]  /*1e40*/  HMMA.16816.F32.BF16 R72, R188.reuse, R108, R24 ;  /* 0x0000006cbc48723c */ /* 0x040ff00000041818 */
[C---:B------:R-:W-:Y:S01]  /*1e50*/  HMMA.16816.F32.BF16 R68, R188.reuse, R110, R20 ;  /* 0x0000006ebc44723c */ /* 0x040fe20000041814 */
[----:B------:R-:W4:Y:S07]  /*1e60*/  LDSM.16.M88.4 R108, [R232+0x17900] ;  /* 0x01790000e86c783b */ /* 0x000f2e0000000200 */
[C---:B------:R-:W-:Y:S08]  /*1e70*/  HMMA.16816.F32.BF16 R56, R188.reuse, R100, R16 ;  /* 0x00000064bc38723c */ /* 0x040ff00000041810 */
[C---:B------:R-:W-:Y:S01]  /*1e80*/  HMMA.16816.F32.BF16 R48, R188.reuse, R102, R12 ;  /* 0x00000066bc30723c */ /* 0x040fe2000004180c */
[----:B------:R-:W2:Y:S07]  /*1e90*/  LDSM.16.M88.4 R100, [R232+0x17100] ;  /* 0x01710000e864783b */ /* 0x000eae0000000200 */
[C---:B------:R-:W-:Y:S01]  /*1ea0*/  HMMA.16816.F32.BF16 R32, R188.reuse, R104, R8 ;  /* 0x00000068bc20723c */ /* 0x040fe20000041808 */
[----:B------:R-:W2:Y:S07]  /*1eb0*/  LDSM.16.M88.4 R104, [R4+0x15100] ;  /* 0x015100000468783b */ /* 0x000eae0000000200 */
[C---:B------:R-:W-:Y:S08]  /*1ec0*/  HMMA.16816.F32.BF16 R24, R188.reuse, R112, R76 ;  /* 0x00000070bc18723c */ /* 0x040ff0000004184c */
[C---:B------:R-:W-:Y:S01]  /*1ed0*/  HMMA.16816.F32.BF16 R20, R188.reuse, R114, R96 ;  /* 0x00000072bc14723c */ /* 0x040fe20000041860 */
[----:B------:R-:W3:Y:S04]  /*1ee0*/  LDSM.16.M88.4 R96, [R4+0x15900] ;  /* 0x015900000460783b */ /* 0x000ee80000000200 */
[----:B------:R-:W3:Y:S03]  /*1ef0*/  LDSM.16.M88.4 R112, [R4+0x16100] ;  /* 0x016100000470783b */ /* 0x000ee60000000200 */
[C---:B-1----:R-:W-:Y:S08]  /*1f00*/  HMMA.16816.F32.BF16 R8, R188.reuse, R64, R84 ;  /* 0x00000040bc08723c */ /* 0x042ff00000041854 */
[C---:B------:R-:W-:Y:S08]  /*1f10*/  HMMA.16816.F32.BF16 R12, R188.reuse, R54, R88 ;  /* 0x00000036bc0c723c */ /* 0x040ff00000041858 */
[----:B------:R-:W-:Y:S08]  /*1f20*/  HMMA.16816.F32.BF16 R80, R188, R66, R80 ;  /* 0x00000042bc50723c */ /* 0x000ff00000041850 */
[C---:B--2---:R-:W-:Y:S08]  /*1f30*/  HMMA.16816.F32.BF16 R72, R192.reuse, R60, R72 ;  /* 0x0000003cc048723c */ /* 0x044ff00000041848 */
[C---:B------:R-:W-:Y:S08]  /*1f40*/  HMMA.16816.F32.BF16 R76, R192.reuse, R62, R68 ;  /* 0x0000003ec04c723c */ /* 0x040ff00000041844 */
[C---:B---3--:R-:W-:Y:S08]  /*1f50*/  HMMA.16816.F32.BF16 R88, R192.reuse, R44, R56 ;  /* 0x0000002cc058723c */ /* 0x048ff00000041838 */
[----:B------:R-:W-:Y:S01]  /*1f60*/  HMMA.16816.F32.BF16 R68, R192, R46, R48 ;  /* 0x0000002ec044723c */ /* 0x000fe20000041830 */
[----:B------:R-:W1:Y:S04]  /*1f70*/  LDSM.16.M88.4 R48, [R4+0x16900] ;  /* 0x016900000430783b */ /* 0x000e680000000200 */
[----:B------:R-:W-:Y:S03]  /*1f80*/  LDSM.16.M88.4 R44, [R4+0x17100] ;  /* 0x01710000042c783b */ /* 0x000fe60000000200 */
[----:B------:R-:W-:Y:S08]  /*1f90*/  HMMA.16816.F32.BF16 R16, R188, R52, R92 ;  /* 0x00000034bc10723c */ /* 0x000ff0000004185c */
[C---:B------:R-:W-:Y:S08]  /*1fa0*/  HMMA.16816.F32.BF16 R84, R192.reuse, R40, R32 ;  /* 0x00000028c054723c */ /* 0x040ff00000041820 */
[C---:B------:R-:W-:Y:S01]  /*1fb0*/  HMMA.16816.F32.BF16 R92, R192.reuse, R42, R28 ;  /* 0x0000002ac05c723c */ /* 0x040fe2000004181c */
[----:B------:R-:W2:Y:S04]  /*1fc0*/  LDSM.16.M88.4 R40, [R4+0x17900] ;  /* 0x017900000428783b */ /* 0x000ea80000000200 */
[----:B------:R-:W3:Y:S03]  /*1fd0*/  LDSM.16.M88.4 R28, [R5+0x15100] ;  /* 0x01510000051c783b */ /* 0x000ee60000000200 */
[C---:B------:R-:W-:Y:S01]  /*1fe0*/  HMMA.16816.F32.BF16 R64, R192.reuse, R36, R24 ;  /* 0x00000024c040723c */ /* 0x040fe20000041818 */
[----:B------:R-:W1:Y:S07]  /*1ff0*/  LDSM.16.M88.4 R24, [R5+0x15900] ;  /* 0x015900000518783b */ /* 0x000e6e0000000200 */
[C---:B------:R-:W-:Y:S08]  /*2000*/  HMMA.16816.F32.BF16 R60, R192.reuse, R38, R20 ;  /* 0x00000026c03c723c */ /* 0x040ff00000041814 */
[C---:B----4-:R-:W-:Y:S08]  /*2010*/  HMMA.16816.F32.BF16 R36, R192.reuse, R108, R8 ;  /* 0x0000006cc024723c */ /* 0x050ff00000041808 */
[C---:B------:R-:W-:Y:S08]  /*2020*/  HMMA.16816.F32.BF16 R52, R192.reuse, R102, R12 ;  /* 0x00000066c034723c */ /* 0x040ff0000004180c */
[----:B------:R-:W-:Y:S01]  /*2030*/  HMMA.16816.F32.BF16 R32, R192, R110, R80 ;  /* 0x0000006ec020723c */ /* 0x000fe20000041850 */
[----:B------:R-:W4:Y:S07]  /*2040*/  LDSM.16.M88.4 R80, [R5+0x16100] ;  /* 0x016100000550783b */ /* 0x000f2e0000000200 */
[C---:B------:R-:W-:Y:S01]  /*2050*/  HMMA.16816.F32.BF16 R20, R196.reuse, R104, R72 ;  /* 0x00000068c414723c */ /* 0x040fe20000041848 */
[----:B------:R-:W1:Y:S07]  /*2060*/  LDSM.16.M88.4 R72, [R5+0x16900] ;  /* 0x016900000548783b */ /* 0x000e6e0000000200 */
[C---:B------:R-:W-:Y:S08]  /*2070*/  HMMA.16816.F32.BF16 R12, R196.reuse, R96, R88 ;  /* 0x00000060c40c723c */ /* 0x040ff00000041858 */
[----:B------:R-:W-:Y:S08]  /*2080*/  HMMA.16816.F32.BF16 R8, R196, R98, R68 ;  /* 0x00000062c408723c */ /* 0x000ff00000041844 */
[----:B------:R-:W-:Y:S08]  /*2090*/  HMMA.16816.F32.BF16 R56, R192, R100, R16 ;  /* 0x00000064c038723c */ /* 0x000ff00000041810 */
[C---:B------:R-:W-:Y:S01]  /*20a0*/  HMMA.16816.F32.BF16 R16, R196.reuse, R106, R76 ;  /* 0x0000006ac410723c */ /* 0x040fe2000004184c */
[----:B------:R-:W3:Y:S07]  /*20b0*/  LDSM.16.M88.4 R76, [R5+0x17100] ;  /* 0x01710000054c783b */ /* 0x000eee0000000200 */
[C---:B------:R-:W-:Y:S08]  /*20c0*/  HMMA.16816.F32.BF16 R68, R196.reuse, R112, R84 ;  /* 0x00000070c444723c */ /* 0x040ff00000041854 */
[C---:B------:R-:W-:Y:S08]  /*20d0*/  HMMA.16816.F32.BF16 R100, R196.reuse, R114, R92 ;  /* 0x00000072c464723c */ /* 0x040ff0000004185c */
[C---:B-1----:R-:W-:Y:S08]  /*20e0*/  HMMA.16816.F32.BF16 R88, R196.reuse, R48, R64 ;  /* 0x00000030c458723c */ /* 0x042ff00000041840 */
[C---:B------:R-:W-:Y:S08]  /*20f0*/  HMMA.16816.F32.BF16 R96, R196.reuse, R50, R60 ;  /* 0x00000032c460723c */ /* 0x040ff0000004183c */
[C---:B--2---:R-:W-:Y:S01]  /*2100*/  HMMA.16816.F32.BF16 R84, R196.reuse, R40, R36 ;  /* 0x00000028c454723c */ /* 0x044fe20000041824 */
[----:B------:R-:W1:Y:S07]  /*2110*/  LDSM.16.M88.4 R36, [R5+0x17900] ;  /* 0x017900000524783b */ /* 0x000e6e0000000200 */
[----:B------:R-:W-:Y:S01]  /*2120*/  HMMA.16816.F32.BF16 R64, R196, R42, R32 ;  /* 0x0000002ac440723c */ /* 0x000fe20000041820 */
[----:B------:R-:W2:Y:S04]  /*2130*/  LDSM.16.M88.4 R32, [R3+0x15100] ;  /* 0x015100000320783b */ /* 0x000ea80000000200 */
[----:B------:R-:W-:Y:S03]  /*2140*/  LDSM.16.M88.4 R40, [R3+0x16900] ;  /* 0x016900000328783b */ /* 0x000fe60000000200 */
[C---:B---3--:R-:W-:Y:S08]  /*2150*/  HMMA.16816.F32.BF16 R60, R200.reuse, R28, R20 ;  /* 0x0000001cc83c723c */ /* 0x048ff00000041814 */
[C---:B------:R-:W-:Y:S08]  /*2160*/  HMMA.16816.F32.BF16 R48, R200.reuse, R24, R12 ;  /* 0x00000018c830723c */ /* 0x040ff0000004180c */
[----:B------:R-:W-:Y:S01]  /*2170*/  HMMA.16816.F32.BF16 R20, R200, R26, R8 ;  /* 0x0000001ac814723c */ /* 0x000fe20000041808 */
[----:B------:R-:W3:Y:S07]  /*2180*/  LDSM.16.M88.4 R24, [R3+0x16100] ;  /* 0x016100000318783b */ /* 0x000eee0000000200 */
[----:B------:R-:W-:Y:S08]  /*2190*/  HMMA.16816.F32.BF16 R104, R196, R44, R56 ;  /* 0x0000002cc468723c */ /* 0x000ff00000041838 */
[----:B------:R-:W-:Y:S01]  /*21a0*/  HMMA.16816.F32.BF16 R56, R200, R30, R16 ;  /* 0x0000001ec838723c */ /* 0x000fe20000041810 */
[----:B------:R-:W1:Y:S07]  /*21b0*/  LDSM.16.M88.4 R28, [R3+0x15900] ;  /* 0x01590000031c783b */ /* 0x000e6e0000000200 */
[----:B------:R-:W-:Y:S08]  /*21c0*/  HMMA.16816.F32.BF16 R92, R196, R46, R52 ;  /* 0x0000002ec45c723c */ /* 0x000ff00000041834 */
[C---:B----4-:R-:W-:Y:S01]  /*21d0*/  HMMA.16816.F32.BF16 R16, R200.reuse, R80, R68 ;  /* 0x00000050c810723c */ /* 0x050fe20000041844 */
[----:B------:R-:W-:Y:S07]  /*21e0*/  LDSM.16.M88.4 R68, [R232+0x18100] ;  /* 0x01810000e844783b */ /* 0x000fee0000000200 */
[C---:B------:R-:W-:Y:S08]  /*21f0*/  HMMA.16816.F32.BF16 R12, R200.reuse, R82, R100 ;  /* 0x00000052c80c723c */ /* 0x040ff00000041864 */
[C---:B------:R-:W-:Y:S08]  /*2200*/  HMMA.16816.F32.BF16 R8, R200.reuse, R72, R88 ;  /* 0x00000048c808723c */ /* 0x040ff00000041858 */
[C---:B------:R-:W-:Y:S01]  /*2210*/  HMMA.16816.F32.BF16 R44, R200.reuse, R74, R96 ;  /* 0x0000004ac82c723c */ /* 0x040fe20000041860 */
[----:B------:R-:W4:Y:S07]  /*2220*/  LDSM.16.M88.4 R72, [R3+0x17100] ;  /* 0x017100000348783b */ /* 0x000f2e0000000200 */
[C---:B------:R-:W-:Y:S01]  /*2230*/  HMMA.16816.F32.BF16 R52, R200.reuse, R76, R104 ;  /* 0x0000004cc834723c */ /* 0x040fe20000041868 */
[----:B------:R-:W4:Y:S07]  /*2240*/  LDSM.16.M88.4 R104, [R3+0x17900] ;  /* 0x017900000368783b */ /* 0x000f2e0000000200 */
[C---:B------:R-:W-:Y:S08]  /*2250*/  HMMA.16816.F32.BF16 R76, R200.reuse, R78, R92 ;  /* 0x0000004ec84c723c */ /* 0x040ff0000004185c */
[----:B-1----:R-:W-:Y:S01]  /*2260*/  HMMA.16816.F32.BF16 R92, R200, R38, R64 ;  /* 0x00000026c85c723c */ /* 0x002fe20000041840 */
[----:B------:R-:W1:Y:S07]  /*2270*/  LDSM.16.M88.4 R64, [R232+0x18900] ;  /* 0x01890000e840783b */ /* 0x000e6e0000000200 */
[C---:B--2---:R-:W-:Y:S08]  /*2280*/  HMMA.16816.F32.BF16 R96, R204.reuse, R32, R60 ;  /* 0x00000020cc60723c */ /* 0x044ff0000004183c */
[C---:B------:R-:W-:Y:S01]  /*2290*/  HMMA.16816.F32.BF16 R88, R204.reuse, R34, R56 ;  /* 0x00000022cc58723c */ /* 0x040fe20000041838 */
[----:B------:R-:W-:Y:S07]  /*22a0*/  LDSM.16.M88.4 R32, [R232+0x19100] ;  /* 0x01910000e820783b */ /* 0x000fee0000000200 */
[C---:B---3--:R-:W-:Y:S08]  /*22b0*/  HMMA.16816.F32.BF16 R60, R204.reuse, R24, R16 ;  /* 0x00000018cc3c723c */ /* 0x048ff00000041810 */
[----:B------:R-:W-:Y:S01]  /*22c0*/  HMMA.16816.F32.BF16 R56, R204, R26, R12 ;  /* 0x0000001acc38723c */ /* 0x000fe2000004180c */
[----:B------:R-:W2:Y:S07]  /*22d0*/  LDSM.16.M88.4 R24, [R232+0x1a100] ;  /* 0x01a10000e818783b */ /* 0x000eae0000000200 */
[----:B------:R-:W-:Y:S08]  /*22e0*/  HMMA.16816.F32.BF16 R80, R200, R36, R84 ;  /* 0x00000024c850723c */ /* 0x000ff00000041854 */
[C---:B------:R-:W-:Y:S08]  /*22f0*/  HMMA.16816.F32.BF16 R84, R204.reuse, R28, R48 ;  /* 0x0000001ccc54723c */ /* 0x040ff00000041830 */
[C---:B------:R-:W-:Y:S01]  /*2300*/  HMMA.16816.F32.BF16 R100, R204.reuse, R30, R20 ;  /* 0x0000001ecc64723c */ /* 0x040fe20000041814 */
[----:B------:R-:W3:Y:S07]  /*2310*/  LDSM.16.M88.4 R28, [R232+0x19900] ;  /* 0x01990000e81c783b */ /* 0x000eee0000000200 */
[C---:B------:R-:W-:Y:S08]  /*2320*/  HMMA.16816.F32.BF16 R20, R204.reuse, R40, R8 ;  /* 0x00000028cc14723c */ /* 0x040ff00000041808 */
[C---:B----4-:R-:W-:Y:S08]  /*2330*/  HMMA.16816.F32.BF16 R12, R204.reuse, R72, R52 ;  /* 0x00000048cc0c723c */ /* 0x050ff00000041834 */
[C---:B------:R-:W-:Y:S01]  /*2340*/  HMMA.16816.F32.BF16 R16, R204.reuse, R42, R44 ;  /* 0x0000002acc10723c */ /* 0x040fe2000004182c */
[----:B------:R-:W4:Y:S07]  /*2350*/  LDSM.16.M88.4 R40, [R232+0x1a900] ;  /* 0x01a90000e828783b */ /* 0x000f2e0000000200 */
[C---:B------:R-:W-:Y:S01]  /*2360*/  HMMA.16816.F32.BF16 R8, R204.reuse, R74, R76 ;  /* 0x0000004acc08723c */ /* 0x040fe2000004184c */
[----:B------:R-:W2:Y:S07]  /*2370*/  LDSM.16.M88.4 R72, [R4+0x18100] ;  /* 0x018100000448783b */ /* 0x000eae0000000200 */
[C---:B------:R-:W-:Y:S08]  /*2380*/  HMMA.16816.F32.BF16 R36, R204.reuse, R104, R80 ;  /* 0x00000068cc24723c */ /* 0x040ff00000041850 */
[----:B------:R-:W-:Y:S01]  /*2390*/  HMMA.16816.F32.BF16 R44, R204, R106, R92 ;  /* 0x0000006acc2c723c */ /* 0x000fe2000004185c */
[----:B------:R-:W3:Y:S04]  /*23a0*/  LDSM.16.M88.4 R92, [R4+0x19100] ;  /* 0x01910000045c783b */ /* 0x000ee80000000200 */
[----:B------:R-:W-:Y:S03]  /*23b0*/  LDSM.16.M88.4 R104, [R3+0x1a100] ;  /* 0x01a100000368783b */ /* 0x000fe60000000200 */
[C---:B------:R-:W-:Y:S01]  /*23c0*/  HMMA.16816.F32.BF16 R48, R208.reuse, R68, R96 ;  /* 0x00000044d030723c */ /* 0x040fe20000041860 */
[----:B------:R-:W-:Y:S07]  /*23d0*/  LDSM.16.M88.4 R96, [R4+0x19900] ;  /* 0x019900000460783b */ /* 0x000fee0000000200 */
[C---:B-1----:R-:W-:Y:S08]  /*23e0*/  HMMA.16816.F32.BF16 R80, R208.reuse, R64, R84 ;  /* 0x00000040d050723c */ /* 0x042ff00000041854 */
[C---:B------:R-:W-:Y:S01]  /*23f0*/  HMMA.16816.F32.BF16 R84, R208.reuse, R66, R100 ;  /* 0x00000042d054723c */ /* 0x040fe20000041864 */
[----:B------:R-:W1:Y:S07]  /*2400*/  LDSM.16.M88.4 R100, [R4+0x1a100] ;  /* 0x01a100000464783b */ /* 0x000e6e0000000200 */
[C---:B------:R-:W-:Y:S01]  /*2410*/  HMMA.16816.F32.BF16 R68, R208.reuse, R70, R88 ;  /* 0x00000046d044723c */ /* 0x040fe20000041858 */
[----:B------:R-:W1:Y:S07]  /*2420*/  LDSM.16.M88.4 R88, [R4+0x18900] ;  /* 0x018900000458783b */ /* 0x000e6e0000000200 */
[C---:B--2---:R-:W-:Y:S08]  /*2430*/  HMMA.16816.F32.BF16 R52, R208.reuse, R24, R12 ;  /* 0x00000018d034723c */ /* 0x044ff0000004180c */
[C---:B------:R-:W-:Y:S08]  /*2440*/  HMMA.16816.F32.BF16 R76, R208.reuse, R32, R60 ;  /* 0x00000020d04c723c */ /* 0x040ff0000004183c */
[C---:B------:R-:W-:Y:S08]  /*2450*/  HMMA.16816.F32.BF16 R64, R208.reuse, R34, R56 ;  /* 0x00000022d040723c */ /* 0x040ff00000041838 */
        /* <DEDUP_REMOVED lines=9> */
[C---:B------:R-:W-:Y:S08]  /*24f0*/  HMMA.16816.F32.BF16 R32, R216.reuse, R74, R68 ;  /* 0x0000004ad820723c */ /* 0x040ff00000041844 */
[C---:B------:R-:W-:Y:S01]  /*2500*/  HMMA.16816.F32.BF16 R72, R216.reuse, R92, R76 ;  /* 0x0000005cd848723c */ /* 0x040fe2000004184c */
[----:B------:R-:W-:Y:S07]  /*2510*/  LDSM.16.M88.4 R76, [R3+0x18900] ;  /* 0x01890000034c783b */ /* 0x000fee0000000200 */
[C---:B------:R-:W-:Y:S08]  /*2520*/  HMMA.16816.F32.BF16 R68, R216.reuse, R94, R64 ;  /* 0x0000005ed844723c */ /* 0x040ff00000041840 */
[C---:B-1----:R-:W-:Y:S01]  /*2530*/  HMMA.16816.F32.BF16 R92, R216.reuse, R100, R52 ;  /* 0x00000064d85c723c */ /* 0x042fe20000041834 */
[----:B------:R-:W1:Y:S07]  /*2540*/  LDSM.16.M88.4 R52, [R5+0x19100] ;  /* 0x019100000534783b */ /* 0x000e6e0000000200 */
[C---:B------:R-:W-:Y:S08]  /*2550*/  HMMA.16816.F32.BF16 R64, R216.reuse, R96, R60 ;  /* 0x00000060d840723c */ /* 0x040ff0000004183c */
[C---:B------:R-:W-:Y:S08]  /*2560*/  HMMA.16816.F32.BF16 R36, R216.reuse, R88, R80 ;  /* 0x00000058d824723c */ /* 0x040ff00000041850 */
[C---:B------:R-:W-:Y:S01]  /*2570*/  HMMA.16816.F32.BF16 R60, R216.reuse, R98, R56 ;  /* 0x00000062d83c723c */ /* 0x040fe20000041838 */
[----:B------:R-:W1:Y:S04]  /*2580*/  LDSM.16.M88.4 R56, [R5+0x19900] ;  /* 0x019900000538783b */ /* 0x000e680000000200 */
[----:B------:R-:W-:Y:S03]  /*2590*/  LDSM.16.M88.4 R96, [R3+0x19100] ;  /* 0x019100000360783b */ /* 0x000fe60000000200 */
[C---:B--2---:R-:W-:Y:S08]  /*25a0*/  HMMA.16816.F32.BF16 R80, R216.reuse, R8, R20 ;  /* 0x00000008d850723c */ /* 0x044ff00000041814 */
[----:B------:R-:W-:Y:S01]  /*25b0*/  HMMA.16816.F32.BF16 R44, R216, R10, R16 ;  /* 0x0000000ad82c723c */ /* 0x000fe20000041810 */
[----:B------:R-:W2:Y:S07]  /*25c0*/  LDSM.16.M88.4 R16, [R5+0x1a900] ;  /* 0x01a900000510783b */ /* 0x000eae0000000200 */
[----:B---3--:R-:W-:Y:S01]  /*25d0*/  HMMA.16816.F32.BF16 R20, R220, R28, R12 ;  /* 0x0000001cdc14723c */ /* 0x008fe2000004180c */
[----:B------:R-:W3:Y:S07]  /*25e0*/  LDSM.16.M88.4 R12, [R3+0x18100] ;  /* 0x01810000030c783b */ /* 0x000eee0000000200 */
[----:B------:R-:W-:Y:S01]  /*25f0*/  HMMA.16816.F32.BF16 R48, R216, R90, R84 ;  /* 0x0000005ad830723c */ /* 0x000fe20000041854 */
[----:B------:R4:W2:Y:S07]  /*2600*/  LDSM.16.M88.4 R84, [R5+0x1a100] ;  /* 0x01a100000554783b */ /* 0x0008ae0000000200 */
[----:B------:R-:W-:Y:S08]  /*2610*/  HMMA.16816.F32.BF16 R8, R220, R30, R32 ;  /* 0x0000001edc08723c */ /* 0x000ff00000041820 */
[----:B------:R-:W-:Y:S01]  /*2620*/  HMMA.16816.F32.BF16 R88, R216, R102, R24 ;  /* 0x00000066d858723c */ /* 0x000fe20000041818 */
[----:B------:R-:W2:Y:S07]  /*2630*/  LDSM.16.M88.4 R100, [R3+0x19900] ;  /* 0x019900000364783b */ /* 0x000eae0000000200 */
[C---:B----4-:R-:W-:Y:S08]  /*2640*/  HMMA.16816.F32.BF16 R4, R220.reuse, R40, R36 ;  /* 0x00000028dc04723c */ /* 0x050ff00000041824 */
[C---:B------:R-:W-:Y:S08]  /*2650*/  HMMA.16816.F32.BF16 R24, R220.reuse, R42, R48 ;  /* 0x0000002adc18723c */ /* 0x040ff00000041830 */
[----:B-1----:R-:W-:Y:S01]  /*2660*/  HMMA.16816.F32.BF16 R32, R220, R54, R68 ;  /* 0x00000036dc20723c */ /* 0x002fe20000041844 */
[----:B------:R1:W4:Y:S01]  /*2670*/  LDSM.16.M88.4 R68, [R3+0x1a900] ;  /* 0x01a900000344783b */ /* 0x0003220000000200 */
[----:B------:R-:W-:-:S06]  /*2680*/  DEPBAR.LE SB0, 0x2 ;  /* 0x000080800000791a */ /* 0x000fcc0000000000 */
[C---:B------:R-:W-:Y:S08]  /*2690*/  HMMA.16816.F32.BF16 R40, R220.reuse, R56, R64 ;  /* 0x00000038dc28723c */ /* 0x040ff00000041840 */
[----:B------:R-:W-:Y:S01]  /*26a0*/  HMMA.16816.F32.BF16 R48, R220, R58, R60 ;  /* 0x0000003adc30723c */ /* 0x000fe2000004183c */
[----:B-1----:R-:W-:-:S07]  /*26b0*/  SHF.R.S32.HI R3, RZ, 0x1f, R116 ;  /* 0x0000001fff037819 */ /* 0x002fce0000011474 */
[----:B--2---:R-:W-:Y:S01]  /*26c0*/  HMMA.16816.F32.BF16 R56, R220, R18, R44 ;  /* 0x00000012dc38723c */ /* 0x004fe2000004182c */
[----:B------:R-:W-:-:S04]  /*26d0*/  LEA.HI R117, R3, R116, RZ, 0x2 ;  /* 0x0000007403757211 */ /* 0x000fc800078f10ff */
[----:B------:R-:W-:-:S03]  /*26e0*/  LOP3.LUT R3, R117, 0x7ffffffc, RZ, 0xc0, !PT ;  /* 0x7ffffffc75037812 */ /* 0x000fc600078ec0ff */
[----:B---3--:R-:W-:Y:S01]  /*26f0*/  HMMA.16816.F32.BF16 R44, R224, R12, R20 ;  /* 0x0000000ce02c723c */ /* 0x008fe20000041814 */
[----:B------:R-:W-:Y:S07]  /*2700*/  STL [R1+0x20], R117 ;  /* 0x0000207501007387 */ /* 0x000fee0000100800 */
[----:B------:R-:W-:Y:S08]  /*2710*/  HMMA.16816.F32.BF16 R28, R220, R52, R72 ;  /* 0x00000034dc1c723c */ /* 0x000ff00000041848 */
[C---:B------:R-:W-:Y:S08]  /*2720*/  HMMA.16816.F32.BF16 R36, R224.reuse, R14, R8 ;  /* 0x0000000ee024723c */ /* 0x040ff00000041808 */
[C---:B------:R-:W-:Y:S07]  /*2730*/  HMMA.16816.F32.BF16 R8, R224.reuse, R76, R4 ;  /* 0x0000004ce008723c */ /* 0x040fee0000041804 */
[----:B------:R-:W-:Y:S01]  /*2740*/  IMAD.IADD R4, R116, 0x1, -R3 ;  /* 0x0000000174047824 */ /* 0x000fe200078e0a03 */
[----:B------:R-:W-:Y:S01]  /*2750*/  HMMA.16816.F32.BF16 R12, R224, R78, R24 ;  /* 0x0000004ee00c723c */ /* 0x000fe20000041818 */
[----:B------:R-:W-:-:S04]  /*2760*/  IMAD.U32 R3, RZ, RZ, UR5 ;  /* 0x00000005ff037e24 */ /* 0x000fc8000f8e00ff */
[----:B------:R-:W-:-:S03]  /*2770*/  IMAD R3, R4, -0x2, R3 ;  /* 0xfffffffe04037824 */ /* 0x000fc600078e0203 */
[----:B------:R-:W-:Y:S02]  /*2780*/  HMMA.16816.F32.BF16 R64, R220, R16, R80 ;  /* 0x00000010dc40723c */ /* 0x000fe40000041850 */
[C---:B------:R-:W-:Y:S02]  /*2790*/  ISETP.GT.AND P5, PT, R3.reuse, RZ, PT ;  /* 0x000000ff0300720c */ /* 0x040fe40003fa4270 */
[C---:B------:R-:W-:Y:S02]  /*27a0*/  ISETP.GT.AND P1, PT, R3.reuse, 0x1, PT ;  /* 0x000000010300780c */ /* 0x040fe40003f24270 */
[----:B------:R-:W-:Y:S02]  /*27b0*/  ISETP.GT.AND P6, PT, R3, 0x8, PT ;  /* 0x000000080300780c */ /* 0x000fe40003fc4270 */
[----:B------:R-:W-:Y:S01]  /*27c0*/  FSEL R6, R44, -INF , P5 ;  /* 0xff8000002c067808 */ /* 0x000fe20002800000 */
[----:B------:R-:W-:Y:S01]  /*27d0*/  HMMA.16816.F32.BF16 R16, R224, R96, R28 ;  /* 0x00000060e010723c */ /* 0x000fe2000004181c */
[----:B------:R-:W-:-:S02]  /*27e0*/  FSEL R7, R45, -INF , P1 ;  /* 0xff8000002d077808 */ /* 0x000fc40000800000 */
[----:B------:R-:W-:Y:S02]  /*27f0*/  FSEL R38, R38, -INF , P6 ;  /* 0xff80000026267808 */ /* 0x000fe40003000000 */
[----:B------:R-:W-:Y:S02]  /*2800*/  FMNMX.FTZ R4, R6, R7, !PT ;  /* 0x0000000706047209 */ /* 0x000fe40007810000 */
[----:B------:R-:W-:Y:S01]  /*2810*/  FSEL R31, R47, -INF , P1 ;  /* 0xff8000002f1f7808 */ /* 0x000fe20000800000 */
[----:B------:R-:W-:Y:S01]  /*2820*/  HMMA.16816.F32.BF16 R52, R220, R84, R92 ;  /* 0x00000054dc34723c */ /* 0x000fe2000004185c */
[----:B------:R-:W-:Y:S02]  /*2830*/  ISETP.GT.AND P1, PT, R3, 0x9, PT ;  /* 0x000000090300780c */ /* 0x000fe40003f24270 */
[----:B------:R-:W-:Y:S02]  /*2840*/  FSEL R28, R36, -INF , P6 ;  /* 0xff800000241c7808 */ /* 0x000fe40003000000 */
[----:B------:R-:W-:-:S02]  /*2850*/  FSEL R30, R46, -INF , P5 ;  /* 0xff8000002e1e7808 */ /* 0x000fc40002800000 */
[----:B------:R-:W-:Y:S01]  /*2860*/  ISETP.GT.AND P5, PT, R3, 0x10, PT ;  /* 0x000000100300780c */ /* 0x000fe20003fa4270 */
[----:B------:R-:W-:Y:S01]  /*2870*/  HMMA.16816.F32.BF16 R20, R224, R98, R32 ;  /* 0x00000062e014723c */ /* 0x000fe20000041820 */
[----:B------:R-:W-:Y:S02]  /*2880*/  FSEL R29, R37, -INF , P1 ;  /* 0xff800000251d7808 */ /* 0x000fe40000800000 */
[----:B------:R-:W-:Y:S02]  /*2890*/  FMNMX.FTZ R4, R28, R4, !PT ;  /* 0x000000041c047209 */ /* 0x000fe40007810000 */
[----:B------:R-:W-:Y:S02]  /*28a0*/  FSEL R39, R39, -INF , P1 ;  /* 0xff80000027277808 */ /* 0x000fe40000800000 */
[----:B------:R-:W-:Y:S01]  /*28b0*/  ISETP.GT.AND P1, PT, R3, 0x11, PT ;  /* 0x000000110300780c */ /* 0x000fe20003f24270 */
[----:B------:R-:W-:Y:S01]  /*28c0*/  HMMA.16816.F32.BF16 R60, R220, R86, R88 ;  /* 0x00000056dc3c723c */ /* 0x000fe20000041858 */
[----:B------:R-:W-:-:S02]  /*28d0*/  FSEL R45, R8, -INF , P5 ;  /* 0xff800000082d7808 */ /* 0x000fc40002800000 */
[----:B------:R-:W-:Y:S02]  /*28e0*/  FMNMX.FTZ R4, R29, R4, !PT ;  /* 0x000000041d047209 */ /* 0x000fe40007810000 */
[----:B------:R-:W-:Y:S02]  /*28f0*/  ISETP.GT.AND P6, PT, R3, 0x18, PT ;  /* 0x000000180300780c */ /* 0x000fe40003fc4270 */
[----:B------:R-:W-:Y:S01]  /*2900*/  FSEL R44, R9, -INF , P1 ;  /* 0xff800000092c7808 */ /* 0x000fe20000800000 */
[----:B------:R-:W-:Y:S01]  /*2910*/  HMMA.16816.F32.BF16 R24, R224, R100, R40 ;  /* 0x00000064e018723c */ /* 0x000fe20000041828 */
[----:B------:R-:W-:Y:S02]  /*2920*/  FMNMX.FTZ R4, R45, R4, !PT ;  /* 0x000000042d047209 */ /* 0x000fe40007810000 */
[----:B------:R-:W-:Y:S02]  /*2930*/  FSEL R84, R10, -INF , P5 ;  /* 0xff8000000a547808 */ /* 0x000fe40002800000 */
[----:B------:R-:W-:-:S02]  /*2940*/  ISETP.GT.AND P5, PT, R3, 0x19, PT ;  /* 0x000000190300780c */ /* 0x000fc40003fa4270 */
[----:B------:R-:W-:Y:S01]  /*2950*/  FSEL R86, R14, -INF , P6 ;  /* 0xff8000000e567808 */ /* 0x000fe20003000000 */
[C---:B------:R-:W-:Y:S01]  /*2960*/  HMMA.16816.F32.BF16 R32, R224.reuse, R102, R48 ;  /* 0x00000066e020723c */ /* 0x040fe20000041830 */
[----:B------:R-:W-:Y:S02]  /*2970*/  FSEL R14, R12, -INF , P6 ;  /* 0xff8000000c0e7808 */ /* 0x000fe40003000000 */
[----:B------:R-:W-:Y:S02]  /*2980*/  FMNMX.FTZ R4, R44, R4, !PT ;  /* 0x000000042c047209 */ /* 0x000fe40007810000 */
[----:B------:R-:W-:Y:S01]  /*2990*/  FSEL R87, R11, -INF , P1 ;  /* 0xff8000000b577808 */ /* 0x000fe20000800000 */
[----:B------:R-:W-:Y:S01]  /*29a0*/  BAR.SYNC.DEFER_BLOCKING 0x0 ;  /* 0x0000000000007b1d */ /* 0x000fe20000010000 */
[----:B------:R-:W-:Y:S01]  /*29b0*/  FSEL R85, R15, -INF , P5 ;  /* 0xff8000000f557808 */ /* 0x000fe20002800000 */
[----:B------:R-:W-:Y:S01]  /*29c0*/  HMMA.16816.F32.BF16 R40, R224, R104, R52 ;  /* 0x00000068e028723c */ /* 0x000fe20000041834 */
[----:B------:R-:W-:-:S02]  /*29d0*/  ISETP.GT.AND P1, PT, R3, 0x20, PT ;  /* 0x000000200300780c */ /* 0x000fc40003f24270 */
[----:B------:R-:W-:Y:S02]  /*29e0*/  FSEL R15, R13, -INF , P5 ;  /* 0xff8000000d0f7808 */ /* 0x000fe40002800000 */
[----:B------:R-:W-:Y:S02]  /*29f0*/  FMNMX.FTZ R4, R14, R4, !PT ;  /* 0x000000040e047209 */ /* 0x000fe40007810000 */
[----:B------:R-:W-:Y:S01]  /*2a00*/  ISETP.GT.AND P5, PT, R3, 0x21, PT ;  /* 0x000000210300780c */ /* 0x000fe20003fa4270 */
[----:B------:R-:W-:Y:S01]  /*2a10*/  HMMA.16816.F32.BF16 R48, R224, R106, R60 ;  /* 0x0000006ae030723c */ /* 0x000fe2000004183c */
[----:B------:R-:W-:Y:S02]  /*2a20*/  FSEL R127, R16, -INF , P1 ;  /* 0xff800000107f7808 */ /* 0x000fe40000800000 */
[----:B------:R-:W-:Y:S02]  /*2a30*/  FMNMX.FTZ R4, R15, R4, !PT ;  /* 0x000000040f047209 */ /* 0x000fe40007810000 */
[----:B------:R-:W-:-:S02]  /*2a40*/  FMNMX.FTZ R5, R30, R31, !PT ;  /* 0x0000001f1e057209 */ /* 0x000fc40007810000 */
[----:B------:R-:W-:Y:S01]  /*2a50*/  FSEL R126, R17, -INF , P5 ;  /* 0xff800000117e7808 */ /* 0x000fe20002800000 */
[C---:B----4-:R-:W-:Y:S01]  /*2a60*/  HMMA.16816.F32.BF16 R52, R224.reuse, R68, R64 ;  /* 0x00000044e034723c */ /* 0x050fe20000041840 */
[----:B------:R-:W-:Y:S02]  /*2a70*/  ISETP.GT.AND P6, PT, R3, 0x28, PT ;  /* 0x000000280300780c */ /* 0x000fe40003fc4270 */
[----:B------:R-:W-:Y:S02]  /*2a80*/  FMNMX.FTZ R4, R127, R4, !PT ;  /* 0x000000047f047209 */ /* 0x000fe40007810000 */
[----:B------:R-:W-:Y:S01]  /*2a90*/  FMNMX.FTZ R5, R38, R5, !PT ;  /* 0x0000000526057209 */ /* 0x000fe20007810000 */
[----:B------:R-:W-:Y:S01]  /*2aa0*/  LDSM.16.MT88.4 R8, [R2+0x6100] ;  /* 0x006100000208783b */ /* 0x000fe20000004200 */
[----:B------:R-:W-:Y:S01]  /*2ab0*/  FSEL R145, R19, -INF , P5 ;  /* 0xff80000013917808 */ /* 0x000fe20002800000 */
[----:B------:R-:W-:Y:S01]  /*2ac0*/  HMMA.16816.F32.BF16 R56, R224, R70, R56 ;  /* 0x00000046e038723c */ /* 0x000fe20000041838 */
[----:B------:R-:W-:-:S02]  /*2ad0*/  ISETP.GT.AND P5, PT, R3, 0x29, PT ;  /* 0x000000290300780c */ /* 0x000fc40003fa4270 */
        /* <DEDUP_REMOVED lines=15> */
[----:B------:R-:W-:Y:S02]  /*2bd0*/  FSEL R182, R25, -INF , P5 ;  /* 0xff80000019b67808 */ /* 0x000fe40002800000 */
[----:B------:R-:W-:Y:S02]  /*2be0*/  ISETP.GT.AND P5, PT, R3, 0x38, PT ;  /* 0x000000380300780c */ /* 0x000fe40003fa4270 */
        /* <DEDUP_REMOVED lines=18> */
[----:B------:R-:W-:Y:S02]  /*2d10*/  FSEL R134, R22, -INF , P6 ;  /* 0xff80000016867808 */ /* 0x000fe40003000000 */
[----:B------:R-:W-:Y:S01]  /*2d20*/  FMNMX.FTZ R5, R145, R5, !PT ;  /* 0x0000000591057209 */ /* 0x000fe20007810000 */
[----:B------:R-:W-:Y:S01]  /*2d30*/  LDSM.16.MT88.4 R20, [R2+0x100] ;  /* 0x000100000214783b */ /* 0x000fe20000004200 */
        /* <DEDUP_REMOVED lines=31> */
[----:B------:R-:W-:Y:S02]  /*2f30*/  FMNMX.FTZ R132, R147, R132, !PT ;  /* 0x0000008493847209 */ /* 0x000fe40007810000 */
[----:B------:R-:W-:Y:S02]  /*2f40*/  FMNMX.FTZ R3, R130, R3, !PT ;  /* 0x0000000382037209 */ /* 0x000fe40007810000 */
[----:B------:R-:W-:-:S02]  /*2f50*/  FMNMX.FTZ R132, R238, R132, !PT ;  /* 0x00000084ee847209 */ /* 0x000fc40007810000 */
[----:B------:R-:W-:Y:S02]  /*2f60*/  FMNMX.FTZ R3, R244, R3, !PT ;  /* 0x00000003f4037209 */ /* 0x000fe40007810000 */
[----:B------:R-:W-:Y:S01]  /*2f70*/  FSEL R231, R55, -INF , P6 ;  /* 0xff80000037e77808 */ /* 0x000fe20003000000 */
[----:B------:R-:W1:Y:S01]  /*2f80*/  SHFL.BFLY PT, R4, R132, 0x2, 0x1f ;  /* 0x0c401f0084047f89 */ /* 0x000e6200000e0000 */
[----:B------:R-:W-:Y:S02]  /*2f90*/  FMNMX.FTZ R3, R163, R3, !PT ;  /* 0x00000003a3037209 */ /* 0x000fe40007810000 */
[----:B------:R-:W-:Y:S02]  /*2fa0*/  FSEL R236, R58, -INF , P5 ;  /* 0xff8000003aec7808 */ /* 0x000fe40002800000 */
[----:B------:R-:W-:Y:S02]  /*2fb0*/  FMNMX.FTZ R3, R245, R3, !PT ;  /* 0x00000003f5037209 */ /* 0x000fe40007810000 */
[----:B------:R-:W-:-:S02]  /*2fc0*/  FSEL R239, R59, -INF , P1 ;  /* 0xff8000003bef7808 */ /* 0x000fc40000800000 */
[----:B------:R-:W-:-:S04]  /*2fd0*/  FMNMX.FTZ R3, R160, R3, !PT ;  /* 0x00000003a0037209 */ /* 0x000fc80007810000 */
[----:B------:R-:W-:-:S04]  /*2fe0*/  FMNMX.FTZ R3, R231, R3, !PT ;  /* 0x00000003e7037209 */ /* 0x000fc80007810000 */
[----:B------:R-:W-:-:S04]  /*2ff0*/  FMNMX.FTZ R3, R236, R3, !PT ;  /* 0x00000003ec037209 */ /* 0x000fc80007810000 */
[----:B------:R-:W-:Y:S02]  /*3000*/  FMNMX.FTZ R3, R239, R3, !PT ;  /* 0x00000003ef037209 */ /* 0x000fe40007810000 */
[----:B-1----:R-:W-:-:S03]  /*3010*/  FMNMX.FTZ R132, R132, R4, !PT ;  /* 0x0000000484847209 */ /* 0x002fc60007810000 */
[----:B------:R-:W1:Y:S04]  /*3020*/  SHFL.BFLY PT, R4, R3, 0x2, 0x1f ;  /* 0x0c401f0003047f89 */ /* 0x000e6800000e0000 */
[----:B------:R-:W2:Y:S01]  /*3030*/  SHFL.BFLY PT, R5, R132, 0x1, 0x1f ;  /* 0x0c201f0084057f89 */ /* 0x000ea200000e0000 */
[----:B-1----:R-:W-:Y:S02]  /*3040*/  FMNMX.FTZ R3, R3, R4, !PT ;  /* 0x0000000403037209 */ /* 0x002fe40007810000 */
[----:B--2---:R-:W-:-:S03]  /*3050*/  FMNMX.FTZ R132, R132, R5, !PT ;  /* 0x0000000584847209 */ /* 0x004fc60007810000 */
[----:B------:R-:W1:Y:S01]  /*3060*/  SHFL.BFLY PT, R5, R3, 0x1, 0x1f ;  /* 0x0c201f0003057f89 */ /* 0x000e6200000e0000 */
[C---:B------:R-:W-:Y:S01]  /*3070*/  FSETP.NEU.FTZ.AND P1, PT, R132.reuse, -INF , PT ;  /* 0xff8000008400780b */ /* 0x040fe20003f3d000 */
[----:B------:R-:W-:-:S05]  /*3080*/  FMUL.FTZ R13, R132, c[0x0][0x2d0] ;  /* 0x0000b400840d7a20 */ /* 0x000fca0000410000 */
[----:B------:R-:W-:-:S05]  /*3090*/  FSEL R13, R13, RZ, P1 ;  /* 0x000000ff0d0d7208 */ /* 0x000fca0000800000 */
[----:B------:R-:W-:-:S04]  /*30a0*/  FFMA.FTZ R4, R6, c[0x0][0x2d0], -R13 ;  /* 0x0000b40006047a23 */ /* 0x000fc8000001080d */
[----:B------:R2:W-:Y:S01]  /*30b0*/  MUFU.EX2 R129, R4 ;  /* 0x0000000400817308 */ /* 0x0005e20000000800 */
[----:B-1----:R-:W-:-:S04]  /*30c0*/  FMNMX.FTZ R3, R3, R5, !PT ;  /* 0x0000000503037209 */ /* 0x002fc80007810000 */
[C---:B------:R-:W-:Y:S01]  /*30d0*/  FSETP.NEU.FTZ.AND P1, PT, R3.reuse, -INF , PT ;  /* 0xff8000000300780b */ /* 0x040fe20003f3d000 */
[----:B------:R-:W-:Y:S02]  /*30e0*/  FMUL.FTZ R12, R3, c[0x0][0x2d0] ;  /* 0x0000b400030c7a20 */ /* 0x000fe40000410000 */
[----:B--2---:R-:W-:-:S03]  /*30f0*/  FFMA.FTZ R4, R7, c[0x0][0x2d0], -R13 ;  /* 0x0000b40007047a23 */ /* 0x004fc6000001080d */
[----:B------:R-:W-:Y:S01]  /*3100*/  FSEL R12, R12, RZ, P1 ;  /* 0x000000ff0c0c7208 */ /* 0x000fe20000800000 */
[----:B------:R1:W-:Y:S02]  /*3110*/  MUFU.EX2 R146, R4 ;  /* 0x0000000400927308 */ /* 0x0003e40000000800 */
[----:B-1----:R-:W-:-:S06]  /*3120*/  FFMA.FTZ R4, R28, c[0x0][0x2d0], -R13 ;  /* 0x0000b4001c047a23 */ /* 0x002fcc000001080d */
[----:B------:R1:W-:Y:S02]  /*3130*/  MUFU.EX2 R164, R4 ;  /* 0x0000000400a47308 */ /* 0x0003e40000000800 */
[----:B-1----:R-:W-:-:S06]  /*3140*/  FFMA.FTZ R4, R29, c[0x0][0x2d0], -R13 ;  /* 0x0000b4001d047a23 */ /* 0x002fcc000001080d */
[----:B------:R1:W2:Y:S02]  /*3150*/  MUFU.EX2 R237, R4 ;  /* 0x0000000400ed7308 */ /* 0x0002a40000000800 */
[----:B-1----:R-:W-:Y:S01]  /*3160*/  FFMA.FTZ R4, R30, c[0x0][0x2d0], -R12 ;  /* 0x0000b4001e047a23 */ /* 0x002fe2000001080c */
[----:B--2---:R-:W-:-:S05]  /*3170*/  F2FP.BF16.PACK_AB R6, R237, R164 ;  /* 0x000000a4ed06723e */ /* 0x004fca00000010ff */
[----:B------:R1:W-:Y:S02]  /*3180*/  MUFU.EX2 R230, R4 ;  /* 0x0000000400e67308 */ /* 0x0003e40000000800 */
[--C-:B-1----:R-:W-:Y:S02]  /*3190*/  FFMA.FTZ R4, R31, c[0x0][0x2d0], -R12.reuse ;  /* 0x0000b4001f047a23 */ /* 0x102fe4000001080c */
[----:B------:R-:W1:Y:S04]  /*31a0*/  LDSM.16.MT88.4 R28, [R233+0x100] ;  /* 0x00010000e91c783b */ /* 0x000e680000004200 */
[----:B------:R2:W3:Y:S02]  /*31b0*/  MUFU.EX2 R128, R4 ;  /* 0x0000000400807308 */ /* 0x0004e40000000800 */
[----:B--2---:R-:W-:Y:S01]  /*31c0*/  FFMA.FTZ R4, R38, c[0x0][0x2d0], -R12 ;  /* 0x0000b40026047a23 */ /* 0x004fe2000001080c */
[----:B---3--:R-:W-:-:S05]  /*31d0*/  F2FP.BF16.PACK_AB R5, R128, R230 ;  /* 0x000000e68005723e */ /* 0x008fca00000010ff */
[----:B------:R2:W-:Y:S02]  /*31e0*/  MUFU.EX2 R131, R4 ;  /* 0x0000000400837308 */ /* 0x0005e40000000800 */
[----:B--2---:R-:W-:Y:S02]  /*31f0*/  FFMA.FTZ R4, R39, c[0x0][0x2d0], -R12 ;  /* 0x0000b40027047a23 */ /* 0x004fe4000001080c */
[----:B------:R-:W2:Y:S04]  /*3200*/  LDSM.16.MT88.4 R36, [R135+0x3100] ;  /* 0x003100008724783b */ /* 0x000ea80000004200 */
[----:B------:R3:W4:Y:S02]  /*3210*/  MUFU.EX2 R162, R4 ;  /* 0x0000000400a27308 */ /* 0x0007240000000800 */
[----:B---3--:R-:W-:-:S02]  /*3220*/  F2FP.BF16.PACK_AB R4, R146, R129 ;  /* 0x000000819204723e */ /* 0x008fc400000010ff */
[----:B----4-:R-:W-:-:S07]  /*3230*/  F2FP.BF16.PACK_AB R7, R162, R131 ;  /* 0x00000083a207723e */ /* 0x010fce00000010ff */
[C---:B------:R-:W-:Y:S08]  /*3240*/  HMMA.16816.F32.BF16 R88, R4.reuse, R16, RZ ;  /* 0x000000100458723c */ /* 0x040ff000000418ff */
[C---:B------:R-:W-:Y:S01]  /*3250*/  HMMA.16816.F32.BF16 R68, R4.reuse, R18, RZ ;  /* 0x000000120444723c */ /* 0x040fe200000418ff */
[----:B------:R-:W3:Y:S07]  /*3260*/  LDSM.16.MT88.4 R16, [R0+0x3100] ;  /* 0x003100000010783b */ /* 0x000eee0000004200 */
[C---:B------:R-:W-:Y:S07]  /*3270*/  HMMA.16816.F32.BF16 R56, R4.reuse, R8, RZ ;  /* 0x000000080438723c */ /* 0x040fee00000418ff */
[--C-:B------:R-:W-:Y:S01]  /*3280*/  FFMA.FTZ R8, R45, c[0x0][0x2d0], -R13.reuse ;  /* 0x0000b4002d087a23 */ /* 0x100fe2000001080d */
[C---:B------:R-:W-:Y:S03]  /*3290*/  HMMA.16816.F32.BF16 R104, R4.reuse, R32, RZ ;  /* 0x000000200468723c */ /* 0x040fe600000418ff */
[----:B------:R4:W-:Y:S05]  /*32a0*/  MUFU.EX2 R161, R8 ;  /* 0x0000000800a17308 */ /* 0x0009ea0000000800 */
[C---:B------:R-:W-:Y:S01]  /*32b0*/  HMMA.16816.F32.BF16 R80, R4.reuse, R34, RZ ;  /* 0x000000220450723c */ /* 0x040fe200000418ff */
[----:B------:R-:W3:Y:S07]  /*32c0*/  LDSM.16.MT88.4 R32, [R0+0x6100] ;  /* 0x006100000020783b */ /* 0x000eee0000004200 */
[----:B-1----:R-:W-:Y:S01]  /*32d0*/  HMMA.16816.F32.BF16 R96, R4, R28, RZ ;  /* 0x0000001c0460723c */ /* 0x002fe200000418ff */
[----:B----4-:R-:W-:-:S04]  /*32e0*/  FFMA.FTZ R8, R44, c[0x0][0x2d0], -R13 ;  /* 0x0000b4002c087a23 */ /* 0x010fc8000001080d */
[----:B------:R1:W4:Y:S03]  /*32f0*/  MUFU.EX2 R228, R8 ;  /* 0x0000000800e47308 */ /* 0x0003260000000800 */
[C---:B------:R-:W-:Y:S01]  /*3300*/  HMMA.16816.F32.BF16 R72, R4.reuse, R30, RZ ;  /* 0x0000001e0448723c */ /* 0x040fe200000418ff */
[----:B------:R-:W-:Y:S07]  /*3310*/  LDSM.16.MT88.4 R28, [R233+0x6100] ;  /* 0x00610000e91c783b */ /* 0x000fee0000004200 */
[----:B------:R-:W-:Y:S01]  /*3320*/  HMMA.16816.F32.BF16 R100, R4, R20, RZ ;  /* 0x000000140464723c */ /* 0x000fe200000418ff */
[----:B-1----:R-:W-:-:S07]  /*3330*/  FFMA.FTZ R8, R14, c[0x0][0x2d0], -R13 ;  /* 0x0000b4000e087a23 */ /* 0x002fce000001080d */
[C---:B------:R-:W-:Y:S01]  /*3340*/  HMMA.16816.F32.BF16 R76, R4.reuse, R22, RZ ;  /* 0x00000016044c723c */ /* 0x040fe200000418ff */
[----:B------:R-:W1:Y:S01]  /*3350*/  LDSM.16.MT88.4 R20, [R135+0x6100] ;  /* 0x006100008714783b */ /* 0x000e620000004200 */
[----:B------:R3:W-:Y:S06]  /*3360*/  MUFU.EX2 R14, R8 ;  /* 0x00000008000e7308 */ /* 0x0007ec0000000800 */
[C---:B--2---:R-:W-:Y:S08]  /*3370*/  HMMA.16816.F32.BF16 R92, R4.reuse, R36, RZ ;  /* 0x00000024045c723c */ /* 0x044ff000000418ff */
[----:B------:R-:W-:Y:S01]  /*3380*/  HMMA.16816.F32.BF16 R60, R4, R38, RZ ;  /* 0x00000026043c723c */ /* 0x000fe200000418ff */
[----:B---3--:R-:W-:-:S04]  /*3390*/  FFMA.FTZ R8, R15, c[0x0][0x2d0], -R13 ;  /* 0x0000b4000f087a23 */ /* 0x008fc8000001080d */
[----:B------:R2:W-:Y:S03]  /*33a0*/  MUFU.EX2 R138, R8 ;  /* 0x00000008008a7308 */ /* 0x0005e60000000800 */
[C---:B------:R-:W-:Y:S08]  /*33b0*/  HMMA.16816.F32.BF16 R36, R4.reuse, R16, RZ ;  /* 0x000000100424723c */ /* 0x040ff000000418ff */
[----:B------:R-:W-:Y:S01]  /*33c0*/  HMMA.16816.F32.BF16 R116, R4, R18, RZ ;  /* 0x000000120474723c */ /* 0x000fe200000418ff */
[----:B------:R-:W3:Y:S01]  /*33d0*/  LDSM.16.MT88.4 R16, [R2+0x3900] ;  /* 0x003900000210783b */ /* 0x000ee20000004200 */
[----:B--2---:R-:W-:-:S06]  /*33e0*/  FFMA.FTZ R8, R84, c[0x0][0x2d0], -R12 ;  /* 0x0000b40054087a23 */ /* 0x004fcc000001080c */
[C---:B------:R-:W-:Y:S01]  /*33f0*/  HMMA.16816.F32.BF16 R48, R4.reuse, R10, RZ ;  /* 0x0000000a0430723c */ /* 0x040fe200000418ff */
[----:B------:R2:W-:Y:S07]  /*3400*/  MUFU.EX2 R165, R8 ;  /* 0x0000000800a57308 */ /* 0x0005ee0000000800 */
[C---:B------:R-:W-:Y:S08]  /*3410*/  HMMA.16816.F32.BF16 R44, R4.reuse, R40, RZ ;  /* 0x00000028042c723c */ /* 0x040ff000000418ff */
[----:B------:R-:W-:Y:S01]  /*3420*/  HMMA.16816.F32.BF16 R120, R4, R32, RZ ;  /* 0x000000200478723c */ /* 0x000fe200000418ff */
[----:B--2---:R-:W-:-:S04]  /*3430*/  FFMA.FTZ R8, R87, c[0x0][0x2d0], -R12 ;  /* 0x0000b40057087a23 */ /* 0x004fc8000001080c */
[----:B------:R2:W1:Y:S03]  /*3440*/  MUFU.EX2 R229, R8 ;  /* 0x0000000800e57308 */ /* 0x0004660000000800 */
[C---:B------:R-:W-:Y:S08]  /*3450*/  HMMA.16816.F32.BF16 R64, R4.reuse, R24, RZ ;  /* 0x000000180440723c */ /* 0x040ff000000418ff */
[----:B------:R-:W-:Y:S01]  /*3460*/  HMMA.16816.F32.BF16 R52, R4, R26, RZ ;  /* 0x0000001a0434723c */ /* 0x000fe200000418ff */
[----:B------:R-:W3:Y:S01]  /*3470*/  LDSM.16.MT88.4 R24, [R2+0x900] ;  /* 0x000900000218783b */ /* 0x000ee20000004200 */
[----:B--2---:R-:W-:-:S06]  /*3480*/  FFMA.FTZ R8, R86, c[0x0][0x2d0], -R12 ;  /* 0x0000b40056087a23 */ /* 0x004fcc000001080c */
[C---:B------:R-:W-:Y:S01]  /*3490*/  HMMA.16816.F32.BF16 R40, R4.reuse, R42, RZ ;  /* 0x0000002a0428723c */ /* 0x040fe200000418ff */
[----:B------:R2:W-:Y:S07]  /*34a0*/  MUFU.EX2 R15, R8 ;  /* 0x00000008000f7308 */ /* 0x0005ee0000000800 */
[C---:B-1----:R-:W-:Y:S08]  /*34b0*/  HMMA.16816.F32.BF16 R112, R4.reuse, R20, RZ ;  /* 0x000000140470723c */ /* 0x042ff000000418ff */
[----:B------:R-:W-:Y:S01]  /*34c0*/  HMMA.16816.F32.BF16 R108, R4, R22, RZ ;  /* 0x00000016046c723c */ /* 0x000fe200000418ff */
[----:B------:R-:W-:Y:S01]  /*34d0*/  LDSM.16.MT88.4 R20, [R135+0x900] ;  /* 0x000900008714783b */ /* 0x000fe20000004200 */
[----:B--2---:R-:W-:-:S04]  /*34e0*/  FFMA.FTZ R8, R85, c[0x0][0x2d0], -R12 ;  /* 0x0000b40055087a23 */ /* 0x004fc8000001080c */
[----:B------:R1:W2:Y:S02]  /*34f0*/  MUFU.EX2 R139, R8 ;  /* 0x00000008008b7308 */ /* 0x0002a40000000800 */
[C---:B------:R-:W-:Y:S08]  /*3500*/  HMMA.16816.F32.BF16 R84, R4.reuse, R28, RZ ;  /* 0x0000001c0454723c */ /* 0x040ff000000418ff */
[C---:B------:R-:W-:Y:S01]  /*3510*/  HMMA.16816.F32.BF16 R28, R4.reuse, R30, RZ ;  /* 0x0000001e041c723c */ /* 0x040fe200000418ff */
[----:B-1----:R-:W1:Y:S07]  /*3520*/  LDSM.16.MT88.4 R8, [R2+0x6900] ;  /* 0x006900000208783b */ /* 0x002e6e0000004200 */
[----:B------:R-:W-:Y:S07]  /*3530*/  HMMA.16816.F32.BF16 R32, R4, R34, RZ ;  /* 0x000000220420723c */ /* 0x000fee00000418ff */
[----:B----4-:R-:W-:-:S02]  /*3540*/  F2FP.BF16.PACK_AB R4, R228, R161 ;  /* 0x000000a1e404723e */ /* 0x010fc400000010ff */
[----:B------:R-:W-:Y:S02]  /*3550*/  F2FP.BF16.PACK_AB R5, R229, R165 ;  /* 0x000000a5e505723e */ /* 0x000fe400000010ff */
[----:B------:R-:W-:Y:S02]  /*3560*/  F2FP.BF16.PACK_AB R6, R138, R14 ;  /* 0x0000000e8a06723e */ /* 0x000fe400000010ff */
[----:B--2---:R-:W-:-:S07]  /*3570*/  F2FP.BF16.PACK_AB R7, R139, R15 ;  /* 0x0000000f8b07723e */ /* 0x004fce00000010ff */
[C---:B---3--:R-:W-:Y:S08]  /*3580*/  HMMA.16816.F32.BF16 R140, R4.reuse, R16, R88 ;  /* 0x00000010048c723c */ /* 0x048ff00000041858 */
[C---:B------:R-:W-:Y:S01]  /*3590*/  HMMA.16816.F32.BF16 R88, R4.reuse, R18, R68 ;  /* 0x000000120458723c */ /* 0x040fe20000041844 */
[----:B------:R-:W2:Y:S06]  /*35a0*/  LDSM.16.MT88.4 R16, [R233+0x900] ;  /* 0x00090000e910783b */ /* 0x000eac0000004200 */
[----:B------:R-:W-:Y:S01]  /*35b0*/  IMAD.MOV.U32 R71, RZ, RZ, R139 ;  /* 0x000000ffff477224 */ /* 0x000fe200078e008b */
[----:B------:R-:W-:Y:S01]  /*35c0*/  MOV R69, R137 ;  /* 0x0000008900457202 */ /* 0x000fe20000000f00 */
[----:B------:R-:W-:Y:S01]  /*35d0*/  IMAD.MOV.U32 R70, RZ, RZ, R138 ;  /* 0x000000ffff467224 */ /* 0x000fe200078e008a */
[----:B------:R-:W-:Y:S01]  /*35e0*/  HMMA.16816.F32.BF16 R148, R4, R24, R100 ;  /* 0x000000180494723c */ /* 0x000fe20000041864 */
[----:B------:R-:W-:-:S07]  /*35f0*/  IMAD.MOV.U32 R68, RZ, RZ, R136 ;  /* 0x000000ffff447224 */ /* 0x000fce00078e0088 */
[C---:B-1----:R-:W-:Y:S07]  /*3600*/  HMMA.16816.F32.BF16 R136, R4.reuse, R8, R56 ;  /* 0x000000080488723c */ /* 0x042fee0000041838 */
[----:B------:R-:W-:Y:S01]  /*3610*/  IMAD.MOV.U32 R56, RZ, RZ, R131 ;  /* 0x000000ffff387224 */ /* 0x000fe200078e0083 */
[----:B------:R-:W-:Y:S01]  /*3620*/  MOV R57, R130 ;  /* 0x0000008200397202 */ /* 0x000fe20000000f00 */
[----:B------:R-:W-:Y:S01]  /*3630*/  IMAD.MOV.U32 R58, RZ, RZ, R129 ;  /* 0x000000ffff3a7224 */ /* 0x000fe200078e0081 */
[C---:B------:R-:W-:Y:S01]  /*3640*/  HMMA.16816.F32.BF16 R76, R4.reuse, R26, R76 ;  /* 0x0000001a044c723c */ /* 0x040fe2000004184c */
[----:B------:R-:W-:Y:S01]  /*3650*/  IMAD.MOV.U32 R59, RZ, RZ, R128 ;  /* 0x000000ffff3b7224 */ /* 0x000fe200078e0080 */
[----:B------:R-:W-:Y:S06]  /*3660*/  LDSM.16.MT88.4 R24, [R135+0x3900] ;  /* 0x003900008718783b */ /* 0x000fec0000004200 */
[C---:B------:R-:W-:Y:S01]  /*3670*/  HMMA.16816.F32.BF16 R128, R4.reuse, R10, R48 ;  /* 0x0000000a0480723c */ /* 0x040fe20000041830 */
[----:B------:R-:W1:Y:S06]  /*3680*/  LDSM.16.MT88.4 R8, [R0+0x900] ;  /* 0x000900000008783b */ /* 0x000e6c0000004200 */
[----:B------:R-:W-:Y:S01]  /*3690*/  MOV R50, R165 ;  /* 0x000000a500327202 */ /* 0x000fe20000000f00 */
[----:B------:R-:W-:Y:S01]  /*36a0*/  IMAD.MOV.U32 R51, RZ, RZ, R164 ;  /* 0x000000ffff337224 */ /* 0x000fe200078e00a4 */
[C---:B--2---:R-:W-:Y:S07]  /*36b0*/  HMMA.16816.F32.BF16 R168, R4.reuse, R16, R96 ;  /* 0x0000001004a8723c */ /* 0x044fee0000041860 */
[----:B------:R-:W-:Y:S01]  /*36c0*/  IMAD.MOV.U32 R99, RZ, RZ, R163 ;  /* 0x000000ffff637224 */ /* 0x000fe200078e00a3 */
[----:B------:R-:W-:Y:S01]  /*36d0*/  HMMA.16816.F32.BF16 R164, R4, R18, R72 ;  /* 0x0000001204a4723c */ /* 0x000fe20000041848 */
[----:B------:R-:W2:Y:S01]  /*36e0*/  LDSM.16.MT88.4 R16, [R0+0x3900] ;  /* 0x003900000010783b */ /* 0x000ea20000004200 */
[----:B------:R-:W-:Y:S01]  /*36f0*/  MOV R98, R162 ;  /* 0x000000a200627202 */ /* 0x000fe20000000f00 */
[----:B------:R-:W-:-:S02]  /*3700*/  IMAD.MOV.U32 R97, RZ, RZ, R161 ;  /* 0x000000ffff617224 */ /* 0x000fc400078e00a1 */
[----:B------:R-:W-:-:S03]  /*3710*/  IMAD.MOV.U32 R96, RZ, RZ, R160 ;  /* 0x000000ffff607224 */ /* 0x000fc600078e00a0 */
[C---:B------:R-:W-:Y:S08]  /*3720*/  HMMA.16816.F32.BF16 R172, R4.reuse, R20, R104 ;  /* 0x0000001404ac723c */ /* 0x040ff00000041868 */
[C---:B------:R-:W-:Y:S01]  /*3730*/  HMMA.16816.F32.BF16 R176, R4.reuse, R22, R80 ;  /* 0x0000001604b0723c */ /* 0x040fe20000041850 */
[----:B------:R-:W3:Y:S07]  /*3740*/  LDSM.16.MT88.4 R20, [R233+0x3900] ;  /* 0x00390000e914783b */ /* 0x000eee0000004200 */
[C---:B-1----:R-:W-:Y:S08]  /*3750*/  HMMA.16816.F32.BF16 R104, R4.reuse, R8, R64 ;  /* 0x000000080468723c */ /* 0x042ff00000041840 */
[C---:B------:R-:W-:Y:S01]  /*3760*/  HMMA.16816.F32.BF16 R160, R4.reuse, R10, R52 ;  /* 0x0000000a04a0723c */ /* 0x040fe20000041834 */
[----:B------:R-:W1:Y:S07]  /*3770*/  LDSM.16.MT88.4 R8, [R135+0x6900] ;  /* 0x006900008708783b */ /* 0x000e6e0000004200 */
[C---:B------:R-:W-:Y:S07]  /*3780*/  HMMA.16816.F32.BF16 R100, R4.reuse, R24, R92 ;  /* 0x000000180464723c */ /* 0x040fee000004185c */
[----:B------:R-:W-:Y:S01]  /*3790*/  MOV R25, R50 ;  /* 0x0000003200197202 */ /* 0x000fe20000000f00 */
[----:B------:R-:W-:Y:S01]  /*37a0*/  HMMA.16816.F32.BF16 R92, R4, R26, R60 ;  /* 0x0000001a045c723c */ /* 0x000fe2000004183c */
[----:B------:R-:W-:-:S06]  /*37b0*/  IMAD.MOV.U32 R24, RZ, RZ, R51 ;  /* 0x000000ffff187224 */ /* 0x000fcc00078e0033 */
[----:B------:R-:W-:Y:S01]  /*37c0*/  IMAD.MOV.U32 R27, RZ, RZ, R56 ;  /* 0x000000ffff1b7224 */ /* 0x000fe200078e0038 */
[----:B--2---:R-:W-:Y:S01]  /*37d0*/  HMMA.16816.F32.BF16 R52, R4, R16, R36 ;  /* 0x000000100434723c */ /* 0x004fe20000041824 */
[----:B------:R-:W-:-:S07]  /*37e0*/  MOV R26, R57 ;  /* 0x00000039001a7202 */ /* 0x000fce0000000f00 */
[C---:B------:R-:W-:Y:S01]  /*37f0*/  HMMA.16816.F32.BF16 R60, R4.reuse, R18, R116 ;  /* 0x00000012043c723c */ /* 0x040fe20000041874 */
[----:B------:R-:W2:Y:S06]  /*3800*/  LDSM.16.MT88.4 R16, [R0+0x6900] ;  /* 0x006900000010783b */ /* 0x000eac0000004200 */
[----:B------:R-:W-:Y:S01]  /*3810*/  IMAD.MOV.U32 R117, RZ, RZ, R27 ;  /* 0x000000ffff757224 */ /* 0x000fe200078e001b */
[----:B---3--:R-:W-:Y:S01]  /*3820*/  HMMA.16816.F32.BF16 R64, R4, R22, R40 ;  /* 0x000000160440723c */ /* 0x008fe20000041828 */
[----:B------:R-:W-:Y:S01]  /*3830*/  MOV R119, R25 ;  /* 0x0000001900777202 */ /* 0x000fe20000000f00 */
[----:B------:R-:W-:-:S02]  /*3840*/  IMAD.MOV.U32 R27, RZ, RZ, R97 ;  /* 0x000000ffff1b7224 */ /* 0x000fc400078e0061 */
[----:B------:R-:W-:-:S03]  /*3850*/  IMAD.MOV.U32 R25, RZ, RZ, R99 ;  /* 0x000000ffff197224 */ /* 0x000fc600078e0063 */
[----:B------:R-:W-:Y:S01]  /*3860*/  MOV R43, R228 ;  /* 0x000000e4002b7202 */ /* 0x000fe20000000f00 */
[----:B-1----:R-:W-:Y:S01]  /*3870*/  HMMA.16816.F32.BF16 R72, R4, R8, R112 ;  /* 0x000000080448723c */ /* 0x002fe20000041870 */
[----:B------:R-:W-:Y:S02]  /*3880*/  IMAD.MOV.U32 R41, RZ, RZ, R58 ;  /* 0x000000ffff297224 */ /* 0x000fe400078e003a */
[----:B------:R-:W-:-:S04]  /*3890*/  IMAD.MOV.U32 R42, RZ, RZ, R59 ;  /* 0x000000ffff2a7224 */ /* 0x000fc800078e003b */
[----:B------:R-:W-:Y:S01]  /*38a0*/  FFMA.FTZ R8, R127, c[0x0][0x2d0], -R13 ;  /* 0x0000b4007f087a23 */ /* 0x000fe2000001080d */
[C---:B------:R-:W-:Y:S01]  /*38b0*/  HMMA.16816.F32.BF16 R80, R4.reuse, R20, R44 ;  /* 0x000000140450723c */ /* 0x040fe2000004182c */
[----:B------:R-:W1:Y:S01]  /*38c0*/  LDSM.16.MT88.4 R20, [R233+0x6900] ;  /* 0x00690000e914783b */ /* 0x000e620000004200 */
[----:B------:R-:W-:Y:S01]  /*38d0*/  MOV R127, R41 ;  /* 0x00000029007f7202 */ /* 0x000fe20000000f00 */
[----:B------:R3:W4:Y:S01]  /*38e0*/  MUFU.EX2 R40, R8 ;  /* 0x0000000800287308 */ /* 0x0007220000000800 */
[----:B------:R-:W-:Y:S01]  /*38f0*/  IMAD.MOV.U32 R112, RZ, RZ, R42 ;  /* 0x000000ffff707224 */ /* 0x000fe200078e002a */
[----:B------:R-:W-:Y:S01]  /*3900*/  MOV R114, R26 ;  /* 0x0000001a00727202 */ /* 0x000fe20000000f00 */
[----:B------:R-:W-:Y:S02]  /*3910*/  IMAD.MOV.U32 R113, RZ, RZ, R43 ;  /* 0x000000ffff717224 */ /* 0x000fe400078e002b */
[----:B------:R-:W-:Y:S01]  /*3920*/  HMMA.16816.F32.BF16 R56, R4, R10, R108 ;  /* 0x0000000a0438723c */ /* 0x000fe2000004186c */
[----:B------:R-:W-:Y:S01]  /*3930*/  IMAD.MOV.U32 R115, RZ, RZ, R24 ;  /* 0x000000ffff737224 */ /* 0x000fe200078e0018 */
[----:B------:R-:W-:Y:S01]  /*3940*/  MOV R24, R98 ;  /* 0x0000006200187202 */ /* 0x000fe20000000f00 */
[----:B------:R-:W-:-:S05]  /*3950*/  IMAD.MOV.U32 R26, RZ, RZ, R96 ;  /* 0x000000ffff1a7224 */ /* 0x000fca00078e0060 */
[----:B--2---:R-:W-:Y:S01]  /*3960*/  HMMA.16816.F32.BF16 R36, R4, R18, R32 ;  /* 0x000000120424723c */ /* 0x004fe20000041820 */
[----:B------:R-:W-:Y:S01]  /*3970*/  LDSM.16.MT88.4 R32, [R135+0x1100] ;  /* 0x001100008720783b */ /* 0x000fe20000004200 */
[----:B---3--:R-:W-:-:S04]  /*3980*/  FFMA.FTZ R8, R126, c[0x0][0x2d0], -R13 ;  /* 0x0000b4007e087a23 */ /* 0x008fc8000001080d */
[----:B------:R2:W3:Y:S02]  /*3990*/  MUFU.EX2 R126, R8 ;  /* 0x00000008007e7308 */ /* 0x0004e40000000800 */
[----:B--2---:R-:W-:Y:S01]  /*39a0*/  FFMA.FTZ R8, R125, c[0x0][0x2d0], -R13 ;  /* 0x0000b4007d087a23 */ /* 0x004fe2000001080d */
[C---:B-1----:R-:W-:Y:S05]  /*39b0*/  HMMA.16816.F32.BF16 R48, R4.reuse, R20, R84 ;  /* 0x000000140430723c */ /* 0x042fea0000041854 */
[----:B------:R1:W-:Y:S03]  /*39c0*/  MUFU.EX2 R228, R8 ;  /* 0x0000000800e47308 */ /* 0x0003e60000000800 */
[----:B------:R-:W-:Y:S01]  /*39d0*/  HMMA.16816.F32.BF16 R44, R4, R22, R28 ;  /* 0x00000016042c723c */ /* 0x000fe2000004181c */
[----:B------:R-:W-:Y:S06]  /*39e0*/  LDSM.16.MT88.4 R20, [R2+0x1100] ;  /* 0x001100000214783b */ /* 0x000fec0000004200 */
[----:B------:R-:W-:Y:S01]  /*39f0*/  IMAD.MOV.U32 R31, RZ, RZ, R68 ;  /* 0x000000ffff1f7224 */ /* 0x000fe200078e0044 */
[----:B------:R-:W-:Y:S01]  /*3a00*/  MOV R30, R69 ;  /* 0x00000045001e7202 */ /* 0x000fe20000000f00 */
[----:B------:R-:W-:-:S02]  /*3a10*/  IMAD.MOV.U32 R29, RZ, RZ, R70 ;  /* 0x000000ffff1d7224 */ /* 0x000fc400078e0046 */
[----:B-1----:R-:W-:Y:S02]  /*3a20*/  FFMA.FTZ R8, R124, c[0x0][0x2d0], -R13 ;  /* 0x0000b4007c087a23 */ /* 0x002fe4000001080d */
[----:B------:R-:W-:Y:S02]  /*3a30*/  IMAD.MOV.U32 R28, RZ, RZ, R71 ;  /* 0x000000ffff1c7224 */ /* 0x000fe400078e0047 */
[----:B------:R1:W2:Y:S02]  /*3a40*/  MUFU.EX2 R118, R8 ;  /* 0x0000000800767308 */ /* 0x0002a40000000800 */
[----:B-1----:R-:W-:Y:S02]  /*3a50*/  FFMA.FTZ R8, R133, c[0x0][0x2d0], -R12 ;  /* 0x0000b40085087a23 */ /* 0x002fe4000001080c */
[----:B----4-:R-:W-:-:S04]  /*3a60*/  IMAD.MOV.U32 R133, RZ, RZ, R40 ;  /* 0x000000ffff857224 */ /* 0x010fc800078e0028 */
[----:B------:R1:W4:Y:S01]  /*3a70*/  MUFU.EX2 R9, R8 ;  /* 0x0000000800097308 */ /* 0x0003220000000800 */
[----:B------:R-:W-:Y:S01]  /*3a80*/  HMMA.16816.F32.BF16 R40, R4, R16, R120 ;  /* 0x000000100428723c */ /* 0x000fe20000041878 */
[----:B------:R-:W4:Y:S06]  /*3a90*/  LDSM.16.MT88.4 R16, [R2+0x4100] ;  /* 0x004100000210783b */ /* 0x000f2c0000004200 */
[----:B---3--:R-:W-:Y:S02]  /*3aa0*/  F2FP.BF16.PACK_AB R4, R126, R133 ;  /* 0x000000857e04723e */ /* 0x008fe400000010ff */
[----:B--2---:R-:W-:Y:S01]  /*3ab0*/  F2FP.BF16.PACK_AB R6, R118, R228 ;  /* 0x000000e47606723e */ /* 0x004fe200000010ff */
[----:B-1----:R-:W-:-:S04]  /*3ac0*/  FFMA.FTZ R8, R145, c[0x0][0x2d0], -R12 ;  /* 0x0000b40091087a23 */ /* 0x002fc8000001080c */
[----:B------:R1:W2:Y:S02]  /*3ad0*/  MUFU.EX2 R124, R8 ;  /* 0x00000008007c7308 */ /* 0x0002a40000000800 */
[----:B-1----:R-:W-:Y:S02]  /*3ae0*/  FFMA.FTZ R8, R134, c[0x0][0x2d0], -R12 ;  /* 0x0000b40086087a23 */ /* 0x002fe4000001080c */
[----:B----4-:R-:W-:-:S04]  /*3af0*/  IMAD.MOV.U32 R134, RZ, RZ, R9 ;  /* 0x000000ffff867224 */ /* 0x010fc800078e0009 */
[----:B------:R1:W-:Y:S01]  /*3b00*/  MUFU.EX2 R125, R8 ;  /* 0x00000008007d7308 */ /* 0x0003e20000000800 */
[----:B--2---:R-:W-:Y:S01]  /*3b10*/  F2FP.BF16.PACK_AB R5, R124, R134 ;  /* 0x000000867c05723e */ /* 0x004fe200000010ff */
[----:B-1----:R-:W-:-:S06]  /*3b20*/  FFMA.FTZ R8, R144, c[0x0][0x2d0], -R12 ;  /* 0x0000b40090087a23 */ /* 0x002fcc000001080c */
[----:B------:R1:W2:Y:S02]  /*3b30*/  MUFU.EX2 R116, R8 ;  /* 0x0000000800747308 */ /* 0x0002a40000000800 */
[----:B-1----:R-:W1:Y:S01]  /*3b40*/  LDSM.16.MT88.4 R8, [R2+0x7100] ;  /* 0x007100000208783b */ /* 0x002e620000004200 */
[----:B--2---:R-:W-:-:S07]  /*3b50*/  F2FP.BF16.PACK_AB R7, R116, R125 ;  /* 0x0000007d7407723e */ /* 0x004fce00000010ff */
[C---:B------:R-:W-:Y:S07]  /*3b60*/  HMMA.16816.F32.BF16 R84, R4.reuse, R16, R140 ;  /* 0x000000100454723c */ /* 0x040fee000004188c */
[----:B------:R-:W-:Y:S01]  /*3b70*/  IMAD.MOV.U32 R143, RZ, RZ, R119 ;  /* 0x000000ffff8f7224 */ /* 0x000fe200078e0077 */
[----:B------:R-:W-:Y:S01]  /*3b80*/  MOV R142, R27 ;  /* 0x0000001b008e7202 */ /* 0x000fe20000000f00 */
[----:B------:R-:W-:Y:S01]  /*3b90*/  IMAD.MOV.U32 R119, RZ, RZ, R26 ;  /* 0x000000ffff777224 */ /* 0x000fe200078e001a */
[----:B------:R-:W-:Y:S01]  /*3ba0*/  HMMA.16816.F32.BF16 R88, R4, R18, R88 ;  /* 0x000000120458723c */ /* 0x000fe20000041858 */
[----:B------:R-:W-:Y:S01]  /*3bb0*/  IMAD.MOV.U32 R140, RZ, RZ, R24 ;  /* 0x000000ffff8c7224 */ /* 0x000fe200078e0018 */
[----:B------:R-:W-:Y:S01]  /*3bc0*/  LDSM.16.MT88.4 R16, [R135+0x4100] ;  /* 0x004100008710783b */ /* 0x000fe20000004200 */
[----:B------:R-:W-:-:S03]  /*3bd0*/  IMAD.MOV.U32 R141, RZ, RZ, R25 ;  /* 0x000000ffff8d7224 */ /* 0x000fc600078e0019 */
[----:B------:R-:W2:Y:S02]  /*3be0*/  LDSM.16.MT88.4 R24, [R233+0x1100] ;  /* 0x00110000e918783b */ /* 0x000ea40000004200 */
[C---:B------:R-:W-:Y:S08]  /*3bf0*/  HMMA.16816.F32.BF16 R68, R4.reuse, R20, R148 ;  /* 0x000000140444723c */ /* 0x040ff00000041894 */
[C---:B------:R-:W-:Y:S01]  /*3c00*/  HMMA.16816.F32.BF16 R76, R4.reuse, R22, R76 ;  /* 0x00000016044c723c */ /* 0x040fe2000004184c */
[----:B------:R-:W3:Y:S07]  /*3c10*/  LDSM.16.MT88.4 R20, [R0+0x1100] ;  /* 0x001100000014783b */ /* 0x000eee0000004200 */
[C---:B-1----:R-:W-:Y:S07]  /*3c20*/  HMMA.16816.F32.BF16 R96, R4.reuse, R8, R136 ;  /* 0x000000080460723c */ /* 0x042fee0000041888 */
[----:B------:R-:W-:Y:S01]  /*3c30*/  MOV R139, R112 ;  /* 0x00000070008b7202 */ /* 0x000fe20000000f00 */
[----:B------:R-:W-:Y:S01]  /*3c40*/  HMMA.16816.F32.BF16 R108, R4, R10, R128 ;  /* 0x0000000a046c723c */ /* 0x000fe20000041880 */
[----:B------:R-:W1:Y:S01]  /*3c50*/  LDSM.16.MT88.4 R8, [R233+0x4100] ;  /* 0x00410000e908783b */ /* 0x000e620000004200 */
[----:B------:R-:W-:Y:S01]  /*3c60*/  IMAD.MOV.U32 R138, RZ, RZ, R113 ;  /* 0x000000ffff8a7224 */ /* 0x000fe200078e0071 */
[----:B------:R-:W-:Y:S01]  /*3c70*/  MOV R136, R115 ;  /* 0x0000007300887202 */ /* 0x000fe20000000f00 */
[----:B------:R-:W-:-:S04]  /*3c80*/  IMAD.MOV.U32 R137, RZ, RZ, R114 ;  /* 0x000000ffff897224 */ /* 0x000fc800078e0072 */
[C---:B------:R-:W-:Y:S07]  /*3c90*/  HMMA.16816.F32.BF16 R120, R4.reuse, R34, R176 ;  /* 0x000000220478723c */ /* 0x040fee00000418b0 */
[----:B------:R-:W-:Y:S01]  /*3ca0*/  IMAD.MOV.U32 R176, RZ, RZ, R125 ;  /* 0x000000ffffb07224 */ /* 0x000fe200078e007d */
[----:B------:R-:W-:Y:S01]  /*3cb0*/  MOV R178, R126 ;  /* 0x0000007e00b27202 */ /* 0x000fe20000000f00 */
[----:B------:R-:W-:Y:S01]  /*3cc0*/  IMAD.MOV.U32 R177, RZ, RZ, R124 ;  /* 0x000000ffffb17224 */ /* 0x000fe200078e007c */
[----:B------:R-:W-:Y:S01]  /*3cd0*/  HMMA.16816.F32.BF16 R112, R4, R32, R172 ;  /* 0x000000200470723c */ /* 0x000fe200000418ac */
[----:B------:R-:W-:-:S06]  /*3ce0*/  IMAD.MOV.U32 R179, RZ, RZ, R127 ;  /* 0x000000ffffb37224 */ /* 0x000fcc00078e007f */
[----:B------:R-:W-:Y:S01]  /*3cf0*/  MOV R172, R28 ;  /* 0x0000001c00ac7202 */ /* 0x000fe20000000f00 */
[C---:B--2---:R-:W-:Y:S01]  /*3d00*/  HMMA.16816.F32.BF16 R124, R4.reuse, R24, R168 ;  /* 0x00000018047c723c */ /* 0x044fe200000418a8 */
[----:B------:R-:W-:Y:S01]  /*3d10*/  IMAD.MOV.U32 R173, RZ, RZ, R29 ;  /* 0x000000ffffad7224 */ /* 0x000fe200078e001d */
[----:B------:R-:W-:Y:S01]  /*3d20*/  MOV R175, R31 ;  /* 0x0000001f00af7202 */ /* 0x000fe20000000f00 */
[----:B------:R-:W-:Y:S02]  /*3d30*/  IMAD.MOV.U32 R174, RZ, RZ, R30 ;  /* 0x000000ffffae7224 */ /* 0x000fe400078e001e */
[----:B------:R-:W2:Y:S02]  /*3d40*/  LDSM.16.MT88.4 R28, [R0+0x4100] ;  /* 0x00410000001c783b */ /* 0x000ea40000004200 */
[----:B------:R-:W-:Y:S01]  /*3d50*/  IMAD.MOV.U32 R170, RZ, RZ, R147 ;  /* 0x000000ffffaa7224 */ /* 0x000fe200078e0093 */
[----:B------:R-:W-:Y:S01]  /*3d60*/  MOV R171, R146 ;  /* 0x0000009200ab7202 */ /* 0x000fe20000000f00 */
[----:B---3--:R-:W-:Y:S01]  /*3d70*/  HMMA.16816.F32.BF16 R148, R4, R20, R104 ;  /* 0x000000140494723c */ /* 0x008fe20000041868 */
[----:B------:R-:W-:Y:S01]  /*3d80*/  MOV R25, R176 ;  /* 0x000000b000197202 */ /* 0x000fe20000000f00 */
[----:B------:R-:W-:-:S06]  /*3d90*/  IMAD.MOV.U32 R24, RZ, RZ, R177 ;  /* 0x000000ffff187224 */ /* 0x000fcc00078e00b1 */
[C---:B------:R-:W-:Y:S07]  /*3da0*/  HMMA.16816.F32.BF16 R144, R4.reuse, R16, R100 ;  /* 0x000000100490723c */ /* 0x040fee0000041864 */
[----:B------:R-:W-:Y:S01]  /*3db0*/  IMAD.MOV.U32 R103, RZ, RZ, R134 ;  /* 0x000000ffff677224 */ /* 0x000fe200078e0086 */
[----:B------:R-:W-:Y:S01]  /*3dc0*/  MOV R101, R118 ;  /* 0x0000007600657202 */ /* 0x000fe20000000f00 */
[----:B------:R-:W-:Y:S01]  /*3dd0*/  IMAD.MOV.U32 R102, RZ, RZ, R117 ;  /* 0x000000ffff667224 */ /* 0x000fe200078e0075 */
[----:B-1----:R-:W-:Y:S01]  /*3de0*/  HMMA.16816.F32.BF16 R32, R4, R10, R64 ;  /* 0x0000000a0420723c */ /* 0x002fe20000041840 */
[----:B------:R-:W-:-:S02]  /*3df0*/  IMAD.MOV.U32 R100, RZ, RZ, R116 ;  /* 0x000000ffff647224 */ /* 0x000fc400078e0074 */
[----:B------:R-:W-:-:S04]  /*3e00*/  IMAD.MOV.U32 R134, RZ, RZ, R119 ;  /* 0x000000ffff867224 */ /* 0x000fc800078e0077 */
[----:B------:R-:W-:Y:S01]  /*3e10*/  IMAD.MOV.U32 R64, RZ, RZ, R170 ;  /* 0x000000ffff407224 */ /* 0x000fe200078e00aa */
[----:B------:R-:W-:Y:S01]  /*3e20*/  HMMA.16816.F32.BF16 R116, R4, R18, R92 ;  /* 0x000000120474723c */ /* 0x000fe2000004185c */
[----:B------:R-:W1:Y:S01]  /*3e30*/  LDSM.16.MT88.4 R16, [R233+0x7100] ;  /* 0x00710000e910783b */ /* 0x000e620000004200 */
[----:B------:R-:W-:Y:S01]  /*3e40*/  IMAD.MOV.U32 R65, RZ, RZ, R171 ;  /* 0x000000ffff417224 */ /* 0x000fe200078e00ab */
[----:B------:R-:W-:Y:S01]  /*3e50*/  MOV R66, R137 ;  /* 0x0000008900427202 */ /* 0x000fe20000000f00 */
[----:B------:R-:W-:-:S03]  /*3e60*/  IMAD.MOV.U32 R67, RZ, RZ, R136 ;  /* 0x000000ffff437224 */ /* 0x000fc600078e0088 */
[----:B------:R-:W-:Y:S01]  /*3e70*/  MOV R95, R140 ;  /* 0x0000008c005f7202 */ /* 0x000fe20000000f00 */
[----:B------:R-:W-:Y:S01]  /*3e80*/  IMAD.MOV.U32 R94, RZ, RZ, R141 ;  /* 0x000000ffff5e7224 */ /* 0x000fe200078e008d */
[----:B------:R-:W-:Y:S01]  /*3e90*/  MOV R92, R143 ;  /* 0x0000008f005c7202 */ /* 0x000fe20000000f00 */
[----:B------:R-:W-:Y:S01]  /*3ea0*/  IMAD.MOV.U32 R93, RZ, RZ, R142 ;  /* 0x000000ffff5d7224 */ /* 0x000fe200078e008e */
[C---:B------:R-:W-:Y:S01]  /*3eb0*/  HMMA.16816.F32.BF16 R160, R4.reuse, R22, R160 ;  /* 0x0000001604a0723c */ /* 0x040fe200000418a0 */
[----:B------:R-:W-:Y:S07]  /*3ec0*/  LDSM.16.MT88.4 R20, [R0+0x7100] ;  /* 0x007100000014783b */ /* 0x000fee0000004200 */
[C---:B------:R-:W-:Y:S01]  /*3ed0*/  HMMA.16816.F32.BF16 R140, R4.reuse, R8, R80 ;  /* 0x00000008048c723c */ /* 0x040fe20000041850 */
[----:B------:R-:W3:Y:S06]  /*3ee0*/  LDSM.16.MT88.4 R8, [R135+0x7100] ;  /* 0x007100008708783b */ /* 0x000eec0000004200 */
[----:B------:R-:W-:Y:S01]  /*3ef0*/  IMAD.MOV.U32 R83, RZ, RZ, R172 ;  /* 0x000000ffff537224 */ /* 0x000fe200078e00ac */
[----:B--2---:R-:W-:Y:S01]  /*3f00*/  HMMA.16816.F32.BF16 R168, R4, R28, R52 ;  /* 0x0000001c04a8723c */ /* 0x004fe20000041834 */
[----:B------:R-:W-:Y:S01]  /*3f10*/  IMAD.MOV.U32 R82, RZ, RZ, R173 ;  /* 0x000000ffff527224 */ /* 0x000fe200078e00ad */
[----:B------:R-:W-:Y:S01]  /*3f20*/  MOV R81, R174 ;  /* 0x000000ae00517202 */ /* 0x000fe20000000f00 */
[----:B------:R-:W-:-:S04]  /*3f30*/  IMAD.MOV.U32 R80, RZ, RZ, R175 ;  /* 0x000000ffff507224 */ /* 0x000fc800078e00af */
[----:B------:R-:W-:Y:S01]  /*3f40*/  IMAD.MOV.U32 R54, RZ, RZ, R236 ;  /* 0x000000ffff367224 */ /* 0x000fe200078e00ec */
[----:B------:R-:W-:Y:S01]  /*3f50*/  MOV R53, R238 ;  /* 0x000000ee00357202 */ /* 0x000fe20000000f00 */
[----:B------:R-:W-:Y:S01]  /*3f60*/  IMAD.MOV.U32 R29, RZ, RZ, R138 ;  /* 0x000000ffff1d7224 */ /* 0x000fe200078e008a */
[----:B------:R-:W-:Y:S01]  /*3f70*/  HMMA.16816.F32.BF16 R128, R4, R26, R164 ;  /* 0x0000001a0480723c */ /* 0x000fe200000418a4 */
[----:B------:R-:W-:Y:S02]  /*3f80*/  IMAD.MOV.U32 R55, RZ, RZ, R231 ;  /* 0x000000ffff377224 */ /* 0x000fe400078e00e7 */
[----:B------:R-:W-:-:S04]  /*3f90*/  IMAD.MOV.U32 R52, RZ, RZ, R139 ;  /* 0x000000ffff347224 */ /* 0x000fc800078e008b */
[----:B------:R-:W-:Y:S01]  /*3fa0*/  IMAD.MOV.U32 R27, RZ, RZ, R178 ;  /* 0x000000ffff1b7224 */ /* 0x000fe200078e00b2 */
[----:B------:R-:W-:Y:S01]  /*3fb0*/  HMMA.16816.F32.BF16 R136, R4, R30, R60 ;  /* 0x0000001e0488723c */ /* 0x000fe2000004183c */
[----:B------:R-:W-:-:S06]  /*3fc0*/  MOV R26, R179 ;  /* 0x000000b3001a7202 */ /* 0x000fcc0000000f00 */
[----:B------:R-:W-:Y:S01]  /*3fd0*/  IMAD.MOV.U32 R60, RZ, RZ, R93 ;  /* 0x000000ffff3c7224 */ /* 0x000fe200078e005d */
[----:B------:R-:W-:Y:S01]  /*3fe0*/  MOV R62, R95 ;  /* 0x0000005f003e7202 */ /* 0x000fe20000000f00 */
[----:B------:R-:W-:Y:S01]  /*3ff0*/  IMAD.MOV.U32 R61, RZ, RZ, R94 ;  /* 0x000000ffff3d7224 */ /* 0x000fe200078e005e */
[----:B-1----:R-:W-:Y:S01]  /*4000*/  HMMA.16816.F32.BF16 R172, R4, R16, R48 ;  /* 0x0000001004ac723c */ /* 0x002fe20000041830 */
[----:B------:R-:W-:-:S07]  /*4010*/  IMAD.MOV.U32 R63, RZ, RZ, R100 ;  /* 0x000000ffff3f7224 */ /* 0x000fce00078e0064 */
[C---:B---3--:R-:W-:Y:S07]  /*4020*/  HMMA.16816.F32.BF16 R104, R4.reuse, R8, R72 ;  /* 0x000000080468723c */ /* 0x048fee0000041848 */
[----:B------:R-:W-:Y:S01]  /*4030*/  FFMA.FTZ R8, R183, c[0x0][0x2d0], -R13 ;  /* 0x0000b400b7087a23 */ /* 0x000fe2000001080d */
[C---:B------:R-:W-:Y:S01]  /*4040*/  HMMA.16816.F32.BF16 R176, R4.reuse, R10, R56 ;  /* 0x0000000a04b0723c */ /* 0x040fe20000041838 */
[----:B------:R-:W-:Y:S01]  /*4050*/  IMAD.MOV.U32 R73, RZ, RZ, R55 ;  /* 0x000000ffff497224 */ /* 0x000fe200078e0037 */
[----:B------:R-:W-:Y:S01]  /*4060*/  MOV R72, R54 ;  /* 0x0000003600487202 */ /* 0x000fe20000000f00 */
[----:B------:R1:W-:Y:S01]  /*4070*/  MUFU.EX2 R236, R8 ;  /* 0x0000000800ec7308 */ /* 0x0003e20000000800 */
        /* <DEDUP_REMOVED lines=9> */
[----:B------:R-:W-:Y:S01]  /*4110*/  LDSM.16.MT88.4 R16, [R2+0x4900] ;  /* 0x004900000210783b */ /* 0x000fe20000004200 */
[----:B------:R-:W-:Y:S01]  /*4120*/  IMAD.MOV.U32 R74, RZ, RZ, R64 ;  /* 0x000000ffff4a7224 */ /* 0x000fe200078e0040 */
[----:B------:R-:W-:Y:S01]  /*4130*/  MOV R11, R61 ;  /* 0x0000003d000b7202 */ /* 0x000fe20000000f00 */
[----:B------:R-:W-:-:S02]  /*4140*/  IMAD.MOV.U32 R64, RZ, RZ, R229 ;  /* 0x000000ffff407224 */ /* 0x000fc400078e00e5 */
[----:B------:R-:W-:Y:S01]  /*4150*/  IMAD.MOV.U32 R56, RZ, RZ, R62 ;  /* 0x000000ffff387224 */ /* 0x000fe200078e003e */
[C---:B------:R-:W-:Y:S01]  /*4160*/  HMMA.16816.F32.BF16 R100, R4.reuse, R20, R40 ;  /* 0x000000140464723c */ /* 0x040fe20000041828 */
[----:B-1----:R-:W-:Y:S01]  /*4170*/  FFMA.FTZ R8, R182, c[0x0][0x2d0], -R13 ;  /* 0x0000b400b6087a23 */ /* 0x002fe2000001080d */
[----:B------:R-:W-:Y:S01]  /*4180*/  MOV R62, R228 ;  /* 0x000000e4003e7202 */ /* 0x000fe20000000f00 */
[----:B------:R-:W-:Y:S01]  /*4190*/  IMAD.MOV.U32 R58, RZ, RZ, R75 ;  /* 0x000000ffff3a7224 */ /* 0x000fe200078e004b */
[----:B------:R-:W-:Y:S01]  /*41a0*/  MOV R182, R9 ;  /* 0x0000000900b67202 */ /* 0x000fe20000000f00 */
[----:B------:R1:W-:Y:S01]  /*41b0*/  MUFU.EX2 R238, R8 ;  /* 0x0000000800ee7308 */ /* 0x0003e20000000800 */
[----:B------:R-:W-:Y:S01]  /*41c0*/  MOV R10, R74 ;  /* 0x0000004a000a7202 */ /* 0x000fe20000000f00 */
[----:B------:R-:W-:Y:S01]  /*41d0*/  IMAD.MOV.U32 R57, RZ, RZ, R63 ;  /* 0x000000ffff397224 */ /* 0x000fe200078e003f */
[----:B------:R-:W-:Y:S01]  /*41e0*/  HMMA.16816.F32.BF16 R92, R4, R22, R36 ;  /* 0x00000016045c723c */ /* 0x000fe20000041824 */
[----:B------:R-:W-:Y:S01]  /*41f0*/  MOV R9, R52 ;  /* 0x0000003400097202 */ /* 0x000fe20000000f00 */
[----:B------:R-:W-:Y:S01]  /*4200*/  IMAD.MOV.U32 R75, RZ, RZ, R64 ;  /* 0x000000ffff4b7224 */ /* 0x000fe200078e0040 */
[----:B------:R-:W-:Y:S01]  /*4210*/  MOV R74, R55 ;  /* 0x00000037004a7202 */ /* 0x000fe20000000f00 */
[----:B------:R-:W-:Y:S01]  /*4220*/  IMAD.MOV.U32 R63, RZ, RZ, R24 ;  /* 0x000000ffff3f7224 */ /* 0x000fe200078e0018 */
[----:B------:R-:W-:Y:S01]  /*4230*/  MOV R64, R27 ;  /* 0x0000001b00407202 */ /* 0x000fe20000000f00 */
[----:B------:R-:W-:Y:S01]  /*4240*/  IMAD.MOV.U32 R61, RZ, RZ, R25 ;  /* 0x000000ffff3d7224 */ /* 0x000fe200078e0019 */
[----:B------:R-:W-:Y:S01]  /*4250*/  LDSM.16.MT88.4 R20, [R233+0x1900] ;  /* 0x00190000e914783b */ /* 0x000fe20000004200 */
[----:B------:R-:W-:-:S02]  /*4260*/  FFMA.FTZ R4, R215, c[0x0][0x2d0], -R12 ;  /* 0x0000b400d7047a23 */ /* 0x000fc4000001080c */
[----:B------:R-:W-:Y:S02]  /*4270*/  IMAD.MOV.U32 R39, RZ, RZ, R73 ;  /* 0x000000ffff277224 */ /* 0x000fe400078e0049 */
[----:B------:R-:W-:Y:S02]  /*4280*/  IMAD.MOV.U32 R73, RZ, RZ, R54 ;  /* 0x000000ffff497224 */ /* 0x000fe400078e0036 */
[----:B-1----:R-:W-:Y:S01]  /*4290*/  FFMA.FTZ R8, R180, c[0x0][0x2d0], -R13 ;  /* 0x0000b400b4087a23 */ /* 0x002fe2000001080d */
[----:B------:R-:W-:Y:S01]  /*42a0*/  MOV R180, R75 ;  /* 0x0000004b00b47202 */ /* 0x000fe20000000f00 */
[----:B------:R-:W-:Y:S02]  /*42b0*/  IMAD.MOV.U32 R36, RZ, RZ, R59 ;  /* 0x000000ffff247224 */ /* 0x000fe400078e003b */
[----:B------:R1:W-:Y:S01]  /*42c0*/  MUFU.EX2 R231, R8 ;  /* 0x0000000800e77308 */ /* 0x0003e20000000800 */
[----:B------:R-:W-:Y:S02]  /*42d0*/  IMAD.MOV.U32 R59, RZ, RZ, R60 ;  /* 0x000000ffff3b7224 */ /* 0x000fe400078e003c */
[----:B------:R-:W-:-:S02]  /*42e0*/  IMAD.MOV.U32 R60, RZ, RZ, R26 ;  /* 0x000000ffff3c7224 */ /* 0x000fc400078e001a */
[----:B------:R-:W-:Y:S01]  /*42f0*/  LDSM.16.MT88.4 R24, [R2+0x7900] ;  /* 0x007900000218783b */ /* 0x000fe20000004200 */
[----:B------:R-:W-:Y:S02]  /*4300*/  IMAD.MOV.U32 R183, RZ, RZ, R66 ;  /* 0x000000ffffb77224 */ /* 0x000fe400078e0042 */
[----:B------:R-:W-:Y:S02]  /*4310*/  IMAD.MOV.U32 R215, RZ, RZ, R57 ;  /* 0x000000ffffd77224 */ /* 0x000fe400078e0039 */
[----:B------:R-:W-:Y:S02]  /*4320*/  IMAD.MOV.U32 R38, RZ, RZ, R60 ;  /* 0x000000ffff267224 */ /* 0x000fe400078e003c */
[----:B-1----:R-:W-:Y:S01]  /*4330*/  FFMA.FTZ R8, R181, c[0x0][0x2d0], -R13 ;  /* 0x0000b400b5087a23 */ /* 0x002fe2000001080d */
[----:B------:R-:W-:Y:S02]  /*4340*/  MOV R181, R29 ;  /* 0x0000001d00b57202 */ /* 0x000fe40000000f00 */
[----:B------:R-:W1:Y:S01]  /*4350*/  LDSM.16.MT88.4 R28, [R2+0x1900] ;  /* 0x00190000021c783b */ /* 0x000e620000004200 */
[----:B------:R2:W3:Y:S02]  /*4360*/  MUFU.EX2 R230, R8 ;  /* 0x0000000800e67308 */ /* 0x0004e40000000800 */
[----:B--2---:R-:W-:Y:S01]  /*4370*/  FFMA.FTZ R8, R212, c[0x0][0x2d0], -R12 ;  /* 0x0000b400d4087a23 */ /* 0x004fe2000001080c */
[----:B---3--:R-:W-:Y:S01]  /*4380*/  F2FP.BF16.PACK_AB R6, R230, R231 ;  /* 0x000000e7e606723e */ /* 0x008fe200000010ff */
[----:B------:R-:W-:-:S04]  /*4390*/  IMAD.MOV.U32 R212, RZ, RZ, R72 ;  /* 0x000000ffffd47224 */ /* 0x000fc800078e0048 */
[----:B------:R2:W-:Y:S01]  /*43a0*/  MUFU.EX2 R229, R8 ;  /* 0x0000000800e57308 */ /* 0x0005e20000000800 */
[----:B------:R-:W-:-:S05]  /*43b0*/  IMAD.MOV.U32 R72, RZ, RZ, R53 ;  /* 0x000000ffff487224 */ /* 0x000fca00078e0035 */
[----:B------:R-:W-:Y:S01]  /*43c0*/  MOV R37, R72 ;  /* 0x0000004800257202 */ /* 0x000fe20000000f00 */
[--C-:B--2---:R-:W-:Y:S02]  /*43d0*/  FFMA.FTZ R8, R213, c[0x0][0x2d0], -R12.reuse ;  /* 0x0000b400d5087a23 */ /* 0x104fe4000001080c */
[----:B------:R2:W-:Y:S08]  /*43e0*/  MUFU.EX2 R213, R4 ;  /* 0x0000000400d57308 */ /* 0x0005f00000000800 */
[----:B------:R-:W3:Y:S01]  /*43f0*/  MUFU.EX2 R228, R8 ;  /* 0x0000000800e47308 */ /* 0x000ee20000000800 */
[----:B--2---:R-:W-:-:S07]  /*4400*/  FFMA.FTZ R4, R214, c[0x0][0x2d0], -R12 ;  /* 0x0000b400d6047a23 */ /* 0x004fce000001080c */
[----:B------:R2:W4:Y:S01]  /*4410*/  MUFU.EX2 R214, R4 ;  /* 0x0000000400d67308 */ /* 0x0005220000000800 */
[----:B---3--:R-:W-:Y:S02]  /*4420*/  F2FP.BF16.PACK_AB R5, R228, R229 ;  /* 0x000000e5e405723e */ /* 0x008fe400000010ff */
[----:B--2---:R-:W-:Y:S02]  /*4430*/  F2FP.BF16.PACK_AB R4, R238, R236 ;  /* 0x000000ecee04723e */ /* 0x004fe400000010ff */
[----:B----4-:R-:W-:-:S07]  /*4440*/  F2FP.BF16.PACK_AB R7, R214, R213 ;  /* 0x000000d5d607723e */ /* 0x010fce00000010ff */
[C---:B-1----:R-:W-:Y:S07]  /*4450*/  HMMA.16816.F32.BF16 R52, R4.reuse, R28, R68 ;  /* 0x0000001c0434723c */ /* 0x042fee0000041844 */
[----:B------:R-:W-:Y:S01]  /*4460*/  IMAD.MOV.U32 R71, RZ, RZ, R9 ;  /* 0x000000ffff477224 */ /* 0x000fe200078e0009 */
[----:B------:R-:W-:Y:S01]  /*4470*/  HMMA.16816.F32.BF16 R40, R4, R30, R76 ;  /* 0x0000001e0428723c */ /* 0x000fe2000004184c */
[----:B------:R-:W1:Y:S01]  /*4480*/  LDSM.16.MT88.4 R28, [R135+0x1900] ;  /* 0x00190000871c783b */ /* 0x000e620000004200 */
[----:B------:R-:W-:-:S05]  /*4490*/  MOV R70, R56 ;  /* 0x0000003800467202 */ /* 0x000fca0000000f00 */
[----:B------:R-:W-:Y:S01]  /*44a0*/  IMAD.MOV.U32 R79, RZ, RZ, R10 ;  /* 0x000000ffff4f7224 */ /* 0x000fe200078e000a */
[C---:B------:R-:W-:Y:S01]  /*44b0*/  HMMA.16816.F32.BF16 R84, R4.reuse, R16, R84 ;  /* 0x000000100454723c */ /* 0x040fe20000041854 */
[----:B------:R-:W-:Y:S02]  /*44c0*/  IMAD.MOV.U32 R78, RZ, RZ, R11 ;  /* 0x000000ffff4e7224 */ /* 0x000fe400078e000b */
[----:B------:R-:W2:Y:S01]  /*44d0*/  LDSM.16.MT88.4 R8, [R135+0x4900] ;  /* 0x004900008708783b */ /* 0x000ea20000004200 */
[----:B------:R-:W-:Y:S02]  /*44e0*/  IMAD.MOV.U32 R76, RZ, RZ, R73 ;  /* 0x000000ffff4c7224 */ /* 0x000fe400078e0049 */
[----:B------:R-:W-:Y:S02]  /*44f0*/  IMAD.MOV.U32 R77, RZ, RZ, R74 ;  /* 0x000000ffff4d7224 */ /* 0x000fe400078e004a */
[C---:B------:R-:W-:Y:S01]  /*4500*/  HMMA.16816.F32.BF16 R44, R4.reuse, R18, R88 ;  /* 0x00000012042c723c */ /* 0x040fe20000041858 */
[----:B------:R-:W-:Y:S06]  /*4510*/  LDSM.16.MT88.4 R16, [R0+0x1900] ;  /* 0x001900000010783b */ /* 0x000fec0000004200 */
[----:B------:R-:W-:Y:S01]  /*4520*/  IMAD.MOV.U32 R91, RZ, RZ, R64 ;  /* 0x000000ffff5b7224 */ /* 0x000fe200078e0040 */
[----:B------:R-:W-:Y:S01]  /*4530*/  HMMA.16816.F32.BF16 R48, R4, R24, R96 ;  /* 0x000000180430723c */ /* 0x000fe20000041860 */
[----:B------:R-:W-:Y:S01]  /*4540*/  IMAD.MOV.U32 R88, RZ, RZ, R61 ;  /* 0x000000ffff587224 */ /* 0x000fe200078e003d */
[----:B------:R-:W-:Y:S01]  /*4550*/  MOV R89, R62 ;  /* 0x0000003e00597202 */ /* 0x000fe20000000f00 */
[----:B------:R-:W-:-:S04]  /*4560*/  IMAD.MOV.U32 R90, RZ, RZ, R63 ;  /* 0x000000ffff5a7224 */ /* 0x000fc800078e003f */
[----:B------:R-:W-:Y:S01]  /*4570*/  IMAD.MOV.U32 R98, RZ, RZ, R182 ;  /* 0x000000ffff627224 */ /* 0x000fe200078e00b6 */
[----:B------:R-:W-:Y:S01]  /*4580*/  MOV R96, R81 ;  /* 0x0000005100607202 */ /* 0x000fe20000000f00 */
[----:B------:R-:W-:Y:S01]  /*4590*/  IMAD.MOV.U32 R97, RZ, RZ, R80 ;  /* 0x000000ffff617224 */ /* 0x000fe200078e0050 */
[----:B------:R-:W-:Y:S01]  /*45a0*/  HMMA.16816.F32.BF16 R60, R4, R26, R108 ;  /* 0x0000001a043c723c */ /* 0x000fe2000004186c */
[----:B------:R-:W3:Y:S01]  /*45b0*/  LDSM.16.MT88.4 R24, [R233+0x4900] ;  /* 0x00490000e918783b */ /* 0x000ee20000004200 */
[----:B------:R-:W-:-:S06]  /*45c0*/  MOV R99, R212 ;  /* 0x000000d400637202 */ /* 0x000fcc0000000f00 */
[C---:B-1----:R-:W-:Y:S07]  /*45d0*/  HMMA.16816.F32.BF16 R72, R4.reuse, R28, R112 ;  /* 0x0000001c0448723c */ /* 0x042fee0000041870 */
[----:B------:R-:W-:Y:S01]  /*45e0*/  MOV R29, R65 ;  /* 0x00000041001d7202 */ /* 0x000fe20000000f00 */
[----:B------:R-:W-:Y:S01]  /*45f0*/  IMAD.MOV.U32 R28, RZ, RZ, R67 ;  /* 0x000000ffff1c7224 */ /* 0x000fe200078e0043 */
[C---:B--2---:R-:W-:Y:S07]  /*4600*/  HMMA.16816.F32.BF16 R112, R4.reuse, R8, R144 ;  /* 0x000000080470723c */ /* 0x044fee0000041890 */
[----:B------:R-:W-:Y:S01]  /*4610*/  FFMA.FTZ R8, R243, c[0x0][0x2d0], -R13 ;  /* 0x0000b400f3087a23 */ /* 0x000fe2000001080d */
[----:B------:R-:W-:Y:S03]  /*4620*/  HMMA.16816.F32.BF16 R64, R4, R30, R120 ;  /* 0x0000001e0440723c */ /* 0x000fe60000041878 */
[----:B------:R1:W-:Y:S04]  /*4630*/  MUFU.EX2 R182, R8 ;  /* 0x0000000800b67308 */ /* 0x0003e80000000800 */
[----:B------:R-:W-:Y:S01]  /*4640*/  MOV R31, R58 ;  /* 0x0000003a001f7202 */ /* 0x000fe20000000f00 */
[----:B------:R-:W-:-:S02]  /*4650*/  IMAD.MOV.U32 R30, RZ, RZ, R59 ;  /* 0x000000ffff1e7224 */ /* 0x000fc400078e003b */
[C---:B------:R-:W-:Y:S07]  /*4660*/  HMMA.16816.F32.BF16 R56, R4.reuse, R20, R124 ;  /* 0x000000140438723c */ /* 0x040fee000004187c */
[----:B------:R-:W-:Y:S01]  /*4670*/  IMAD.MOV.U32 R127, RZ, RZ, R82 ;  /* 0x000000ffff7f7224 */ /* 0x000fe200078e0052 */
[----:B------:R-:W-:Y:S01]  /*4680*/  MOV R20, R71 ;  /* 0x0000004700147202 */ /* 0x000fe20000000f00 */
[----:B-1----:R-:W-:Y:S01]  /*4690*/  FFMA.FTZ R8, R242, c[0x0][0x2d0], -R13 ;  /* 0x0000b400f2087a23 */ /* 0x002fe2000001080d */
[----:B------:R-:W-:Y:S01]  /*46a0*/  MOV R125, R77 ;  /* 0x0000004d007d7202 */ /* 0x000fe20000000f00 */
[----:B------:R-:W-:Y:S01]  /*46b0*/  IMAD.MOV.U32 R126, RZ, RZ, R83 ;  /* 0x000000ffff7e7224 */ /* 0x000fe200078e0053 */
[----:B---3--:R-:W-:Y:S01]  /*46c0*/  HMMA.16816.F32.BF16 R120, R4, R24, R140 ;  /* 0x000000180478723c */ /* 0x008fe2000004188c */
[----:B------:R-:W-:-:S02]  /*46d0*/  IMAD.MOV.U32 R21, RZ, RZ, R70 ;  /* 0x000000ffff157224 */ /* 0x000fc400078e0046 */
[----:B------:R-:W-:-:S05]  /*46e0*/  IMAD.MOV.U32 R124, RZ, RZ, R76 ;  /* 0x000000ffff7c7224 */ /* 0x000fca00078e004c */
[C---:B------:R-:W-:Y:S07]  /*46f0*/  HMMA.16816.F32.BF16 R80, R4.reuse, R16, R148 ;  /* 0x000000100450723c */ /* 0x040fee0000041894 */
[----:B------:R-:W-:Y:S01]  /*4700*/  MOV R150, R183 ;  /* 0x000000b700967202 */ /* 0x000fe20000000f00 */
[----:B------:R-:W-:Y:S01]  /*4710*/  HMMA.16816.F32.BF16 R68, R4, R22, R128 ;  /* 0x000000160444723c */ /* 0x000fe20000041880 */
[----:B------:R1:W-:Y:S01]  /*4720*/  MUFU.EX2 R183, R8 ;  /* 0x0000000800b77308 */ /* 0x0003e20000000800 */
[----:B------:R-:W-:-:S05]  /*4730*/  IMAD.MOV.U32 R151, RZ, RZ, R244 ;  /* 0x000000ffff977224 */ /* 0x000fca00078e00f4 */
[----:B------:R-:W-:Y:S01]  /*4740*/  IMAD.MOV.U32 R22, RZ, RZ, R78 ;  /* 0x000000ffff167224 */ /* 0x000fe200078e004e */
[----:B------:R-:W-:Y:S01]  /*4750*/  MOV R129, R90 ;  /* 0x0000005a00817202 */ /* 0x000fe20000000f00 */
[----:B------:R-:W-:Y:S01]  /*4760*/  IMAD.MOV.U32 R23, RZ, RZ, R79 ;  /* 0x000000ffff177224 */ /* 0x000fe200078e004f */
[----:B------:R-:W-:Y:S01]  /*4770*/  MOV R149, R151 ;  /* 0x0000009700957202 */ /* 0x000fe20000000f00 */
[----:B------:R-:W-:Y:S01]  /*4780*/  HMMA.16816.F32.BF16 R76, R4, R18, R160 ;  /* 0x00000012044c723c */ /* 0x000fe200000418a0 */
[----:B------:R-:W2:Y:S01]  /*4790*/  LDSM.16.MT88.4 R16, [R0+0x4900] ;  /* 0x004900000010783b */ /* 0x000ea20000004200 */
[----:B------:R-:W-:Y:S01]  /*47a0*/  IMAD.MOV.U32 R128, RZ, RZ, R91 ;  /* 0x000000ffff807224 */ /* 0x000fe200078e005b */
[----:B------:R-:W-:Y:S01]  /*47b0*/  MOV R151, R23 ;  /* 0x0000001700977202 */ /* 0x000fe20000000f00 */
[----:B------:R-:W-:Y:S01]  /*47c0*/  IMAD.MOV.U32 R130, RZ, RZ, R89 ;  /* 0x000000ffff827224 */ /* 0x000fe200078e0059 */
[----:B------:R-:W-:Y:S01]  /*47d0*/  MOV R23, R129 ;  /* 0x0000008100177202 */ /* 0x000fe20000000f00 */
[----:B-1----:R-:W-:-:S02]  /*47e0*/  FFMA.FTZ R8, R241, c[0x0][0x2d0], -R13 ;  /* 0x0000b400f1087a23 */ /* 0x002fc4000001080d */
[----:B------:R-:W-:Y:S01]  /*47f0*/  IMAD.MOV.U32 R131, RZ, RZ, R88 ;  /* 0x000000ffff837224 */ /* 0x000fe200078e0058 */
[C---:B------:R-:W-:Y:S01]  /*4800*/  HMMA.16816.F32.BF16 R108, R4.reuse, R26, R32 ;  /* 0x0000001a046c723c */ /* 0x040fe20000041820 */
[----:B------:R1:W-:Y:S01]  /*4810*/  MUFU.EX2 R212, R8 ;  /* 0x0000000800d47308 */ /* 0x0003e20000000800 */
[----:B------:R-:W-:Y:S01]  /*4820*/  IMAD.MOV.U32 R163, RZ, RZ, R23 ;  /* 0x000000ffffa37224 */ /* 0x000fe200078e0017 */
[----:B------:R-:W3:Y:S01]  /*4830*/  LDSM.16.MT88.4 R24, [R233+0x7900] ;  /* 0x00790000e918783b */ /* 0x000ee20000004200 */
[----:B------:R-:W-:Y:S02]  /*4840*/  MOV R129, R131 ;  /* 0x0000008300817202 */ /* 0x000fe40000000f00 */
[----:B------:R-:W-:Y:S01]  /*4850*/  MOV R131, R21 ;  /* 0x0000001500837202 */ /* 0x000fe20000000f00 */
[----:B------:R-:W-:Y:S01]  /*4860*/  IMAD.MOV.U32 R161, RZ, RZ, R151 ;  /* 0x000000ffffa17224 */ /* 0x000fe200078e0097 */
[----:B------:R-:W-:Y:S01]  /*4870*/  MOV R21, R31 ;  /* 0x0000001f00157202 */ /* 0x000fe20000000f00 */
[----:B------:R-:W-:Y:S01]  /*4880*/  HMMA.16816.F32.BF16 R88, R4, R10, R116 ;  /* 0x0000000a0458723c */ /* 0x000fe20000041874 */
[----:B------:R-:W-:Y:S01]  /*4890*/  MOV R31, R29 ;  /* 0x0000001d001f7202 */ /* 0x000fe20000000f00 */
[----:B------:R-:W4:Y:S01]  /*48a0*/  LDSM.16.MT88.4 R32, [R135+0x7900] ;  /* 0x007900008720783b */ /* 0x000f220000004200 */
[----:B-1----:R-:W-:Y:S01]  /*48b0*/  FFMA.FTZ R8, R240, c[0x0][0x2d0], -R13 ;  /* 0x0000b400f0087a23 */ /* 0x002fe2000001080d */
[----:B------:R-:W-:-:S03]  /*48c0*/  MOV R29, R181 ;  /* 0x000000b5001d7202 */ /* 0x000fc60000000f00 */
[----:B------:R1:W1:Y:S02]  /*48d0*/  MUFU.EX2 R244, R8 ;  /* 0x0000000800f47308 */ /* 0x0002640000000800 */
[----:B-1----:R-:W-:Y:S02]  /*48e0*/  FFMA.FTZ R8, R150, c[0x0][0x2d0], -R12 ;  /* 0x0000b40096087a23 */ /* 0x002fe4000001080c */
        /* <DEDUP_REMOVED lines=8> */
[----:B------:R1:W5:Y:S01]  /*4970*/  LDL.LU R239, [R1+0x24] ;  /* 0x0000240001ef7983 */ /* 0x0003620000300800 */
        /* <DEDUP_REMOVED lines=11> */
[----:B------:R-:W-:Y:S01]  /*4a30*/  IMAD.MOV.U32 R116, RZ, RZ, R23 ;  /* 0x000000ffff747224 */ /* 0x000fe200078e0017 */
[----:B------:R-:W-:Y:S01]  /*4a40*/  MOV R117, R22 ;  /* 0x0000001600757202 */ /* 0x000fe20000000f00 */
        /* <DEDUP_REMOVED lines=8> */
[C---:B---3--:R-:W-:Y:S01]  /*4ad0*/  HMMA.16816.F32.BF16 R144, R4.reuse, R24, R172 ;  /* 0x000000180490723c */ /* 0x048fe200000418ac */
[----:B------:R-:W-:Y:S01]  /*4ae0*/  F2FP.BF16.PACK_AB R10, R244, R212 ;  /* 0x000000d4f40a723e */ /* 0x000fe200000010ff */
[----:B------:R-:W-:Y:S01]  /*4af0*/  IMAD.MOV.U32 R240, RZ, RZ, R31 ;  /* 0x000000fffff07224 */ /* 0x000fe200078e001f */
[----:B------:R-:W-:Y:S01]  /*4b00*/  MOV R36, R237 ;  /* 0x000000ed00247202 */ /* 0x000fe20000000f00 */
[----:B-1----:R-:W-:Y:S01]  /*4b10*/  FFMA.FTZ R8, R149, c[0x0][0x2d0], -R12 ;  /* 0x0000b40095087a23 */ /* 0x002fe2000001080c */
[----:B------:R-:W-:Y:S01]  /*4b20*/  MOV R243, R128 ;  /* 0x0000008000f37202 */ /* 0x000fe20000000f00 */
[----:B------:R-:W-:Y:S01]  /*4b30*/  IMAD.MOV.U32 R128, RZ, RZ, R129 ;  /* 0x000000ffff807224 */ /* 0x000fe200078e0081 */
[----:B------:R-:W-:Y:S01]  /*4b40*/  MOV R175, R124 ;  /* 0x0000007c00af7202 */ /* 0x000fe20000000f00 */
[C---:B------:R-:W-:Y:S01]  /*4b50*/  HMMA.16816.F32.BF16 R148, R4.reuse, R18, R136 ;  /* 0x000000120494723c */ /* 0x040fe20000041888 */
[----:B------:R-:W-:Y:S01]  /*4b60*/  LDSM.16.MT88.4 R16, [R2+0x5100] ;  /* 0x005100000210783b */ /* 0x000fe20000004200 */
[----:B------:R1:W2:Y:S01]  /*4b70*/  MUFU.EX2 R180, R8 ;  /* 0x0000000800b47308 */ /* 0x0002a20000000800 */
[----:B------:R-:W-:Y:S01]  /*4b80*/  IMAD.MOV.U32 R174, RZ, RZ, R125 ;  /* 0x000000ffffae7224 */ /* 0x000fe200078e007d */
[----:B------:R-:W-:Y:S01]  /*4b90*/  MOV R173, R126 ;  /* 0x0000007e00ad7202 */ /* 0x000fe20000000f00 */
[----:B------:R-:W-:Y:S01]  /*4ba0*/  IMAD.MOV.U32 R172, RZ, RZ, R127 ;  /* 0x000000ffffac7224 */ /* 0x000fe200078e007f */
[----:B------:R-:W-:Y:S01]  /*4bb0*/  MOV R129, R36 ;  /* 0x0000002400817202 */ /* 0x000fe20000000f00 */
[----:B------:R-:W-:Y:S01]  /*4bc0*/  IMAD.MOV.U32 R138, RZ, RZ, R21 ;  /* 0x000000ffff8a7224 */ /* 0x000fe200078e0015 */
[----:B------:R-:W-:Y:S01]  /*4bd0*/  MOV R137, R20 ;  /* 0x0000001400897202 */ /* 0x000fe20000000f00 */
[C---:B----4-:R-:W-:Y:S01]  /*4be0*/  HMMA.16816.F32.BF16 R140, R4.reuse, R32, R104 ;  /* 0x00000020048c723c */ /* 0x050fe20000041868 */
[----:B------:R-:W3:Y:S01]  /*4bf0*/  LDSM.16.MT88.4 R20, [R0+0x7900] ;  /* 0x007900000014783b */ /* 0x000ee20000004200 */
[----:B------:R-:W-:Y:S01]  /*4c00*/  IMAD.MOV.U32 R136, RZ, RZ, R131 ;  /* 0x000000ffff887224 */ /* 0x000fe200078e0083 */
[----:B------:R-:W-:Y:S01]  /*4c10*/  MOV R139, R30 ;  /* 0x0000001e008b7202 */ /* 0x000fe20000000f00 */
[----:B------:R-:W-:Y:S01]  /*4c20*/  IMAD.MOV.U32 R131, RZ, RZ, R37 ;  /* 0x000000ffff837224 */ /* 0x000fe200078e0025 */
[----:B------:R-:W-:Y:S01]  /*4c30*/  MOV R242, R28 ;  /* 0x0000001c00f27202 */ /* 0x000fe20000000f00 */
[----:B------:R-:W-:Y:S01]  /*4c40*/  IMAD.MOV.U32 R24, RZ, RZ, R240 ;  /* 0x000000ffff187224 */ /* 0x000fe200078e00f0 */
[----:B------:R-:W-:Y:S01]  /*4c50*/  MOV R32, R137 ;  /* 0x0000008900207202 */ /* 0x000fe20000000f00 */
[C---:B------:R-:W-:Y:S01]  /*4c60*/  HMMA.16816.F32.BF16 R176, R4.reuse, R34, R176 ;  /* 0x0000002204b0723c */ /* 0x040fe200000418b0 */
[----:B-1----:R-:W-:Y:S01]  /*4c70*/  FFMA.FTZ R8, R160, c[0x0][0x2d0], -R12 ;  /* 0x0000b400a0087a23 */ /* 0x002fe2000001080c */
[----:B--2---:R-:W-:Y:S01]  /*4c80*/  F2FP.BF16.PACK_AB R9, R180, R181 ;  /* 0x000000b5b409723e */ /* 0x004fe200000010ff */
[----:B------:R-:W-:Y:S01]  /*4c90*/  IMAD.MOV.U32 R33, RZ, RZ, R136 ;  /* 0x000000ffff217224 */ /* 0x000fe200078e0088 */
[----:B------:R-:W-:Y:S01]  /*4ca0*/  MOV R160, R130 ;  /* 0x0000008200a07202 */ /* 0x000fe20000000f00 */
[----:B------:R1:W-:Y:S01]  /*4cb0*/  MUFU.EX2 R163, R8 ;  /* 0x0000000800a37308 */ /* 0x0003e20000000800 */
[----:B------:R-:W-:Y:S01]  /*4cc0*/  MOV R130, R38 ;  /* 0x0000002600827202 */ /* 0x000fe20000000f00 */
[----:B------:R-:W-:Y:S01]  /*4cd0*/  IMAD.MOV.U32 R35, RZ, RZ, R138 ;  /* 0x000000ffff237224 */ /* 0x000fe200078e008a */
[----:B------:R-:W-:Y:S01]  /*4ce0*/  HMMA.16816.F32.BF16 R164, R4, R26, R164 ;  /* 0x0000001a04a4723c */ /* 0x000fe200000418a4 */
[----:B------:R-:W-:Y:S01]  /*4cf0*/  MOV R34, R139 ;  /* 0x0000008b00227202 */ /* 0x000fe20000000f00 */
[----:B------:R-:W-:Y:S01]  /*4d00*/  LDSM.16.MT88.4 R28, [R2+0x2100] ;  /* 0x00210000021c783b */ /* 0x000fe20000004200 */
[----:B------:R-:W-:Y:S01]  /*4d10*/  MOV R240, R118 ;  /* 0x0000007600f07202 */ /* 0x000fe20000000f00 */
[----:B------:R-:W-:Y:S01]  /*4d20*/  UISETP.GE.AND UP0, UPT, UR4, 0xc1, UPT ;  /* 0x000000c10400788c */ /* 0x000fe2000bf06270 */
[----:B------:R-:W-:-:S02]  /*4d30*/  IMAD.MOV.U32 R237, RZ, RZ, 0x20 ;  /* 0x00000020ffed7424 */ /* 0x000fc400078e00ff */
[----:B------:R-:W-:Y:S01]  /*4d40*/  IMAD.MOV.U32 R26, RZ, RZ, R242 ;  /* 0x000000ffff1a7224 */ /* 0x000fe200078e00f2 */
[----:B------:R-:W-:Y:S01]  /*4d50*/  MOV R27, R241 ;  /* 0x000000f1001b7202 */ /* 0x000fe20000000f00 */
[----:B------:R-:W-:Y:S01]  /*4d60*/  IMAD.MOV.U32 R241, RZ, RZ, R117 ;  /* 0x000000fffff17224 */ /* 0x000fe200078e0075 */
[----:B------:R-:W-:Y:S02]  /*4d70*/  MOV R242, R116 ;  /* 0x0000007400f27202 */ /* 0x000fe40000000f00 */
[----:B------:R-:W-:Y:S01]  /*4d80*/  PLOP3.LUT P1, PT, PT, PT, UP0, 0x80, 0x0 ;  /* 0x000000000000781c */ /* 0x000fe20003f2f008 */
[----:B-1----:R-:W-:Y:S02]  /*4d90*/  FFMA.FTZ R8, R245, c[0x0][0x2d0], -R12 ;  /* 0x0000b400f5087a23 */ /* 0x002fe4000001080c */
[----:B------:R-:W-:Y:S02]  /*4da0*/  IMAD.MOV.U32 R245, RZ, RZ, R39 ;  /* 0x000000fffff57224 */ /* 0x000fe400078e0027 */
[----:B------:R1:W2:Y:S01]  /*4db0*/  MUFU.EX2 R162, R8 ;  /* 0x0000000800a27308 */ /* 0x0002a20000000800 */
[----:B------:R-:W4:Y:S02]  /*4dc0*/  LDSM.16.MT88.4 R36, [R2+0x8100] ;  /* 0x008100000224783b */ /* 0x000f240000004200 */
[----:B------:R-:W-:Y:S01]  /*4dd0*/  MOV R25, R245 ;  /* 0x000000f500197202 */ /* 0x000fe20000000f00 */
[----:B------:R-:W-:Y:S01]  /*4de0*/  IMAD.MOV.U32 R245, RZ, RZ, R119 ;  /* 0x000000fffff57224 */ /* 0x000fe200078e0077 */
[C---:B---3--:R-:W-:Y:S07]  /*4df0*/  HMMA.16816.F32.BF16 R124, R4.reuse, R20, R100 ;  /* 0x00000014047c723c */ /* 0x048fee0000041864 */
[----:B------:R-:W-:Y:S01]  /*4e00*/  MOV R100, R96 ;  /* 0x0000006000647202 */ /* 0x000fe20000000f00 */
[----:B------:R-:W-:Y:S01]  /*4e10*/  HMMA.16816.F32.BF16 R104, R4, R22, R92 ;  /* 0x000000160468723c */ /* 0x000fe2000004185c */
[----:B------:R-:W3:Y:S01]  /*4e20*/  LDSM.16.MT88.4 R4, [R135+0x2100] ;  /* 0x002100008704783b */ /* 0x000ee20000004200 */
[----:B-1----:R-:W-:Y:S01]  /*4e30*/  F2FP.BF16.PACK_AB R8, R183, R182 ;  /* 0x000000b6b708723e */ /* 0x002fe200000010ff */
[----:B------:R-:W-:Y:S01]  /*4e40*/  IMAD.MOV.U32 R101, RZ, RZ, R97 ;  /* 0x000000ffff657224 */ /* 0x000fe200078e0061 */
[----:B--2---:R-:W-:Y:S01]  /*4e50*/  F2FP.BF16.PACK_AB R11, R162, R163 ;  /* 0x000000a3a20b723e */ /* 0x004fe200000010ff */
[----:B------:R-:W-:Y:S01]  /*4e60*/  IMAD.MOV.U32 R103, RZ, RZ, R99 ;  /* 0x000000ffff677224 */ /* 0x000fe200078e0063 */
[----:B------:R-:W-:Y:S01]  /*4e70*/  MOV R102, R98 ;  /* 0x0000006200667202 */ /* 0x000fe20000000f00 */
[----:B------:R-:W-:Y:S04]  /*4e80*/  LDSM.16.MT88.4 R20, [R0+0x2100] ;  /* 0x002100000014783b */ /* 0x000fe80000004200 */
[C---:B------:R-:W-:Y:S08]  /*4e90*/  HMMA.16816.F32.BF16 R84, R8.reuse, R16, R84 ;  /* 0x000000100854723c */ /* 0x040ff00000041854 */
[C---:B------:R-:W-:Y:S01]  /*4ea0*/  HMMA.16816.F32.BF16 R96, R8.reuse, R18, R44 ;  /* 0x000000120860723c */ /* 0x040fe2000004182c */
[----:B------:R-:W1:Y:S07]  /*4eb0*/  LDSM.16.MT88.4 R16, [R233+0x2100] ;  /* 0x00210000e910783b */ /* 0x000e6e0000004200 */
[C---:B----4-:R-:W-:Y:S07]  /*4ec0*/  HMMA.16816.F32.BF16 R44, R8.reuse, R38, R60 ;  /* 0x00000026082c723c */ /* 0x050fee000004183c */
[----:B------:R-:W-:Y:S01]  /*4ed0*/  IMAD.MOV.U32 R38, RZ, RZ, R25 ;  /* 0x000000ffff267224 */ /* 0x000fe200078e0019 */
[C---:B------:R-:W-:Y:S07]  /*4ee0*/  HMMA.16816.F32.BF16 R116, R8.reuse, R36, R48 ;  /* 0x000000240874723c */ /* 0x040fee0000041830 */
[----:B------:R-:W-:Y:S01]  /*4ef0*/  MOV R37, R134 ;  /* 0x0000008600257202 */ /* 0x000fe20000000f00 */
[C---:B---3--:R-:W-:Y:S07]  /*4f00*/  HMMA.16816.F32.BF16 R136, R8.reuse, R4, R72 ;  /* 0x000000040888723c */ /* 0x048fee0000041848 */
        /* <DEDUP_REMOVED lines=10> */
[C---:B-1----:R-:W-:Y:S01]  /*4fb0*/  HMMA.16816.F32.BF16 R60, R8.reuse, R16, R56 ;  /* 0x00000010083c723c */ /* 0x042fe20000041838 */
[----:B------:R-:W-:Y:S01]  /*4fc0*/  MOV R95, R102 ;  /* 0x00000066005f7202 */ /* 0x000fe20000000f00 */
[----:B------:R-:W-:Y:S01]  /*4fd0*/  IMAD.MOV.U32 R102, RZ, RZ, R27 ;  /* 0x000000ffff667224 */ /* 0x000fe200078e001b */
[----:B------:R-:W-:Y:S01]  /*4fe0*/  MOV R101, R26 ;  /* 0x0000001a00657202 */ /* 0x000fe20000000f00 */
[----:B------:R-:W-:Y:S02]  /*4ff0*/  LDSM.16.MT88.4 R56, [R2+0x2900] ;  /* 0x002900000238783b */ /* 0x000fe40000004200 */
[----:B------:R-:W-:Y:S01]  /*5000*/  IMAD.MOV.U32 R39, RZ, RZ, R95 ;  /* 0x000000ffff277224 */ /* 0x000fe200078e005f */
[----:B------:R-:W-:Y:S01]  /*5010*/  MOV R93, R102 ;  /* 0x00000066005d7202 */ /* 0x000fe20000000f00 */
[----:B------:R-:W-:Y:S01]  /*5020*/  HMMA.16816.F32.BF16 R68, R8, R18, R68 ;  /* 0x000000120844723c */ /* 0x000fe20000041844 */
[----:B------:R-:W1:Y:S01]  /*5030*/  LDSM.16.MT88.4 R16, [R233+0x5100] ;  /* 0x00510000e910783b */ /* 0x000e620000004200 */
[----:B------:R-:W-:-:S02]  /*5040*/  IMAD.MOV.U32 R92, RZ, RZ, R101 ;  /* 0x000000ffff5c7224 */ /* 0x000fc400078e0065 */
[----:B--2---:R-:W-:-:S04]  /*5050*/  FFMA.FTZ R4, R100, c[0x0][0x2d0], -R13 ;  /* 0x0000b40064047a23 */ /* 0x004fc8000001080d */
[C---:B------:R-:W-:Y:S01]  /*5060*/  HMMA.16816.F32.BF16 R52, R8.reuse, R28, R52 ;  /* 0x0000001c0834723c */ /* 0x040fe20000041834 */
[----:B------:R-:W-:Y:S01]  /*5070*/  IMAD.MOV.U32 R100, RZ, RZ, R103 ;  /* 0x000000ffff647224 */ /* 0x000fe200078e0067 */
[----:B------:R-:W-:Y:S01]  /*5080*/  MOV R103, R34 ;  /* 0x0000002200677202 */ /* 0x000fe20000000f00 */
[----:B------:R-:W-:Y:S01]  /*5090*/  IMAD.MOV.U32 R34, RZ, RZ, R35 ;  /* 0x000000ffff227224 */ /* 0x000fe200078e0023 */
[----:B------:R-:W-:Y:S01]  /*50a0*/  MOV R35, R32 ;  /* 0x0000002000237202 */ /* 0x000fe20000000f00 */
[----:B------:R-:W-:Y:S01]  /*50b0*/  IMAD.MOV.U32 R32, RZ, RZ, R33 ;  /* 0x000000ffff207224 */ /* 0x000fe200078e0021 */
[----:B------:R-:W-:Y:S02]  /*50c0*/  MOV R33, R160 ;  /* 0x000000a000217202 */ /* 0x000fe40000000f00 */
[----:B------:R2:W3:Y:S01]  /*50d0*/  MUFU.EX2 R160, R4 ;  /* 0x0000000400a07308 */ /* 0x0004e20000000800 */
[----:B------:R-:W-:Y:S01]  /*50e0*/  MOV R36, R100 ;  /* 0x0000006400247202 */ /* 0x000fe20000000f00 */
[----:B------:R-:W-:Y:S01]  /*50f0*/  HMMA.16816.F32.BF16 R28, R8, R30, R40 ;  /* 0x0000001e081c723c */ /* 0x000fe20000041828 */
[----:B------:R-:W-:Y:S01]  /*5100*/  MOV R95, R34 ;  /* 0x00000022005f7202 */ /* 0x000fe20000000f00 */
[----:B------:R-:W-:Y:S01]  /*5110*/  IMAD.MOV.U32 R100, RZ, RZ, R35 ;  /* 0x000000ffff647224 */ /* 0x000fe200078e0023 */
[----:B------:R-:W-:Y:S01]  /*5120*/  MOV R101, R32 ;  /* 0x0000002000657202 */ /* 0x000fe20000000f00 */
[----:B------:R-:W-:Y:S01]  /*5130*/  IMAD.MOV.U32 R102, RZ, RZ, R33 ;  /* 0x000000ffff667224 */ /* 0x000fe200078e0021 */
[----:B------:R-:W-:Y:S01]  /*5140*/  MOV R74, R95 ;  /* 0x0000005f004a7202 */ /* 0x000fe20000000f00 */
[----:B------:R-:W-:-:S02]  /*5150*/  IMAD.MOV.U32 R73, RZ, RZ, R100 ;  /* 0x000000ffff497224 */ /* 0x000fc400078e0064 */
[----:B------:R-:W-:Y:S01]  /*5160*/  HMMA.16816.F32.BF16 R40, R8, R20, R80 ;  /* 0x000000140828723c */ /* 0x000fe20000041850 */
[----:B--2---:R-:W-:-:S06]  /*5170*/  FFMA.FTZ R4, R24, c[0x0][0x2d0], -R13 ;  /* 0x0000b40018047a23 */ /* 0x004fcc000001080d */
[----:B------:R-:W-:Y:S01]  /*5180*/  MOV R81, R93 ;  /* 0x0000005d00517202 */ /* 0x000fe20000000f00 */
[----:B------:R-:W2:Y:S01]  /*5190*/  LDSM.16.MT88.4 R24, [R135+0x5100] ;  /* 0x005100008718783b */ /* 0x000ea20000004200 */
[----:B------:R-:W-:Y:S01]  /*51a0*/  IMAD.MOV.U32 R80, RZ, RZ, R92 ;  /* 0x000000ffff507224 */ /* 0x000fe200078e005c */
[----:B------:R4:W-:Y:S01]  /*51b0*/  MUFU.EX2 R134, R4 ;  /* 0x0000000400867308 */ /* 0x0009e20000000800 */
[----:B------:R-:W-:Y:S01]  /*51c0*/  HMMA.16816.F32.BF16 R48, R8, R6, R64 ;  /* 0x000000060830723c */ /* 0x000fe20000041840 */
[----:B------:R-:W-:Y:S01]  /*51d0*/  MOV R82, R101 ;  /* 0x0000006500527202 */ /* 0x000fe20000000f00 */
[----:B------:R-:W-:-:S05]  /*51e0*/  IMAD.MOV.U32 R83, RZ, RZ, R102 ;  /* 0x000000ffff537224 */ /* 0x000fca00078e0066 */
[----:B------:R-:W-:Y:S01]  /*51f0*/  IMAD.MOV.U32 R66, RZ, RZ, R130 ;  /* 0x000000ffff427224 */ /* 0x000fe200078e0082 */
[----:B-1----:R-:W-:Y:S01]  /*5200*/  HMMA.16816.F32.BF16 R108, R8, R18, R108 ;  /* 0x00000012086c723c */ /* 0x002fe2000004186c */
[----:B------:R-:W-:Y:S01]  /*5210*/  MOV R67, R131 ;  /* 0x0000008300437202 */ /* 0x000fe20000000f00 */
[----:B----4-:R-:W-:-:S06]  /*5220*/  FFMA.FTZ R4, R94, c[0x0][0x2d0], -R13 ;  /* 0x0000b4005e047a23 */ /* 0x010fcc000001080d */
[C---:B------:R-:W-:Y:S01]  /*5230*/  HMMA.16816.F32.BF16 R32, R8.reuse, R22, R76 ;  /* 0x000000160820723c */ /* 0x040fe2000004184c */
[----:B------:R-:W-:Y:S01]  /*5240*/  IMAD.MOV.U32 R94, RZ, RZ, R103 ;  /* 0x000000ffff5e7224 */ /* 0x000fe200078e0067 */
[----:B------:R-:W-:Y:S01]  /*5250*/  MOV R103, R128 ;  /* 0x0000008000677202 */ /* 0x000fe20000000f00 */
[----:B------:R-:W-:Y:S01]  /*5260*/  IMAD.MOV.U32 R128, RZ, RZ, R129 ;  /* 0x000000ffff807224 */ /* 0x000fe200078e0081 */
[----:B------:R-:W-:Y:S01]  /*5270*/  MOV R129, R133 ;  /* 0x0000008500817202 */ /* 0x000fe20000000f00 */
[----:B------:R-:W-:Y:S01]  /*5280*/  IMAD.MOV.U32 R75, RZ, RZ, R94 ;  /* 0x000000ffff4b7224 */ /* 0x000fe200078e005e */
[----:B------:R1:W4:Y:S01]  /*5290*/  MUFU.EX2 R133, R4 ;  /* 0x0000000400857308 */ /* 0x0003220000000800 */
[----:B------:R-:W-:Y:S01]  /*52a0*/  LDSM.16.MT88.4 R20, [R0+0x8100] ;  /* 0x008100000014783b */ /* 0x000fe20000004200 */
[----:B------:R-:W-:Y:S01]  /*52b0*/  HMMA.16816.F32.BF16 R92, R8, R16, R120 ;  /* 0x00000010085c723c */ /* 0x000fe20000041878 */
[----:B------:R-:W-:Y:S01]  /*52c0*/  IMAD.MOV.U32 R65, RZ, RZ, R128 ;  /* 0x000000ffff417224 */ /* 0x000fe200078e0080 */
[----:B------:R-:W-:Y:S01]  /*52d0*/  MOV R72, R129 ;  /* 0x0000008100487202 */ /* 0x000fe20000000f00 */
[----:B------:R-:W4:Y:S01]  /*52e0*/  LDSM.16.MT88.4 R16, [R0+0x5100] ;  /* 0x005100000010783b */ /* 0x000f220000004200 */
[----:B------:R-:W-:-:S02]  /*52f0*/  MOV R64, R103 ;  /* 0x0000006700407202 */ /* 0x000fc40000000f00 */
[----:B---3--:R-:W-:Y:S01]  /*5300*/  F2FP.BF16.PACK_AB R128, R160, R161 ;  /* 0x000000a1a080723e */ /* 0x008fe200000010ff */
[----:B------:R-:W-:Y:S01]  /*5310*/  LDSM.16.MT88.4 R120, [R2+0x8900] ;  /* 0x008900000278783b */ /* 0x000fe20000004200 */
[----:B--2---:R-:W-:Y:S01]  /*5320*/  HMMA.16816.F32.BF16 R76, R8, R24, R112 ;  /* 0x00000018084c723c */ /* 0x004fe20000041870 */
[----:B-1----:R-:W-:Y:S01]  /*5330*/  FFMA.FTZ R4, R37, c[0x0][0x2d0], -R12 ;  /* 0x0000b40025047a23 */ /* 0x002fe2000001080c */
[----:B----4-:R-:W-:-:S03]  /*5340*/  F2FP.BF16.PACK_AB R130, R133, R134 ;  /* 0x000000868582723e */ /* 0x010fc600000010ff */
[----:B------:R1:W-:Y:S02]  /*5350*/  MUFU.EX2 R37, R4 ;  /* 0x0000000400257308 */ /* 0x0003e40000000800 */
[----:B------:R-:W-:Y:S01]  /*5360*/  IMAD.MOV.U32 R114, RZ, RZ, R15 ;  /* 0x000000ffff727224 */ /* 0x000fe200078e000f */
[----:B------:R-:W-:Y:S01]  /*5370*/  MOV R115, R14 ;  /* 0x0000000e00737202 */ /* 0x000fe20000000f00 */
[----:B------:R-:W-:Y:S01]  /*5380*/  HMMA.16816.F32.BF16 R24, R8, R26, R88 ;  /* 0x0000001a0818723c */ /* 0x000fe20000041858 */
[----:B------:R-:W-:Y:S01]  /*5390*/  LDSM.16.MT88.4 R88, [R2+0x5900] ;  /* 0x005900000258783b */ /* 0x000fe20000004200 */
[----:B-1----:R-:W-:-:S04]  /*53a0*/  FFMA.FTZ R4, R38, c[0x0][0x2d0], -R12 ;  /* 0x0000b40026047a23 */ /* 0x002fc8000001080c */
[----:B------:R1:W2:Y:S02]  /*53b0*/  MUFU.EX2 R38, R4 ;  /* 0x0000000400267308 */ /* 0x0002a40000000800 */
[C---:B------:R-:W-:Y:S07]  /*53c0*/  HMMA.16816.F32.BF16 R100, R8.reuse, R16, R168 ;  /* 0x000000100864723c */ /* 0x040fee00000418a8 */
[----:B------:R-:W-:Y:S01]  /*53d0*/  MOV R168, R81 ;  /* 0x0000005100a87202 */ /* 0x000fe20000000f00 */
[----:B------:R-:W-:Y:S01]  /*53e0*/  HMMA.16816.F32.BF16 R16, R8, R18, R148 ;  /* 0x000000120810723c */ /* 0x000fe20000041894 */
[----:B------:R-:W-:Y:S01]  /*53f0*/  IMAD.MOV.U32 R169, RZ, RZ, R80 ;  /* 0x000000ffffa97224 */ /* 0x000fe200078e0050 */
[----:B------:R-:W-:Y:S01]  /*5400*/  MOV R170, R115 ;  /* 0x0000007300aa7202 */ /* 0x000fe20000000f00 */
[----:B-1----:R-:W-:Y:S01]  /*5410*/  FFMA.FTZ R4, R39, c[0x0][0x2d0], -R12 ;  /* 0x0000b40027047a23 */ /* 0x002fe2000001080c */
[----:B--2---:R-:W-:Y:S01]  /*5420*/  F2FP.BF16.PACK_AB R129, R38, R37 ;  /* 0x000000252681723e */ /* 0x004fe200000010ff */
[----:B------:R-:W-:-:S02]  /*5430*/  IMAD.MOV.U32 R171, RZ, RZ, R114 ;  /* 0x000000ffffab7224 */ /* 0x000fc400078e0072 */
[----:B------:R1:W-:Y:S01]  /*5440*/  MUFU.EX2 R39, R4 ;  /* 0x0000000400277308 */ /* 0x0003e20000000800 */
[C---:B------:R-:W-:Y:S01]  /*5450*/  HMMA.16816.F32.BF16 R148, R8.reuse, R20, R124 ;  /* 0x000000140894723c */ /* 0x040fe2000004187c */
[----:B------:R-:W-:Y:S06]  /*5460*/  LDSM.16.MT88.4 R112, [R135+0x8900] ;  /* 0x008900008770783b */ /* 0x000fec0000004200 */
[----:B------:R-:W-:Y:S01]  /*5470*/  IMAD.MOV.U32 R126, RZ, RZ, R74 ;  /* 0x000000ffff7e7224 */ /* 0x000fe200078e004a */
[----:B------:R-:W-:Y:S01]  /*5480*/  MOV R127, R75 ;  /* 0x0000004b007f7202 */ /* 0x000fe20000000f00 */
[----:B------:R-:W-:Y:S01]  /*5490*/  HMMA.16816.F32.BF16 R20, R8, R22, R104 ;  /* 0x000000160814723c */ /* 0x000fe20000041868 */
[----:B------:R-:W-:Y:S01]  /*54a0*/  LDSM.16.MT88.4 R104, [R0+0x5900] ;  /* 0x005900000068783b */ /* 0x000fe20000004200 */
[----:B-1----:R-:W-:-:S03]  /*54b0*/  FFMA.FTZ R4, R36, c[0x0][0x2d0], -R12 ;  /* 0x0000b40024047a23 */ /* 0x002fc6000001080c */
[----:B------:R-:W1:Y:S01]  /*54c0*/  LDSM.16.MT88.4 R12, [R135+0x8100] ;  /* 0x00810000870c783b */ /* 0x000e620000004200 */
[----:B------:R2:W3:Y:S03]  /*54d0*/  MUFU.EX2 R36, R4 ;  /* 0x0000000400247308 */ /* 0x0004e60000000800 */
[----:B--2---:R-:W2:Y:S01]  /*54e0*/  LDSM.16.MT88.4 R4, [R233+0x8100] ;  /* 0x00810000e904783b */ /* 0x004ea20000004200 */
[----:B---3--:R-:W-:-:S07]  /*54f0*/  F2FP.BF16.PACK_AB R131, R36, R39 ;  /* 0x000000272483723e */ /* 0x008fce00000010ff */
[C---:B------:R-:W-:Y:S08]  /*5500*/  HMMA.16816.F32.BF16 R52, R128.reuse, R56, R52 ;  /* 0x000000388034723c */ /* 0x040ff00000041834 */
[----:B------:R-:W-:Y:S08]  /*5510*/  HMMA.16816.F32.BF16 R56, R128, R58, R28 ;  /* 0x0000003a8038723c */ /* 0x000ff0000004181c */
[C---:B-1----:R-:W-:Y:S01]  /*5520*/  HMMA.16816.F32.BF16 R28, R8.reuse, R12, R140 ;  /* 0x0000000c081c723c */ /* 0x042fe2000004188c */
[----:B------:R-:W1:Y:S07]  /*5530*/  LDSM.16.MT88.4 R140, [R135+0x2900] ;  /* 0x00290000878c783b */ /* 0x000e6e0000004200 */
[C---:B------:R-:W-:Y:S07]  /*5540*/  HMMA.16816.F32.BF16 R12, R8.reuse, R14, R176 ;  /* 0x0000000e080c723c */ /* 0x040fee00000418b0 */
[----:B------:R-:W-:Y:S01]  /*5550*/  MOV R176, R65 ;  /* 0x0000004100b07202 */ /* 0x000fe20000000f00 */
[----:B--2---:R-:W-:Y:S01]  /*5560*/  HMMA.16816.F32.BF16 R144, R8, R4, R144 ;  /* 0x000000040890723c */ /* 0x004fe20000041890 */
[----:B------:R-:W-:Y:S01]  /*5570*/  IMAD.MOV.U32 R177, RZ, RZ, R64 ;  /* 0x000000ffffb17224 */ /* 0x000fe200078e0040 */
[----:B------:R-:W-:Y:S01]  /*5580*/  MOV R178, R83 ;  /* 0x0000005300b27202 */ /* 0x000fe20000000f00 */
[----:B------:R-:W-:-:S02]  /*5590*/  IMAD.MOV.U32 R179, RZ, RZ, R82 ;  /* 0x000000ffffb37224 */ /* 0x000fc400078e0052 */
[----:B------:R-:W2:Y:S02]  /*55a0*/  LDSM.16.MT88.4 R80, [R135+0x5900] ;  /* 0x005900008750783b */ /* 0x000ea40000004200 */
[----:B------:R-:W-:Y:S01]  /*55b0*/  IMAD.MOV.U32 R4, RZ, RZ, R66 ;  /* 0x000000ffff047224 */ /* 0x000fe200078e0042 */
[----:B------:R-:W-:Y:S01]  /*55c0*/  HMMA.16816.F32.BF16 R164, R8, R6, R164 ;  /* 0x0000000608a4723c */ /* 0x000fe200000418a4 */
[----:B------:R-:W-:Y:S01]  /*55d0*/  MOV R5, R67 ;  /* 0x0000004300057202 */ /* 0x000fe20000000f00 */
[----:B------:R-:W-:Y:S01]  /*55e0*/  LDSM.16.MT88.4 R8, [R0+0x8900] ;  /* 0x008900000008783b */ /* 0x000fe20000004200 */
[----:B------:R-:W-:-:S03]  /*55f0*/  FADD.FTZ R4, R4, R126 ;  /* 0x0000007e04047221 */ /* 0x000fc60000010000 */
[----:B------:R-:W3:Y:S01]  /*5600*/  LDSM.16.MT88.4 R64, [R233+0x2900] ;  /* 0x00290000e940783b */ /* 0x000ee20000004200 */
[----:B------:R-:W-:Y:S01]  /*5610*/  IMAD.MOV.U32 R6, RZ, RZ, R72 ;  /* 0x000000ffff067224 */ /* 0x000fe200078e0048 */
[----:B------:R-:W-:Y:S01]  /*5620*/  MOV R7, R73 ;  /* 0x0000004900077202 */ /* 0x000fe20000000f00 */
[C---:B------:R-:W-:Y:S01]  /*5630*/  HMMA.16816.F32.BF16 R84, R128.reuse, R88, R84 ;  /* 0x000000588054723c */ /* 0x040fe20000041854 */
[----:B------:R4:W-:Y:S01]  /*5640*/  LDSM.16.MT88.4 R72, [R0+0x2900] ;  /* 0x002900000048783b */ /* 0x0009e20000004200 */
[----:B------:R-:W-:Y:S02]  /*5650*/  FADD.FTZ R2, R6, R127 ;  /* 0x0000007f06027221 */ /* 0x000fe40000010000 */
[----:B------:R-:W-:Y:S01]  /*5660*/  FADD.FTZ R4, R7, R4 ;  /* 0x0000000407047221 */ /* 0x000fe20000010000 */
[----:B------:R-:W-:Y:S01]  /*5670*/  LDSM.16.MT88.4 R124, [R233+0x8900] ;  /* 0x00890000e97c783b */ /* 0x000fe20000004200 */
[----:B------:R-:W-:Y:S02]  /*5680*/  FADD.FTZ R2, R5, R2 ;  /* 0x0000000205027221 */ /* 0x000fe40000010000 */
[----:B------:R-:W-:Y:S01]  /*5690*/  FADD.FTZ R4, R176, R4 ;  /* 0x00000004b0047221 */ /* 0x000fe20000010000 */
[----:B------:R-:W-:Y:S01]  /*56a0*/  HMMA.16816.F32.BF16 R88, R128, R90, R96 ;  /* 0x0000005a8058723c */ /* 0x000fe20000041860 */
[----:B------:R-:W-:Y:S01]  /*56b0*/  FADD.FTZ R2, R177, R2 ;  /* 0x00000002b1027221 */ /* 0x000fe20000010000 */
[----:B------:R-:W3:Y:S01]  /*56c0*/  LDSM.16.MT88.4 R96, [R233+0x5900] ;  /* 0x00590000e960783b */ /* 0x000ee20000004200 */
[----:B------:R-:W-:-:S02]  /*56d0*/  FADD.FTZ R4, R178, R4 ;  /* 0x00000004b2047221 */ /* 0x000fc40000010000 */
[----:B------:R-:W-:Y:S02]  /*56e0*/  FADD.FTZ R2, R179, R2 ;  /* 0x00000002b3027221 */ /* 0x000fe40000010000 */
[----:B------:R-:W-:Y:S01]  /*56f0*/  FADD.FTZ R4, R168, R4 ;  /* 0x00000004a8047221 */ /* 0x000fe20000010000 */
[C---:B------:R-:W-:Y:S01]  /*5700*/  HMMA.16816.F32.BF16 R116, R128.reuse, R120, R116 ;  /* 0x000000788074723c */ /* 0x040fe20000041874 */
[----:B------:R-:W-:Y:S02]  /*5710*/  FADD.FTZ R2, R169, R2 ;  /* 0x00000002a9027221 */ /* 0x000fe40000010000 */
[----:B------:R-:W-:Y:S02]  /*5720*/  FADD.FTZ R5, R170, R4 ;  /* 0x00000004aa057221 */ /* 0x000fe40000010000 */
[----:B------:R-:W-:Y:S02]  /*5730*/  FADD.FTZ R4, R171, R2 ;  /* 0x00000002ab047221 */ /* 0x000fe40000010000 */
[----:B------:R-:W-:Y:S01]  /*5740*/  FADD.FTZ R2, R172, R5 ;  /* 0x00000005ac027221 */ /* 0x000fe20000010000 */
[----:B-1----:R-:W-:Y:S01]  /*5750*/  HMMA.16816.F32.BF16 R136, R128, R140, R136 ;  /* 0x0000008c8088723c */ /* 0x002fe20000041888 */
[----:B----4-:R-:W-:-:S02]  /*5760*/  FADD.FTZ R0, R173, R4 ;  /* 0x00000004ad007221 */ /* 0x010fc40000010000 */
[----:B------:R-:W-:Y:S02]  /*5770*/  FADD.FTZ R2, R174, R2 ;  /* 0x00000002ae027221 */ /* 0x000fe40000010000 */
[----:B------:R-:W-:Y:S02]  /*5780*/  FADD.FTZ R0, R175, R0 ;  /* 0x00000000af007221 */ /* 0x000fe40000010000 */
[----:B------:R-:W-:Y:S01]  /*5790*/  FADD.FTZ R2, R245, R2 ;  /* 0x00000002f5027221 */ /* 0x000fe20000010000 */
[----:B--2---:R-:W-:Y:S01]  /*57a0*/  HMMA.16816.F32.BF16 R76, R128, R80, R76 ;  /* 0x00000050804c723c */ /* 0x004fe2000004184c */
[----:B------:R-:W-:Y:S02]  /*57b0*/  FADD.FTZ R0, R240, R0 ;  /* 0x00000000f0007221 */ /* 0x000fe40000010000 */
[----:B------:R-:W-:Y:S02]  /*57c0*/  FADD.FTZ R2, R241, R2 ;  /* 0x00000002f1027221 */ /* 0x000fe40000010000 */
[----:B------:R-:W-:-:S02]  /*57d0*/  FADD.FTZ R0, R242, R0 ;  /* 0x00000000f2007221 */ /* 0x000fc40000010000 */
[----:B------:R-:W-:Y:S01]  /*57e0*/  FADD.FTZ R2, R243, R2 ;  /* 0x00000002f3027221 */ /* 0x000fe20000010000 */
[C---:B---3--:R-:W-:Y:S01]  /*57f0*/  HMMA.16816.F32.BF16 R60, R128.reuse, R64, R60 ;  /* 0x00000040803c723c */ /* 0x048fe2000004183c */
        /* <DEDUP_REMOVED lines=29> */
[----:B------:R-:W-:Y:S01]  /*59d0*/  HMMA.16816.F32.BF16 R108, R128, R112, R28 ;  /* 0x00000070806c723c */ /* 0x000fe2000004181c */
[----:B------:R-:W-:-:S07]  /*59e0*/  FADD.FTZ R245, R36, R245 ;  /* 0x000000f524f57221 */ /* 0x000fce0000010000 */
        /* <DEDUP_REMOVED lines=11> */
[----:B------:R-:W-:Y:S01]  /*5aa0*/  IMAD.MOV.U32 R243, RZ, RZ, c[0x0][0x1e4] ;  /* 0x00007900fff37624 */ /* 0x000fe200078e00ff */
[----:B------:R-:W-:Y:S01]  /*5ab0*/  UIADD3 UR5, UR16, -0x3, URZ ;  /* 0xfffffffd10057890 */ /* 0x000fe2000fffe03f */
[----:B------:R-:W-:-:S02]  /*5ac0*/  IMAD.MOV.U32 R215, RZ, RZ, c[0x0][0x1e0] ;  /* 0x00007800ffd77624 */ /* 0x000fc400078e00ff */
[----:B------:R-:W-:Y:S01]  /*5ad0*/  IMAD R0, R243, 0x60, RZ ;  /* 0x00000060f3007824 */ /* 0x000fe200078e02ff */
[----:B------:R-:W-:Y:S01]  /*5ae0*/  USHF.R.S32.HI UR4, URZ, 0x1f, UR5 ;  /* 0x0000001f3f047899 */ /* 0x000fe20008011405 */
[C---:B------:R-:W-:Y:S01]  /*5af0*/  IMAD.WIDE.U32 R4, R215.reuse, 0x60, RZ ;  /* 0x00000060d7047825 */ /* 0x040fe200078e00ff */
[----:B------:R-:W-:-:S03]  /*5b00*/  SHF.L.U64.HI R2, R215, 0x6, R243 ;  /* 0x00000006d7027819 */ /* 0x000fc600000102f3 */
[----:B------:R-:W-:Y:S01]  /*5b10*/  IMAD.SHL.U32 R8, R215, 0x40, RZ ;  /* 0x00000040d7087824 */ /* 0x000fe200078e00ff */
[----:B------:R-:W-:Y:S01]  /*5b20*/  IADD3 R0, R5, R0, RZ ;  /* 0x0000000005007210 */ /* 0x000fe20007ffe0ff */
[----:B------:R-:W-:-:S04]  /*5b30*/  IMAD.WIDE.U32 R6, R4, UR5, R248 ;  /* 0x0000000504067c25 */ /* 0x000fc8000f8e00f8 */
[----:B------:R-:W-:-:S04]  /*5b40*/  IMAD R0, R0, UR5, RZ ;  /* 0x0000000500007c24 */ /* 0x000fc8000f8e02ff */
[----:B------:R-:W-:Y:S01]  /*5b50*/  IMAD R0, R4, UR4, R0 ;  /* 0x0000000404007c24 */ /* 0x000fe2000f8e0200 */
[----:B------:R-:W-:-:S04]  /*5b60*/  LEA R4, P1, R6, c[0x0][0x1c8], 0x1 ;  /* 0x0000720006047a11 */ /* 0x000fc800078208ff */
[----:B------:R-:W-:Y:S02]  /*5b70*/  IADD3 R0, R7, R0, RZ ;  /* 0x0000000007007210 */ /* 0x000fe40007ffe0ff */
[----:B------:R-:W-:Y:S02]  /*5b80*/  IADD3 R12, P6, P5, R8, 0x80, R4 ;  /* 0x00000080080c7810 */ /* 0x000fe40007dde004 */
[----:B------:R-:W-:Y:S02]  /*5b90*/  LEA.HI.X R5, R6, c[0x0][0x1cc], R0, 0x1, P1 ;  /* 0x0000730006057a11 */ /* 0x000fe400008f0c00 */
[-C--:B------:R-:W-:Y:S02]  /*5ba0*/  IADD3 R6, P1, R4, R8.reuse, RZ ;  /* 0x0000000804067210 */ /* 0x080fe40007f3e0ff */
[--C-:B------:R-:W-:Y:S01]  /*5bb0*/  IADD3.X R13, R2, RZ, R5.reuse, P6, P5 ;  /* 0x000000ff020d7210 */ /* 0x100fe200037ea405 */
[----:B------:R-:W-:Y:S01]  /*5bc0*/  @!PT LDS RZ, [RZ] ;  /* 0x00000000fffff984 */ /* 0x000fe20000000800 */
[----:B------:R-:W-:Y:S01]  /*5bd0*/  @!PT LDS RZ, [RZ] ;  /* 0x00000000fffff984 */ /* 0x000fe20000000800 */
[----:B------:R-:W-:Y:S01]  /*5be0*/  @!PT LDS RZ, [RZ] ;  /* 0x00000000fffff984 */ /* 0x000fe20000000800 */
[----:B-----5:R1:W-:Y:S01]  /*5bf0*/  LDGSTS.E.BYPASS.LTC128B.128 [R239+0x12100], [R4.64], !P4 ;  /* 0x1210000004ef7fae */ /* 0x0203e2000e101d54 */
[----:B------:R-:W-:Y:S01]  /*5c00*/  IADD3 R10, P6, P5, R8, 0x100, R4 ;  /* 0x00000100080a7810 */ /* 0x000fe20007dde004 */
[----:B------:R-:W-:Y:S01]  /*5c10*/  IMAD.X R7, R5, 0x1, R2, P1 ;  /* 0x0000000105077824 */ /* 0x000fe200008e0602 */
[----:B------:R-:W-:Y:S01]  /*5c20*/  IADD3 R8, P1, R6, R8, RZ ;  /* 0x0000000806087210 */ /* 0x000fe20007f3e0ff */
[----:B------:R1:W-:Y:S01]  /*5c30*/  LDGSTS.E.BYPASS.LTC128B.128 [R239+0x15100], [R4.64+0x80], !P3 ;  /* 0x1510008004ef7fae */ /* 0x0003e2000d901d54 */
[----:B------:R-:W-:-:S02]  /*5c40*/  IADD3.X R11, R2, RZ, R5, P6, P5 ;  /* 0x000000ff020b7210 */ /* 0x000fc400037ea405 */
[----:B------:R-:W-:Y:S01]  /*5c50*/  IADD3.X R9, R7, R2, RZ, P1, !PT ;  /* 0x0000000207097210 */ /* 0x000fe20000ffe4ff */
[----:B------:R1:W-:Y:S04]  /*5c60*/  LDGSTS.E.BYPASS.LTC128B.128 [R239+0x18100], [R4.64+0x100], !P2 ;  /* 0x1810010004ef7fae */ /* 0x0003e8000d101d54 */
[----:B------:R1:W-:Y:S04]  /*5c70*/  LDGSTS.E.BYPASS.LTC128B.128 [R239+0x13100], [R6.64], !P4 ;  /* 0x1310000006ef7fae */ /* 0x0003e8000e101d54 */
[----:B------:R1:W-:Y:S04]  /*5c80*/  LDGSTS.E.BYPASS.LTC128B.128 [R239+0x16100], [R12.64], !P3 ;  /* 0x161000000cef7fae */ /* 0x0003e8000d901d54 */
[----:B------:R1:W-:Y:S04]  /*5c90*/  LDGSTS.E.BYPASS.LTC128B.128 [R239+0x19100], [R10.64], !P2 ;  /* 0x191000000aef7fae */ /* 0x0003e8000d101d54 */
[----:B------:R1:W-:Y:S04]  /*5ca0*/  LDGSTS.E.BYPASS.LTC128B.128 [R239+0x14100], [R8.64], !P4 ;  /* 0x1410000008ef7fae */ /* 0x0003e8000e101d54 */
[----:B------:R1:W-:Y:S04]  /*5cb0*/  LDGSTS.E.BYPASS.LTC128B.128 [R239+0x17100], [R8.64+0x80], !P3 ;  /* 0x1710008008ef7fae */ /* 0x0003e8000d901d54 */
[----:B------:R1:W-:Y:S02]  /*5cc0*/  LDGSTS.E.BYPASS.LTC128B.128 [R239+0x1a100], [R8.64+0x100], !P2 ;  /* 0x1a10010008ef7fae */ /* 0x0003e4000d101d54 */
.L_x_638:
[----:B------:R-:W-:Y:S01]  /*5cd0*/  PLOP3.LUT P1, PT, PT, PT, UP1, 0x40, 0x0 ;  /* 0x000000000000781c */ /* 0x000fe20003f2e818 */
[----:B------:R-:W0:-:S12]  /*5ce0*/  LDGDEPBAR ;  /* 0x00000000000079af */ /* 0x000e180000000000 */
[----:B------:R-:W-:Y:S05]  /*5cf0*/  @P1 BRA `(.L_x_639) ;  /* 0x0000377000001947 */ /* 0x000fea0003800000 */
[----:B------:R-:W-:Y:S01]  /*5d00*/  IMAD.MOV.U32 R133, RZ, RZ, R3 ;  /* 0x000000ffff857224 */ /* 0x000fe200078e0003 */
[----:B------:R-:W-:Y:S01]  /*5d10*/  MOV R0, R132 ;  /* 0x0000008400007202 */ /* 0x000fe20000000f00 */
[----:B------:R-:W-:Y:S01]  /*5d20*/  UIADD3 UR16, UR16, -0x2, URZ ;  /* 0xfffffffe10107890 */ /* 0x000fe2000fffe03f */
[----:B------:R-:W-:Y:S01]  /*5d30*/  SEL R236, R237, 0xffffffe0, !P0 ;  /* 0xffffffe0edec7807 */ /* 0x000fe20004000000 */
[----:B------:R-:W-:Y:S02]  /*5d40*/  UMOV UR15, URZ ;  /* 0x0000003f000f7c82 */ /* 0x000fe40008000000 */
[----:B------:R-:W-:Y:S02]  /*5d50*/  UMOV UR5, 0x1 ;  /* 0x0000000100057882 */ /* 0x000fe40000000000 */
[----:B------:R-:W-:Y:S02]  /*5d60*/  ULDC.64 UR8, c[0x0][0x208] ;  /* 0x0000820000087ab9 */ /* 0x000fe40000000a00 */
[----:B------:R-:W-:-:S02]  /*5d70*/  ULDC.64 UR6, c[0x0][0x1e0] ;  /* 0x0000780000067ab9 */ /* 0x000fc40000000a00 */
.L_x_640:
[----:B------:R-:W2:Y:S01]  /*5d80*/  LDL.64 R38, [R1] ;  /* 0x0000000001267983 */ /* 0x000ea20000100a00 */
[----:B------:R-:W-:Y:S04]  /*5d90*/  DEPBAR.LE SB0, 0x2 ;  /* 0x000080800000791a */ /* 0x000fe80000000000 */
[----:B------:R-:W-:Y:S01]  /*5da0*/  UIMAD UR4, UR5, 0x9000, URZ ;  /* 0x00009000050478a4 */ /* 0x000fe2000f8e023f */
[----:B------:R-:W3:Y:S01]  /*5db0*/  LDL.64 R36, [R1+0x8] ;  /* 0x0000080001247983 */ /* 0x000ee20000100a00 */
[----:B------:R-:W-:Y:S01]  /*5dc0*/  UISETP.NE.AND UP0, UPT, UR16, URZ, UPT ;  /* 0x0000003f1000728c */ /* 0x000fe2000bf05270 */
[----:B------:R-:W-:Y:S01]  /*5dd0*/  MOV R134, UR15 ;  /* 0x0000000f00867c02 */ /* 0x000fe20008000f00 */
[----:B------:R-:W-:Y:S02]  /*5de0*/  UIADD3 UR14, UR16, -0x1, URZ ;  /* 0xffffffff100e7890 */ /* 0x000fe4000fffe03f */
[----:B------:R-:W-:Y:S01]  /*5df0*/  IADD3 R132, R232, UR4, RZ ;  /* 0x00000004e8847c10 */ /* 0x000fe2000fffe0ff */
[----:B------:R-:W-:Y:S01]  /*5e00*/  BAR.SYNC.DEFER_BLOCKING 0x0 ;  /* 0x0000000000007b1d */ /* 0x000fe20000010000 */
[----:B------:R-:W-:Y:S01]  /*5e10*/  PLOP3.LUT P0, PT, PT, PT, UP0, 0x80, 0x0 ;  /* 0x000000000000781c */ /* 0x000fe20003f0f008 */
[----:B------:R-:W-:Y:S01]  /*5e20*/  UISETP.GE.AND UP1, UPT, UR15, 0x1, UPT ;  /* 0x000000010f00788c */ /* 0x000fe2000bf26270 */
[----:B------:R-:W-:Y:S03]  /*5e30*/  IADD3 R2, R236, R132, RZ ;  /* 0x00000084ec027210 */ /* 0x000fe60007ffe0ff */
[----:B------:R-:W-:Y:S02]  /*5e40*/  @UP0 USHF.R.S32.HI UR10, URZ, 0x1f, UR14 ;  /* 0x0000001f3f0a0899 */ /* 0x000fe4000801140e */
[----:B------:R-:W-:Y:S02]  /*5e50*/  @UP0 UIMAD.WIDE.U32 UR18, UR14, UR8, URZ ;  /* 0x000000080e1202a5 */ /* 0x000fe4000f8e003f */
[----:B------:R-:W-:Y:S04]  /*5e60*/  @UP0 UIMAD UR10, UR10, UR8, URZ ;  /* 0x000000080a0a02a4 */ /* 0x000fe8000f8e023f */
[----:B------:R-:W-:Y:S01]  /*5e70*/  @UP0 UIMAD UR10, UR14, UR9, UR10 ;  /* 0x000000090e0a02a4 */ /* 0x000fe2000f8e020a */
[----:B------:R-:W-:Y:S01]  /*5e80*/  MOV R3, UR18 ;  /* 0x0000001200037c02 */ /* 0x000fe20008000f00 */
[----:B-----5:R-:W-:Y:S02]  /*5e90*/  @P0 IMAD R134, R134, 0x9000, R239 ;  /* 0x0000900086860824 */ /* 0x020fe400078e02ef */
[----:B------:R-:W-:Y:S04]  /*5ea0*/  @UP0 UIADD3 UR10, UR19, UR10, URZ ;  /* 0x0000000a130a0290 */ /* 0x000fe8000fffe03f */
[----:B------:R-:W-:Y:S01]  /*5eb0*/  @UP0 UIMAD UR10, UR10, 0x60, URZ ;  /* 0x000000600a0a08a4 */ /* 0x000fe2000f8e023f */
[----:B-1----:R-:W1:Y:S01]  /*5ec0*/  LDSM.16.M88.4 R8, [R232+UR4+0x12100] ;  /* 0x01210004e808783b */ /* 0x002e620008000200 */
[----:B------:R-:W-:Y:S07]  /*5ed0*/  UISETP.GE.AND UP0, UPT, UR16, 0x2, UPT ;  /* 0x000000021000788c */ /* 0x000fee000bf06270 */
[----:B------:R-:W4:Y:S04]  /*5ee0*/  LDSM.16.M88.4 R16, [R232+UR4+0x12900] ;  /* 0x01290004e810783b */ /* 0x000f280008000200 */
[----:B------:R-:W-:Y:S04]  /*5ef0*/  @UP0 UIADD3 UR13, UR16, -0x2, URZ ;  /* 0xfffffffe100d0890 */ /* 0x000fe8000fffe03f */
[----:B------:R-:W4:Y:S01]  /*5f00*/  LDSM.16.M88.4 R24, [R232+UR4+0x13100] ;  /* 0x01310004e818783b */ /* 0x000f220008000200 */
[----:B------:R-:W-:Y:S07]  /*5f10*/  @UP0 UIMAD.WIDE.U32 UR18, UR13, UR6, URZ ;  /* 0x000000060d1202a5 */ /* 0x000fee000f8e003f */
[----:B------:R-:W4:Y:S08]  /*5f20*/  LDSM.16.M88.4 R32, [R232+UR4+0x13900] ;  /* 0x01390004e820783b */ /* 0x000f300008000200 */
[----:B------:R-:W2:Y:S01]  /*5f30*/  LDSM.16.M88.4 R40, [R232+UR4+0x14100] ;  /* 0x01410004e828783b */ /* 0x000ea20008000200 */
[C---:B-1----:R-:W-:Y:S07]  /*5f40*/  HMMA.16816.F32.BF16 R4, R152.reuse, R8, RZ ;  /* 0x000000089804723c */ /* 0x042fee00000418ff */
[----:B------:R-:W1:Y:S01]  /*5f50*/  LDSM.16.M88.4 R48, [R232+UR4+0x14900] ;  /* 0x01490004e830783b */ /* 0x000e620008000200 */
[C---:B------:R-:W-:Y:S07]  /*5f60*/  HMMA.16816.F32.BF16 R8, R152.reuse, R10, RZ ;  /* 0x0000000a9808723c */ /* 0x040fee00000418ff */
[----:B------:R-:W1:Y:S01]  /*5f70*/  LDSM.16.M88.4 R160, [R2+0x12100] ;  /* 0x0121000002a0783b */ /* 0x000e620000000200 */
[C---:B----4-:R-:W-:Y:S07]  /*5f80*/  HMMA.16816.F32.BF16 R12, R152.reuse, R16, RZ ;  /* 0x00000010980c723c */ /* 0x050fee00000418ff */
[----:B------:R-:W4:Y:S01]  /*5f90*/  LDSM.16.M88.4 R164, [R2+0x12900] ;  /* 0x0129000002a4783b */ /* 0x000f220000000200 */
[C---:B------:R-:W-:Y:S07]  /*5fa0*/  HMMA.16816.F32.BF16 R16, R152.reuse, R18, RZ ;  /* 0x000000129810723c */ /* 0x040fee00000418ff */
[----:B------:R-:W1:Y:S01]  /*5fb0*/  LDSM.16.M88.4 R168, [R2+0x13100] ;  /* 0x0131000002a8783b */ /* 0x000e620000000200 */
[C---:B------:R-:W-:Y:S07]  /*5fc0*/  HMMA.16816.F32.BF16 R20, R152.reuse, R24, RZ ;  /* 0x000000189814723c */ /* 0x040fee00000418ff */
[----:B------:R-:W1:Y:S01]  /*5fd0*/  LDSM.16.M88.4 R172, [R2+0x13900] ;  /* 0x0139000002ac783b */ /* 0x000e620000000200 */
[C---:B------:R-:W-:Y:S07]  /*5fe0*/  HMMA.16816.F32.BF16 R24, R152.reuse, R26, RZ ;  /* 0x0000001a9818723c */ /* 0x040fee00000418ff */
[----:B------:R-:W1:Y:S01]  /*5ff0*/  LDSM.16.M88.4 R176, [R2+0x14100] ;  /* 0x0141000002b0783b */ /* 0x000e620000000200 */
[C---:B------:R-:W-:Y:S07]  /*6000*/  HMMA.16816.F32.BF16 R28, R152.reuse, R32, RZ ;  /* 0x00000020981c723c */ /* 0x040fee00000418ff */
[----:B------:R-:W1:Y:S01]  /*6010*/  LDSM.16.M88.4 R180, [R2+0x14900] ;  /* 0x0149000002b4783b */ /* 0x000e620000000200 */
[C---:B------:R-:W-:Y:S01]  /*6020*/  HMMA.16816.F32.BF16 R32, R152.reuse, R34, RZ ;  /* 0x000000229820723c */ /* 0x040fe200000418ff */
[----:B--2---:R-:W-:Y:S03]  /*6030*/  @P0 MOV R45, R39 ;  /* 0x00000027002d0202 */ /* 0x004fe60000000f00 */
[----:B---3--:R-:W-:Y:S04]  /*6040*/  @P0 MOV R44, R36 ;  /* 0x00000024002c0202 */ /* 0x008fe80000000f00 */
[C---:B------:R-:W-:Y:S01]  /*6050*/  HMMA.16816.F32.BF16 R36, R152.reuse, R40, RZ ;  /* 0x000000289824723c */ /* 0x040fe200000418ff */
[----:B------:R-:W-:Y:S07]  /*6060*/  @P0 IMAD.WIDE.U32 R44, R3, 0x60, R44 ;  /* 0x00000060032c0825 */ /* 0x000fee00078e002c */
[C---:B------:R-:W-:Y:S01]  /*6070*/  HMMA.16816.F32.BF16 R40, R152.reuse, R42, RZ ;  /* 0x0000002a9828723c */ /* 0x040fe200000418ff */
[----:B------:R-:W-:Y:S01]  /*6080*/  @P0 IADD3 R214, R45, UR10, RZ ;  /* 0x0000000a2dd60c10 */ /* 0x000fe2000fffe0ff */
[----:B------:R-:W-:Y:S02]  /*6090*/  @UP0 USHF.R.S32.HI UR10, URZ, 0x1f, UR13 ;  /* 0x0000001f3f0a0899 */ /* 0x000fe4000801140d */
[C---:B------:R-:W-:Y:S02]  /*60a0*/  @P0 SHF.L.U32 R3, R44.reuse, 0x1, RZ ;  /* 0x000000012c030819 */ /* 0x040fe400000006ff */
[----:B------:R-:W-:Y:S01]  /*60b0*/  @P0 SHF.L.U64.HI R214, R44, 0x1, R214 ;  /* 0x000000012cd60819 */ /* 0x000fe200000102d6 */
[----:B------:R-:W-:Y:S01]  /*60c0*/  @UP0 UIMAD UR10, UR10, UR6, URZ ;  /* 0x000000060a0a02a4 */ /* 0x000fe2000f8e023f */
[C---:B-1----:R-:W-:Y:S01]  /*60d0*/  HMMA.16816.F32.BF16 R44, R152.reuse, R48, RZ ;  /* 0x00000030982c723c */ /* 0x042fe200000418ff */
[C---:B------:R-:W-:Y:S02]  /*60e0*/  @P0 IADD3 R212, P1, R3.reuse, c[0x0][0x1f8], RZ ;  /* 0x00007e0003d40a10 */ /* 0x040fe40007f3e0ff */
[----:B------:R-:W-:Y:S01]  /*60f0*/  @UP0 UIMAD UR10, UR13, UR7, UR10 ;  /* 0x000000070d0a02a4 */ /* 0x000fe2000f8e020a */
[C---:B------:R-:W-:Y:S01]  /*6100*/  @P0 IADD3 R228, P5, R3.reuse, 0x80, RZ ;  /* 0x0000008003e40810 */ /* 0x040fe20007fbe0ff */
[----:B------:R-:W-:Y:S01]  /*6110*/  UIADD3 UR13, UR15, 0x1, URZ ;  /* 0x000000010f0d7890 */ /* 0x000fe2000fffe03f */
[----:B------:R-:W-:Y:S01]  /*6120*/  @P0 IADD3.X R213, R214, c[0x0][0x1fc], RZ, P1, !PT ;  /* 0x00007f00d6d50a10 */ /* 0x000fe20000ffe4ff */
[----:B------:R-:W-:Y:S01]  /*6130*/  @UP0 UIADD3 UR10, UR19, UR10, URZ ;  /* 0x0000000a130a0290 */ /* 0x000fe2000fffe03f */
[----:B------:R-:W-:Y:S01]  /*6140*/  HMMA.16816.F32.BF16 R48, R152, R50, RZ ;  /* 0x000000329830723c */ /* 0x000fe200000418ff */
[----:B------:R-:W-:Y:S01]  /*6150*/  @P0 IADD3 R228, P1, R228, c[0x0][0x1f8], RZ ;  /* 0x00007e00e4e40a10 */ /* 0x000fe20007f3e0ff */
[----:B------:R-:W-:Y:S01]  /*6160*/  USEL UR15, UR13, URZ, !UP1 ;  /* 0x0000003f0d0f7287 */ /* 0x000fe2000c800000 */
[----:B------:R-:W-:Y:S01]  /*6170*/  @!PT LDS RZ, [RZ] ;  /* 0x00000000fffff984 */ /* 0x000fe20000000800 */
[----:B------:R-:W-:Y:S01]  /*6180*/  @!PT LDS RZ, [RZ] ;  /* 0x00000000fffff984 */ /* 0x000fe20000000800 */
[----:B------:R-:W-:Y:S01]  /*6190*/  @!PT LDS RZ, [RZ] ;  /* 0x00000000fffff984 */ /* 0x000fe20000000800 */
[----:B------:R1:W-:Y:S01]  /*61a0*/  @P0 LDGSTS.E.BYPASS.LTC128B.128 [R134+0x100], [R212.64], !P4 ;  /* 0x00100000d4860fae */ /* 0x0003e2000e101d54 */
[----:B------:R-:W-:Y:S01]  /*61b0*/  @P0 IADD3 R3, P6, R3, 0x100, RZ ;  /* 0x0000010003030810 */ /* 0x000fe20007fde0ff */
[----:B------:R-:W-:Y:S01]  /*61c0*/  @UP0 UIMAD UR10, UR10, 0x60, URZ ;  /* 0x000000600a0a08a4 */ /* 0x000fe2000f8e023f */
[--C-:B------:R-:W-:Y:S01]  /*61d0*/  @P0 IADD3.X R229, RZ, c[0x0][0x1fc], R214.reuse, P1, P5 ;  /* 0x00007f00ffe50a10 */ /* 0x100fe20000fea4d6 */
[----:B------:R-:W-:Y:S01]  /*61e0*/  @UP0 UMOV UR13, 0x6 ;  /* 0x00000006000d0882 */ /* 0x000fe20000000000 */
[C---:B------:R-:W-:Y:S01]  /*61f0*/  HMMA.16816.F32.BF16 R4, R156.reuse, R160, R4 ;  /* 0x000000a09c04723c */ /* 0x040fe20000041804 */
[----:B------:R-:W-:Y:S02]  /*6200*/  @UP0 USHF.L.U64.HI UR13, UR6, UR13, UR7 ;  /* 0x0000000d060d0299 */ /* 0x000fe40008010207 */
[----:B------:R2:W-:Y:S04]  /*6210*/  @P0 LDGSTS.E.BYPASS.LTC128B.128 [R134+0x3100], [R228.64], !P3 ;  /* 0x03100000e4860fae */ /* 0x0005e8000d901d54 */
[----:B------:R-:W-:Y:S01]  /*6220*/  @P0 IADD3 R160, P1, R212, UR12, RZ ;  /* 0x0000000cd4a00c10 */ /* 0x000fe2000ff3e0ff */
[C---:B------:R-:W-:Y:S04]  /*6230*/  HMMA.16816.F32.BF16 R8, R156.reuse, R162, R8 ;  /* 0x000000a29c08723c */ /* 0x040fe80000041808 */
[----:B------:R-:W-:Y:S03]  /*6240*/  @P0 IADD3.X R161, R213, UR11, RZ, P1, !PT ;  /* 0x0000000bd5a10c10 */ /* 0x000fe60008ffe4ff */
[----:B------:R-:W-:Y:S01]  /*6250*/  @P0 IADD3 R162, P1, R160, UR12, RZ ;  /* 0x0000000ca0a20c10 */ /* 0x000fe2000ff3e0ff */
[C---:B----4-:R-:W-:Y:S04]  /*6260*/  HMMA.16816.F32.BF16 R12, R156.reuse, R164, R12 ;  /* 0x000000a49c0c723c */ /* 0x050fe8000004180c */
[----:B------:R-:W-:Y:S04]  /*6270*/  @P0 IADD3.X R163, R161, UR11, RZ, P1, !PT ;  /* 0x0000000ba1a30c10 */ /* 0x000fe80008ffe4ff */
[C---:B------:R-:W-:Y:S04]  /*6280*/  HMMA.16816.F32.BF16 R16, R156.reuse, R166, R16 ;  /* 0x000000a69c10723c */ /* 0x040fe80000041810 */
[----:B--2---:R-:W-:Y:S04]  /*6290*/  @P0 IADD3 R228, P5, R3, c[0x0][0x1f8], RZ ;  /* 0x00007e0003e40a10 */ /* 0x004fe80007fbe0ff */
[C---:B------:R-:W-:Y:S04]  /*62a0*/  HMMA.16816.F32.BF16 R20, R156.reuse, R168, R20 ;  /* 0x000000a89c14723c */ /* 0x040fe80000041814 */
[----:B------:R-:W-:Y:S02]  /*62b0*/  @P0 IADD3.X R229, RZ, c[0x0][0x1fc], R214, P5, P6 ;  /* 0x00007f00ffe50a10 */ /* 0x000fe40002fec4d6 */
[-C--:B------:R-:W-:Y:S02]  /*62c0*/  IADD3 R3, R234, R132.reuse, RZ ;  /* 0x00000084ea037210 */ /* 0x080fe40007ffe0ff */
[C---:B------:R-:W-:Y:S01]  /*62d0*/  HMMA.16816.F32.BF16 R24, R156.reuse, R170, R24 ;  /* 0x000000aa9c18723c */ /* 0x040fe20000041818 */
[----:B------:R2:W-:Y:S03]  /*62e0*/  @P0 LDGSTS.E.BYPASS.LTC128B.128 [R134+0x6100], [R228.64], !P2 ;  /* 0x06100000e4860fae */ /* 0x0005e6000d101d54 */
[----:B------:R-:W-:Y:S04]  /*62f0*/  IADD3 R132, R236, R132, R234 ;  /* 0x00000084ec847210 */ /* 0x000fe80007ffe0ea */
[C---:B------:R-:W-:Y:S01]  /*6300*/  HMMA.16816.F32.BF16 R28, R156.reuse, R172, R28 ;  /* 0x000000ac9c1c723c */ /* 0x040fe2000004181c */
[----:B------:R3:W-:Y:S07]  /*6310*/  @P0 LDGSTS.E.BYPASS.LTC128B.128 [R134+0x1100], [R160.64], !P4 ;  /* 0x01100000a0860fae */ /* 0x0007ee000e101d54 */
[C---:B------:R-:W-:Y:S01]  /*6320*/  HMMA.16816.F32.BF16 R32, R156.reuse, R174, R32 ;  /* 0x000000ae9c20723c */ /* 0x040fe20000041820 */
[----:B------:R3:W-:Y:S07]  /*6330*/  @P0 LDGSTS.E.BYPASS.LTC128B.128 [R134+0x4100], [R160.64+0x80], !P3 ;  /* 0x04100080a0860fae */ /* 0x0007ee000d901d54 */
[C---:B------:R-:W-:Y:S01]  /*6340*/  HMMA.16816.F32.BF16 R36, R156.reuse, R176, R36 ;  /* 0x000000b09c24723c */ /* 0x040fe20000041824 */
[----:B------:R3:W-:Y:S03]  /*6350*/  @P0 LDGSTS.E.BYPASS.LTC128B.128 [R134+0x7100], [R160.64+0x100], !P2 ;  /* 0x07100100a0860fae */ /* 0x0007e6000d101d54 */
[----:B--2---:R-:W-:Y:S04]  /*6360*/  IADD3 R228, R234, R2, RZ ;  /* 0x00000002eae47210 */ /* 0x004fe80007ffe0ff */
[C---:B------:R-:W-:Y:S01]  /*6370*/  HMMA.16816.F32.BF16 R40, R156.reuse, R178, R40 ;  /* 0x000000b29c28723c */ /* 0x040fe20000041828 */
[----:B------:R3:W-:Y:S07]  /*6380*/  @P0 LDGSTS.E.BYPASS.LTC128B.128 [R134+0x2100], [R162.64], !P4 ;  /* 0x02100000a2860fae */ /* 0x0007ee000e101d54 */
[C---:B------:R-:W-:Y:S01]  /*6390*/  HMMA.16816.F32.BF16 R44, R156.reuse, R180, R44 ;  /* 0x000000b49c2c723c */ /* 0x040fe2000004182c */
[----:B------:R3:W-:Y:S07]  /*63a0*/  @P0 LDGSTS.E.BYPASS.LTC128B.128 [R134+0x5100], [R162.64+0x80], !P3 ;  /* 0x05100080a2860fae */ /* 0x0007ee000d901d54 */
[----:B------:R-:W-:Y:S01]  /*63b0*/  HMMA.16816.F32.BF16 R48, R156, R182, R48 ;  /* 0x000000b69c30723c */ /* 0x000fe20000041830 */
[----:B------:R3:W-:Y:S01]  /*63c0*/  @P0 LDGSTS.E.BYPASS.LTC128B.128 [R134+0x8100], [R162.64+0x100], !P2 ;  /* 0x08100100a2860fae */ /* 0x0007e2000d101d54 */
[----:B------:R-:W-:Y:S07]  /*63d0*/  PLOP3.LUT P0, PT, PT, PT, UP0, 0x80, 0x0 ;  /* 0x000000000000781c */ /* 0x000fee0003f0f008 */
[----:B------:R-:W-:Y:S08]  /*63e0*/  LDSM.16.M88.4 R164, [R3+0x12900] ;  /* 0x0129000003a4783b */ /* 0x000ff00000000200 */
[----:B------:R-:W-:Y:S08]  /*63f0*/  LDSM.16.M88.4 R168, [R3+0x13100] ;  /* 0x0131000003a8783b */ /* 0x000ff00000000200 */
[----:B------:R-:W-:Y:S08]  /*6400*/  LDSM.16.M88.4 R172, [R3+0x13900] ;  /* 0x0139000003ac783b */ /* 0x000ff00000000200 */
[----:B---3--:R-:W2:Y:S08]  /*6410*/  LDSM.16.M88.4 R160, [R3+0x12100] ;  /* 0x0121000003a0783b */ /* 0x008eb00000000200 */
[----:B------:R-:W0:Y:S08]  /*6420*/  LDGDEPBAR ;  /* 0x00000000000079af */ /* 0x000e300000000000 */
[----:B------:R-:W3:Y:S08]  /*6430*/  LDSM.16.M88.4 R176, [R3+0x14100] ;  /* 0x0141000003b0783b */ /* 0x000ef00000000200 */
[----:B------:R-:W-:Y:S08]  /*6440*/  LDSM.16.M88.4 R180, [R3+0x16100] ;  /* 0x0161000003b4783b */ /* 0x000ff00000000200 */
[----:B-1----:R-:W-:Y:S01]  /*6450*/  LDSM.16.M88.4 R212, [R232+UR4+0x18100] ;  /* 0x01810004e8d4783b */ /* 0x002fe20008000200 */
[C---:B--2---:R-:W-:Y:S08]  /*6460*/  HMMA.16816.F32.BF16 R4, R184.reuse, R160, R4 ;  /* 0x000000a0b804723c */ /* 0x044ff00000041804 */
        /* <DEDUP_REMOVED lines=10> */
[----:B------:R-:W4:Y:S07]  /*6510*/  LDSM.16.M88.4 R172, [R228+0x13100] ;  /* 0x01310000e4ac783b */ /* 0x000f2e0000000200 */
[C---:B---3--:R-:W-:Y:S08]  /*6520*/  HMMA.16816.F32.BF16 R36, R184.reuse, R176, R36 ;  /* 0x000000b0b824723c */ /* 0x048ff00000041824 */
[C---:B------:R-:W-:Y:S01]  /*6530*/  HMMA.16816.F32.BF16 R40, R184.reuse, R178, R40 ;  /* 0x000000b2b828723c */ /* 0x040fe20000041828 */
[----:B------:R-:W3:Y:S07]  /*6540*/  LDSM.16.M88.4 R176, [R228+0x13900] ;  /* 0x01390000e4b0783b */ /* 0x000eee0000000200 */
[C---:B-1----:R-:W-:Y:S08]  /*6550*/  HMMA.16816.F32.BF16 R44, R184.reuse, R160, R44 ;  /* 0x000000a0b82c723c */ /* 0x042ff0000004182c */
[----:B------:R-:W-:Y:S01]  /*6560*/  HMMA.16816.F32.BF16 R48, R184, R162, R48 ;  /* 0x000000a2b830723c */ /* 0x000fe20000041830 */
[----:B------:R-:W1:Y:S07]  /*6570*/  LDSM.16.M88.4 R160, [R228+0x14100] ;  /* 0x01410000e4a0783b */ /* 0x000e6e0000000200 */
[C---:B--2---:R-:W-:Y:S08]  /*6580*/  HMMA.16816.F32.BF16 R4, R188.reuse, R164, R4 ;  /* 0x000000a4bc04723c */ /* 0x044ff00000041804 */
[C---:B------:R-:W-:Y:S01]  /*6590*/  HMMA.16816.F32.BF16 R8, R188.reuse, R166, R8 ;  /* 0x000000a6bc08723c */ /* 0x040fe20000041808 */
[----:B------:R-:W2:Y:S07]  /*65a0*/  LDSM.16.M88.4 R164, [R228+0x14900] ;  /* 0x01490000e4a4783b */ /* 0x000eae0000000200 */
[C---:B----4-:R-:W-:Y:S08]  /*65b0*/  HMMA.16816.F32.BF16 R12, R188.reuse, R168, R12 ;  /* 0x000000a8bc0c723c */ /* 0x050ff0000004180c */
[C---:B------:R-:W-:Y:S01]  /*65c0*/  HMMA.16816.F32.BF16 R16, R188.reuse, R170, R16 ;  /* 0x000000aabc10723c */ /* 0x040fe20000041810 */
[----:B------:R-:W4:Y:S07]  /*65d0*/  LDSM.16.M88.4 R168, [R232+UR4+0x15100] ;  /* 0x01510004e8a8783b */ /* 0x000f2e0008000200 */
[C---:B------:R-:W-:Y:S08]  /*65e0*/  HMMA.16816.F32.BF16 R20, R188.reuse, R172, R20 ;  /* 0x000000acbc14723c */ /* 0x040ff00000041814 */
[C---:B------:R-:W-:Y:S01]  /*65f0*/  HMMA.16816.F32.BF16 R24, R188.reuse, R174, R24 ;  /* 0x000000aebc18723c */ /* 0x040fe20000041818 */
[----:B------:R-:W4:Y:S07]  /*6600*/  LDSM.16.M88.4 R172, [R232+UR4+0x15900] ;  /* 0x01590004e8ac783b */ /* 0x000f2e0008000200 */
[C---:B---3--:R-:W-:Y:S08]  /*6610*/  HMMA.16816.F32.BF16 R28, R188.reuse, R176, R28 ;  /* 0x000000b0bc1c723c */ /* 0x048ff0000004181c */
[C---:B------:R-:W-:Y:S01]  /*6620*/  HMMA.16816.F32.BF16 R32, R188.reuse, R178, R32 ;  /* 0x000000b2bc20723c */ /* 0x040fe20000041820 */
[----:B------:R-:W3:Y:S07]  /*6630*/  LDSM.16.M88.4 R176, [R232+UR4+0x16100] ;  /* 0x01610004e8b0783b */ /* 0x000eee0008000200 */
[C---:B-1----:R-:W-:Y:S08]  /*6640*/  HMMA.16816.F32.BF16 R36, R188.reuse, R160, R36 ;  /* 0x000000a0bc24723c */ /* 0x042ff00000041824 */
[C---:B------:R-:W-:Y:S01]  /*6650*/  HMMA.16816.F32.BF16 R40, R188.reuse, R162, R40 ;  /* 0x000000a2bc28723c */ /* 0x040fe20000041828 */
[----:B------:R-:W1:Y:S07]  /*6660*/  LDSM.16.M88.4 R160, [R232+UR4+0x16900] ;  /* 0x01690004e8a0783b */ /* 0x000e6e0008000200 */
[C---:B--2---:R-:W-:Y:S08]  /*6670*/  HMMA.16816.F32.BF16 R44, R188.reuse, R164, R44 ;  /* 0x000000a4bc2c723c */ /* 0x044ff0000004182c */
[----:B------:R-:W-:Y:S01]  /*6680*/  HMMA.16816.F32.BF16 R48, R188, R166, R48 ;  /* 0x000000a6bc30723c */ /* 0x000fe20000041830 */
[----:B------:R-:W2:Y:S07]  /*6690*/  LDSM.16.M88.4 R164, [R232+UR4+0x17100] ;  /* 0x01710004e8a4783b */ /* 0x000eae0008000200 */
[C---:B----4-:R-:W-:Y:S08]  /*66a0*/  HMMA.16816.F32.BF16 R4, R192.reuse, R168, R4 ;  /* 0x000000a8c004723c */ /* 0x050ff00000041804 */
[C---:B------:R-:W-:Y:S01]  /*66b0*/  HMMA.16816.F32.BF16 R8, R192.reuse, R170, R8 ;  /* 0x000000aac008723c */ /* 0x040fe20000041808 */
[----:B------:R-:W4:Y:S07]  /*66c0*/  LDSM.16.M88.4 R168, [R232+UR4+0x17900] ;  /* 0x01790004e8a8783b */ /* 0x000f2e0008000200 */
[C---:B------:R-:W-:Y:S08]  /*66d0*/  HMMA.16816.F32.BF16 R12, R192.reuse, R172, R12 ;  /* 0x000000acc00c723c */ /* 0x040ff0000004180c */
        /* <DEDUP_REMOVED lines=8> */
[C---:B--2---:R-:W-:Y:S08]  /*6760*/  HMMA.16816.F32.BF16 R36, R192.reuse, R164, R36 ;  /* 0x000000a4c024723c */ /* 0x044ff00000041824 */
[C---:B------:R-:W-:Y:S01]  /*6770*/  HMMA.16816.F32.BF16 R40, R192.reuse, R166, R40 ;  /* 0x000000a6c028723c */ /* 0x040fe20000041828 */
[----:B------:R-:W2:Y:S07]  /*6780*/  LDSM.16.M88.4 R164, [R2+0x16900] ;  /* 0x0169000002a4783b */ /* 0x000eae0000000200 */
[C---:B----4-:R-:W-:Y:S08]  /*6790*/  HMMA.16816.F32.BF16 R44, R192.reuse, R168, R44 ;  /* 0x000000a8c02c723c */ /* 0x050ff0000004182c */
[----:B------:R-:W-:Y:S01]  /*67a0*/  HMMA.16816.F32.BF16 R48, R192, R170, R48 ;  /* 0x000000aac030723c */ /* 0x000fe20000041830 */
        /* <DEDUP_REMOVED lines=14> */
[C---:B------:R-:W-:Y:S01]  /*6890*/  HMMA.16816.F32.BF16 R40, R196.reuse, R170, R40 ;  /* 0x000000aac428723c */ /* 0x040fe20000041828 */
[----:B------:R-:W4:Y:S07]  /*68a0*/  LDSM.16.M88.4 R168, [R3+0x17100] ;  /* 0x0171000003a8783b */ /* 0x000f2e0000000200 */
[C---:B------:R-:W-:Y:S08]  /*68b0*/  HMMA.16816.F32.BF16 R44, R196.reuse, R172, R44 ;  /* 0x000000acc42c723c */ /* 0x040ff0000004182c */
[----:B------:R-:W-:Y:S01]  /*68c0*/  HMMA.16816.F32.BF16 R48, R196, R174, R48 ;  /* 0x000000aec430723c */ /* 0x000fe20000041830 */
[----:B------:R-:W-:Y:S07]  /*68d0*/  LDSM.16.M88.4 R172, [R228+0x15100] ;  /* 0x01510000e4ac783b */ /* 0x000fee0000000200 */
[C---:B---3--:R-:W-:Y:S01]  /*68e0*/  HMMA.16816.F32.BF16 R4, R200.reuse, R176, R4 ;  /* 0x000000b0c804723c */ /* 0x048fe20000041804 */
[----:B------:R-:W-:Y:S07]  /*68f0*/  LDSM.16.M88.4 R228, [R228+0x18100] ;  /* 0x01810000e4e4783b */ /* 0x000fee0000000200 */
        /* <DEDUP_REMOVED lines=9> */
[C---:B------:R-:W-:Y:S01]  /*6990*/  HMMA.16816.F32.BF16 R32, R200.reuse, R166, R32 ;  /* 0x000000a6c820723c */ /* 0x040fe20000041820 */
[----:B------:R-:W2:Y:S07]  /*69a0*/  LDSM.16.M88.4 R164, [R132+0x16100] ;  /* 0x0161000084a4783b */ /* 0x000eae0000000200 */
[C---:B----4-:R-:W-:Y:S08]  /*69b0*/  HMMA.16816.F32.BF16 R36, R200.reuse, R168, R36 ;  /* 0x000000a8c824723c */ /* 0x050ff00000041824 */
[C---:B------:R-:W-:Y:S01]  /*69c0*/  HMMA.16816.F32.BF16 R40, R200.reuse, R170, R40 ;  /* 0x000000aac828723c */ /* 0x040fe20000041828 */
[----:B------:R-:W3:Y:S07]  /*69d0*/  LDSM.16.M88.4 R168, [R132+0x17100] ;  /* 0x0171000084a8783b */ /* 0x000eee0000000200 */
[C---:B-1----:R-:W-:Y:S08]  /*69e0*/  HMMA.16816.F32.BF16 R44, R200.reuse, R160, R44 ;  /* 0x000000a0c82c723c */ /* 0x042ff0000004182c */
[----:B------:R-:W-:Y:S01]  /*69f0*/  HMMA.16816.F32.BF16 R48, R200, R162, R48 ;  /* 0x000000a2c830723c */ /* 0x000fe20000041830 */
[----:B------:R-:W1:Y:S07]  /*6a00*/  LDSM.16.M88.4 R160, [R132+0x17900] ;  /* 0x0179000084a0783b */ /* 0x000e6e0000000200 */
[C---:B------:R-:W-:Y:S08]  /*6a10*/  HMMA.16816.F32.BF16 R4, R204.reuse, R172, R4 ;  /* 0x000000accc04723c */ /* 0x040ff00000041804 */
[C---:B------:R-:W-:Y:S01]  /*6a20*/  HMMA.16816.F32.BF16 R8, R204.reuse, R174, R8 ;  /* 0x000000aecc08723c */ /* 0x040fe20000041808 */
[----:B------:R-:W4:Y:S07]  /*6a30*/  LDSM.16.M88.4 R172, [R232+UR4+0x18900] ;  /* 0x01890004e8ac783b */ /* 0x000f2e0008000200 */
[C---:B------:R-:W-:Y:S08]  /*6a40*/  HMMA.16816.F32.BF16 R12, R204.reuse, R176, R12 ;  /* 0x000000b0cc0c723c */ /* 0x040ff0000004180c */
[C---:B------:R-:W-:Y:S01]  /*6a50*/  HMMA.16816.F32.BF16 R16, R204.reuse, R178, R16 ;  /* 0x000000b2cc10723c */ /* 0x040fe20000041810 */
[----:B------:R-:W-:Y:S07]  /*6a60*/  LDSM.16.M88.4 R176, [R232+UR4+0x1a900] ;  /* 0x01a90004e8b0783b */ /* 0x000fee0008000200 */
[C---:B--2---:R-:W-:Y:S08]  /*6a70*/  HMMA.16816.F32.BF16 R20, R204.reuse, R164, R20 ;  /* 0x000000a4cc14723c */ /* 0x044ff00000041814 */
[C---:B------:R-:W-:Y:S01]  /*6a80*/  HMMA.16816.F32.BF16 R24, R204.reuse, R166, R24 ;  /* 0x000000a6cc18723c */ /* 0x040fe20000041818 */
[----:B------:R-:W2:Y:S07]  /*6a90*/  LDSM.16.M88.4 R164, [R232+UR4+0x19100] ;  /* 0x01910004e8a4783b */ /* 0x000eae0008000200 */
[C---:B------:R-:W-:Y:S08]  /*6aa0*/  HMMA.16816.F32.BF16 R28, R204.reuse, R180, R28 ;  /* 0x000000b4cc1c723c */ /* 0x040ff0000004181c */
[C---:B------:R-:W-:Y:S01]  /*6ab0*/  HMMA.16816.F32.BF16 R32, R204.reuse, R182, R32 ;  /* 0x000000b6cc20723c */ /* 0x040fe20000041820 */
[----:B------:R-:W-:Y:S07]  /*6ac0*/  LDSM.16.M88.4 R180, [R2+0x18100] ;  /* 0x0181000002b4783b */ /* 0x000fee0000000200 */
[C---:B---3--:R-:W-:Y:S08]  /*6ad0*/  HMMA.16816.F32.BF16 R36, R204.reuse, R168, R36 ;  /* 0x000000a8cc24723c */ /* 0x048ff00000041824 */
[C---:B------:R-:W-:Y:S01]  /*6ae0*/  HMMA.16816.F32.BF16 R40, R204.reuse, R170, R40 ;  /* 0x000000aacc28723c */ /* 0x040fe20000041828 */
[----:B------:R-:W-:Y:S07]  /*6af0*/  LDSM.16.M88.4 R168, [R232+UR4+0x1a100] ;  /* 0x01a10004e8a8783b */ /* 0x000fee0008000200 */
[C---:B-1----:R-:W-:Y:S08]  /*6b00*/  HMMA.16816.F32.BF16 R44, R204.reuse, R160, R44 ;  /* 0x000000a0cc2c723c */ /* 0x042ff0000004182c */
[----:B------:R-:W-:Y:S01]  /*6b10*/  HMMA.16816.F32.BF16 R48, R204, R162, R48 ;  /* 0x000000a2cc30723c */ /* 0x000fe20000041830 */
[----:B------:R-:W1:Y:S07]  /*6b20*/  LDSM.16.M88.4 R160, [R232+UR4+0x19900] ;  /* 0x01990004e8a0783b */ /* 0x000e6e0008000200 */
[C---:B------:R-:W-:Y:S08]  /*6b30*/  HMMA.16816.F32.BF16 R4, R208.reuse, R212, R4 ;  /* 0x000000d4d004723c */ /* 0x040ff00000041804 */
        /* <DEDUP_REMOVED lines=13> */
[----:B------:R-:W1:Y:S07]  /*6c10*/  LDSM.16.M88.4 R168, [R2+0x1a900] ;  /* 0x01a9000002a8783b */ /* 0x000e6e0000000200 */
[C---:B------:R-:W-:Y:S08]  /*6c20*/  HMMA.16816.F32.BF16 R44, R208.reuse, R176, R44 ;  /* 0x000000b0d02c723c */ /* 0x040ff0000004182c */
[----:B------:R-:W-:Y:S01]  /*6c30*/  HMMA.16816.F32.BF16 R48, R208, R178, R48 ;  /* 0x000000b2d030723c */ /* 0x000fe20000041830 */
[----:B------:R-:W1:Y:S07]  /*6c40*/  LDSM.16.M88.4 R176, [R3+0x18100] ;  /* 0x0181000003b0783b */ /* 0x000e6e0000000200 */
[C---:B------:R-:W-:Y:S08]  /*6c50*/  HMMA.16816.F32.BF16 R4, R216.reuse, R180, R4 ;  /* 0x000000b4d804723c */ /* 0x040ff00000041804 */
[C---:B------:R-:W-:Y:S01]  /*6c60*/  HMMA.16816.F32.BF16 R8, R216.reuse, R182, R8 ;  /* 0x000000b6d808723c */ /* 0x040fe20000041808 */
[----:B------:R-:W1:Y:S07]  /*6c70*/  LDSM.16.M88.4 R180, [R3+0x18900] ;  /* 0x0189000003b4783b */ /* 0x000e6e0000000200 */
[C---:B---3--:R-:W-:Y:S08]  /*6c80*/  HMMA.16816.F32.BF16 R12, R216.reuse, R212, R12 ;  /* 0x000000d4d80c723c */ /* 0x048ff0000004180c */
[C---:B------:R-:W-:Y:S01]  /*6c90*/  HMMA.16816.F32.BF16 R16, R216.reuse, R214, R16 ;  /* 0x000000d6d810723c */ /* 0x040fe20000041810 */
[----:B------:R-:W-:Y:S07]  /*6ca0*/  LDSM.16.M88.4 R212, [R3+0x19900] ;  /* 0x0199000003d4783b */ /* 0x000fee0000000200 */
[C---:B----4-:R-:W-:Y:S08]  /*6cb0*/  HMMA.16816.F32.BF16 R20, R216.reuse, R172, R20 ;  /* 0x000000acd814723c */ /* 0x050ff00000041814 */
[C---:B------:R-:W-:Y:S01]  /*6cc0*/  HMMA.16816.F32.BF16 R24, R216.reuse, R174, R24 ;  /* 0x000000aed818723c */ /* 0x040fe20000041818 */
[----:B------:R-:W3:Y:S07]  /*6cd0*/  LDSM.16.M88.4 R172, [R3+0x19100] ;  /* 0x0191000003ac783b */ /* 0x000eee0000000200 */
[C---:B--2---:R-:W-:Y:S08]  /*6ce0*/  HMMA.16816.F32.BF16 R28, R216.reuse, R164, R28 ;  /* 0x000000a4d81c723c */ /* 0x044ff0000004181c */
[C---:B------:R-:W-:Y:S01]  /*6cf0*/  HMMA.16816.F32.BF16 R32, R216.reuse, R166, R32 ;  /* 0x000000a6d820723c */ /* 0x040fe20000041820 */
[----:B------:R-:W2:Y:S07]  /*6d00*/  LDSM.16.M88.4 R164, [R3+0x1a100] ;  /* 0x01a1000003a4783b */ /* 0x000eae0000000200 */
[C---:B-1----:R-:W-:Y:S08]  /*6d10*/  HMMA.16816.F32.BF16 R36, R216.reuse, R160, R36 ;  /* 0x000000a0d824723c */ /* 0x042ff00000041824 */
[C---:B------:R-:W-:Y:S01]  /*6d20*/  HMMA.16816.F32.BF16 R40, R216.reuse, R162, R40 ;  /* 0x000000a2d828723c */ /* 0x040fe20000041828 */
[----:B------:R-:W1:Y:S07]  /*6d30*/  LDSM.16.M88.4 R160, [R3+0x1a900] ;  /* 0x01a9000003a0783b */ /* 0x000e6e0000000200 */
[C---:B------:R-:W-:Y:S08]  /*6d40*/  HMMA.16816.F32.BF16 R44, R216.reuse, R168, R44 ;  /* 0x000000a8d82c723c */ /* 0x040ff0000004182c */
[----:B------:R-:W-:Y:S01]  /*6d50*/  HMMA.16816.F32.BF16 R48, R216, R170, R48 ;  /* 0x000000aad830723c */ /* 0x000fe20000041830 */
[----:B------:R-:W4:Y:S07]  /*6d60*/  LDSM.16.M88.4 R168, [R132+0x18900] ;  /* 0x0189000084a8783b */ /* 0x000f2e0000000200 */
[C---:B------:R-:W-:Y:S08]  /*6d70*/  HMMA.16816.F32.BF16 R4, R220.reuse, R176, R4 ;  /* 0x000000b0dc04723c */ /* 0x040ff00000041804 */
[C---:B------:R-:W-:Y:S08]  /*6d80*/  HMMA.16816.F32.BF16 R8, R220.reuse, R178, R8 ;  /* 0x000000b2dc08723c */ /* 0x040ff00000041808 */
[C---:B------:R-:W-:Y:S08]  /*6d90*/  HMMA.16816.F32.BF16 R12, R220.reuse, R180, R12 ;  /* 0x000000b4dc0c723c */ /* 0x040ff0000004180c */
[C---:B------:R-:W-:Y:S08]  /*6da0*/  HMMA.16816.F32.BF16 R16, R220.reuse, R182, R16 ;  /* 0x000000b6dc10723c */ /* 0x040ff00000041810 */
[C---:B---3--:R-:W-:Y:S08]  /*6db0*/  HMMA.16816.F32.BF16 R20, R220.reuse, R172, R20 ;  /* 0x000000acdc14723c */ /* 0x048ff00000041814 */
[C---:B------:R-:W-:Y:S08]  /*6dc0*/  HMMA.16816.F32.BF16 R24, R220.reuse, R174, R24 ;  /* 0x000000aedc18723c */ /* 0x040ff00000041818 */
[C---:B------:R-:W-:Y:S08]  /*6dd0*/  HMMA.16816.F32.BF16 R28, R220.reuse, R212, R28 ;  /* 0x000000d4dc1c723c */ /* 0x040ff0000004181c */
[C---:B------:R-:W-:Y:S08]  /*6de0*/  HMMA.16816.F32.BF16 R32, R220.reuse, R214, R32 ;  /* 0x000000d6dc20723c */ /* 0x040ff00000041820 */
[C---:B--2---:R-:W-:Y:S08]  /*6df0*/  HMMA.16816.F32.BF16 R36, R220.reuse, R164, R36 ;  /* 0x000000a4dc24723c */ /* 0x044ff00000041824 */
[C---:B------:R-:W-:Y:S01]  /*6e00*/  HMMA.16816.F32.BF16 R40, R220.reuse, R166, R40 ;  /* 0x000000a6dc28723c */ /* 0x040fe20000041828 */
[----:B------:R-:W2:Y:S07]  /*6e10*/  LDSM.16.M88.4 R164, [R132+0x19100] ;  /* 0x0191000084a4783b */ /* 0x000eae0000000200 */
[C---:B-1----:R-:W-:Y:S08]  /*6e20*/  HMMA.16816.F32.BF16 R44, R220.reuse, R160, R44 ;  /* 0x000000a0dc2c723c */ /* 0x042ff0000004182c */
[----:B------:R-:W-:Y:S01]  /*6e30*/  HMMA.16816.F32.BF16 R48, R220, R162, R48 ;  /* 0x000000a2dc30723c */ /* 0x000fe20000041830 */
[----:B------:R-:W1:Y:S07]  /*6e40*/  LDSM.16.M88.4 R160, [R132+0x19900] ;  /* 0x0199000084a0783b */ /* 0x000e6e0000000200 */
[C---:B------:R-:W-:Y:S08]  /*6e50*/  HMMA.16816.F32.BF16 R4, R224.reuse, R228, R4 ;  /* 0x000000e4e004723c */ /* 0x040ff00000041804 */
[C---:B------:R-:W-:Y:S08]  /*6e60*/  HMMA.16816.F32.BF16 R8, R224.reuse, R230, R8 ;  /* 0x000000e6e008723c */ /* 0x040ff00000041808 */
[C---:B----4-:R-:W-:Y:S08]  /*6e70*/  HMMA.16816.F32.BF16 R12, R224.reuse, R168, R12 ;  /* 0x000000a8e00c723c */ /* 0x050ff0000004180c */
[C---:B------:R-:W-:Y:S01]  /*6e80*/  HMMA.16816.F32.BF16 R16, R224.reuse, R170, R16 ;  /* 0x000000aae010723c */ /* 0x040fe20000041810 */
[----:B------:R-:W3:Y:S03]  /*6e90*/  LDSM.16.M88.4 R168, [R132+0x1a100] ;  /* 0x01a1000084a8783b */ /* 0x000ee60000000200 */
[----:B------:R-:W-:Y:S02]  /*6ea0*/  FMNMX.FTZ R2, R4, R0, !PT ;  /* 0x0000000004027209 */ /* 0x000fe40007810000 */
[----:B------:R-:W-:Y:S02]  /*6eb0*/  FMNMX.FTZ R3, R6, R133, !PT ;  /* 0x0000008506037209 */ /* 0x000fe40007810000 */
[C---:B--2---:R-:W-:Y:S04]  /*6ec0*/  HMMA.16816.F32.BF16 R20, R224.reuse, R164, R20 ;  /* 0x000000a4e014723c */ /* 0x044fe80000041814 */
[----:B------:R-:W-:Y:S02]  /*6ed0*/  FMNMX.FTZ R2, R5, R2, !PT ;  /* 0x0000000205027209 */ /* 0x000fe40007810000 */
[----:B------:R-:W-:Y:S02]  /*6ee0*/  FMNMX.FTZ R3, R7, R3, !PT ;  /* 0x0000000307037209 */ /* 0x000fe40007810000 */
[C---:B------:R-:W-:Y:S01]  /*6ef0*/  HMMA.16816.F32.BF16 R24, R224.reuse, R166, R24 ;  /* 0x000000a6e018723c */ /* 0x040fe20000041818 */
[----:B------:R-:W2:Y:S01]  /*6f00*/  LDSM.16.M88.4 R164, [R132+0x1a900] ;  /* 0x01a9000084a4783b */ /* 0x000ea20000000200 */
        /* <DEDUP_REMOVED lines=14> */
[C---:B------:R-:W-:Y:S01]  /*6ff0*/  HMMA.16816.F32.BF16 R40, R224.reuse, R170, R40 ;  /* 0x000000aae028723c */ /* 0x040fe20000041828 */
[----:B------:R-:W-:Y:S03]  /*7000*/  LDSM.16.MT88.4 R160, [R135+UR4+0x100] ;  /* 0x0001000487a0783b */ /* 0x000fe60008004200 */
[----:B------:R-:W-:Y:S02]  /*7010*/  FMNMX.FTZ R3, R15, R3, !PT ;  /* 0x000000030f037209 */ /* 0x000fe40007810000 */
[----:B------:R-:W-:Y:S02]  /*7020*/  FMNMX.FTZ R2, R20, R2, !PT ;  /* 0x0000000214027209 */ /* 0x000fe40007810000 */
[C---:B--2---:R-:W-:Y:S01]  /*7030*/  HMMA.16816.F32.BF16 R44, R224.reuse, R164, R44 ;  /* 0x000000a4e02c723c */ /* 0x044fe2000004182c */
[----:B------:R-:W-:Y:S03]  /*7040*/  LDSM.16.MT88.4 R168, [R135+UR4+0x3900] ;  /* 0x0039000487a8783b */ /* 0x000fe60008004200 */
        /* <DEDUP_REMOVED lines=41> */
[----:B------:R-:W-:Y:S03]  /*72e0*/  IADD3 R134, R135, UR4, RZ ;  /* 0x0000000487867c10 */ /* 0x000fe6000fffe0ff */
[C---:B------:R-:W-:Y:S01]  /*72f0*/  FADD.FTZ R0, -R132.reuse, R0 ;  /* 0x0000000084007221 */ /* 0x040fe20000010100 */
[----:B------:R-:W-:Y:S01]  /*7300*/  IADD3 R134, R235, R134, RZ ;  /* 0x00000086eb867210 */ /* 0x000fe20007ffe0ff */
[----:B------:R-:W-:Y:S02]  /*7310*/  FMUL.FTZ R172, R132, c[0x0][0x2d0] ;  /* 0x0000b40084ac7a20 */ /* 0x000fe40000410000 */
[----:B------:R-:W-:Y:S01]  /*7320*/  FMUL.FTZ R0, R0, c[0x0][0x2d0] ;  /* 0x0000b40000007a20 */ /* 0x000fe20000410000 */
[----:B--2---:R-:W-:Y:S01]  /*7330*/  FMNMX.FTZ R3, R2, R3, !PT ;  /* 0x0000000302037209 */ /* 0x004fe20007810000 */
[--C-:B------:R-:W-:Y:S01]  /*7340*/  FFMA.FTZ R8, R8, c[0x0][0x2d0], -R172.reuse ;  /* 0x0000b40008087a23 */ /* 0x100fe200000108ac */
[----:B------:R-:W1:Y:S01]  /*7350*/  LDSM.16.MT88.4 R164, [R134+0x100] ;  /* 0x0001000086a4783b */ /* 0x000e620000004200 */
[----:B------:R2:W3:Y:S01]  /*7360*/  MUFU.EX2 R2, R0 ;  /* 0x0000000000027308 */ /* 0x0004e20000000800 */
[--C-:B------:R-:W-:Y:S02]  /*7370*/  FFMA.FTZ R9, R9, c[0x0][0x2d0], -R172.reuse ;  /* 0x0000b40009097a23 */ /* 0x100fe400000108ac */
[----:B------:R-:W-:Y:S02]  /*7380*/  FMUL.FTZ R173, R3, c[0x0][0x2d0] ;  /* 0x0000b40003ad7a20 */ /* 0x000fe40000410000 */
        /* <DEDUP_REMOVED lines=10> */
[----:B------:R-:W-:Y:S02]  /*7430*/  FFMA.FTZ R26, R26, c[0x0][0x2d0], -R173 ;  /* 0x0000b4001a1a7a23 */ /* 0x000fe400000108ad */
[--C-:B------:R-:W-:Y:S02]  /*7440*/  FFMA.FTZ R28, R28, c[0x0][0x2d0], -R172.reuse ;  /* 0x0000b4001c1c7a23 */ /* 0x100fe400000108ac */
[----:B--2---:R-:W-:Y:S01]  /*7450*/  FADD.FTZ R0, -R3, R133 ;  /* 0x0000008503007221 */ /* 0x004fe20000010100 */
[----:B------:R-:W-:Y:S01]  /*7460*/  IADD3 R133, R233, UR4, RZ ;  /* 0x00000004e9857c10 */ /* 0x000fe2000fffe0ff */
[----:B---3--:R-:W-:Y:S02]  /*7470*/  FMUL.FTZ R52, R2, R52 ;  /* 0x0000003402347220 */ /* 0x008fe40000410000 */
[----:B------:R-:W-:Y:S01]  /*7480*/  FMUL.FTZ R0, R0, c[0x0][0x2d0] ;  /* 0x0000b40000007a20 */ /* 0x000fe20000410000 */
[----:B------:R-:W-:Y:S01]  /*7490*/  MUFU.EX2 R229, R10 ;  /* 0x0000000a00e57308 */ /* 0x000fe20000000800 */
[----:B------:R-:W-:Y:S01]  /*74a0*/  IADD3 R133, R235, R133, RZ ;  /* 0x00000085eb857210 */ /* 0x000fe20007ffe0ff */
[C---:B------:R-:W-:Y:S02]  /*74b0*/  FMUL.FTZ R53, R2.reuse, R53 ;  /* 0x0000003502357220 */ /* 0x040fe40000410000 */
[C---:B----4-:R-:W-:Y:S02]  /*74c0*/  FMUL.FTZ R8, R2.reuse, R140 ;  /* 0x0000008c02087220 */ /* 0x050fe40000410000 */
[C---:B------:R-:W-:Y:S02]  /*74d0*/  FMUL.FTZ R56, R2.reuse, R56 ;  /* 0x0000003802387220 */ /* 0x040fe40000410000 */
[C---:B------:R-:W-:Y:S02]  /*74e0*/  FMUL.FTZ R57, R2.reuse, R57 ;  /* 0x0000003902397220 */ /* 0x040fe40000410000 */
[----:B------:R-:W2:Y:S01]  /*74f0*/  MUFU.EX2 R0, R0 ;  /* 0x0000000000007308 */ /* 0x000ea20000000800 */
[C---:B------:R-:W-:Y:S02]  /*7500*/  FMUL.FTZ R60, R2.reuse, R60 ;  /* 0x0000003c023c7220 */ /* 0x040fe40000410000 */
[C---:B------:R-:W-:Y:S02]  /*7510*/  FMUL.FTZ R61, R2.reuse, R61 ;  /* 0x0000003d023d7220 */ /* 0x040fe40000410000 */
[C---:B-1----:R-:W-:Y:S02]  /*7520*/  FMUL.FTZ R9, R2.reuse, R141 ;  /* 0x0000008d02097220 */ /* 0x042fe40000410000 */
[C---:B------:R-:W-:Y:S02]  /*7530*/  FMUL.FTZ R64, R2.reuse, R64 ;  /* 0x0000004002407220 */ /* 0x040fe40000410000 */
[C---:B------:R-:W-:Y:S01]  /*7540*/  FMUL.FTZ R65, R2.reuse, R65 ;  /* 0x0000004102417220 */ /* 0x040fe20000410000 */
[----:B------:R1:W-:Y:S01]  /*7550*/  MUFU.EX2 R238, R11 ;  /* 0x0000000b00ee7308 */ /* 0x0003e20000000800 */
[C---:B------:R-:W-:Y:S02]  /*7560*/  FMUL.FTZ R68, R2.reuse, R68 ;  /* 0x0000004402447220 */ /* 0x040fe40000410000 */
[C---:B------:R-:W-:Y:S02]  /*7570*/  FMUL.FTZ R69, R2.reuse, R69 ;  /* 0x0000004502457220 */ /* 0x040fe40000410000 */
[C---:B------:R-:W-:Y:S02]  /*7580*/  FMUL.FTZ R72, R2.reuse, R72 ;  /* 0x0000004802487220 */ /* 0x040fe40000410000 */
[C---:B------:R-:W-:Y:S02]  /*7590*/  FMUL.FTZ R73, R2.reuse, R73 ;  /* 0x0000004902497220 */ /* 0x040fe40000410000 */
[C---:B------:R-:W-:Y:S01]  /*75a0*/  FMUL.FTZ R76, R2.reuse, R76 ;  /* 0x0000004c024c7220 */ /* 0x040fe20000410000 */
[----:B------:R3:W-:Y:S01]  /*75b0*/  MUFU.EX2 R242, R5 ;  /* 0x0000000500f27308 */ /* 0x0007e20000000800 */
[C---:B------:R-:W-:Y:S02]  /*75c0*/  FMUL.FTZ R77, R2.reuse, R77 ;  /* 0x0000004d024d7220 */ /* 0x040fe40000410000 */
[----:B------:R-:W-:Y:S02]  /*75d0*/  FMUL.FTZ R80, R2, R80 ;  /* 0x0000005002507220 */ /* 0x000fe40000410000 */
[C---:B--2---:R-:W-:Y:S02]  /*75e0*/  FMUL.FTZ R10, R0.reuse, R142 ;  /* 0x0000008e000a7220 */ /* 0x044fe40000410000 */
[C---:B------:R-:W-:Y:S02]  /*75f0*/  FMUL.FTZ R54, R0.reuse, R54 ;  /* 0x0000003600367220 */ /* 0x040fe40000410000 */
[C---:B------:R-:W-:Y:S01]  /*7600*/  FMUL.FTZ R55, R0.reuse, R55 ;  /* 0x0000003700377220 */ /* 0x040fe20000410000 */
[----:B------:R2:W4:Y:S01]  /*7610*/  MUFU.EX2 R243, R4 ;  /* 0x0000000400f37308 */ /* 0x0005220000000800 */
[C---:B------:R-:W-:Y:S02]  /*7620*/  FMUL.FTZ R58, R0.reuse, R58 ;  /* 0x0000003a003a7220 */ /* 0x040fe40000410000 */
[C---:B------:R-:W-:Y:S02]  /*7630*/  FMUL.FTZ R59, R0.reuse, R59 ;  /* 0x0000003b003b7220 */ /* 0x040fe40000410000 */
[C---:B-1----:R-:W-:Y:S02]  /*7640*/  FMUL.FTZ R11, R0.reuse, R143 ;  /* 0x0000008f000b7220 */ /* 0x042fe40000410000 */
[----:B------:R-:W1:Y:S01]  /*7650*/  LDSM.16.MT88.4 R140, [R233+UR4+0x100] ;  /* 0x00010004e98c783b */ /* 0x000e620008004200 */
[C---:B------:R-:W-:Y:S02]  /*7660*/  FMUL.FTZ R62, R0.reuse, R62 ;  /* 0x0000003e003e7220 */ /* 0x040fe40000410000 */
[----:B------:R4:W-:Y:S01]  /*7670*/  MUFU.EX2 R231, R6 ;  /* 0x0000000600e77308 */ /* 0x0009e20000000800 */
[C---:B------:R-:W-:Y:S02]  /*7680*/  FMUL.FTZ R63, R0.reuse, R63 ;  /* 0x0000003f003f7220 */ /* 0x040fe40000410000 */
[----:B------:R-:W-:Y:S02]  /*7690*/  FMUL.FTZ R66, R0, R66 ;  /* 0x0000004200427220 */ /* 0x000fe40000410000 */
[----:B---3--:R-:W-:Y:S02]  /*76a0*/  FMUL.FTZ R5, R2, R137 ;  /* 0x0000008902057220 */ /* 0x008fe40000410000 */
[C---:B------:R-:W-:Y:S02]  /*76b0*/  FMUL.FTZ R67, R0.reuse, R67 ;  /* 0x0000004300437220 */ /* 0x040fe40000410000 */
[C---:B------:R-:W-:Y:S01]  /*76c0*/  FMUL.FTZ R70, R0.reuse, R70 ;  /* 0x0000004600467220 */ /* 0x040fe20000410000 */
[----:B------:R-:W3:Y:S01]  /*76d0*/  MUFU.EX2 R230, R7 ;  /* 0x0000000700e67308 */ /* 0x000ee20000000800 */
[C---:B------:R-:W-:Y:S02]  /*76e0*/  FMUL.FTZ R71, R0.reuse, R71 ;  /* 0x0000004700477220 */ /* 0x040fe40000410000 */
[----:B------:R-:W-:Y:S02]  /*76f0*/  FMUL.FTZ R74, R0, R74 ;  /* 0x0000004a004a7220 */ /* 0x000fe40000410000 */
[----:B--2---:R-:W-:Y:S01]  /*7700*/  FMUL.FTZ R4, R2, R136 ;  /* 0x0000008802047220 */ /* 0x004fe20000410000 */
[----:B----4-:R-:W-:Y:S01]  /*7710*/  F2FP.BF16.PACK_AB R136, R242, R243 ;  /* 0x000000f3f288723e */ /* 0x010fe200000010ff */
[C---:B------:R-:W-:Y:S02]  /*7720*/  FMUL.FTZ R75, R0.reuse, R75 ;  /* 0x0000004b004b7220 */ /* 0x040fe40000410000 */
[C---:B------:R-:W-:Y:S01]  /*7730*/  FMUL.FTZ R78, R0.reuse, R78 ;  /* 0x0000004e004e7220 */ /* 0x040fe20000410000 */
[----:B------:R-:W-:Y:S01]  /*7740*/  MUFU.EX2 R178, R24 ;  /* 0x0000001800b27308 */ /* 0x000fe20000000800 */
[----:B------:R-:W-:Y:S02]  /*7750*/  FMUL.FTZ R79, R0, R79 ;  /* 0x0000004f004f7220 */ /* 0x000fe40000410000 */
[----:B------:R-:W-:Y:S02]  /*7760*/  FMUL.FTZ R81, R2, R81 ;  /* 0x0000005102517220 */ /* 0x000fe40000410000 */
[----:B------:R-:W-:Y:S01]  /*7770*/  FMUL.FTZ R6, R0, R138 ;  /* 0x0000008a00067220 */ /* 0x000fe20000410000 */
[----:B------:R-:W-:Y:S01]  /*7780*/  F2FP.BF16.PACK_AB R138, R240, R241 ;  /* 0x000000f1f08a723e */ /* 0x000fe200000010ff */
[C---:B------:R-:W-:Y:S02]  /*7790*/  FMUL.FTZ R82, R0.reuse, R82 ;  /* 0x0000005200527220 */ /* 0x040fe40000410000 */
[----:B------:R-:W-:Y:S01]  /*77a0*/  FMUL.FTZ R83, R0, R83 ;  /* 0x0000005300537220 */ /* 0x000fe20000410000 */
[----:B------:R-:W-:Y:S01]  /*77b0*/  MUFU.EX2 R177, R25 ;  /* 0x0000001900b17308 */ /* 0x000fe20000000800 */
[C---:B------:R-:W-:Y:S02]  /*77c0*/  FMUL.FTZ R84, R2.reuse, R84 ;  /* 0x0000005402547220 */ /* 0x040fe40000410000 */
[----:B------:R-:W-:Y:S01]  /*77d0*/  FMUL.FTZ R85, R2, R85 ;  /* 0x0000005502557220 */ /* 0x000fe20000410000 */
[----:B---3--:R-:W-:Y:S01]  /*77e0*/  F2FP.BF16.PACK_AB R137, R230, R231 ;  /* 0x000000e7e689723e */ /* 0x008fe200000010ff */
[----:B------:R-:W-:Y:S01]  /*77f0*/  FMUL.FTZ R7, R0, R139 ;  /* 0x0000008b00077220 */ /* 0x000fe20000410000 */
[----:B------:R-:W-:Y:S01]  /*7800*/  F2FP.BF16.PACK_AB R139, R238, R229 ;  /* 0x000000e5ee8b723e */ /* 0x000fe200000010ff */
[--C-:B------:R-:W-:Y:S02]  /*7810*/  FFMA.FTZ R29, R29, c[0x0][0x2d0], -R172.reuse ;  /* 0x0000b4001d1d7a23 */ /* 0x100fe400000108ac */
[--C-:B------:R-:W-:Y:S02]  /*7820*/  FFMA.FTZ R30, R30, c[0x0][0x2d0], -R173.reuse ;  /* 0x0000b4001e1e7a23 */ /* 0x100fe400000108ad */
[--C-:B------:R-:W-:Y:S02]  /*7830*/  FFMA.FTZ R31, R31, c[0x0][0x2d0], -R173.reuse ;  /* 0x0000b4001f1f7a23 */ /* 0x100fe400000108ad */
[C---:B------:R-:W-:Y:S05]  /*7840*/  HMMA.16816.F32.BF16 R4, R136.reuse, R160, R4 ;  /* 0x000000a08804723c */ /* 0x040fea0000041804 */
[--C-:B------:R-:W-:Y:S02]  /*7850*/  FFMA.FTZ R32, R32, c[0x0][0x2d0], -R172.reuse ;  /* 0x0000b40020207a23 */ /* 0x100fe400000108ac */
[--C-:B------:R-:W-:Y:S01]  /*7860*/  FFMA.FTZ R33, R33, c[0x0][0x2d0], -R172.reuse ;  /* 0x0000b40021217a23 */ /* 0x100fe200000108ac */
[C---:B------:R-:W-:Y:S01]  /*7870*/  HMMA.16816.F32.BF16 R8, R136.reuse, R162, R8 ;  /* 0x000000a28808723c */ /* 0x040fe20000041808 */
[----:B------:R-:W2:Y:S03]  /*7880*/  LDSM.16.MT88.4 R160, [R133+0x100] ;  /* 0x0001000085a0783b */ /* 0x000ea60000004200 */
[--C-:B------:R-:W-:Y:S02]  /*7890*/  FFMA.FTZ R34, R34, c[0x0][0x2d0], -R173.reuse ;  /* 0x0000b40022227a23 */ /* 0x100fe400000108ad */
[--C-:B------:R-:W-:Y:S02]  /*78a0*/  FFMA.FTZ R35, R35, c[0x0][0x2d0], -R173.reuse ;  /* 0x0000b40023237a23 */ /* 0x100fe400000108ad */
[C---:B------:R-:W-:Y:S04]  /*78b0*/  HMMA.16816.F32.BF16 R52, R136.reuse, R164, R52 ;  /* 0x000000a48834723c */ /* 0x040fe80000041834 */
[--C-:B------:R-:W-:Y:S02]  /*78c0*/  FFMA.FTZ R36, R36, c[0x0][0x2d0], -R172.reuse ;  /* 0x0000b40024247a23 */ /* 0x100fe400000108ac */
[--C-:B------:R-:W-:Y:S02]  /*78d0*/  FFMA.FTZ R37, R37, c[0x0][0x2d0], -R172.reuse ;  /* 0x0000b40025257a23 */ /* 0x100fe400000108ac */
[C---:B------:R-:W-:Y:S01]  /*78e0*/  HMMA.16816.F32.BF16 R56, R136.reuse, R166, R56 ;  /* 0x000000a68838723c */ /* 0x040fe20000041838 */
[----:B------:R-:W3:Y:S03]  /*78f0*/  LDSM.16.MT88.4 R164, [R135+UR4+0x3100] ;  /* 0x0031000487a4783b */ /* 0x000ee60008004200 */
[--C-:B------:R-:W-:Y:S02]  /*7900*/  FFMA.FTZ R38, R38, c[0x0][0x2d0], -R173.reuse ;  /* 0x0000b40026267a23 */ /* 0x100fe400000108ad */
[--C-:B------:R-:W-:Y:S02]  /*7910*/  FFMA.FTZ R39, R39, c[0x0][0x2d0], -R173.reuse ;  /* 0x0000b40027277a23 */ /* 0x100fe400000108ad */
[C---:B-1----:R-:W-:Y:S04]  /*7920*/  HMMA.16816.F32.BF16 R60, R136.reuse, R140, R60 ;  /* 0x0000008c883c723c */ /* 0x042fe8000004183c */
[--C-:B------:R-:W-:Y:S02]  /*7930*/  FFMA.FTZ R40, R40, c[0x0][0x2d0], -R172.reuse ;  /* 0x0000b40028287a23 */ /* 0x100fe400000108ac */
[--C-:B------:R-:W-:Y:S02]  /*7940*/  FFMA.FTZ R41, R41, c[0x0][0x2d0], -R172.reuse ;  /* 0x0000b40029297a23 */ /* 0x100fe400000108ac */
[C---:B------:R-:W-:Y:S01]  /*7950*/  HMMA.16816.F32.BF16 R64, R136.reuse, R142, R64 ;  /* 0x0000008e8840723c */ /* 0x040fe20000041840 */
[----:B------:R-:W1:Y:S03]  /*7960*/  LDSM.16.MT88.4 R140, [R134+0x3100] ;  /* 0x00310000868c783b */ /* 0x000e660000004200 */
[--C-:B------:R-:W-:Y:S02]  /*7970*/  FFMA.FTZ R42, R42, c[0x0][0x2d0], -R173.reuse ;  /* 0x0000b4002a2a7a23 */ /* 0x100fe400000108ad */
[C---:B------:R-:W-:Y:S02]  /*7980*/  FMUL.FTZ R86, R0.reuse, R86 ;  /* 0x0000005600567220 */ /* 0x040fe40000410000 */
[----:B------:R-:W-:Y:S01]  /*7990*/  FMUL.FTZ R87, R0, R87 ;  /* 0x0000005700577220 */ /* 0x000fe20000410000 */
[C---:B--2---:R-:W-:Y:S03]  /*79a0*/  HMMA.16816.F32.BF16 R68, R136.reuse, R160, R68 ;  /* 0x000000a08844723c */ /* 0x044fe60000041844 */
[C---:B------:R-:W-:Y:S02]  /*79b0*/  FMUL.FTZ R88, R2.reuse, R88 ;  /* 0x0000005802587220 */ /* 0x040fe40000410000 */
[----:B------:R-:W-:Y:S02]  /*79c0*/  FMUL.FTZ R89, R2, R89 ;  /* 0x0000005902597220 */ /* 0x000fe40000410000 */
[C---:B------:R-:W-:Y:S01]  /*79d0*/  FMUL.FTZ R90, R0.reuse, R90 ;  /* 0x0000005a005a7220 */ /* 0x040fe20000410000 */
[C---:B------:R-:W-:Y:S01]  /*79e0*/  HMMA.16816.F32.BF16 R72, R136.reuse, R162, R72 ;  /* 0x000000a28848723c */ /* 0x040fe20000041848 */
[----:B------:R-:W2:Y:S03]  /*79f0*/  LDSM.16.MT88.4 R160, [R233+UR4+0x3100] ;  /* 0x00310004e9a0783b */ /* 0x000ea60008004200 */
[----:B------:R-:W-:Y:S02]  /*7a00*/  FMUL.FTZ R91, R0, R91 ;  /* 0x0000005b005b7220 */ /* 0x000fe40000410000 */
[C---:B------:R-:W-:Y:S02]  /*7a10*/  FMUL.FTZ R92, R2.reuse, R92 ;  /* 0x0000005c025c7220 */ /* 0x040fe40000410000 */
[C---:B---3--:R-:W-:Y:S04]  /*7a20*/  HMMA.16816.F32.BF16 R76, R136.reuse, R164, R76 ;  /* 0x000000a4884c723c */ /* 0x048fe8000004184c */
        /* <DEDUP_REMOVED lines=8> */
[C---:B------:R-:W-:Y:S02]  /*7ab0*/  FMUL.FTZ R98, R0.reuse, R98 ;  /* 0x0000006200627220 */ /* 0x040fe40000410000 */
[C---:B------:R-:W-:Y:S01]  /*7ac0*/  HMMA.16816.F32.BF16 R88, R136.reuse, R142, R88 ;  /* 0x0000008e8858723c */ /* 0x040fe20000041858 */
[----:B------:R-:W1:Y:S03]  /*7ad0*/  LDSM.16.MT88.4 R140, [R135+UR4+0x6100] ;  /* 0x00610004878c783b */ /* 0x000e660008004200 */
[----:B------:R-:W-:Y:S02]  /*7ae0*/  FMUL.FTZ R99, R0, R99 ;  /* 0x0000006300637220 */ /* 0x000fe40000410000 */
[C---:B------:R-:W-:Y:S02]  /*7af0*/  FMUL.FTZ R100, R2.reuse, R100 ;  /* 0x0000006402647220 */ /* 0x040fe40000410000 */
[----:B------:R-:W-:Y:S01]  /*7b00*/  FMUL.FTZ R101, R2, R101 ;  /* 0x0000006502657220 */ /* 0x000fe20000410000 */
[C---:B--2---:R-:W-:Y:S03]  /*7b10*/  HMMA.16816.F32.BF16 R92, R136.reuse, R160, R92 ;  /* 0x000000a0885c723c */ /* 0x044fe6000004185c */
[C---:B------:R-:W-:Y:S02]  /*7b20*/  FMUL.FTZ R102, R0.reuse, R102 ;  /* 0x0000006600667220 */ /* 0x040fe40000410000 */
[----:B------:R-:W-:Y:S02]  /*7b30*/  FMUL.FTZ R103, R0, R103 ;  /* 0x0000006700677220 */ /* 0x000fe40000410000 */
[C---:B------:R-:W-:Y:S01]  /*7b40*/  FMUL.FTZ R104, R2.reuse, R104 ;  /* 0x0000006802687220 */ /* 0x040fe20000410000 */
[C---:B------:R-:W-:Y:S01]  /*7b50*/  HMMA.16816.F32.BF16 R96, R136.reuse, R162, R96 ;  /* 0x000000a28860723c */ /* 0x040fe20000041860 */
[----:B------:R-:W2:Y:S03]  /*7b60*/  LDSM.16.MT88.4 R160, [R134+0x6100] ;  /* 0x0061000086a0783b */ /* 0x000ea60000004200 */
[----:B------:R-:W-:Y:S02]  /*7b70*/  FMUL.FTZ R105, R2, R105 ;  /* 0x0000006902697220 */ /* 0x000fe40000410000 */
[C---:B------:R-:W-:Y:S02]  /*7b80*/  FMUL.FTZ R106, R0.reuse, R106 ;  /* 0x0000006a006a7220 */ /* 0x040fe40000410000 */
[C---:B---3--:R-:W-:Y:S04]  /*7b90*/  HMMA.16816.F32.BF16 R100, R136.reuse, R164, R100 ;  /* 0x000000a48864723c */ /* 0x048fe80000041864 */
[----:B------:R-:W-:Y:S02]  /*7ba0*/  FMUL.FTZ R107, R0, R107 ;  /* 0x0000006b006b7220 */ /* 0x000fe40000410000 */
[C---:B------:R-:W-:Y:S02]  /*7bb0*/  FMUL.FTZ R108, R2.reuse, R108 ;  /* 0x0000006c026c7220 */ /* 0x040fe40000410000 */
[----:B------:R-:W-:Y:S03]  /*7bc0*/  FMUL.FTZ R109, R2, R109 ;  /* 0x0000006d026d7220 */ /* 0x000fe60000410000 */
[C---:B------:R-:W-:Y:S01]  /*7bd0*/  HMMA.16816.F32.BF16 R104, R136.reuse, R166, R104 ;  /* 0x000000a68868723c */ /* 0x040fe20000041868 */
[----:B------:R-:W3:Y:S02]  /*7be0*/  LDSM.16.MT88.4 R164, [R233+UR4+0x6100] ;  /* 0x00610004e9a4783b */ /* 0x000ee40008004200 */
[C---:B------:R-:W-:Y:S02]  /*7bf0*/  FMUL.FTZ R110, R0.reuse, R110 ;  /* 0x0000006e006e7220 */ /* 0x040fe40000410000 */
[----:B------:R-:W-:Y:S02]  /*7c00*/  FMUL.FTZ R111, R0, R111 ;  /* 0x0000006f006f7220 */ /* 0x000fe40000410000 */
[--C-:B------:R-:W-:Y:S02]  /*7c10*/  FFMA.FTZ R12, R12, c[0x0][0x2d0], -R172.reuse ;  /* 0x0000b4000c0c7a23 */ /* 0x100fe400000108ac */
[--C-:B------:R-:W-:Y:S02]  /*7c20*/  FFMA.FTZ R13, R13, c[0x0][0x2d0], -R172.reuse ;  /* 0x0000b4000d0d7a23 */ /* 0x100fe400000108ac */
[----:B------:R4:W-:Y:S01]  /*7c30*/  MUFU.EX2 R228, R12 ;  /* 0x0000000c00e47308 */ /* 0x0009e20000000800 */
[C---:B-1----:R-:W-:Y:S03]  /*7c40*/  HMMA.16816.F32.BF16 R108, R136.reuse, R140, R108 ;  /* 0x0000008c886c723c */ /* 0x042fe6000004186c */
[--C-:B------:R-:W-:Y:S02]  /*7c50*/  FFMA.FTZ R14, R14, c[0x0][0x2d0], -R173.reuse ;  /* 0x0000b4000e0e7a23 */ /* 0x100fe400000108ad */
[--C-:B------:R-:W-:Y:S02]  /*7c60*/  FFMA.FTZ R15, R15, c[0x0][0x2d0], -R173.reuse ;  /* 0x0000b4000f0f7a23 */ /* 0x100fe400000108ad */
[C---:B------:R-:W-:Y:S02]  /*7c70*/  FMUL.FTZ R112, R2.reuse, R112 ;  /* 0x0000007002707220 */ /* 0x040fe40000410000 */
[----:B------:R1:W1:Y:S03]  /*7c80*/  MUFU.EX2 R215, R13 ;  /* 0x0000000d00d77308 */ /* 0x0002660000000800 */
[----:B------:R-:W-:Y:S02]  /*7c90*/  FMUL.FTZ R113, R2, R113 ;  /* 0x0000007102717220 */ /* 0x000fe40000410000 */
[C---:B------:R-:W-:Y:S02]  /*7ca0*/  FMUL.FTZ R114, R0.reuse, R114 ;  /* 0x0000007200727220 */ /* 0x040fe40000410000 */
[----:B------:R-:W-:Y:S02]  /*7cb0*/  FMUL.FTZ R115, R0, R115 ;  /* 0x0000007300737220 */ /* 0x000fe40000410000 */
[C---:B------:R-:W-:Y:S01]  /*7cc0*/  FMUL.FTZ R116, R2.reuse, R116 ;  /* 0x0000007402747220 */ /* 0x040fe20000410000 */
[----:B------:R1:W-:Y:S01]  /*7cd0*/  MUFU.EX2 R212, R14 ;  /* 0x0000000e00d47308 */ /* 0x0003e20000000800 */
[----:B------:R-:W-:Y:S02]  /*7ce0*/  FMUL.FTZ R117, R2, R117 ;  /* 0x0000007502757220 */ /* 0x000fe40000410000 */
[C---:B------:R-:W-:Y:S01]  /*7cf0*/  FMUL.FTZ R118, R0.reuse, R118 ;  /* 0x0000007600767220 */ /* 0x040fe20000410000 */
[C---:B------:R-:W-:Y:S01]  /*7d00*/  HMMA.16816.F32.BF16 R112, R136.reuse, R142, R112 ;  /* 0x0000008e8870723c */ /* 0x040fe20000041870 */
[----:B------:R-:W3:Y:S02]  /*7d10*/  LDSM.16.MT88.4 R140, [R133+0x6100] ;  /* 0x00610000858c783b */ /* 0x000ee40000004200 */
[----:B------:R-:W-:Y:S02]  /*7d20*/  FMUL.FTZ R119, R0, R119 ;  /* 0x0000007700777220 */ /* 0x000fe40000410000 */
[--C-:B------:R-:W-:Y:S01]  /*7d30*/  FFMA.FTZ R16, R16, c[0x0][0x2d0], -R172.reuse ;  /* 0x0000b40010107a23 */ /* 0x100fe200000108ac */
[----:B------:R1:W-:Y:S01]  /*7d40*/  MUFU.EX2 R183, R15 ;  /* 0x0000000f00b77308 */ /* 0x0003e20000000800 */
[--C-:B------:R-:W-:Y:S02]  /*7d50*/  FFMA.FTZ R17, R17, c[0x0][0x2d0], -R172.reuse ;  /* 0x0000b40011117a23 */ /* 0x100fe400000108ac */
[--C-:B------:R-:W-:Y:S01]  /*7d60*/  FFMA.FTZ R18, R18, c[0x0][0x2d0], -R173.reuse ;  /* 0x0000b40012127a23 */ /* 0x100fe200000108ad */
[C---:B--2---:R-:W-:Y:S03]  /*7d70*/  HMMA.16816.F32.BF16 R116, R136.reuse, R160, R116 ;  /* 0x000000a08874723c */ /* 0x044fe60000041874 */
[----:B------:R-:W-:Y:S02]  /*7d80*/  FFMA.FTZ R19, R19, c[0x0][0x2d0], -R173 ;  /* 0x0000b40013137a23 */ /* 0x000fe400000108ad */
[C---:B------:R-:W-:Y:S01]  /*7d90*/  FMUL.FTZ R120, R2.reuse, R120 ;  /* 0x0000007802787220 */ /* 0x040fe20000410000 */
[----:B------:R2:W-:Y:S01]  /*7da0*/  MUFU.EX2 R214, R16 ;  /* 0x0000001000d67308 */ /* 0x0005e20000000800 */
[----:B------:R-:W-:Y:S02]  /*7db0*/  FMUL.FTZ R121, R2, R121 ;  /* 0x0000007902797220 */ /* 0x000fe40000410000 */
[C---:B------:R-:W-:Y:S03]  /*7dc0*/  FMUL.FTZ R122, R0.reuse, R122 ;  /* 0x0000007a007a7220 */ /* 0x040fe60000410000 */
[----:B------:R-:W-:Y:S02]  /*7dd0*/  FMUL.FTZ R123, R0, R123 ;  /* 0x0000007b007b7220 */ /* 0x000fe40000410000 */
[C---:B----4-:R-:W-:Y:S02]  /*7de0*/  FMUL.FTZ R12, R2.reuse, R144 ;  /* 0x00000090020c7220 */ /* 0x050fe40000410000 */
[----:B------:R4:W2:Y:S01]  /*7df0*/  MUFU.EX2 R213, R17 ;  /* 0x0000001100d57308 */ /* 0x0008a20000000800 */
[----:B-1----:R-:W-:Y:S02]  /*7e00*/  FMUL.FTZ R13, R2, R145 ;  /* 0x00000091020d7220 */ /* 0x002fe40000410000 */
[C---:B------:R-:W-:Y:S01]  /*7e10*/  HMMA.16816.F32.BF16 R120, R136.reuse, R162, R120 ;  /* 0x000000a28878723c */ /* 0x040fe20000041878 */
[----:B------:R-:W-:Y:S02]  /*7e20*/  LDSM.16.MT88.4 R160, [R134+0x900] ;  /* 0x0009000086a0783b */ /* 0x000fe40000004200 */
[C---:B------:R-:W-:Y:S02]  /*7e30*/  FMUL.FTZ R14, R0.reuse, R146 ;  /* 0x00000092000e7220 */ /* 0x040fe40000410000 */
[----:B------:R-:W-:Y:S02]  /*7e40*/  FMUL.FTZ R15, R0, R147 ;  /* 0x00000093000f7220 */ /* 0x000fe40000410000 */
[----:B------:R1:W-:Y:S01]  /*7e50*/  MUFU.EX2 R182, R18 ;  /* 0x0000001200b67308 */ /* 0x0003e20000000800 */
[C---:B------:R-:W-:Y:S01]  /*7e60*/  FMUL.FTZ R124, R2.reuse, R124 ;  /* 0x0000007c027c7220 */ /* 0x040fe20000410000 */
[----:B------:R-:W1:Y:S03]  /*7e70*/  LDSM.16.MT88.4 R144, [R135+UR4+0x900] ;  /* 0x000900048790783b */ /* 0x000e660008004200 */
[C---:B---3--:R-:W-:Y:S03]  /*7e80*/  HMMA.16816.F32.BF16 R12, R136.reuse, R164, R12 ;  /* 0x000000a4880c723c */ /* 0x048fe6000004180c */
[----:B------:R-:W-:Y:S02]  /*7e90*/  FMUL.FTZ R125, R2, R125 ;  /* 0x0000007d027d7220 */ /* 0x000fe40000410000 */
[----:B------:R3:W1:Y:S01]  /*7ea0*/  MUFU.EX2 R181, R19 ;  /* 0x0000001300b57308 */ /* 0x0006620000000800 */
[C---:B------:R-:W-:Y:S02]  /*7eb0*/  FMUL.FTZ R126, R0.reuse, R126 ;  /* 0x0000007e007e7220 */ /* 0x040fe40000410000 */
[----:B------:R-:W-:Y:S04]  /*7ec0*/  FMUL.FTZ R127, R0, R127 ;  /* 0x0000007f007f7220 */ /* 0x000fe80000410000 */
[C---:B--2---:R-:W-:Y:S02]  /*7ed0*/  FMUL.FTZ R16, R2.reuse, R148 ;  /* 0x0000009402107220 */ /* 0x044fe40000410000 */
[C---:B----4-:R-:W-:Y:S01]  /*7ee0*/  FMUL.FTZ R17, R2.reuse, R149 ;  /* 0x0000009502117220 */ /* 0x050fe20000410000 */
[C---:B------:R-:W-:Y:S01]  /*7ef0*/  HMMA.16816.F32.BF16 R124, R136.reuse, R166, R124 ;  /* 0x000000a6887c723c */ /* 0x040fe2000004187c */
[----:B------:R-:W-:Y:S02]  /*7f00*/  LDSM.16.MT88.4 R164, [R133+0x900] ;  /* 0x0009000085a4783b */ /* 0x000fe40000004200 */
[----:B------:R-:W-:Y:S02]  /*7f10*/  FMUL.FTZ R128, R2, R128 ;  /* 0x0000008002807220 */ /* 0x000fe40000410000 */
[----:B-1----:R-:W-:Y:S02]  /*7f20*/  FMUL.FTZ R18, R0, R150 ;  /* 0x0000009600127220 */ /* 0x002fe40000410000 */
[----:B------:R-:W-:Y:S02]  /*7f30*/  FMUL.FTZ R129, R2, R129 ;  /* 0x0000008102817220 */ /* 0x000fe40000410000 */
[C---:B------:R-:W-:Y:S03]  /*7f40*/  FMUL.FTZ R130, R0.reuse, R130 ;  /* 0x0000008200827220 */ /* 0x040fe60000410000 */
[C---:B------:R-:W-:Y:S02]  /*7f50*/  FMUL.FTZ R131, R0.reuse, R131 ;  /* 0x0000008300837220 */ /* 0x040fe40000410000 */
[----:B---3--:R-:W-:Y:S02]  /*7f60*/  FMUL.FTZ R19, R0, R151 ;  /* 0x0000009700137220 */ /* 0x008fe40000410000 */
[----:B------:R-:W1:Y:S01]  /*7f70*/  LDSM.16.MT88.4 R148, [R233+UR4+0x900] ;  /* 0x00090004e994783b */ /* 0x000e620008004200 */
[--C-:B------:R-:W-:Y:S02]  /*7f80*/  FFMA.FTZ R20, R20, c[0x0][0x2d0], -R172.reuse ;  /* 0x0000b40014147a23 */ /* 0x100fe400000108ac */
[----:B------:R-:W-:Y:S02]  /*7f90*/  FFMA.FTZ R2, R2, R244, R243 ;  /* 0x000000f402027223 */ /* 0x000fe400000100f3 */
[C---:B------:R-:W-:Y:S01]  /*7fa0*/  HMMA.16816.F32.BF16 R16, R136.reuse, R140, R16 ;  /* 0x0000008c8810723c */ /* 0x040fe20000041810 */
[----:B------:R2:W-:Y:S02]  /*7fb0*/  MUFU.EX2 R180, R20 ;  /* 0x0000001400b47308 */ /* 0x0005e40000000800 */
[----:B------:R-:W-:Y:S02]  /*7fc0*/  FFMA.FTZ R0, R0, R245, R231 ;  /* 0x000000f500007223 */ /* 0x000fe400000100e7 */
[--C-:B------:R-:W-:Y:S02]  /*7fd0*/  FFMA.FTZ R21, R21, c[0x0][0x2d0], -R172.reuse ;  /* 0x0000b40015157a23 */ /* 0x100fe400000108ac */
[--C-:B------:R-:W-:Y:S01]  /*7fe0*/  FFMA.FTZ R22, R22, c[0x0][0x2d0], -R173.reuse ;  /* 0x0000b40016167a23 */ /* 0x100fe200000108ad */
[----:B------:R-:W-:Y:S01]  /*7ff0*/  HMMA.16816.F32.BF16 R128, R136, R142, R128 ;  /* 0x0000008e8880723c */ /* 0x000fe20000041880 */
[----:B------:R-:W3:Y:S02]  /*8000*/  LDSM.16.MT88.4 R140, [R134+0x3900] ;  /* 0x00390000868c783b */ /* 0x000ee40000004200 */
[----:B------:R-:W-:Y:S01]  /*8010*/  MUFU.EX2 R179, R21 ;  /* 0x0000001500b37308 */ /* 0x000fe20000000800 */
[--C-:B------:R-:W-:Y:S02]  /*8020*/  FFMA.FTZ R23, R23, c[0x0][0x2d0], -R173.reuse ;  /* 0x0000b40017177a23 */ /* 0x100fe400000108ad */
[--C-:B------:R-:W-:Y:S01]  /*8030*/  FFMA.FTZ R44, R44, c[0x0][0x2d0], -R172.reuse ;  /* 0x0000b4002c2c7a23 */ /* 0x100fe200000108ac */
[----:B------:R-:W-:Y:S01]  /*8040*/  F2FP.BF16.PACK_AB R136, R215, R228 ;  /* 0x000000e4d788723e */ /* 0x000fe200000010ff */
[--C-:B------:R-:W-:Y:S01]  /*8050*/  FFMA.FTZ R45, R45, c[0x0][0x2d0], -R172.reuse ;  /* 0x0000b4002d2d7a23 */ /* 0x100fe200000108ac */
[----:B------:R-:W-:Y:S03]  /*8060*/  F2FP.BF16.PACK_AB R138, R213, R214 ;  /* 0x000000d6d58a723e */ /* 0x000fe600000010ff */
[----:B------:R-:W-:Y:S01]  /*8070*/  F2FP.BF16.PACK_AB R137, R183, R212 ;  /* 0x000000d4b789723e */ /* 0x000fe200000010ff */
[----:B------:R4:W-:Y:S01]  /*8080*/  MUFU.EX2 R176, R22 ;  /* 0x0000001600b07308 */ /* 0x0009e20000000800 */
[----:B------:R-:W-:Y:S01]  /*8090*/  F2FP.BF16.PACK_AB R139, R181, R182 ;  /* 0x000000b6b58b723e */ /* 0x000fe200000010ff */
[--C-:B------:R-:W-:Y:S02]  /*80a0*/  FFMA.FTZ R46, R46, c[0x0][0x2d0], -R173.reuse ;  /* 0x0000b4002e2e7a23 */ /* 0x100fe400000108ad */
[--C-:B--2---:R-:W-:Y:S02]  /*80b0*/  FFMA.FTZ R20, R27, c[0x0][0x2d0], -R173.reuse ;  /* 0x0000b4001b147a23 */ /* 0x104fe400000108ad */
[--C-:B------:R-:W-:Y:S02]  /*80c0*/  FFMA.FTZ R47, R47, c[0x0][0x2d0], -R173.reuse ;  /* 0x0000b4002f2f7a23 */ /* 0x100fe400000108ad */
[C---:B------:R-:W-:Y:S02]  /*80d0*/  HMMA.16816.F32.BF16 R4, R136.reuse, R144, R4 ;  /* 0x000000908804723c */ /* 0x040fe40000041804 */
[----:B------:R-:W2:Y:S01]  /*80e0*/  MUFU.EX2 R175, R23 ;  /* 0x0000001700af7308 */ /* 0x000ea20000000800 */
[--C-:B------:R-:W-:Y:S02]  /*80f0*/  FFMA.FTZ R48, R48, c[0x0][0x2d0], -R172.reuse ;  /* 0x0000b40030307a23 */ /* 0x100fe400000108ac */
[----:B------:R-:W-:Y:S02]  /*8100*/  FFMA.FTZ R49, R49, c[0x0][0x2d0], -R172 ;  /* 0x0000b40031317a23 */ /* 0x000fe400000108ac */
[--C-:B------:R-:W-:Y:S01]  /*8110*/  FFMA.FTZ R50, R50, c[0x0][0x2d0], -R173.reuse ;  /* 0x0000b40032327a23 */ /* 0x100fe200000108ad */
[C---:B------:R-:W-:Y:S01]  /*8120*/  HMMA.16816.F32.BF16 R8, R136.reuse, R146, R8 ;  /* 0x000000928808723c */ /* 0x040fe20000041808 */
[----:B------:R-:W3:Y:S03]  /*8130*/  LDSM.16.MT88.4 R144, [R233+UR4+0x3900] ;  /* 0x00390004e990783b */ /* 0x000ee60008004200 */
[----:B------:R1:W-:Y:S01]  /*8140*/  MUFU.EX2 R174, R20 ;  /* 0x0000001400ae7308 */ /* 0x0003e20000000800 */
[--C-:B------:R-:W-:Y:S03]  /*8150*/  FFMA.FTZ R51, R51, c[0x0][0x2d0], -R173.reuse ;  /* 0x0000b40033337a23 */ /* 0x100fe600000108ad */
[C---:B------:R-:W-:Y:S04]  /*8160*/  HMMA.16816.F32.BF16 R52, R136.reuse, R160, R52 ;  /* 0x000000a08834723c */ /* 0x040fe80000041834 */
[----:B----4-:R-:W-:Y:S02]  /*8170*/  F2FP.BF16.PACK_AB R22, R177, R178 ;  /* 0x000000b2b116723e */ /* 0x010fe400000010ff */
[----:B------:R-:W-:Y:S02]  /*8180*/  MUFU.EX2 R44, R44 ;  /* 0x0000002c002c7308 */ /* 0x000fe40000000800 */
[C---:B------:R-:W-:Y:S01]  /*8190*/  HMMA.16816.F32.BF16 R56, R136.reuse, R162, R56 ;  /* 0x000000a28838723c */ /* 0x040fe20000041838 */
[----:B------:R-:W4:Y:S03]  /*81a0*/  LDSM.16.MT88.4 R160, [R133+0x3900] ;  /* 0x0039000085a0783b */ /* 0x000f260000004200 */
[----:B--2---:R-:W-:Y:S04]  /*81b0*/  F2FP.BF16.PACK_AB R21, R175, R176 ;  /* 0x000000b0af15723e */ /* 0x004fe800000010ff */
[C---:B-1----:R-:W-:Y:S01]  /*81c0*/  HMMA.16816.F32.BF16 R60, R136.reuse, R148, R60 ;  /* 0x00000094883c723c */ /* 0x042fe2000004183c */
[----:B------:R-:W-:Y:S03]  /*81d0*/  MUFU.EX2 R45, R45 ;  /* 0x0000002d002d7308 */ /* 0x000fe60000000800 */
[----:B------:R-:W-:Y:S04]  /*81e0*/  F2FP.BF16.PACK_AB R20, R179, R180 ;  /* 0x000000b4b314723e */ /* 0x000fe800000010ff */
[C---:B------:R-:W-:Y:S01]  /*81f0*/  HMMA.16816.F32.BF16 R64, R136.reuse, R150, R64 ;  /* 0x000000968840723c */ /* 0x040fe20000041840 */
[----:B------:R-:W1:Y:S02]  /*8200*/  LDSM.16.MT88.4 R148, [R135+UR4+0x6900] ;  /* 0x006900048794783b */ /* 0x000e640008004200 */
[----:B------:R-:W-:Y:S05]  /*8210*/  MUFU.EX2 R46, R46 ;  /* 0x0000002e002e7308 */ /* 0x000fea0000000800 */
[C---:B------:R-:W-:Y:S05]  /*8220*/  HMMA.16816.F32.BF16 R68, R136.reuse, R164, R68 ;  /* 0x000000a48844723c */ /* 0x040fea0000041844 */
[----:B------:R-:W-:Y:S03]  /*8230*/  MUFU.EX2 R47, R47 ;  /* 0x0000002f002f7308 */ /* 0x000fe60000000800 */
[C---:B------:R-:W-:Y:S01]  /*8240*/  HMMA.16816.F32.BF16 R72, R136.reuse, R166, R72 ;  /* 0x000000a68848723c */ /* 0x040fe20000041848 */
[----:B------:R-:W-:Y:S06]  /*8250*/  LDSM.16.MT88.4 R164, [R133+0x6900] ;  /* 0x0069000085a4783b */ /* 0x000fec0000004200 */
[----:B------:R-:W-:Y:S01]  /*8260*/  MUFU.EX2 R48, R48 ;  /* 0x0000003000307308 */ /* 0x000fe20000000800 */
[C---:B------:R-:W-:Y:S08]  /*8270*/  HMMA.16816.F32.BF16 R76, R136.reuse, R168, R76 ;  /* 0x000000a8884c723c */ /* 0x040ff0000004184c */
[C---:B------:R-:W-:Y:S01]  /*8280*/  HMMA.16816.F32.BF16 R80, R136.reuse, R170, R80 ;  /* 0x000000aa8850723c */ /* 0x040fe20000041850 */
[----:B------:R2:W1:Y:S07]  /*8290*/  MUFU.EX2 R171, R26 ;  /* 0x0000001a00ab7308 */ /* 0x00046e0000000800 */
[C---:B---3--:R-:W-:Y:S03]  /*82a0*/  HMMA.16816.F32.BF16 R84, R136.reuse, R140, R84 ;  /* 0x0000008c8854723c */ /* 0x048fe60000041854 */
[----:B------:R-:W-:Y:S05]  /*82b0*/  MUFU.EX2 R170, R29 ;  /* 0x0000001d00aa7308 */ /* 0x000fea0000000800 */
[C---:B------:R-:W-:Y:S01]  /*82c0*/  HMMA.16816.F32.BF16 R88, R136.reuse, R142, R88 ;  /* 0x0000008e8858723c */ /* 0x040fe20000041858 */
[----:B------:R-:W3:Y:S04]  /*82d0*/  LDSM.16.MT88.4 R140, [R134+0x6900] ;  /* 0x00690000868c783b */ /* 0x000ee80000004200 */
[----:B------:R-:W-:Y:S03]  /*82e0*/  MUFU.EX2 R169, R32 ;  /* 0x0000002000a97308 */ /* 0x000fe60000000800 */
[C---:B------:R-:W-:Y:S01]  /*82f0*/  HMMA.16816.F32.BF16 R92, R136.reuse, R144, R92 ;  /* 0x00000090885c723c */ /* 0x040fe2000004185c */
[----:B--2---:R-:W-:Y:S03]  /*8300*/  LDSM.16.MT88.4 R24, [R134+0x1100] ;  /* 0x001100008618783b */ /* 0x004fe60000004200 */
[----:B-1----:R-:W-:Y:S03]  /*8310*/  F2FP.BF16.PACK_AB R23, R174, R171 ;  /* 0x000000abae17723e */ /* 0x002fe600000010ff */
[----:B------:R-:W-:Y:S01]  /*8320*/  MUFU.EX2 R168, R33 ;  /* 0x0000002100a87308 */ /* 0x000fe20000000800 */
[C---:B------:R-:W-:Y:S01]  /*8330*/  HMMA.16816.F32.BF16 R96, R136.reuse, R146, R96 ;  /* 0x000000928860723c */ /* 0x040fe20000041860 */
[----:B------:R-:W1:Y:S07]  /*8340*/  LDSM.16.MT88.4 R144, [R233+UR4+0x6900] ;  /* 0x00690004e990783b */ /* 0x000e6e0008004200 */
[C---:B----4-:R-:W-:Y:S01]  /*8350*/  HMMA.16816.F32.BF16 R100, R136.reuse, R160, R100 ;  /* 0x000000a08864723c */ /* 0x050fe20000041864 */
[----:B------:R-:W-:Y:S07]  /*8360*/  MUFU.EX2 R49, R49 ;  /* 0x0000003100317308 */ /* 0x000fee0000000800 */
[C---:B------:R-:W-:Y:S01]  /*8370*/  HMMA.16816.F32.BF16 R104, R136.reuse, R162, R104 ;  /* 0x000000a28868723c */ /* 0x040fe20000041868 */
[----:B------:R-:W-:Y:S02]  /*8380*/  LDSM.16.MT88.4 R160, [R233+UR4+0x4100] ;  /* 0x00410004e9a0783b */ /* 0x000fe40008004200 */
[----:B------:R-:W-:Y:S05]  /*8390*/  MUFU.EX2 R50, R50 ;  /* 0x0000003200327308 */ /* 0x000fea0000000800 */
[C---:B------:R-:W-:Y:S05]  /*83a0*/  HMMA.16816.F32.BF16 R108, R136.reuse, R148, R108 ;  /* 0x00000094886c723c */ /* 0x040fea000004186c */
[----:B------:R-:W-:Y:S03]  /*83b0*/  MUFU.EX2 R51, R51 ;  /* 0x0000003300337308 */ /* 0x000fe60000000800 */
[C---:B------:R-:W-:Y:S01]  /*83c0*/  HMMA.16816.F32.BF16 R112, R136.reuse, R150, R112 ;  /* 0x000000968870723c */ /* 0x040fe20000041870 */
[----:B------:R-:W2:Y:S07]  /*83d0*/  LDSM.16.MT88.4 R148, [R135+UR4+0x1100] ;  /* 0x001100048794783b */ /* 0x000eae0008004200 */
[C---:B---3--:R-:W-:Y:S08]  /*83e0*/  HMMA.16816.F32.BF16 R116, R136.reuse, R140, R116 ;  /* 0x0000008c8874723c */ /* 0x048ff00000041874 */
[C---:B------:R-:W-:Y:S01]  /*83f0*/  HMMA.16816.F32.BF16 R120, R136.reuse, R142, R120 ;  /* 0x0000008e8878723c */ /* 0x040fe20000041878 */
[----:B------:R-:W3:Y:S07]  /*8400*/  LDSM.16.MT88.4 R140, [R233+UR4+0x1100] ;  /* 0x00110004e98c783b */ /* 0x000eee0008004200 */
[C---:B-1----:R-:W-:Y:S08]  /*8410*/  HMMA.16816.F32.BF16 R12, R136.reuse, R144, R12 ;  /* 0x00000090880c723c */ /* 0x042ff0000004180c */
[C---:B------:R-:W-:Y:S01]  /*8420*/  HMMA.16816.F32.BF16 R124, R136.reuse, R146, R124 ;  /* 0x00000092887c723c */ /* 0x040fe2000004187c */
[----:B------:R-:W-:Y:S07]  /*8430*/  LDSM.16.MT88.4 R144, [R135+UR4+0x4100] ;  /* 0x004100048790783b */ /* 0x000fee0008004200 */
[C---:B------:R-:W-:Y:S01]  /*8440*/  HMMA.16816.F32.BF16 R16, R136.reuse, R164, R16 ;  /* 0x000000a48810723c */ /* 0x040fe20000041810 */
[----:B------:R-:W-:Y:S07]  /*8450*/  MUFU.EX2 R165, R31 ;  /* 0x0000001f00a57308 */ /* 0x000fee0000000800 */
[----:B------:R-:W-:Y:S01]  /*8460*/  HMMA.16816.F32.BF16 R128, R136, R166, R128 ;  /* 0x000000a68880723c */ /* 0x000fe20000041880 */
[----:B------:R-:W1:Y:S02]  /*8470*/  LDSM.16.MT88.4 R136, [R133+0x1100] ;  /* 0x001100008588783b */ /* 0x000e640000004200 */
[----:B------:R-:W4:Y:S05]  /*8480*/  MUFU.EX2 R167, R28 ;  /* 0x0000001c00a77308 */ /* 0x000f2a0000000800 */
[C---:B--2---:R-:W-:Y:S05]  /*8490*/  HMMA.16816.F32.BF16 R4, R20.reuse, R148, R4 ;  /* 0x000000941404723c */ /* 0x044fea0000041804 */
[----:B------:R2:W1:Y:S03]  /*84a0*/  MUFU.EX2 R166, R30 ;  /* 0x0000001e00a67308 */ /* 0x0004660000000800 */
[C---:B------:R-:W-:Y:S01]  /*84b0*/  HMMA.16816.F32.BF16 R8, R20.reuse, R150, R8 ;  /* 0x000000961408723c */ /* 0x040fe20000041808 */
[----:B------:R-:W4:Y:S06]  /*84c0*/  LDSM.16.MT88.4 R148, [R134+0x4100] ;  /* 0x004100008694783b */ /* 0x000f2c0000004200 */
[----:B------:R-:W-:Y:S01]  /*84d0*/  MUFU.EX2 R164, R34 ;  /* 0x0000002200a47308 */ /* 0x000fe20000000800 */
[C---:B------:R-:W-:Y:S08]  /*84e0*/  HMMA.16816.F32.BF16 R52, R20.reuse, R24, R52 ;  /* 0x000000181434723c */ /* 0x040ff00000041834 */
[C---:B------:R-:W-:Y:S01]  /*84f0*/  HMMA.16816.F32.BF16 R56, R20.reuse, R26, R56 ;  /* 0x0000001a1438723c */ /* 0x040fe20000041838 */
[----:B------:R-:W4:Y:S07]  /*8500*/  LDSM.16.MT88.4 R24, [R133+0x4100] ;  /* 0x004100008518783b */ /* 0x000f2e0000004200 */
[C---:B---3--:R-:W-:Y:S01]  /*8510*/  HMMA.16816.F32.BF16 R60, R20.reuse, R140, R60 ;  /* 0x0000008c143c723c */ /* 0x048fe2000004183c */
[----:B--2---:R-:W-:Y:S07]  /*8520*/  LDSM.16.MT88.4 R28, [R135+UR4+0x1900] ;  /* 0x00190004871c783b */ /* 0x004fee0008004200 */
[C---:B------:R-:W-:Y:S01]  /*8530*/  HMMA.16816.F32.BF16 R64, R20.reuse, R142, R64 ;  /* 0x0000008e1440723c */ /* 0x040fe20000041840 */
[----:B------:R-:W2:Y:S07]  /*8540*/  LDSM.16.MT88.4 R140, [R135+UR4+0x7100] ;  /* 0x00710004878c783b */ /* 0x000eae0008004200 */
[C---:B-1----:R-:W-:Y:S08]  /*8550*/  HMMA.16816.F32.BF16 R68, R20.reuse, R136, R68 ;  /* 0x000000881444723c */ /* 0x042ff00000041844 */
[C---:B------:R-:W-:Y:S01]  /*8560*/  HMMA.16816.F32.BF16 R72, R20.reuse, R138, R72 ;  /* 0x0000008a1448723c */ /* 0x040fe20000041848 */
[----:B------:R-:W1:Y:S07]  /*8570*/  LDSM.16.MT88.4 R136, [R134+0x7100] ;  /* 0x007100008688783b */ /* 0x000e6e0000004200 */
[C---:B------:R-:W-:Y:S08]  /*8580*/  HMMA.16816.F32.BF16 R76, R20.reuse, R144, R76 ;  /* 0x00000090144c723c */ /* 0x040ff0000004184c */
[C---:B------:R-:W-:Y:S01]  /*8590*/  HMMA.16816.F32.BF16 R80, R20.reuse, R146, R80 ;  /* 0x000000921450723c */ /* 0x040fe20000041850 */
[----:B------:R-:W3:Y:S07]  /*85a0*/  LDSM.16.MT88.4 R144, [R233+UR4+0x7100] ;  /* 0x00710004e990783b */ /* 0x000eee0008004200 */
[C---:B----4-:R-:W-:Y:S01]  /*85b0*/  HMMA.16816.F32.BF16 R84, R20.reuse, R148, R84 ;  /* 0x000000941454723c */ /* 0x050fe20000041854 */
[----:B------:R-:W-:Y:S07]  /*85c0*/  MUFU.EX2 R149, R39 ;  /* 0x0000002700957308 */ /* 0x000fee0000000800 */
[C---:B------:R-:W-:Y:S03]  /*85d0*/  HMMA.16816.F32.BF16 R88, R20.reuse, R150, R88 ;  /* 0x000000961458723c */ /* 0x040fe60000041858 */
[----:B------:R-:W-:Y:S05]  /*85e0*/  MUFU.EX2 R151, R37 ;  /* 0x0000002500977308 */ /* 0x000fea0000000800 */
[C---:B------:R-:W-:Y:S05]  /*85f0*/  HMMA.16816.F32.BF16 R92, R20.reuse, R160, R92 ;  /* 0x000000a0145c723c */ /* 0x040fea000004185c */
[----:B------:R-:W-:Y:S03]  /*8600*/  MUFU.EX2 R150, R38 ;  /* 0x0000002600967308 */ /* 0x000fe60000000800 */
[C---:B------:R-:W-:Y:S07]  /*8610*/  HMMA.16816.F32.BF16 R96, R20.reuse, R162, R96 ;  /* 0x000000a21460723c */ /* 0x040fee0000041860 */
[----:B------:R4:W1:Y:S01]  /*8620*/  MUFU.EX2 R163, R35 ;  /* 0x0000002300a37308 */ /* 0x0008620000000800 */
[C---:B------:R-:W-:Y:S08]  /*8630*/  HMMA.16816.F32.BF16 R100, R20.reuse, R24, R100 ;  /* 0x000000181464723c */ /* 0x040ff00000041864 */
[C---:B------:R-:W-:Y:S01]  /*8640*/  HMMA.16816.F32.BF16 R104, R20.reuse, R26, R104 ;  /* 0x0000001a1468723c */ /* 0x040fe20000041868 */
[----:B------:R-:W3:Y:S01]  /*8650*/  LDSM.16.MT88.4 R24, [R133+0x7100] ;  /* 0x007100008518783b */ /* 0x000ee20000004200 */
[----:B------:R-:W-:Y:S06]  /*8660*/  MUFU.EX2 R148, R40 ;  /* 0x0000002800947308 */ /* 0x000fec0000000800 */
[C---:B--2---:R-:W-:Y:S04]  /*8670*/  HMMA.16816.F32.BF16 R108, R20.reuse, R140, R108 ;  /* 0x0000008c146c723c */ /* 0x044fe8000004186c */
[----:B------:R-:W-:Y:S01]  /*8680*/  MUFU.EX2 R162, R41 ;  /* 0x0000002900a27308 */ /* 0x000fe20000000800 */
[----:B----4-:R-:W-:Y:S03]  /*8690*/  LDSM.16.MT88.4 R32, [R233+UR4+0x1900] ;  /* 0x00190004e920783b */ /* 0x010fe60008004200 */
[C---:B------:R-:W-:Y:S06]  /*86a0*/  HMMA.16816.F32.BF16 R112, R20.reuse, R142, R112 ;  /* 0x0000008e1470723c */ /* 0x040fec0000041870 */
[----:B------:R-:W-:Y:S01]  /*86b0*/  MUFU.EX2 R161, R42 ;  /* 0x0000002a00a17308 */ /* 0x000fe20000000800 */
[----:B------:R-:W-:Y:S01]  /*86c0*/  LDSM.16.MT88.4 R140, [R133+0x1900] ;  /* 0x00190000858c783b */ /* 0x000fe20000004200 */
[C---:B-1----:R-:W-:Y:S08]  /*86d0*/  HMMA.16816.F32.BF16 R116, R20.reuse, R136, R116 ;  /* 0x000000881474723c */ /* 0x042ff00000041874 */
[C---:B------:R-:W-:Y:S01]  /*86e0*/  HMMA.16816.F32.BF16 R120, R20.reuse, R138, R120 ;  /* 0x0000008a1478723c */ /* 0x040fe20000041878 */
[----:B------:R-:W1:Y:S07]  /*86f0*/  LDSM.16.MT88.4 R136, [R134+0x1900] ;  /* 0x001900008688783b */ /* 0x000e6e0000004200 */
[C---:B---3--:R-:W-:Y:S08]  /*8700*/  HMMA.16816.F32.BF16 R12, R20.reuse, R144, R12 ;  /* 0x00000090140c723c */ /* 0x048ff0000004180c */
[C---:B------:R-:W-:Y:S01]  /*8710*/  HMMA.16816.F32.BF16 R124, R20.reuse, R146, R124 ;  /* 0x00000092147c723c */ /* 0x040fe2000004187c */
[----:B------:R-:W2:Y:S07]  /*8720*/  LDSM.16.MT88.4 R144, [R135+UR4+0x4900] ;  /* 0x004900048790783b */ /* 0x000eae0008004200 */
[C---:B------:R-:W-:Y:S08]  /*8730*/  HMMA.16816.F32.BF16 R16, R20.reuse, R24, R16 ;  /* 0x000000181410723c */ /* 0x040ff00000041810 */
[----:B------:R-:W-:Y:S01]  /*8740*/  HMMA.16816.F32.BF16 R128, R20, R26, R128 ;  /* 0x0000001a1480723c */ /* 0x000fe20000041880 */
[----:B------:R-:W3:Y:S06]  /*8750*/  LDSM.16.MT88.4 R24, [R134+0x4900] ;  /* 0x004900008618783b */ /* 0x000eec0000004200 */
[----:B------:R-:W-:Y:S02]  /*8760*/  F2FP.BF16.PACK_AB R20, R170, R167 ;  /* 0x000000a7aa14723e */ /* 0x000fe400000010ff */
[----:B------:R-:W-:Y:S03]  /*8770*/  F2FP.BF16.PACK_AB R22, R168, R169 ;  /* 0x000000a9a816723e */ /* 0x000fe600000010ff */
[----:B------:R-:W-:Y:S02]  /*8780*/  F2FP.BF16.PACK_AB R21, R165, R166 ;  /* 0x000000a6a515723e */ /* 0x000fe400000010ff */
[----:B------:R-:W-:Y:S07]  /*8790*/  F2FP.BF16.PACK_AB R23, R163, R164 ;  /* 0x000000a4a317723e */ /* 0x000fee00000010ff */
[C---:B------:R-:W-:Y:S08]  /*87a0*/  HMMA.16816.F32.BF16 R4, R20.reuse, R28, R4 ;  /* 0x0000001c1404723c */ /* 0x040ff00000041804 */
[C---:B------:R-:W-:Y:S01]  /*87b0*/  HMMA.16816.F32.BF16 R8, R20.reuse, R30, R8 ;  /* 0x0000001e1408723c */ /* 0x040fe20000041808 */
[----:B------:R-:W4:Y:S07]  /*87c0*/  LDSM.16.MT88.4 R28, [R233+UR4+0x4900] ;  /* 0x00490004e91c783b */ /* 0x000f2e0008004200 */
[C---:B-1----:R-:W-:Y:S08]  /*87d0*/  HMMA.16816.F32.BF16 R52, R20.reuse, R136, R52 ;  /* 0x000000881434723c */ /* 0x042ff00000041834 */
[C---:B------:R-:W-:Y:S01]  /*87e0*/  HMMA.16816.F32.BF16 R56, R20.reuse, R138, R56 ;  /* 0x0000008a1438723c */ /* 0x040fe20000041838 */
[----:B------:R-:W-:Y:S07]  /*87f0*/  LDSM.16.MT88.4 R136, [R135+UR4+0x7900] ;  /* 0x007900048788783b */ /* 0x000fee0008004200 */
[C---:B------:R-:W-:Y:S08]  /*8800*/  HMMA.16816.F32.BF16 R60, R20.reuse, R32, R60 ;  /* 0x00000020143c723c */ /* 0x040ff0000004183c */
[C---:B------:R-:W-:Y:S01]  /*8810*/  HMMA.16816.F32.BF16 R64, R20.reuse, R34, R64 ;  /* 0x000000221440723c */ /* 0x040fe20000041840 */
[----:B------:R-:W1:Y:S07]  /*8820*/  LDSM.16.MT88.4 R32, [R133+0x4900] ;  /* 0x004900008520783b */ /* 0x000e6e0000004200 */
[C---:B------:R-:W-:Y:S08]  /*8830*/  HMMA.16816.F32.BF16 R68, R20.reuse, R140, R68 ;  /* 0x0000008c1444723c */ /* 0x040ff00000041844 */
[C---:B------:R-:W-:Y:S01]  /*8840*/  HMMA.16816.F32.BF16 R72, R20.reuse, R142, R72 ;  /* 0x0000008e1448723c */ /* 0x040fe20000041848 */
[----:B------:R-:W-:Y:S07]  /*8850*/  LDSM.16.MT88.4 R140, [R135+UR4+0x2900] ;  /* 0x00290004878c783b */ /* 0x000fee0008004200 */
[C---:B--2---:R-:W-:Y:S01]  /*8860*/  HMMA.16816.F32.BF16 R76, R20.reuse, R144, R76 ;  /* 0x00000090144c723c */ /* 0x044fe2000004184c */
[----:B------:R4:W1:Y:S07]  /*8870*/  MUFU.EX2 R144, R36 ;  /* 0x0000002400907308 */ /* 0x00086e0000000800 */
[C---:B------:R-:W-:Y:S01]  /*8880*/  HMMA.16816.F32.BF16 R80, R20.reuse, R146, R80 ;  /* 0x000000921450723c */ /* 0x040fe20000041850 */
[----:B------:R-:W2:Y:S07]  /*8890*/  LDL.64 R146, [R1+0x10] ;  /* 0x0000100001927983 */ /* 0x000eae0000100a00 */
[C---:B---3--:R-:W-:Y:S08]  /*88a0*/  HMMA.16816.F32.BF16 R84, R20.reuse, R24, R84 ;  /* 0x000000181454723c */ /* 0x048ff00000041854 */
[C---:B------:R-:W-:Y:S01]  /*88b0*/  HMMA.16816.F32.BF16 R88, R20.reuse, R26, R88 ;  /* 0x0000001a1458723c */ /* 0x040fe20000041858 */
[----:B------:R-:W3:Y:S07]  /*88c0*/  LDSM.16.MT88.4 R24, [R134+0x7900] ;  /* 0x007900008618783b */ /* 0x000eee0000004200 */
[C---:B----4-:R-:W-:Y:S01]  /*88d0*/  HMMA.16816.F32.BF16 R92, R20.reuse, R28, R92 ;  /* 0x0000001c145c723c */ /* 0x050fe2000004185c */
[----:B------:R-:W-:Y:S07]  /*88e0*/  LDSM.16.MT88.4 R36, [R133+0x7900] ;  /* 0x007900008524783b */ /* 0x000fee0000004200 */
[C---:B------:R-:W-:Y:S01]  /*88f0*/  HMMA.16816.F32.BF16 R96, R20.reuse, R30, R96 ;  /* 0x0000001e1460723c */ /* 0x040fe20000041860 */
[----:B------:R-:W4:Y:S07]  /*8900*/  LDSM.16.MT88.4 R28, [R233+UR4+0x7900] ;  /* 0x00790004e91c783b */ /* 0x000f2e0008004200 */
[C---:B-1----:R-:W-:Y:S08]  /*8910*/  HMMA.16816.F32.BF16 R100, R20.reuse, R32, R100 ;  /* 0x000000201464723c */ /* 0x042ff00000041864 */
[C---:B------:R-:W-:Y:S01]  /*8920*/  HMMA.16816.F32.BF16 R104, R20.reuse, R34, R104 ;  /* 0x000000221468723c */ /* 0x040fe20000041868 */
[----:B------:R-:W1:Y:S07]  /*8930*/  LDSM.16.MT88.4 R32, [R135+UR4+0x2100] ;  /* 0x002100048720783b */ /* 0x000e6e0008004200 */
[C---:B------:R-:W-:Y:S07]  /*8940*/  HMMA.16816.F32.BF16 R108, R20.reuse, R136, R108 ;  /* 0x00000088146c723c */ /* 0x040fee000004186c */
[----:B------:R-:W-:Y:S01]  /*8950*/  FFMA.FTZ R136, R43, c[0x0][0x2d0], -R173 ;  /* 0x0000b4002b887a23 */ /* 0x000fe200000108ad */
[C---:B------:R-:W-:Y:S01]  /*8960*/  HMMA.16816.F32.BF16 R112, R20.reuse, R138, R112 ;  /* 0x0000008a1470723c */ /* 0x040fe20000041870 */
[----:B------:R-:W1:Y:S02]  /*8970*/  LDSM.16.MT88.4 R40, [R134+0x2100] ;  /* 0x002100008628783b */ /* 0x000e640000004200 */
[----:B------:R4:W1:Y:S05]  /*8980*/  MUFU.EX2 R160, R136 ;  /* 0x0000008800a07308 */ /* 0x00086a0000000800 */
[C---:B---3--:R-:W-:Y:S08]  /*8990*/  HMMA.16816.F32.BF16 R116, R20.reuse, R24, R116 ;  /* 0x000000181474723c */ /* 0x048ff00000041874 */
[C---:B------:R-:W-:Y:S01]  /*89a0*/  HMMA.16816.F32.BF16 R120, R20.reuse, R26, R120 ;  /* 0x0000001a1478723c */ /* 0x040fe20000041878 */
[----:B------:R-:W3:Y:S07]  /*89b0*/  LDSM.16.MT88.4 R24, [R233+UR4+0x2100] ;  /* 0x00210004e918783b */ /* 0x000eee0008004200 */
[C---:B----4-:R-:W-:Y:S01]  /*89c0*/  HMMA.16816.F32.BF16 R12, R20.reuse, R28, R12 ;  /* 0x0000001c140c723c */ /* 0x050fe2000004180c */
[----:B------:R-:W-:Y:S07]  /*89d0*/  LDSM.16.MT88.4 R136, [R233+UR4+0x5100] ;  /* 0x00510004e988783b */ /* 0x000fee0008004200 */
[C---:B------:R-:W-:Y:S01]  /*89e0*/  HMMA.16816.F32.BF16 R124, R20.reuse, R30, R124 ;  /* 0x0000001e147c723c */ /* 0x040fe2000004187c */
[----:B------:R-:W4:Y:S07]  /*89f0*/  LDSM.16.MT88.4 R28, [R133+0x2100] ;  /* 0x00210000851c783b */ /* 0x000f2e0000004200 */
[C---:B------:R-:W-:Y:S08]  /*8a00*/  HMMA.16816.F32.BF16 R16, R20.reuse, R36, R16 ;  /* 0x000000241410723c */ /* 0x040ff00000041810 */
[----:B------:R-:W-:Y:S01]  /*8a10*/  HMMA.16816.F32.BF16 R128, R20, R38, R128 ;  /* 0x000000261480723c */ /* 0x000fe20000041880 */
[----:B------:R-:W-:Y:S06]  /*8a20*/  LDSM.16.MT88.4 R36, [R134+0x5100] ;  /* 0x005100008624783b */ /* 0x000fec0000004200 */
[----:B------:R-:W-:Y:S02]  /*8a30*/  F2FP.BF16.PACK_AB R20, R151, R144 ;  /* 0x000000909714723e */ /* 0x000fe400000010ff */
[----:B------:R-:W-:Y:S03]  /*8a40*/  F2FP.BF16.PACK_AB R21, R149, R150 ;  /* 0x000000969515723e */ /* 0x000fe600000010ff */
[----:B------:R-:W-:Y:S02]  /*8a50*/  F2FP.BF16.PACK_AB R22, R162, R148 ;  /* 0x00000094a216723e */ /* 0x000fe400000010ff */
[----:B-1----:R-:W-:Y:S07]  /*8a60*/  F2FP.BF16.PACK_AB R23, R160, R161 ;  /* 0x000000a1a017723e */ /* 0x002fee00000010ff */
[C---:B------:R-:W-:Y:S08]  /*8a70*/  HMMA.16816.F32.BF16 R4, R20.reuse, R32, R4 ;  /* 0x000000201404723c */ /* 0x040ff00000041804 */
[C---:B------:R-:W-:Y:S01]  /*8a80*/  HMMA.16816.F32.BF16 R8, R20.reuse, R34, R8 ;  /* 0x000000221408723c */ /* 0x040fe20000041808 */
[----:B------:R-:W1:Y:S07]  /*8a90*/  LDSM.16.MT88.4 R32, [R135+UR4+0x5100] ;  /* 0x005100048720783b */ /* 0x000e6e0008004200 */
[C---:B------:R-:W-:Y:S08]  /*8aa0*/  HMMA.16816.F32.BF16 R52, R20.reuse, R40, R52 ;  /* 0x000000281434723c */ /* 0x040ff00000041834 */
[C---:B------:R-:W-:Y:S01]  /*8ab0*/  HMMA.16816.F32.BF16 R56, R20.reuse, R42, R56 ;  /* 0x0000002a1438723c */ /* 0x040fe20000041838 */
[----:B------:R-:W1:Y:S07]  /*8ac0*/  LDSM.16.MT88.4 R40, [R133+0x5100] ;  /* 0x005100008528783b */ /* 0x000e6e0000004200 */
[C---:B---3--:R-:W-:Y:S08]  /*8ad0*/  HMMA.16816.F32.BF16 R60, R20.reuse, R24, R60 ;  /* 0x00000018143c723c */ /* 0x048ff0000004183c */
[C---:B------:R-:W-:Y:S01]  /*8ae0*/  HMMA.16816.F32.BF16 R64, R20.reuse, R26, R64 ;  /* 0x0000001a1440723c */ /* 0x040fe20000041840 */
[----:B------:R-:W3:Y:S07]  /*8af0*/  LDSM.16.MT88.4 R24, [R135+UR4+0x8100] ;  /* 0x008100048718783b */ /* 0x000eee0008004200 */
[C---:B----4-:R-:W-:Y:S08]  /*8b00*/  HMMA.16816.F32.BF16 R68, R20.reuse, R28, R68 ;  /* 0x0000001c1444723c */ /* 0x050ff00000041844 */
[C---:B------:R-:W-:Y:S01]  /*8b10*/  HMMA.16816.F32.BF16 R72, R20.reuse, R30, R72 ;  /* 0x0000001e1448723c */ /* 0x040fe20000041848 */
[----:B------:R-:W4:Y:S07]  /*8b20*/  LDSM.16.MT88.4 R28, [R134+0x8100] ;  /* 0x00810000861c783b */ /* 0x000f2e0000004200 */
[C---:B-1----:R-:W-:Y:S08]  /*8b30*/  HMMA.16816.F32.BF16 R76, R20.reuse, R32, R76 ;  /* 0x00000020144c723c */ /* 0x042ff0000004184c */
[C---:B------:R-:W-:Y:S01]  /*8b40*/  HMMA.16816.F32.BF16 R80, R20.reuse, R34, R80 ;  /* 0x000000221450723c */ /* 0x040fe20000041850 */
[----:B------:R-:W1:Y:S07]  /*8b50*/  LDSM.16.MT88.4 R32, [R233+UR4+0x8100] ;  /* 0x00810004e920783b */ /* 0x000e6e0008004200 */
[C---:B------:R-:W-:Y:S08]  /*8b60*/  HMMA.16816.F32.BF16 R84, R20.reuse, R36, R84 ;  /* 0x000000241454723c */ /* 0x040ff00000041854 */
[C---:B------:R-:W-:Y:S01]  /*8b70*/  HMMA.16816.F32.BF16 R88, R20.reuse, R38, R88 ;  /* 0x000000261458723c */ /* 0x040fe20000041858 */
[----:B------:R-:W1:Y:S07]  /*8b80*/  LDSM.16.MT88.4 R36, [R133+0x8100] ;  /* 0x008100008524783b */ /* 0x000e6e0000004200 */
[C---:B------:R-:W-:Y:S08]  /*8b90*/  HMMA.16816.F32.BF16 R92, R20.reuse, R136, R92 ;  /* 0x00000088145c723c */ /* 0x040ff0000004185c */
[C---:B------:R-:W-:Y:S08]  /*8ba0*/  HMMA.16816.F32.BF16 R96, R20.reuse, R138, R96 ;  /* 0x0000008a1460723c */ /* 0x040ff00000041860 */
[C---:B------:R-:W-:Y:S08]  /*8bb0*/  HMMA.16816.F32.BF16 R100, R20.reuse, R40, R100 ;  /* 0x000000281464723c */ /* 0x040ff00000041864 */
[C---:B------:R-:W-:Y:S01]  /*8bc0*/  HMMA.16816.F32.BF16 R104, R20.reuse, R42, R104 ;  /* 0x0000002a1468723c */ /* 0x040fe20000041868 */
[----:B------:R-:W-:Y:S07]  /*8bd0*/  LDSM.16.MT88.4 R40, [R135+UR4+0x5900] ;  /* 0x005900048728783b */ /* 0x000fee0008004200 */
[C---:B---3--:R-:W-:Y:S08]  /*8be0*/  HMMA.16816.F32.BF16 R108, R20.reuse, R24, R108 ;  /* 0x00000018146c723c */ /* 0x048ff0000004186c */
[C---:B------:R-:W-:Y:S01]  /*8bf0*/  HMMA.16816.F32.BF16 R112, R20.reuse, R26, R112 ;  /* 0x0000001a1470723c */ /* 0x040fe20000041870 */
[----:B------:R-:W3:Y:S07]  /*8c00*/  LDSM.16.MT88.4 R24, [R134+0x2900] ;  /* 0x002900008618783b */ /* 0x000eee0000004200 */
[C---:B----4-:R-:W-:Y:S08]  /*8c10*/  HMMA.16816.F32.BF16 R116, R20.reuse, R28, R116 ;  /* 0x0000001c1474723c */ /* 0x050ff00000041874 */
[C---:B------:R-:W-:Y:S01]  /*8c20*/  HMMA.16816.F32.BF16 R120, R20.reuse, R30, R120 ;  /* 0x0000001e1478723c */ /* 0x040fe20000041878 */
[----:B------:R-:W4:Y:S07]  /*8c30*/  LDSM.16.MT88.4 R28, [R233+UR4+0x2900] ;  /* 0x00290004e91c783b */ /* 0x000f2e0008004200 */
        /* <DEDUP_REMOVED lines=10> */
[C---:B------:R-:W-:Y:S01]  /*8ce0*/  HMMA.16816.F32.BF16 R136, R20.reuse, R140, R4 ;  /* 0x0000008c1488723c */ /* 0x040fe20000041804 */
[----:B------:R-:W1:Y:S07]  /*8cf0*/  LDSM.16.MT88.4 R4, [R233+UR4+0x5900] ;  /* 0x00590004e904783b */ /* 0x000e6e0008004200 */
[C---:B------:R-:W-:Y:S01]  /*8d00*/  HMMA.16816.F32.BF16 R140, R20.reuse, R142, R8 ;  /* 0x0000008e148c723c */ /* 0x040fe20000041808 */
[----:B------:R-:W1:Y:S07]  /*8d10*/  LDSM.16.MT88.4 R8, [R133+0x5900] ;  /* 0x005900008508783b */ /* 0x000e6e0000004200 */
[C---:B---3--:R-:W-:Y:S07]  /*8d20*/  HMMA.16816.F32.BF16 R52, R20.reuse, R24, R52 ;  /* 0x000000181434723c */ /* 0x048fee0000041834 */
[----:B------:R-:W-:Y:S01]  /*8d30*/  FADD.FTZ R24, R242, R2 ;  /* 0x00000002f2187221 */ /* 0x000fe20000010000 */
[C---:B------:R-:W-:Y:S04]  /*8d40*/  HMMA.16816.F32.BF16 R56, R20.reuse, R26, R56 ;  /* 0x0000001a1438723c */ /* 0x040fe80000041838 */
[----:B------:R-:W-:Y:S02]  /*8d50*/  FADD.FTZ R2, R230, R0 ;  /* 0x00000000e6027221 */ /* 0x000fe40000010000 */
[----:B------:R-:W-:Y:S02]  /*8d60*/  FADD.FTZ R0, R241, R24 ;  /* 0x00000018f1007221 */ /* 0x000fe40000010000 */
[C---:B----4-:R-:W-:Y:S01]  /*8d70*/  HMMA.16816.F32.BF16 R60, R20.reuse, R28, R60 ;  /* 0x0000001c143c723c */ /* 0x050fe2000004183c */
[----:B------:R-:W3:Y:S03]  /*8d80*/  LDSM.16.MT88.4 R24, [R135+UR4+0x8900] ;  /* 0x008900048718783b */ /* 0x000ee60008004200 */
[----:B------:R-:W-:Y:S02]  /*8d90*/  FADD.FTZ R2, R229, R2 ;  /* 0x00000002e5027221 */ /* 0x000fe40000010000 */
[----:B------:R-:W-:Y:S02]  /*8da0*/  FADD.FTZ R0, R240, R0 ;  /* 0x00000000f0007221 */ /* 0x000fe40000010000 */
[C---:B------:R-:W-:Y:S04]  /*8db0*/  HMMA.16816.F32.BF16 R64, R20.reuse, R30, R64 ;  /* 0x0000001e1440723c */ /* 0x040fe80000041840 */
[----:B------:R-:W-:Y:S02]  /*8dc0*/  FADD.FTZ R2, R238, R2 ;  /* 0x00000002ee027221 */ /* 0x000fe40000010000 */
[----:B------:R-:W-:Y:S01]  /*8dd0*/  FADD.FTZ R0, R228, R0 ;  /* 0x00000000e4007221 */ /* 0x000fe20000010000 */
[----:B--2---:R-:W-:Y:S01]  /*8de0*/  @P0 MOV R30, R146 ;  /* 0x00000092001e0202 */ /* 0x004fe20000000f00 */
[C---:B-1----:R-:W-:Y:S04]  /*8df0*/  HMMA.16816.F32.BF16 R68, R20.reuse, R32, R68 ;  /* 0x000000201444723c */ /* 0x042fe80000041844 */
[----:B------:R-:W-:Y:S01]  /*8e00*/  @P0 MOV R31, R249 ;  /* 0x000000f9001f0202 */ /* 0x000fe20000000f00 */
        /* <DEDUP_REMOVED lines=18> */
[----:B------:R-:W-:Y:S01]  /*8f30*/  FADD.FTZ R29, R177, R0 ;  /* 0x00000000b11d7221 */ /* 0x000fe20000010000 */
[----:B------:R-:W-:Y:S01]  /*8f40*/  MOV R0, UR15 ;  /* 0x0000000f00007c02 */ /* 0x000fe20008000f00 */
[----:B------:R-:W-:Y:S01]  /*8f50*/  FADD.FTZ R32, R171, R28 ;  /* 0x0000001cab207221 */ /* 0x000fe20000010000 */
[----:B------:R-:W-:Y:S01]  /*8f60*/  MOV R4, UR18 ;  /* 0x0000001200047c02 */ /* 0x000fe20008000f00 */
[C---:B------:R-:W-:Y:S01]  /*8f70*/  HMMA.16816.F32.BF16 R96, R20.reuse, R6, R96 ;  /* 0x000000061460723c */ /* 0x040fe20000041860 */
[----:B------:R-:W-:Y:S03]  /*8f80*/  MOV R5, UR19 ;  /* 0x0000001300057c02 */ /* 0x000fe60008000f00 */
[----:B------:R-:W-:Y:S03]  /*8f90*/  @P0 IMAD.WIDE.U32 R30, R4, 0x60, R30 ;  /* 0x00000060041e0825 */ /* 0x000fe600078e001e */
[----:B------:R-:W1:Y:S01]  /*8fa0*/  LDSM.16.MT88.4 R4, [R134+0x8900] ;  /* 0x008900008604783b */ /* 0x000e620000004200 */
[C---:B------:R-:W-:Y:S04]  /*8fb0*/  HMMA.16816.F32.BF16 R100, R20.reuse, R8, R100 ;  /* 0x000000081464723c */ /* 0x040fe80000041864 */
[----:B------:R-:W-:Y:S01]  /*8fc0*/  @P0 IADD3 R28, R31, UR10, RZ ;  /* 0x0000000a1f1c0c10 */ /* 0x000fe2000fffe0ff */
[----:B------:R-:W-:Y:S01]  /*8fd0*/  @P0 IMAD R0, R0, 0x4800, R252 ;  /* 0x0000480000000824 */ /* 0x000fe200078e02fc */
[C---:B------:R-:W-:Y:S01]  /*8fe0*/  @P0 SHF.L.U32 R2, R30.reuse, 0x1, RZ ;  /* 0x000000011e020819 */ /* 0x040fe200000006ff */
[----:B------:R-:W-:Y:S01]  /*8ff0*/  FADD.FTZ R34, R167, R29 ;  /* 0x0000001da7227221 */ /* 0x000fe20000010000 */
[C---:B------:R-:W-:Y:S01]  /*9000*/  HMMA.16816.F32.BF16 R104, R20.reuse, R10, R104 ;  /* 0x0000000a1468723c */ /* 0x040fe20000041868 */
[----:B------:R-:W2:Y:S01]  /*9010*/  LDSM.16.MT88.4 R8, [R233+UR4+0x8900] ;  /* 0x00890004e908783b */ /* 0x000ea20008004200 */
[----:B------:R-:W-:Y:S02]  /*9020*/  @UP0 USHF.L.U32 UR10, UR6, 0x6, URZ ;  /* 0x00000006060a0899 */ /* 0x000fe4000800063f */
[----:B------:R-:W-:Y:S01]  /*9030*/  @P0 SHF.L.U64.HI R30, R30, 0x1, R28 ;  /* 0x000000011e1e0819 */ /* 0x000fe2000001021c */
[----:B------:R-:W-:Y:S01]  /*9040*/  FADD.FTZ R31, R174, R32 ;  /* 0x00000020ae1f7221 */ /* 0x000fe20000010000 */
[----:B------:R-:W-:Y:S01]  /*9050*/  @P0 IADD3 R28, P6, R2, c[0x0][0x1c8], RZ ;  /* 0x00007200021c0a10 */ /* 0x000fe20007fde0ff */
[----:B------:R-:W-:Y:S01]  /*9060*/  FADD.FTZ R34, R170, R34 ;  /* 0x00000022aa227221 */ /* 0x000fe20000010000 */
[C---:B---3--:R-:W-:Y:S01]  /*9070*/  HMMA.16816.F32.BF16 R108, R20.reuse, R24, R108 ;  /* 0x00000018146c723c */ /* 0x048fe2000004186c */
[----:B------:R-:W-:Y:S03]  /*9080*/  UISETP.GE.AND UP0, UPT, UR5, 0x1, UPT ;  /* 0x000000010500788c */ /* 0x000fe6000bf06270 */
[----:B------:R-:W-:Y:S01]  /*9090*/  @P0 IADD3.X R29, R30, c[0x0][0x1cc], RZ, P6, !PT ;  /* 0x000073001e1d0a10 */ /* 0x000fe200037fe4ff */
[----:B------:R-:W-:Y:S01]  /*90a0*/  FADD.FTZ R31, R166, R31 ;  /* 0x0000001fa61f7221 */ /* 0x000fe20000010000 */
[----:B------:R-:W-:Y:S02]  /*90b0*/  @P0 SHF.L.U32 R0, R0, 0x1, RZ ;  /* 0x0000000100000819 */ /* 0x000fe400000006ff */
[C---:B------:R-:W-:Y:S01]  /*90c0*/  HMMA.16816.F32.BF16 R112, R20.reuse, R26, R112 ;  /* 0x0000001a1470723c */ /* 0x040fe20000041870 */
[----:B------:R3:W4:Y:S03]  /*90d0*/  LDSM.16.MT88.4 R24, [R133+0x8900] ;  /* 0x008900008518783b */ /* 0x0007260000004200 */
[----:B------:R-:W-:Y:S04]  /*90e0*/  @P0 IADD3 R32, P5, R2, 0x80, RZ ;  /* 0x0000008002200810 */ /* 0x000fe80007fbe0ff */
[----:B------:R-:W-:Y:S01]  /*90f0*/  @P0 IADD3 R32, P1, R32, c[0x0][0x1c8], RZ ;  /* 0x0000720020200a10 */ /* 0x000fe20007f3e0ff */
[----:B------:R-:W-:Y:S01]  /*9100*/  @!PT LDS RZ, [RZ] ;  /* 0x00000000fffff984 */ /* 0x000fe20000000800 */
[----:B------:R-:W-:Y:S01]  /*9110*/  @!PT LDS RZ, [RZ] ;  /* 0x00000000fffff984 */ /* 0x000fe20000000800 */
[----:B------:R-:W-:Y:S01]  /*9120*/  @!PT LDS RZ, [RZ] ;  /* 0x00000000fffff984 */ /* 0x000fe20000000800 */
[----:B------:R2:W-:Y:S03]  /*9130*/  @P0 LDGSTS.E.BYPASS.LTC128B.128 [R0+0x12100], [R28.64], !P4 ;  /* 0x121000001c000fae */ /* 0x0005e6000e101d54 */
[----:B------:R-:W-:Y:S02]  /*9140*/  @P0 IADD3.X R33, RZ, c[0x0][0x1cc], R30, P1, P5 ;  /* 0x00007300ff210a10 */ /* 0x000fe40000fea41e */
[----:B------:R-:W-:Y:S01]  /*9150*/  @P0 IADD3 R2, P5, R2, 0x100, RZ ;  /* 0x0000010002020810 */ /* 0x000fe20007fbe0ff */
[C---:B-1----:R-:W-:Y:S02]  /*9160*/  HMMA.16816.F32.BF16 R116, R20.reuse, R4, R116 ;  /* 0x000000041474723c */ /* 0x042fe40000041874 */
[----:B------:R1:W-:Y:S05]  /*9170*/  @P0 LDGSTS.E.BYPASS.LTC128B.128 [R0+0x15100], [R32.64], !P3 ;  /* 0x1510000020000fae */ /* 0x0003ea000d901d54 */
[----:B------:R-:W-:Y:S01]  /*9180*/  FADD.FTZ R4, R169, R34 ;  /* 0x00000022a9047221 */ /* 0x000fe20000010000 */
[C---:B------:R-:W-:Y:S04]  /*9190*/  HMMA.16816.F32.BF16 R120, R20.reuse, R6, R120 ;  /* 0x000000061478723c */ /* 0x040fe80000041878 */
[----:B------:R-:W-:Y:S01]  /*91a0*/  FADD.FTZ R4, R168, R4 ;  /* 0x00000004a8047221 */ /* 0x000fe20000010000 */
[----:B---3--:R-:W-:Y:S01]  /*91b0*/  MOV R133, R3 ;  /* 0x0000000300857202 */ /* 0x008fe20000000f00 */
[----:B------:R-:W-:Y:S01]  /*91c0*/  FADD.FTZ R5, R165, R31 ;  /* 0x0000001fa5057221 */ /* 0x000fe20000010000 */
[----:B------:R-:W-:Y:S05]  /*91d0*/  @P0 IADD3 R6, P1, R2, c[0x0][0x1c8], RZ ;  /* 0x0000720002060a10 */ /* 0x000fea0007f3e0ff */
[----:B------:R-:W-:Y:S01]  /*91e0*/  @P0 IADD3.X R7, RZ, c[0x0][0x1cc], R30, P1, P5 ;  /* 0x00007300ff070a10 */ /* 0x000fe20000fea41e */
[----:B------:R-:W-:Y:S02]  /*91f0*/  FADD.FTZ R5, R164, R5 ;  /* 0x00000005a4057221 */ /* 0x000fe40000010000 */
[----:B------:R-:W-:Y:S01]  /*9200*/  FADD.FTZ R30, R144, R4 ;  /* 0x00000004901e7221 */ /* 0x000fe20000010000 */
[----:B------:R-:W-:Y:S01]  /*9210*/  @P0 IADD3 R4, P1, R28, UR10, RZ ;  /* 0x0000000a1c040c10 */ /* 0x000fe2000ff3e0ff */
[----:B------:R3:W-:Y:S01]  /*9220*/  @P0 LDGSTS.E.BYPASS.LTC128B.128 [R0+0x18100], [R6.64], !P2 ;  /* 0x1810000006000fae */ /* 0x0007e2000d101d54 */
[----:B------:R-:W-:Y:S01]  /*9230*/  FADD.FTZ R2, R163, R5 ;  /* 0x00000005a3027221 */ /* 0x000fe20000010000 */
[C---:B--2---:R-:W-:Y:S03]  /*9240*/  HMMA.16816.F32.BF16 R144, R20.reuse, R8, R12 ;  /* 0x000000081490723c */ /* 0x044fe6000004180c */
[----:B------:R-:W-:Y:S01]  /*9250*/  @P0 IADD3.X R5, R29, UR13, RZ, P1, !PT ;  /* 0x0000000d1d050c10 */ /* 0x000fe20008ffe4ff */
[----:B------:R-:W-:Y:S03]  /*9260*/  FADD.FTZ R2, R150, R2 ;  /* 0x0000000296027221 */ /* 0x000fe60000010000 */
[----:B------:R-:W-:Y:S01]  /*9270*/  FADD.FTZ R8, R151, R30 ;  /* 0x0000001e97087221 */ /* 0x000fe20000010000 */
[----:B------:R2:W-:Y:S01]  /*9280*/  @P0 LDGSTS.E.BYPASS.LTC128B.128 [R0+0x13100], [R4.64], !P4 ;  /* 0x1310000004000fae */ /* 0x0005e2000e101d54 */
[C---:B------:R-:W-:Y:S03]  /*9290*/  HMMA.16816.F32.BF16 R124, R20.reuse, R10, R124 ;  /* 0x0000000a147c723c */ /* 0x040fe6000004187c */
[----:B------:R-:W-:Y:S04]  /*92a0*/  FADD.FTZ R2, R149, R2 ;  /* 0x0000000295027221 */ /* 0x000fe80000010000 */
[----:B------:R2:W-:Y:S01]  /*92b0*/  @P0 LDGSTS.E.BYPASS.LTC128B.128 [R0+0x16100], [R4.64+0x80], !P3 ;  /* 0x1610008004000fae */ /* 0x0005e2000d901d54 */
[----:B------:R-:W-:Y:S04]  /*92c0*/  FADD.FTZ R2, R161, R2 ;  /* 0x00000002a1027221 */ /* 0x000fe80000010000 */
[----:B------:R-:W-:Y:S03]  /*92d0*/  FADD.FTZ R2, R160, R2 ;  /* 0x00000002a0027221 */ /* 0x000fe60000010000 */
[----:B------:R2:W-:Y:S01]  /*92e0*/  @P0 LDGSTS.E.BYPASS.LTC128B.128 [R0+0x19100], [R4.64+0x100], !P2 ;  /* 0x1910010004000fae */ /* 0x0005e2000d101d54 */
[----:B---3--:R-:W-:Y:S01]  /*92f0*/  @P0 IADD3 R6, P1, R4, UR10, RZ ;  /* 0x0000000a04060c10 */ /* 0x008fe2000ff3e0ff */
[----:B------:R-:W-:Y:S03]  /*9300*/  UIADD3 UR10, UR5, 0x1, URZ ;  /* 0x00000001050a7890 */ /* 0x000fe6000fffe03f */
[----:B------:R-:W-:Y:S01]  /*9310*/  @P0 IADD3.X R7, R5, UR13, RZ, P1, !PT ;  /* 0x0000000d05070c10 */ /* 0x000fe20008ffe4ff */
[----:B------:R-:W-:Y:S04]  /*9320*/  USEL UR5, UR10, URZ, !UP0 ;  /* 0x0000003f0a057287 */ /* 0x000fe8000c000000 */
[----:B------:R1:W-:Y:S08]  /*9330*/  @P0 LDGSTS.E.BYPASS.LTC128B.128 [R0+0x14100], [R6.64], !P4 ;  /* 0x1410000006000fae */ /* 0x0003f0000e101d54 */
[----:B------:R1:W-:Y:S08]  /*9340*/  @P0 LDGSTS.E.BYPASS.LTC128B.128 [R0+0x17100], [R6.64+0x80], !P3 ;  /* 0x1710008006000fae */ /* 0x0003f0000d901d54 */
[----:B------:R1:W-:Y:S01]  /*9350*/  @P0 LDGSTS.E.BYPASS.LTC128B.128 [R0+0x1a100], [R6.64+0x100], !P2 ;  /* 0x1a10010006000fae */ /* 0x0003e2000d101d54 */
[----:B--2---:R-:W-:Y:S01]  /*9360*/  FADD.FTZ R4, R148, R8 ;  /* 0x0000000894047221 */ /* 0x004fe20000010000 */
[----:B------:R-:W-:Y:S01]  /*9370*/  ISETP.LT.AND P0, PT, RZ, UR16, PT ;  /* 0x00000010ff007c0c */ /* 0x000fe2000bf01270 */
[C---:B----4-:R-:W-:Y:S01]  /*9380*/  HMMA.16816.F32.BF16 R148, R20.reuse, R24, R16 ;  /* 0x000000181494723c */ /* 0x050fe20000041810 */
[----:B------:R-:W-:Y:S04]  /*9390*/  UMOV UR16, UR14 ;  /* 0x0000000e00107c82 */ /* 0x000fe80008000000 */
[----:B------:R-:W0:Y:S03]  /*93a0*/  LDGDEPBAR ;  /* 0x00000000000079af */ /* 0x000e260000000000 */
[----:B------:R-:W-:Y:S04]  /*93b0*/  HMMA.16816.F32.BF16 R128, R20, R26, R128 ;  /* 0x0000001a1480723c */ /* 0x000fe80000041880 */
[----:B-1----:R-:W-:Y:S02]  /*93c0*/  FADD.FTZ R0, R162, R4 ;  /* 0x00000004a2007221 */ /* 0x002fe40000010000 */
[----:B------:R-:W-:Y:S02]  /*93d0*/  FADD.FTZ R4, R46, R2 ;  /* 0x000000022e047221 */ /* 0x000fe40000010000 */
[----:B------:R-:W-:Y:S04]  /*93e0*/  FADD.FTZ R0, R44, R0 ;  /* 0x000000002c007221 */ /* 0x000fe80000010000 */
[----:B------:R-:W-:Y:S02]  /*93f0*/  FADD.FTZ R4, R47, R4 ;  /* 0x000000042f047221 */ /* 0x000fe40000010000 */
[----:B------:R-:W-:Y:S04]  /*9400*/  FADD.FTZ R0, R45, R0 ;  /* 0x000000002d007221 */ /* 0x000fe80000010000 */
[----:B------:R-:W-:Y:S02]  /*9410*/  FADD.FTZ R2, R48, R0 ;  /* 0x0000000030027221 */ /* 0x000fe40000010000 */
[----:B------:R-:W-:Y:S02]  /*9420*/  FADD.FTZ R0, R50, R4 ;  /* 0x0000000432007221 */ /* 0x000fe40000010000 */
[----:B------:R-:W-:Y:S02]  /*9430*/  FADD.FTZ R244, R49, R2 ;  /* 0x0000000231f47221 */ /* 0x000fe40000010000 */
[----:B------:R-:W-:Y:S01]  /*9440*/  FADD.FTZ R245, R51, R0 ;  /* 0x0000000033f57221 */ /* 0x000fe20000010000 */
[----:B------:R-:W-:Y:S01]  /*9450*/  MOV R0, R132 ;  /* 0x0000008400007202 */ /* 0x000fe20000000f00 */
[----:B------:R-:W-:-:S05]  /*9460*/  @P0 BRA `(.L_x_640) ;  /* 0xffffc91000000947 */ /* 0x000fca000383ffff */
.L_x_639:
[----:B------:R-:W2:Y:S01]  /*9470*/  LDL.LU R18, [R1+0x18] ;  /* 0x0000180001127983 */ /* 0x000ea20000300800 */
[----:B------:R-:W-:-:S03]  /*9480*/  MOV R152, c[0x0][0x4e8] ;  /* 0x00013a0000987a02 */ /* 0x000fc60000000f00 */
[----:B------:R-:W3:Y:S04]  /*9490*/  LDL.LU R153, [R1+0x20] ;  /* 0x0000200001997983 */ /* 0x000ee80000300800 */
[----:B------:R-:W-:Y:S01]  /*94a0*/  BAR.SYNC.DEFER_BLOCKING 0x1, 0x100 ;  /* 0x0044000000007b1d */ /* 0x000fe20000010000 */
[----:B------:R-:W-:-:S05]  /*94b0*/  ISETP.NE.AND P0, PT, R152, 0x1, PT ;  /* 0x000000019800780c */ /* 0x000fca0003f05270 */
[----:B-1----:R-:W1:Y:S04]  /*94c0*/  SHFL.BFLY PT, R6, R244, 0x2, 0x1f ;  /* 0x0c401f00f4067f89 */ /* 0x002e6800000e0000 */
[----:B------:R-:W4:Y:S04]  /*94d0*/  SHFL.BFLY PT, R7, R245, 0x2, 0x1f ;  /* 0x0c401f00f5077f89 */ /* 0x000f2800000e0000 */
[----:B------:R-:W4:Y:S04]  /*94e0*/  S2R R4, SR_CTAID.Y ;  /* 0x0000000000047919 */ /* 0x000f280000002600 */
[----:B------:R-:W4:Y:S01]  /*94f0*/  S2R R5, SR_TID.X ;  /* 0x0000000000057919 */ /* 0x000f220000002100 */
[----:B-1----:R-:W-:-:S02]  /*9500*/  FADD.FTZ R6, R6, R244 ;  /* 0x000000f406067221 */ /* 0x002fc40000010000 */
[----:B----4-:R-:W-:-:S03]  /*9510*/  FADD.FTZ R7, R7, R245 ;  /* 0x000000f507077221 */ /* 0x010fc60000010000 */
[----:B------:R-:W1:Y:S01]  /*9520*/  SHFL.BFLY PT, R0, R6, 0x1, 0x1f ;  /* 0x0c201f0006007f89 */ /* 0x000e6200000e0000 */
[----:B------:R-:W-:-:S03]  /*9530*/  IMAD.WIDE.U32 R12, R4, c[0x0][0x490], RZ ;  /* 0x00012400040c7a25 */ /* 0x000fc600078e00ff */
[----:B------:R-:W4:Y:S01]  /*9540*/  SHFL.BFLY PT, R2, R7, 0x1, 0x1f ;  /* 0x0c201f0007027f89 */ /* 0x000f2200000e0000 */
[----:B------:R-:W-:Y:S01]  /*9550*/  SHF.R.S32.HI R135, RZ, 0x1f, R5 ;  /* 0x0000001fff877819 */ /* 0x000fe20000011405 */
[----:B------:R-:W-:-:S04]  /*9560*/  IMAD.WIDE.U32 R16, R4, c[0x0][0x3e8], RZ ;  /* 0x0000fa0004107a25 */ /* 0x000fc800078e00ff */
[----:B-1----:R-:W-:Y:S01]  /*9570*/  FADD.FTZ R6, R6, R0 ;  /* 0x0000000006067221 */ /* 0x002fe20000010000 */
[----:B------:R-:W-:Y:S01]  /*9580*/  SHF.R.S32.HI R0, RZ, 0x1f, R4 ;  /* 0x0000001fff007819 */ /* 0x000fe20000011404 */
[----:B----4-:R-:W-:-:S03]  /*9590*/  FADD.FTZ R7, R7, R2 ;  /* 0x0000000207077221 */ /* 0x010fc60000010000 */
[----:B------:R-:W-:Y:S01]  /*95a0*/  FSETP.NE.FTZ.AND P2, PT, R6, RZ, PT ;  /* 0x000000ff0600720b */ /* 0x000fe20003f55000 */
[C---:B------:R-:W-:Y:S01]  /*95b0*/  IMAD R14, R0.reuse, c[0x0][0x490], RZ ;  /* 0x00012400000e7a24 */ /* 0x040fe200078e02ff */
[----:B------:R-:W-:Y:S01]  /*95c0*/  MOV R2, RZ ;  /* 0x000000ff00027202 */ /* 0x000fe20000000f00 */
[----:B------:R-:W-:Y:S01]  /*95d0*/  IMAD R8, R0, c[0x0][0x3e8], RZ ;  /* 0x0000fa0000087a24 */ /* 0x000fe200078e02ff */
[----:B------:R-:W-:Y:S01]  /*95e0*/  FSETP.NE.FTZ.AND P1, PT, R7, RZ, PT ;  /* 0x000000ff0700720b */ /* 0x000fe20003f35000 */
[C---:B------:R-:W-:Y:S02]  /*95f0*/  IMAD R14, R4.reuse, c[0x0][0x494], R14 ;  /* 0x00012500040e7a24 */ /* 0x040fe400078e020e */
[----:B------:R-:W-:Y:S01]  /*9600*/  IMAD R8, R4, c[0x0][0x3ec], R8 ;  /* 0x0000fb0004087a24 */ /* 0x000fe200078e0208 */
[CC--:B------:R-:W-:Y:S02]  /*9610*/  LEA.HI R4, R135.reuse, R5.reuse, RZ, 0x2 ;  /* 0x0000000587047211 */ /* 0x0c0fe400078f10ff */
[----:B------:R-:W-:-:S02]  /*9620*/  LEA.HI R135, R135, R5, RZ, 0x5 ;  /* 0x0000000587877211 */ /* 0x000fc400078f28ff */
[----:B------:R-:W-:Y:S01]  /*9630*/  LOP3.LUT R10, R4, 0xfffffffc, RZ, 0xc0, !PT ;  /* 0xfffffffc040a7812 */ /* 0x000fe200078ec0ff */
[----:B------:R-:W1:Y:S01]  /*9640*/  @P2 MUFU.RCP R2, R6 ;  /* 0x0000000600022308 */ /* 0x000e620000001000 */
[----:B------:R-:W-:Y:S02]  /*9650*/  LOP3.LUT R11, R135, 0xffffffe0, RZ, 0xc0, !PT ;  /* 0xffffffe0870b7812 */ /* 0x000fe400078ec0ff */
[-C--:B------:R-:W-:Y:S02]  /*9660*/  IADD3 R10, -R10, R5.reuse, RZ ;  /* 0x000000050a0a7210 */ /* 0x080fe40007ffe1ff */
[----:B------:R-:W-:Y:S02]  /*9670*/  IADD3 R11, -R11, R5, RZ ;  /* 0x000000050b0b7210 */ /* 0x000fe40007ffe1ff */
[----:B------:R-:W-:Y:S02]  /*9680*/  IADD3 R9, R17, R8, RZ ;  /* 0x0000000811097210 */ /* 0x000fe40007ffe0ff */
[----:B------:R-:W-:-:S02]  /*9690*/  LOP3.LUT P4, RZ, R11, 0x3, RZ, 0xc0, !PT ;  /* 0x000000030bff7812 */ /* 0x000fc4000788c0ff */
[----:B------:R-:W-:Y:S02]  /*96a0*/  MOV R8, R16 ;  /* 0x0000001000087202 */ /* 0x000fe40000000f00 */
[----:B------:R-:W-:Y:S02]  /*96b0*/  IADD3 R15, R13, R14, RZ ;  /* 0x0000000e0d0f7210 */ /* 0x000fe40007ffe0ff */
[----:B------:R-:W-:Y:S01]  /*96c0*/  MOV R14, R12 ;  /* 0x0000000c000e7202 */ /* 0x000fe20000000f00 */
[C---:B-1----:R-:W-:Y:S02]  /*96d0*/  FMUL.FTZ R25, R2.reuse, R64 ;  /* 0x0000004002197220 */ /* 0x042fe40000410000 */
[----:B------:R-:W4:Y:S01]  /*96e0*/  LDL R64, [R1+0x1c] ;  /* 0x00001c0001407983 */ /* 0x000f220000100800 */
        /* <DEDUP_REMOVED lines=44> */
[----:B------:R-:W-:Y:S01]  /*99b0*/  FMUL.FTZ R128, R2, R128 ;  /* 0x0000008002807220 */ /* 0x000fe20000410000 */
[----:B------:R-:W1:Y:S01]  /*99c0*/  @P2 MUFU.LG2 R6, R6 ;  /* 0x0000000600062308 */ /* 0x000e620000000c00 */
[----:B------:R-:W-:Y:S01]  /*99d0*/  MOV R60, 0xff800000 ;  /* 0xff800000003c7802 */ /* 0x000fe20000000f00 */
[----:B-1----:R-:W-:Y:S02]  /*99e0*/  @P2 FMUL.FTZ R6, R6, 0.69314718246459960938 ;  /* 0x3f31721806062820 */ /* 0x002fe40000410000 */
[----:B--2---:R-:W-:Y:S01]  /*99f0*/  @P0 IMAD.HI.U32 R0, R18, c[0x0][0x4ec], RZ ;  /* 0x00013b0012000a27 */ /* 0x004fe200078e00ff */
[----:B------:R-:W-:-:S04]  /*9a00*/  MOV R23, R18 ;  /* 0x0000001200177202 */ /* 0x000fc80000000f00 */
[----:B------:R-:W-:Y:S02]  /*9a10*/  @P0 SHF.R.U32.HI R23, RZ, c[0x0][0x4f0], R0 ;  /* 0x00013c00ff170a19 */ /* 0x000fe40000011600 */
[----:B------:R-:W-:Y:S02]  /*9a20*/  MOV R0, RZ ;  /* 0x000000ff00007202 */ /* 0x000fe40000000f00 */
[----:B------:R-:W-:-:S04]  /*9a30*/  IADD3 R5, -R23, RZ, RZ ;  /* 0x000000ff17057210 */ /* 0x000fc80007ffe1ff */
[----:B------:R-:W1:Y:S01]  /*9a40*/  @P1 MUFU.RCP R0, R7 ;  /* 0x0000000700001308 */ /* 0x000e620000001000 */
[----:B------:R-:W-:Y:S02]  /*9a50*/  IMAD R133, R5, c[0x0][0x4e8], R18 ;  /* 0x00013a0005857a24 */ /* 0x000fe400078e0212 */
[----:B------:R-:W-:Y:S02]  /*9a60*/  FMUL.FTZ R18, R2, R52 ;  /* 0x0000003402127220 */ /* 0x000fe40000410000 */
[----:B-1----:R-:W-:Y:S02]  /*9a70*/  FMUL.FTZ R21, R0, R54 ;  /* 0x0000003600157220 */ /* 0x002fe40000410000 */
[----:B------:R-:W1:Y:S01]  /*9a80*/  S2R R54, SR_CTAID.Z ;  /* 0x0000000000367919 */ /* 0x000e620000002700 */
[----:B------:R-:W-:Y:S01]  /*9a90*/  FMUL.FTZ R52, R2, R112 ;  /* 0x0000007002347220 */ /* 0x000fe20000410000 */
[--C-:B------:R-:W-:Y:S02]  /*9aa0*/  SHF.R.S32.HI R5, RZ, 0x2, R4.reuse ;  /* 0x00000002ff057819 */ /* 0x100fe40000011404 */
[----:B------:R-:W-:Y:S01]  /*9ab0*/  SHF.R.S32.HI R2, RZ, 0x1f, R4 ;  /* 0x0000001fff027819 */ /* 0x000fe20000011404 */
[----:B------:R-:W2:Y:S03]  /*9ac0*/  @P1 MUFU.LG2 R7, R7 ;  /* 0x0000000700071308 */ /* 0x000ea60000000c00 */
[----:B------:R-:W-:-:S04]  /*9ad0*/  LEA.HI R2, R2, R5, RZ, 0x3 ;  /* 0x0000000502027211 */ /* 0x000fc800078f18ff */
[----:B------:R-:W-:Y:S01]  /*9ae0*/  LOP3.LUT R2, R2, 0xfffffff8, RZ, 0xc0, !PT ;  /* 0xfffffff802027812 */ /* 0x000fe200078ec0ff */
[C---:B------:R-:W-:Y:S02]  /*9af0*/  FMUL.FTZ R20, R0.reuse, R55 ;  /* 0x0000003700147220 */ /* 0x040fe40000410000 */
[C---:B------:R-:W-:Y:S01]  /*9b00*/  FMUL.FTZ R139, R0.reuse, R139 ;  /* 0x0000008b008b7220 */ /* 0x040fe20000410000 */
[----:B------:R-:W-:Y:S01]  /*9b10*/  IADD3 R5, R5, -R2, RZ ;  /* 0x8000000205057210 */ /* 0x000fe20007ffe0ff */
[C---:B------:R-:W-:Y:S01]  /*9b20*/  FMUL.FTZ R13, R0.reuse, R138 ;  /* 0x0000008a000d7220 */ /* 0x040fe20000410000 */
[----:B------:R-:W-:Y:S01]  /*9b30*/  @P2 MOV R2, 0x3f317218 ;  /* 0x3f31721800022802 */ /* 0x000fe20000000f00 */
[C---:B------:R-:W-:Y:S02]  /*9b40*/  FMUL.FTZ R143, R0.reuse, R143 ;  /* 0x0000008f008f7220 */ /* 0x040fe40000410000 */
[C---:B------:R-:W-:Y:S02]  /*9b50*/  FMUL.FTZ R17, R0.reuse, R142 ;  /* 0x0000008e00117220 */ /* 0x040fe40000410000 */
[C---:B------:R-:W-:Y:S01]  /*9b60*/  FMUL.FTZ R12, R0.reuse, R59 ;  /* 0x0000003b000c7220 */ /* 0x040fe20000410000 */
[----:B-1----:R-:W-:Y:S01]  /*9b70*/  SHF.R.S32.HI R4, RZ, 0x1f, R54 ;  /* 0x0000001fff047819 */ /* 0x002fe20000011436 */
        /* <DEDUP_REMOVED lines=40> */
[----:B------:R-:W-:Y:S01]  /*9e00*/  FMUL.FTZ R130, R0, R130 ;  /* 0x0000008200827220 */ /* 0x000fe20000410000 */
[----:B------:R-:W-:Y:S01]  /*9e10*/  @P1 MOV R0, 0x3f317218 ;  /* 0x3f31721800001802 */ /* 0x000fe20000000f00 */
[C---:B------:R-:W-:Y:S02]  /*9e20*/  IMAD R62, R4.reuse, c[0x0][0x498], RZ ;  /* 0x00012600043e7a24 */ /* 0x040fe400078e02ff */
[----:B------:R-:W-:-:S02]  /*9e30*/  IMAD R61, R4, c[0x0][0x3f0], RZ ;  /* 0x0000fc00043d7a24 */ /* 0x000fc400078e02ff */
[----:B------:R-:W-:Y:S02]  /*9e40*/  @P2 FMUL.FTZ R4, R2, c[0x0][0x2d0] ;  /* 0x0000b40002042a20 */ /* 0x000fe40000410000 */
[----:B--2---:R-:W-:Y:S02]  /*9e50*/  @P1 FMUL.FTZ R2, R7, 0.69314718246459960938 ;  /* 0x3f31721807021820 */ /* 0x004fe40000410000 */
[----:B------:R-:W-:Y:S01]  /*9e60*/  @P1 FMUL.FTZ R0, R0, c[0x0][0x2d0] ;  /* 0x0000b40000001a20 */ /* 0x000fe20000410000 */
[----:B------:R-:W-:-:S03]  /*9e70*/  MOV R59, 0xff800000 ;  /* 0xff800000003b7802 */ /* 0x000fc60000000f00 */
[----:B------:R-:W-:Y:S01]  /*9e80*/  @P1 FFMA.FTZ R59, R0, R3, R2 ;  /* 0x00000003003b1223 */ /* 0x000fe20000010002 */
[----:B------:R-:W-:Y:S02]  /*9e90*/  SHF.R.S32.HI R0, RZ, 0x5, R135 ;  /* 0x00000005ff007819 */ /* 0x000fe40000011487 */
[----:B------:R-:W-:Y:S02]  /*9ea0*/  F2FP.BF16.PACK_AB R24, R63, R24 ;  /* 0x000000183f18723e */ /* 0x000fe400000010ff */
[----:B------:R-:W-:Y:S01]  /*9eb0*/  SHF.R.S32.HI R3, RZ, 0x1f, R0 ;  /* 0x0000001fff037819 */ /* 0x000fe20000011400 */
[----:B------:R-:W1:Y:S01]  /*9ec0*/  S2R R63, SR_CTAID.X ;  /* 0x00000000003f7919 */ /* 0x000e620000002500 */
[----:B------:R-:W-:Y:S02]  /*9ed0*/  LEA.HI R2, R10, R10, RZ, 0x1 ;  /* 0x0000000a0a027211 */ /* 0x000fe400078f08ff */
[----:B------:R-:W-:Y:S02]  /*9ee0*/  LEA.HI R3, R3, R0, RZ, 0x3 ;  /* 0x0000000003037211 */ /* 0x000fe400078f18ff */
[----:B------:R-:W-:-:S02]  /*9ef0*/  LOP3.LUT R2, R2, 0x1ffffffe, RZ, 0xc0, !PT ;  /* 0x1ffffffe02027812 */ /* 0x000fc400078ec0ff */
[----:B------:R-:W-:Y:S02]  /*9f00*/  LOP3.LUT R3, R3, 0xffffff8, RZ, 0xc0, !PT ;  /* 0x0ffffff803037812 */ /* 0x000fe400078ec0ff */
[----:B------:R-:W-:Y:S02]  /*9f10*/  F2FP.BF16.PACK_AB R19, R12, R19 ;  /* 0x000000130c13723e */ /* 0x000fe400000010ff */
[C---:B------:R-:W-:Y:S02]  /*9f20*/  IADD3 R7, R0.reuse, -R3, RZ ;  /* 0x8000000300077210 */ /* 0x040fe40007ffe0ff */
[----:B------:R-:W-:Y:S01]  /*9f30*/  LEA R12, R0, R10, 0x9 ;  /* 0x0000000a000c7211 */ /* 0x000fe200078e48ff */
[----:B------:R-:W-:Y:S01]  /*9f40*/  @P2 FFMA.FTZ R60, R4, R132, R6 ;  /* 0x00000084043c2223 */ /* 0x000fe20000010006 */
[----:B------:R-:W-:Y:S02]  /*9f50*/  SHF.R.S32.HI R0, RZ, 0x1f, R23 ;  /* 0x0000001fff007819 */ /* 0x000fe40000011417 */
[----:B------:R-:W-:Y:S01]  /*9f60*/  IADD3 R10, R10, -R2, RZ ;  /* 0x800000020a0a7210 */ /* 0x000fe20007ffe0ff */
[C---:B------:R-:W-:Y:S01]  /*9f70*/  IMAD R61, R54.reuse, c[0x0][0x3f4], R61 ;  /* 0x0000fd00363d7a24 */ /* 0x040fe200078e023d */
[----:B---3--:R-:W-:Y:S01]  /*9f80*/  SHF.R.S32.HI R6, RZ, 0x2, R153 ;  /* 0x00000002ff067819 */ /* 0x008fe20000011499 */
[----:B------:R-:W-:Y:S01]  /*9f90*/  IMAD.WIDE.U32 R8, R54, c[0x0][0x3f0], R8 ;  /* 0x0000fc0036087a25 */ /* 0x000fe200078e0008 */
[----:B------:R-:W-:-:S02]  /*9fa0*/  LOP3.LUT R2, R5, 0x1, RZ, 0xc0, !PT ;  /* 0x0000000105027812 */ /* 0x000fc400078ec0ff */
[C---:B------:R-:W-:Y:S01]  /*9fb0*/  R2P PR, R5.reuse, 0x6 ;  /* 0x0000000605007804 */ /* 0x040fe20000000000 */
[----:B------:R-:W-:Y:S02]  /*9fc0*/  IMAD.SHL.U32 R5, R5, 0x40, RZ ;  /* 0x0000004005057824 */ /* 0x000fe400078e00ff */
[----:B------:R-:W-:Y:S01]  /*9fd0*/  IMAD R4, R0, c[0x0][0x3e0], RZ ;  /* 0x0000f80000047a24 */ /* 0x000fe200078e02ff */
[----:B------:R-:W-:Y:S02]  /*9fe0*/  LEA R0, R7, R6, 0x4 ;  /* 0x0000000607007211 */ /* 0x000fe400078e20ff */
[----:B------:R-:W-:Y:S02]  /*9ff0*/  ISETP.NE.U32.AND P3, PT, R2, 0x1, PT ;  /* 0x000000010200780c */ /* 0x000fe40003f65070 */
[----:B------:R-:W-:Y:S02]  /*a000*/  IADD3 R3, R9, R61, RZ ;  /* 0x0000003d09037210 */ /* 0x000fe40007ffe0ff */
[----:B------:R-:W-:-:S02]  /*a010*/  LOP3.LUT R5, R5, 0x1c0, RZ, 0xc0, !PT ;  /* 0x000001c005057812 */ /* 0x000fc400078ec0ff */
[----:B------:R-:W-:Y:S02]  /*a020*/  MOV R2, R8 ;  /* 0x0000000800027202 */ /* 0x000fe40000000f00 */
[----:B------:R-:W-:Y:S01]  /*a030*/  LEA R10, R10, R0, 0x3 ;  /* 0x000000000a0a7211 */ /* 0x000fe200078e18ff */
[----:B------:R-:W-:Y:S01]  /*a040*/  IMAD R7, R23, c[0x0][0x3e4], R4 ;  /* 0x0000f90017077a24 */ /* 0x000fe200078e0204 */
[----:B------:R-:W-:Y:S01]  /*a050*/  LEA.HI R6, R5, R5, RZ, 0x1d ;  /* 0x0000000505067211 */ /* 0x000fe200078fe8ff */
[----:B------:R-:W-:Y:S01]  /*a060*/  IMAD.WIDE.U32 R4, R23, c[0x0][0x3e0], R2 ;  /* 0x0000f80017047a25 */ /* 0x000fe200078e0002 */
[C---:B-1----:R-:W-:Y:S02]  /*a070*/  LEA R10, R63.reuse, R10, 0x7 ;  /* 0x0000000a3f0a7211 */ /* 0x042fe400078e38ff */
[----:B------:R-:W-:Y:S01]  /*a080*/  LEA R2, R12, R6, 0x1 ;  /* 0x000000060c027211 */ /* 0x000fe200078e08ff */
[----:B------:R-:W-:Y:S01]  /*a090*/  IMAD R61, R152, c[0x0][0x388], RZ ;  /* 0x0000e200983d7a24 */ /* 0x000fe200078e02ff */
[----:B------:R-:W-:-:S02]  /*a0a0*/  LEA R0, R63, R0, 0x7 ;  /* 0x000000003f007211 */ /* 0x000fc400078e38ff */
[----:B------:R-:W-:Y:S01]  /*a0b0*/  IADD3 R5, R5, R7, RZ ;  /* 0x0000000705057210 */ /* 0x000fe20007ffe0ff */
[----:B------:R-:W-:Y:S01]  /*a0c0*/  @P0 IMAD.HI.U32 R7, R10, c[0x0][0x4ec], RZ ;  /* 0x00013b000a070a27 */ /* 0x000fe200078e00ff */
[----:B------:R-:W-:Y:S02]  /*a0d0*/  F2FP.BF16.PACK_AB R13, R139, R13 ;  /* 0x0000000d8b0d723e */ /* 0x000fe400000010ff */
[----:B------:R-:W-:Y:S02]  /*a0e0*/  SHF.L.U32 R2, R2, 0x1, RZ ;  /* 0x0000000102027819 */ /* 0x000fe400000006ff */
[C---:B------:R-:W-:Y:S02]  /*a0f0*/  IADD3 R3, R0.reuse, 0x8, RZ ;  /* 0x0000000800037810 */ /* 0x040fe40007ffe0ff */
[----:B------:R-:W-:Y:S01]  /*a100*/  ISETP.GE.OR P5, PT, R0, R61, P4 ;  /* 0x0000003d0000720c */ /* 0x000fe200027a6670 */
[----:B------:R-:W-:Y:S01]  /*a110*/  IMAD.MOV.U32 R0, RZ, RZ, R10 ;  /* 0x000000ffff007224 */ /* 0x000fe200078e000a */
[----:B------:R-:W-:-:S02]  /*a120*/  SHF.R.S32.HI R6, RZ, 0x1f, R133 ;  /* 0x0000001fff067819 */ /* 0x000fc40000011485 */
[----:B------:R-:W-:Y:S01]  /*a130*/  @P0 SHF.R.U32.HI R0, RZ, c[0x0][0x4f0], R7 ;  /* 0x00013c00ff000a19 */ /* 0x000fe20000011607 */
[----:B------:R1:W-:Y:S01]  /*a140*/  STS [R2+0x480], R13 ;  /* 0x0004800d02007388 */ /* 0x0003e20000000800 */
[----:B------:R-:W-:Y:S01]  /*a150*/  IMAD.WIDE.U32 R14, R54, c[0x0][0x498], R14 ;  /* 0x00012600360e7a25 */ /* 0x000fe200078e000e */
[----:B------:R-:W-:-:S03]  /*a160*/  IADD3 R8, R2, 0x80, RZ ;  /* 0x0000008002087810 */ /* 0x000fc60007ffe0ff */
[----:B------:R-:W-:Y:S01]  /*a170*/  IMAD R6, R6, c[0x0][0x3d8], RZ ;  /* 0x0000f60006067a24 */ /* 0x000fe200078e02ff */
[----:B------:R-:W-:Y:S01]  /*a180*/  ISETP.GE.OR P4, PT, R3, R61, P4 ;  /* 0x0000003d0300720c */ /* 0x000fe20002786670 */
[----:B------:R-:W-:Y:S01]  /*a190*/  IMAD R62, R54, c[0x0][0x49c], R62 ;  /* 0x00012700363e7a24 */ /* 0x000fe200078e023e */
[----:B------:R-:W-:Y:S01]  /*a1a0*/  IADD3 R3, R2, 0x70, RZ ;  /* 0x0000007002037810 */ /* 0x000fe20007ffe0ff */
[C---:B------:R-:W-:Y:S01]  /*a1b0*/  IMAD R23, R133.reuse, c[0x0][0x3dc], R6 ;  /* 0x0000f70085177a24 */ /* 0x040fe200078e0206 */
[----:B------:R-:W-:Y:S02]  /*a1c0*/  @P3 IADD3 R3, R8, 0x10, RZ ;  /* 0x0000001008033810 */ /* 0x000fe40007ffe0ff */
[----:B------:R-:W-:Y:S02]  /*a1d0*/  SHF.R.S32.HI R6, RZ, 0x1f, R0 ;  /* 0x0000001fff067819 */ /* 0x000fe40000011400 */
[C---:B------:R-:W-:Y:S01]  /*a1e0*/  IADD3 R8, P0, R0.reuse, R14, RZ ;  /* 0x0000000e00087210 */ /* 0x040fe20007f1e0ff */
[----:B-1----:R-:W-:Y:S01]  /*a1f0*/  IMAD.WIDE.U32 R12, R133, c[0x0][0x3d8], R4 ;  /* 0x0000f600850c7a25 */ /* 0x002fe200078e0004 */
[----:B------:R-:W-:-:S05]  /*a200*/  IADD3 R4, -R0, RZ, RZ ;  /* 0x000000ff00047210 */ /* 0x000fca0007ffe1ff */
[----:B------:R-:W-:Y:S01]  /*a210*/  IMAD R4, R4, c[0x0][0x4e8], R10 ;  /* 0x00013a0004047a24 */ /* 0x000fe200078e020a */
[----:B------:R-:W-:Y:S02]  /*a220*/  IADD3.X R9, R6, R15, R62, P0, !PT ;  /* 0x0000000f06097210 */ /* 0x000fe400007fe43e */
[----:B------:R-:W-:Y:S02]  /*a230*/  MOV R6, 0x40 ;  /* 0x0000004000067802 */ /* 0x000fe40000000f00 */
[----:B------:R-:W-:Y:S02]  /*a240*/  SHF.R.S32.HI R7, RZ, 0x1f, R4 ;  /* 0x0000001fff077819 */ /* 0x000fe40000011404 */
[----:B------:R-:W-:Y:S02]  /*a250*/  SEL R237, R237, 0xffffffe0, !P1 ;  /* 0xffffffe0eded7807 */ /* 0x000fe40004800000 */
[----:B------:R-:W-:Y:S01]  /*a260*/  F2FP.BF16.PACK_AB R11, R137, R11 ;  /* 0x0000000b890b723e */ /* 0x000fe200000010ff */
[----:B------:R-:W-:Y:S01]  /*a270*/  IMAD R7, R7, c[0x0][0x488], RZ ;  /* 0x0001220007077a24 */ /* 0x000fe200078e02ff */
[----:B------:R-:W-:-:S02]  /*a280*/  SEL R6, R6, 0xffffffc0, !P2 ;  /* 0xffffffc006067807 */ /* 0x000fc40005000000 */
[----:B------:R-:W-:Y:S02]  /*a290*/  F2FP.BF16.PACK_AB R16, R141, R16 ;  /* 0x000000108d10723e */ /* 0x000fe400000010ff */
[----:B------:R-:W-:Y:S02]  /*a2a0*/  F2FP.BF16.PACK_AB R17, R143, R17 ;  /* 0x000000118f11723e */ /* 0x000fe400000010ff */
[----:B------:R-:W-:Y:S02]  /*a2b0*/  F2FP.BF16.PACK_AB R18, R134, R18 ;  /* 0x000000128612723e */ /* 0x000fe400000010ff */
[----:B------:R-:W-:Y:S02]  /*a2c0*/  F2FP.BF16.PACK_AB R21, R20, R21 ;  /* 0x000000151415723e */ /* 0x000fe400000010ff */
[----:B------:R-:W-:Y:S01]  /*a2d0*/  IADD3 R0, R2, R237, RZ ;  /* 0x000000ed02007210 */ /* 0x000fe20007ffe0ff */
[----:B------:R-:W-:Y:S01]  /*a2e0*/  IMAD R10, R4, c[0x0][0x48c], R7 ;  /* 0x00012300040a7a24 */ /* 0x000fe200078e0207 */
[----:B------:R-:W-:-:S02]  /*a2f0*/  F2FP.BF16.PACK_AB R20, R45, R26 ;  /* 0x0000001a2d14723e */ /* 0x000fc400000010ff */
[----:B------:R-:W-:Y:S01]  /*a300*/  IADD3 R237, R237, R3, RZ ;  /* 0x00000003eded7210 */ /* 0x000fe20007ffe0ff */
[----:B------:R-:W-:Y:S01]  /*a310*/  STS [R2+0x80], R11 ;  /* 0x0000800b02007388 */ /* 0x000fe20000000800 */
[----:B------:R-:W-:Y:S01]  /*a320*/  F2FP.BF16.PACK_AB R22, R43, R22 ;  /* 0x000000162b16723e */ /* 0x000fe200000010ff */
[----:B------:R-:W-:Y:S01]  /*a330*/  IMAD.WIDE.U32 R8, R4, c[0x0][0x488], R8 ;  /* 0x0001220004087a25 */ /* 0x000fe200078e0008 */
[----:B------:R-:W-:Y:S01]  /*a340*/  IADD3 R5, R2, R6, RZ ;  /* 0x0000000602057210 */ /* 0x000fe20007ffe0ff */
[----:B------:R-:W-:Y:S01]  /*a350*/  STS [R3], R16 ;  /* 0x0000001003007388 */ /* 0x000fe20000000800 */
[----:B------:R-:W-:Y:S02]  /*a360*/  F2FP.BF16.PACK_AB R25, R65, R25 ;  /* 0x000000194119723e */ /* 0x000fe400000010ff */
        /* <DEDUP_REMOVED lines=11> */
[----:B------:R-:W-:-:S02]  /*a420*/  IADD3 R6, R237, R6, RZ ;  /* 0x00000006ed067210 */ /* 0x000fc40007ffe0ff */
        /* <DEDUP_REMOVED lines=11> */
[----:B------:R-:W-:-:S03]  /*a4e0*/  F2FP.BF16.PACK_AB R31, R91, R31 ;  /* 0x0000001f5b1f723e */ /* 0x000fc600000010ff */
        /* <DEDUP_REMOVED lines=68> */
[----:B------:R-:W2:Y:S04]  /*a930*/  SHFL.IDX PT, R9, R9, 0x1, 0x1c1f ;  /* 0x003c1f0009097f89 */ /* 0x000ea800000e0000 */
[----:B-1----:R1:W-:Y:S04]  /*a940*/  @!P5 ST.E [R10.64], R60 ;  /* 0x0000003c0a00d985 */ /* 0x0023e8000c101914 */
[----:B--2---:R1:W-:Y:S04]  /*a950*/  @!P4 ST.E [R8.64], R59 ;  /* 0x0000003b0800c985 */ /* 0x0043e8000c101914 */
[----:B-----5:R1:W2:Y:S04]  /*a960*/  LDS.128 R32, [R239+0x1080] ;  /* 0x00108000ef207984 */ /* 0x0202a80000000c00 */
[----:B------:R1:W3:Y:S04]  /*a970*/  LDS.128 R44, [R239+0x2080] ;  /* 0x00208000ef2c7984 */ /* 0x0002e80000000c00 */
        /* <DEDUP_REMOVED lines=10> */
[----:B----4-:R-:W-:Y:S01]  /*aa20*/  ISETP.GE.AND P0, PT, R64, R61, PT ;  /* 0x0000003d4000720c */ /* 0x010fe20003f06270 */
[----:B------:R4:W1:Y:S01]  /*aa30*/  SHFL.IDX PT, R2, R21, RZ, 0x181f ;  /* 0x00181fff15027589 */ /* 0x00086200000e0000 */
[----:B------:R-:W-:Y:S03]  /*aa40*/  BSSY B0, `(.L_x_641) ;  /* 0x0000015000007945 */ /* 0x000fe60003800000 */
[----:B------:R4:W1:Y:S08]  /*aa50*/  SHFL.IDX PT, R3, R20, RZ, 0x181f ;  /* 0x00181fff14037589 */ /* 0x00087000000e0000 */
[----:B------:R-:W-:Y:S05]  /*aa60*/  @P0 BRA `(.L_x_642) ;  /* 0x0000012000000947 */ /* 0x000fea0003800000 */
[----:B--23--:R-:W2:Y:S01]  /*aa70*/  LDS.128 R16, [R239+0x80] ;  /* 0x00008000ef107984 */ /* 0x00cea20000000c00 */
[----:B------:R-:W-:-:S02]  /*aa80*/  ISETP.GE.AND P1, PT, R251, c[0x0][0x3c8], PT ;  /* 0x0000f200fb007a0c */ /* 0x000fc40003f26270 */
[----:B------:R-:W-:Y:S01]  /*aa90*/  ISETP.GE.AND P0, PT, R250, c[0x0][0x3c8], PT ;  /* 0x0000f200fa007a0c */ /* 0x000fe20003f06270 */
[----:B------:R-:W3:Y:S01]  /*aaa0*/  LDS.128 R12, [R239+0x4080] ;  /* 0x00408000ef0c7984 */ /* 0x000ee20000000c00 */
[----:B------:R-:W-:-:S03]  /*aab0*/  ISETP.GE.AND P2, PT, R246, c[0x0][0x3c8], PT ;  /* 0x0000f200f6007a0c */ /* 0x000fc60003f46270 */
[----:B-1----:R-:W1:Y:S06]  /*aac0*/  LDS.128 R8, [R239+0x8080] ;  /* 0x00808000ef087984 */ /* 0x002e6c0000000c00 */
[----:B------:R-:W-:Y:S02]  /*aad0*/  @!P1 SHF.R.S32.HI R4, RZ, 0x1f, R251 ;  /* 0x0000001fff049819 */ /* 0x000fe400000114fb */
[----:B------:R-:W-:Y:S02]  /*aae0*/  @!P0 SHF.R.S32.HI R0, RZ, 0x1f, R250 ;  /* 0x0000001fff008819 */ /* 0x000fe400000114fa */
[----:B------:R-:W-:Y:S01]  /*aaf0*/  @!P1 LEA.HI R4, R4, R251, RZ, 0x3 ;  /* 0x000000fb04049211 */ /* 0x000fe200078f18ff */
[----:B------:R-:W-:Y:S01]  /*ab00*/  @!P2 IMAD.WIDE R6, R246, 0x2, R2 ;  /* 0x00000002f606a825 */ /* 0x000fe200078e0202 */
[----:B------:R-:W-:-:S02]  /*ab10*/  @!P0 LEA.HI R0, R0, R250, RZ, 0x3 ;  /* 0x000000fa00008211 */ /* 0x000fc400078f18ff */
[----:B------:R-:W-:Y:S02]  /*ab20*/  @!P1 LOP3.LUT R4, R4, 0xfffffff8, RZ, 0xc0, !PT ;  /* 0xfffffff804049812 */ /* 0x000fe400078ec0ff */
[----:B------:R-:W-:-:S03]  /*ab30*/  @!P0 LOP3.LUT R0, R0, 0xfffffff8, RZ, 0xc0, !PT ;  /* 0xfffffff800008812 */ /* 0x000fc600078ec0ff */
[----:B------:R-:W-:-:S04]  /*ab40*/  @!P1 IMAD.WIDE R4, R4, 0x2, R2 ;  /* 0x0000000204049825 */ /* 0x000fc800078e0202 */
[----:B------:R-:W-:Y:S01]  /*ab50*/  @!P0 IMAD.WIDE R2, R0, 0x2, R2 ;  /* 0x0000000200028825 */ /* 0x000fe200078e0202 */
[----:B--2---:R2:W-:Y:S04]  /*ab60*/  @!P2 ST.E.128 [R6.64], R16 ;  /* 0x000000100600a985 */ /* 0x0045e8000c101d14 */
[----:B---3--:R2:W-:Y:S04]  /*ab70*/  @!P1 ST.E.128 [R4.64], R12 ;  /* 0x0000000c04009985 */ /* 0x0085e8000c101d14 */
[----:B-1----:R2:W-:Y:S02]  /*ab80*/  @!P0 ST.E.128 [R2.64], R8 ;  /* 0x0000000802008985 */ /* 0x0025e4000c101d14 */
.L_x_642:
[----:B--23--:R-:W-:Y:S05]  /*ab90*/  BSYNC B0 ;  /* 0x0000000000007941 */ /* 0x00cfea0003800000 */
.L_x_641:
[----:B------:R-:W-:Y:S01]  /*aba0*/  IADD3 R0, R64, 0x20, RZ ;  /* 0x0000002040007810 */ /* 0x000fe20007ffe0ff */
[----:B-1----:R1:W2:Y:S01]  /*abb0*/  SHFL.IDX PT, R3, R20, 0x1, 0x181f ;  /* 0x00381f0014037f89 */ /* 0x0022a200000e0000 */
[----:B------:R-:W-:Y:S02]  /*abc0*/  BSSY B0, `(.L_x_643) ;  /* 0x0000013000007945 */ /* 0x000fe40003800000 */
[----:B------:R-:W-:Y:S01]  /*abd0*/  ISETP.GE.AND P0, PT, R0, R61, PT ;  /* 0x0000003d0000720c */ /* 0x000fe20003f06270 */
[----:B------:R1:W3:-:S12]  /*abe0*/  SHFL.IDX PT, R2, R21, 0x1, 0x181f ;  /* 0x00381f0015027f89 */ /* 0x0002d800000e0000 */
        /* <DEDUP_REMOVED lines=16> */
.L_x_644:
[----:B------:R-:W-:Y:S05]  /*acf0*/  BSYNC B0 ;  /* 0x0000000000007941 */ /* 0x000fea0003800000 */
.L_x_643:
[----:B------:R-:W-:Y:S01]  /*ad00*/  IADD3 R0, R64, 0x40, RZ ;  /* 0x0000004040007810 */ /* 0x000fe20007ffe0ff */
[----:B--2---:R2:W1:Y:S01]  /*ad10*/  SHFL.IDX PT, R3, R20, 0x2, 0x181f ;  /* 0x00581f0014037f89 */ /* 0x00446200000e0000 */
[----:B------:R-:W-:Y:S02]  /*ad20*/  BSSY B0, `(.L_x_645) ;  /* 0x0000013000007945 */ /* 0x000fe40003800000 */
[----:B------:R-:W-:Y:S01]  /*ad30*/  ISETP.GE.AND P0, PT, R0, R61, PT ;  /* 0x0000003d0000720c */ /* 0x000fe20003f06270 */
[----:B---3--:R2:W3:-:S12]  /*ad40*/  SHFL.IDX PT, R2, R21, 0x2, 0x181f ;  /* 0x00581f0015027f89 */ /* 0x0084d800000e0000 */
[----:B------:R-:W-:Y:S05]  /*ad50*/  @P0 BRA `(.L_x_646) ;  /* 0x000000f000000947 */ /* 0x000fea0003800000 */
        /* <DEDUP_REMOVED lines=15> */
.L_x_646:
[----:B------:R-:W-:Y:S05]  /*ae50*/  BSYNC B0 ;  /* 0x0000000000007941 */ /* 0x000fea0003800000 */
.L_x_645:
[----:B------:R-:W-:Y:S01]  /*ae60*/  IADD3 R0, R64, 0x60, RZ ;  /* 0x0000006040007810 */ /* 0x000fe20007ffe0ff */
[----:B-1----:R1:W2:Y:S03]  /*ae70*/  SHFL.IDX PT, R7, R20, 0x3, 0x181f ;  /* 0x00781f0014077f89 */ /* 0x0022a600000e0000 */
[----:B------:R-:W-:Y:S01]  /*ae80*/  ISETP.GE.AND P0, PT, R0, R61, PT ;  /* 0x0000003d0000720c */ /* 0x000fe20003f06270 */
[----:B------:R1:W4:-:S12]  /*ae90*/  SHFL.IDX PT, R6, R21, 0x3, 0x181f ;  /* 0x00781f0015067f89 */ /* 0x00031800000e0000 */
[----:B------:R-:W-:Y:S05]  /*aea0*/  @P0 EXIT ;  /* 0x000000000000094d */ /* 0x000fea0003800000 */
[----:B------:R-:W-:Y:S02]  /*aeb0*/  ISETP.GE.AND P0, PT, R251, c[0x0][0x3c8], PT ;  /* 0x0000f200fb007a0c */ /* 0x000fe40003f06270 */
[----:B------:R-:W-:-:S11]  /*aec0*/  ISETP.GE.AND P1, PT, R246, c[0x0][0x3c8], PT ;  /* 0x0000f200f6007a0c */ /* 0x000fd60003f26270 */
[----:B------:R-:W-:Y:S02]  /*aed0*/  @!P0 SHF.R.S32.HI R0, RZ, 0x1f, R251 ;  /* 0x0000001fff008819 */ /* 0x000fe400000114fb */
[----:B--2-4-:R-:W-:Y:S02]  /*aee0*/  @!P1 IMAD.WIDE R4, R246, 0x2, R6 ;  /* 0x00000002f6049825 */ /* 0x014fe400078e0206 */
[----:B------:R-:W-:-:S03]  /*aef0*/  @!P0 LEA.HI R0, R0, R251, RZ, 0x3 ;  /* 0x000000fb00008211 */ /* 0x000fc600078f18ff */
[----:B------:R2:W-:Y:S01]  /*af00*/  @!P1 ST.E.128 [R4.64], R52 ;  /* 0x0000003404009985 */ /* 0x0005e2000c101d14 */
[----:B------:R-:W-:-:S05]  /*af10*/  @!P0 LOP3.LUT R0, R0, 0xfffffff8, RZ, 0xc0, !PT ;  /* 0xfffffff800008812 */ /* 0x000fca00078ec0ff */
[----:B---3--:R-:W-:-:S05]  /*af20*/  @!P0 IMAD.WIDE R2, R0, 0x2, R6 ;  /* 0x0000000200028825 */ /* 0x008fca00078e0206 */
        /* <DEDUP_REMOVED lines=9> */
.L_x_647:
        /* <DEDUP_REMOVED lines=12> */
.L_x_1294:


//--------------------- .text._ZN7cutlass13device_kernelIN5flash19enable_sm80_to_sm89INS1_16FlashAttnFwdSm80INS1_25CollectiveMainloopFwdSm80ILi8ELi2ELb1EN4cute5tupleIJNS5_1CILi128EEENS7_ILi96EEENS7_ILi192EEEEEELi192ENS_10bfloat16_tEfNS_4arch4Sm80ELb0ELb0ELb0ELb1ELb0ELb0ELb1ELb0EEENS1_21CollectiveEpilogueFwdINS6_IJS8_SA_S9_EEENS6_IJNS7_ILi1EEESI_SI_EEESC_SE_Li256ELb1ELb1ELb0ELb0EEENS1_19SingleTileSchedulerILb1ELb0ELb1ELi128EEEEEEEEEvNT_6ParamsE --------------------------
	.section	.text._ZN7cutlass13device_kernelIN5flash19enable_sm80_to_sm89INS1_16FlashAttnFwdSm80INS1_25CollectiveMainloopFwdSm80ILi8ELi2ELb1EN4cute5tupleIJNS5_1CILi128EEENS7_ILi96EEENS7_ILi192EEEEEELi192ENS_10bfloat16_tEfNS_4arch4Sm80ELb0ELb0ELb0ELb1ELb0ELb0ELb1ELb0EEENS1_21CollectiveEpilogueFwdINS6_IJS8_SA_S9_EEENS6_IJNS7_ILi1EEESI_SI_EEESC_SE_Li256ELb1ELb1ELb0ELb0EEENS1_19SingleTileSchedulerILb1ELb0ELb1ELi128EEEEEEEEEvNT_6ParamsE,"ax",@progbits
	.sectioninfo	@"SHI_REGISTERS=255"
	.align	128
.text._ZN7cutlass13device_kernelIN5flash19enable_sm80_to_sm89INS1_16FlashAttnFwdSm80INS1_25CollectiveMainloopFwdSm80ILi8ELi2ELb1EN4cute5tupleIJNS5_1CILi128EEENS7_ILi96EEENS7_ILi192EEEEEELi192ENS_10bfloat16_tEfNS_4arch4Sm80ELb0ELb0ELb0ELb1ELb0ELb0ELb1ELb0EEENS1_21CollectiveEpilogueFwdINS6_IJS8_SA_S9_EEENS6_IJNS7_ILi1EEESI_SI_EEESC_SE_Li256ELb1ELb1ELb0ELb0EEENS1_19SingleTileSchedulerILb1ELb0ELb1ELi128EEEEEEEEEvNT_6ParamsE:
        .type           _ZN7cutlass13device_kernelIN5flash19enable_sm80_to_sm89INS1_16FlashAttnFwdSm80INS1_25CollectiveMainloopFwdSm80ILi8ELi2ELb1EN4cute5tupleIJNS5_1CILi128EEENS7_ILi96EEENS7_ILi192EEEEEELi192ENS_10bfloat16_tEfNS_4arch4Sm80ELb0ELb0ELb0ELb1ELb0ELb0ELb1ELb0EEENS1_21CollectiveEpilogueFwdINS6_IJS8_SA_S9_EEENS6_IJNS7_ILi1EEESI_SI_EEESC_SE_Li256ELb1ELb1ELb0ELb0EEENS1_19SingleTileSchedulerILb1ELb0ELb1ELi128EEEEEEEEEvNT_6ParamsE,@function
        .size           _ZN7cutlass13device_kernelIN5flash19enable_sm80_to_sm89INS1_16FlashAttnFwdSm80INS1_25CollectiveMainloopFwdSm80ILi8ELi2ELb1EN4cute5tupleIJNS5_1CILi128EEENS7_ILi96EEENS7_ILi192EEEEEELi192ENS_10bfloat16_tEfNS_4arch4Sm80ELb0ELb0ELb0ELb1ELb0ELb0ELb1ELb0EEENS1_21CollectiveEpilogueFwdINS6_IJS8_SA_S9_EEENS6_IJNS7_ILi1EEESI_SI_EEESC_SE_Li256ELb1ELb1ELb0ELb0EEENS1_19SingleTileSchedulerILb1ELb0ELb1ELi128EEEEEEEEEvNT_6ParamsE,(.L_x_1295 - _ZN7cutlass13device_kernelIN5flash19enable_sm80_to_sm89INS1_16FlashAttnFwdSm80INS1_25CollectiveMainloopFwdSm80ILi8ELi2ELb1EN4cute5tupleIJNS5_1CILi128EEENS7_ILi96EEENS7_ILi192EEEEEELi192ENS_10bfloat16_tEfNS_4arch4Sm80ELb0ELb0ELb0ELb1ELb0ELb0ELb1ELb0EEENS1_21CollectiveEpilogueFwdINS6_IJS8_SA_S9_EEENS6_IJNS7_ILi1EEESI_SI_EEESC_SE_Li256ELb1ELb1ELb0ELb0EEENS1_19SingleTileSchedulerILb1ELb0ELb1ELi128EEEEEEEEEvNT_6ParamsE)
        .other          _ZN7cutlass13device_kernelIN5flash19enable_sm80_to_sm89INS1_16FlashAttnFwdSm80INS1_25CollectiveMainloopFwdSm80ILi8ELi2ELb1EN4cute5tupleIJNS5_1CILi128EEENS7_ILi96EEENS7_ILi192EEEEEELi192ENS_10bfloat16_tEfNS_4arch4Sm80ELb0ELb0ELb0ELb1ELb0ELb0ELb1ELb0EEENS1_21CollectiveEpilogueFwdINS6_IJS8_SA_S9_EEENS6_IJNS7_ILi1EEESI_SI_EEESC_SE_Li256ELb1ELb1ELb0ELb0EEENS1_19SingleTileSchedulerILb1ELb0ELb1ELi128EEEEEEEEEvNT_6ParamsE,@"STO_CUDA_ENTRY STV_DEFAULT"
_ZN7cutlass13device_kernelIN5flash19enable_sm80_to_sm89INS1_16FlashAttnFwdSm80INS1_25CollectiveMainloopFwdSm80ILi8ELi2ELb1EN4cute5tupleIJNS5_1CILi128EEENS7_ILi96EEENS7_ILi192EEEEEELi192ENS_10bfloat16_tEfNS_4arch4Sm80ELb0ELb0ELb0ELb1ELb0ELb0ELb1ELb0EEENS1_21CollectiveEpilogueFwdINS6_IJS8_SA_S9_EEENS6_IJNS7_ILi1EEESI_SI_EEESC_SE_Li256ELb1ELb1ELb0ELb0EEENS1_19SingleTileSchedulerILb1ELb0ELb1ELi128EEEEEEEEEvNT_6ParamsE:
        /* <DEDUP_REMOVED lines=17> */
.L_x_649:
        /* <DEDUP_REMOVED lines=8> */
.L_x_651:
[----:B------:R-:W-:-:S05]  /*0190*/  MOV R0, c[0x0][0x54c] ;  /* 0x0001530000007a02 */ /* 0x000fca0000000f00 */
.L_x_650:
[----:B-----5:R-:W-:Y:S01]  /*01a0*/  IMAD R0, R0, c[0x0][0x548], RZ ;  /* 0x0001520000007a24 */ /* 0x020fe200078e02ff */
[----:B-1----:R-:W-:-:S04]  /*01b0*/  SHF.L.U32 R2, R40, 0x7, RZ ;  /* 0x0000000728027819 */ /* 0x002fc800000006ff */
[----:B------:R-:W-:-:S04]  /*01c0*/  ISETP.GE.AND P0, PT, R2, R0, PT ;  /* 0x000000000200720c */ /* 0x000fc80003f06270 */
[----:B------:R-:W-:Y:S01]  /*01d0*/  SEL R252, R5, 0xffffffff, !P0 ;  /* 0xffffffff05fc7807 */ /* 0x000fe20004000000 */
[----:B------:R-:W-:Y:S05]  /*01e0*/  BRA `(.L_x_652) ;  /* 0x0000012000007947 */ /* 0x000fea0003800000 */
.L_x_648:
[----:B---3--:R-:W-:-:S04]  /*01f0*/  ISETP.NE.U32.AND P0, PT, RZ, c[0x0][0x568], PT ;  /* 0x00015a00ff007a0c */ /* 0x008fc80003f05070 */
[----:B------:R-:W-:-:S13]  /*0200*/  ISETP.NE.AND.EX P0, PT, RZ, c[0x0][0x56c], PT, P0 ;  /* 0x00015b00ff007a0c */ /* 0x000fda0003f05300 */
[----:B------:R-:W-:Y:S05]  /*0210*/  @!P0 BRA `(.L_x_653) ;  /* 0x0000002000008947 */ /* 0x000fea0003800000 */
[----:B------:R1:W5:Y:S01]  /*0220*/  LDG.E R0, [R2.64] ;  /* 0x0000001402007981 */ /* 0x000362000c1e1900 */
[----:B------:R-:W-:Y:S05]  /*0230*/  BRA `(.L_x_654) ;  /* 0x0000009000007947 */ /* 0x000fea0003800000 */
.L_x_653:
        /* <DEDUP_REMOVED lines=8> */
.L_x_655:
[----:B------:R-:W-:-:S05]  /*02c0*/  MOV R0, c[0x0][0x54c] ;  /* 0x0001530000007a02 */ /* 0x000fca0000000f00 */
.L_x_654:
[----:B-----5:R-:W-:Y:S01]  /*02d0*/  IMAD R0, R0, c[0x0][0x548], RZ ;  /* 0x0001520000007a24 */ /* 0x020fe200078e02ff */
[----:B-1----:R-:W-:-:S04]  /*02e0*/  SHF.L.U32 R2, R40, 0x7, RZ ;  /* 0x0000000728027819 */ /* 0x002fc800000006ff */
[----:B------:R-:W-:-:S04]  /*02f0*/  ISETP.GE.AND P0, PT, R2, R0, PT ;  /* 0x000000000200720c */ /* 0x000fc80003f06270 */
[----:B------:R-:W-:-:S04]  /*0300*/  SEL R252, R5, 0xffffffff, !P0 ;  /* 0xffffffff05fc7807 */ /* 0x000fc80004000000 */
.L_x_652:
        /* <DEDUP_REMOVED lines=10> */
[----:B------:R-:W-:Y:S01]  /*03b0*/  @P2 IMAD.WIDE R2, R252, R27, c[0x0][0x370] ;  /* 0x0000dc00fc022625 */ /* 0x000fe200078e021b */
[----:B------:R-:W-:-:S03]  /*03c0*/  CS2R R8, SRZ ;  /* 0x0000000000087805 */ /* 0x000fc6000001ff00 */
[----:B------:R-:W-:Y:S01]  /*03d0*/  IMAD.MOV.U32 R10, RZ, RZ, c[0x0][0x168] ;  /* 0x00005a00ff0a7624 */ /* 0x000fe200078e00ff */
[----:B------:R1:W2:Y:S01]  /*03e0*/  @P2 LDG.E R0, [R2.64] ;  /* 0x0000001402002981 */ /* 0x0002a2000c1e1900 */
[----:B------:R-:W-:-:S04]  /*03f0*/  @P1 IMAD.WIDE R6, R252, R27, c[0x0][0x360] ;  /* 0x0000d800fc061625 */ /* 0x000fc800078e021b */
[CC--:B------:R-:W-:Y:S01]  /*0400*/  IMAD.WIDE R4, R252.reuse, R27.reuse, c[0x0][0x348] ;  /* 0x0000d200fc047625 */ /* 0x0c0fe200078e021b */
[----:B------:R3:W5:Y:S04]  /*0410*/  @P1 LDG.E R10, [R6.64] ;  /* 0x00000014060a1981 */ /* 0x000768000c1e1900 */
[----:B------:R3:W5:Y:S01]  /*0420*/  @P0 LDG.E R8, [R4.64] ;  /* 0x0000001404080981 */ /* 0x000762000c1e1900 */
[----:B-1----:R-:W-:-:S05]  /*0430*/  IMAD.WIDE R2, R252, R27, c[0x0][0x350] ;  /* 0x0000d400fc027625 */ /* 0x002fca00078e021b */
[----:B------:R3:W5:Y:S01]  /*0440*/  @P6 LDG.E R9, [R2.64] ;  /* 0x0000001402096981 */ /* 0x000762000c1e1900 */
[----:B------:R-:W-:Y:S02]  /*0450*/  UMOV UR4, URZ ;  /* 0x0000003f00047c82 */ /* 0x000fe40008000000 */
[----:B------:R-:W-:Y:S02]  /*0460*/  ULDC UR6, c[0x0][0x1d0] ;  /* 0x0000740000067ab9 */ /* 0x000fe40000000800 */
[----:B--2---:R3:W1:Y:S02]  /*0470*/  @P2 R2UR UR4, R0 ;  /* 0x00000000000423c2 */ /* 0x00466400000e0000 */
[----:B-1-3--:R-:W-:Y:S05]  /*0480*/  @P1 BRA `(.L_x_656) ;  /* 0x0000004000001947 */ /* 0x00afea0003800000 */
[----:B------:R-:W-:Y:S05]  /*0490*/  @!P0 BRA `(.L_x_656) ;  /* 0x0000003000008947 */ /* 0x000fea0003800000 */
[----:B------:R1:W2:Y:S04]  /*04a0*/  LDG.E R0, [R4.64] ;  /* 0x0000001404007981 */ /* 0x0002a8000c1e1900 */
[----:B-1----:R-:W2:Y:S02]  /*04b0*/  LDG.E R4, [R4.64+0x4] ;  /* 0x0000041404047981 */ /* 0x002ea4000c1e1900 */
[----:B--2--5:R-:W-:-:S02]  /*04c0*/  IADD3 R10, -R0, R4, RZ ;  /* 0x00000004000a7210 */ /* 0x024fc40007ffe1ff */
.L_x_656:
[----:B------:R-:W-:-:S04]  /*04d0*/  ISETP.NE.U32.AND P1, PT, RZ, c[0x0][0x368], PT ;  /* 0x0000da00ff007a0c */ /* 0x000fc80003f25070 */
[----:B------:R-:W-:-:S13]  /*04e0*/  ISETP.NE.AND.EX P1, PT, RZ, c[0x0][0x36c], PT, P1 ;  /* 0x0000db00ff007a0c */ /* 0x000fda0003f25310 */
[----:B------:R-:W-:Y:S05]  /*04f0*/  @!P1 BRA `(.L_x_657) ;  /* 0x0000004000009947 */ /* 0x000fea0003800000 */
[----:B------:R-:W-:-:S05]  /*0500*/  IMAD.WIDE R2, R252, R27, c[0x0][0x368] ;  /* 0x0000da00fc027625 */ /* 0x000fca00078e021b */
[----:B------:R-:W2:Y:S02]  /*0510*/  LDG.E R0, [R2.64] ;  /* 0x0000001402007981 */ /* 0x000ea4000c1e1900 */
[----:B--2---:R1:W2:Y:S02]  /*0520*/  R2UR UR6, R0 ;  /* 0x00000000000673c2 */ /* 0x0042a400000e0000 */
[----:B-12---:R-:W-:Y:S05]  /*0530*/  BRA `(.L_x_658) ;  /* 0x0000006000007947 */ /* 0x006fea0003800000 */
.L_x_657:
[----:B------:R-:W-:Y:S05]  /*0540*/  @!P6 BRA `(.L_x_658) ;  /* 0x000000500000e947 */ /* 0x000fea0003800000 */
[----:B------:R1:W2:Y:S04]  /*0550*/  LDG.E R0, [R2.64] ;  /* 0x0000001402007981 */ /* 0x0002a8000c1e1900 */
[----:B-1----:R-:W3:Y:S01]  /*0560*/  LDG.E R2, [R2.64+0x4] ;  /* 0x0000041402027981 */ /* 0x002ee2000c1e1900 */
[----:B--2---:R-:W1:Y:S08]  /*0570*/  R2UR UR5, R0 ;  /* 0x00000000000573c2 */ /* 0x004e7000000e0000 */
[----:B---3--:R-:W1:Y:S02]  /*0580*/  R2UR UR6, R2 ;  /* 0x00000000020673c2 */ /* 0x008e6400000e0000 */
[----:B-1----:R-:W-:-:S06]  /*0590*/  UIADD3 UR6, -UR5, UR6, URZ ;  /* 0x0000000605067290 */ /* 0x002fcc000fffe13f */
.L_x_658:
[----:B------:R-:W-:Y:S01]  /*05a0*/  UIADD3 UR6, -UR4, UR6, URZ ;  /* 0x0000000604067290 */ /* 0x000fe2000fffe13f */
[----:B-----5:R-:W-:Y:S01]  /*05b0*/  IADD3 R11, R9, UR4, RZ ;  /* 0x00000004090b7c10 */ /* 0x020fe2000fffe0ff */
[----:B------:R-:W-:Y:S01]  /*05c0*/  CS2R R130, SRZ ;  /* 0x0000000000827805 */ /* 0x000fe2000001ff00 */
[----:B------:R-:W-:Y:S01]  /*05d0*/  PLOP3.LUT P2, PT, PT, PT, PT, 0x80, 0x0 ;  /* 0x000000000000781c */ /* 0x000fe20003f4f070 */
[----:B------:R-:W-:Y:S01]  /*05e0*/  UISETP.GE.AND UP0, UPT, UR6, 0x1, UPT ;  /* 0x000000010600788c */ /* 0x000fe2000bf06270 */
[----:B------:R-:W-:Y:S01]  /*05f0*/  CS2R R14, SRZ ;  /* 0x00000000000e7805 */ /* 0x000fe2000001ff00 */
[----:B------:R-:W-:Y:S01]  /*0600*/  UIADD3 UR4, UR6, 0x5f, URZ ;  /* 0x0000005f06047890 */ /* 0x000fe2000fffe03f */
[----:B------:R-:W-:Y:S01]  /*0610*/  IMAD.MOV.U32 R128, RZ, RZ, RZ ;  /* 0x000000ffff807224 */ /* 0x000fe200078e00ff */
[----:B------:R-:W-:Y:S01]  /*0620*/  MOV R9, RZ ;  /* 0x000000ff00097202 */ /* 0x000fe20000000f00 */
[----:B------:R-:W-:Y:S01]  /*0630*/  IMAD.MOV.U32 R150, RZ, RZ, RZ ;  /* 0x000000ffff967224 */ /* 0x000fe200078e00ff */
[----:B------:R-:W-:Y:S01]  /*0640*/  PLOP3.LUT P1, PT, PT, PT, UP0, 0x80, 0x0 ;  /* 0x000000000000781c */ /* 0x000fe20003f2f008 */
[----:B------:R-:W-:Y:S01]  /*0650*/  UIMAD.WIDE UR4, UR4, 0x2aaaaaab, URZ ;  /* 0x2aaaaaab040478a5 */ /* 0x000fe2000f8e023f */
[----:B------:R-:W-:Y:S01]  /*0660*/  IMAD.MOV.U32 R148, RZ, RZ, RZ ;  /* 0x000000ffff947224 */ /* 0x000fe200078e00ff */
[----:B------:R-:W-:Y:S01]  /*0670*/  CS2R R146, SRZ ;  /* 0x0000000000927805 */ /* 0x000fe2000001ff00 */
[----:B------:R-:W-:Y:S01]  /*0680*/  CS2R R12, SRZ ;  /* 0x00000000000c7805 */ /* 0x000fe2000001ff00 */
[----:B------:R-:W-:Y:S01]  /*0690*/  USHF.R.U32.HI UR16, URZ, 0x1f, UR5 ;  /* 0x0000001f3f107899 */ /* 0x000fe20008011605 */
[----:B------:R-:W-:Y:S01]  /*06a0*/  MOV R144, RZ ;  /* 0x000000ff00907202 */ /* 0x000fe20000000f00 */
[----:B------:R-:W-:Y:S01]  /*06b0*/  IMAD.MOV.U32 R126, RZ, RZ, RZ ;  /* 0x000000ffff7e7224 */ /* 0x000fe200078e00ff */
[----:B------:R-:W-:Y:S01]  /*06c0*/  CS2R R16, SRZ ;  /* 0x0000000000107805 */ /* 0x000fe2000001ff00 */
[----:B------:R-:W-:Y:S01]  /*06d0*/  ULEA.HI.SX32 UR16, UR5, UR16, 0x1c ;  /* 0x0000001005107291 */ /* 0x000fe2000f8fe23f */
[----:B------:R-:W-:Y:S01]  /*06e0*/  MOV R124, RZ ;  /* 0x000000ff007c7202 */ /* 0x000fe20000000f00 */
        /* <DEDUP_REMOVED lines=44> */
[----:B------:R-:W-:Y:S01]  /*09b0*/  CS2R R56, SRZ ;  /* 0x0000000000387805 */ /* 0x000fe2000001ff00 */
[----:B------:R-:W-:Y:S01]  /*09c0*/  CS2R R54, SRZ ;  /* 0x0000000000367805 */ /* 0x000fe2000001ff00 */
[----:B------:R-:W-:Y:S01]  /*09d0*/  IMAD.MOV.U32 R52, RZ, RZ, RZ ;  /* 0x000000ffff347224 */ /* 0x000fe200078e00ff */
[----:B------:R-:W-:Y:S01]  /*09e0*/  CS2R R142, SRZ ;  /* 0x00000000008e7805 */ /* 0x000fe2000001ff00 */
[----:B------:R-:W-:Y:S01]  /*09f0*/  CS2R R140, SRZ ;  /* 0x00000000008c7805 */ /* 0x000fe2000001ff00 */
[----:B------:R-:W-:Y:S01]  /*0a00*/  CS2R R138, SRZ ;  /* 0x00000000008a7805 */ /* 0x000fe2000001ff00 */
[----:B------:R-:W-:Y:S01]  /*0a10*/  CS2R R136, SRZ ;  /* 0x0000000000887805 */ /* 0x000fe2000001ff00 */
[----:B------:R-:W-:Y:S01]  /*0a20*/  CS2R R42, SRZ ;  /* 0x00000000002a7805 */ /* 0x000fe2000001ff00 */
[----:B------:R-:W-:Y:S05]  /*0a30*/  @!P1 BRA `(.L_x_659) ;  /* 0x000098b000009947 */ /* 0x000fea0003800000 */
[----:B------:R-:W-:Y:S01]  /*0a40*/  ISETP.NE.U32.AND P4, PT, RZ, c[0x0][0x340], PT ;  /* 0x0000d000ff007a0c */ /* 0x000fe20003f85070 */
[----:B------:R-:W1:Y:S01]  /*0a50*/  S2R R24, SR_CTAID.Y ;  /* 0x0000000000187919 */ /* 0x000e620000002600 */
[----:B------:R-:W-:-:S02]  /*0a60*/  SHF.R.S32.HI R0, RZ, 0x1f, R8 ;  /* 0x0000001fff007819 */ /* 0x000fc40000011408 */
[----:B------:R-:W-:Y:S01]  /*0a70*/  SHF.R.S32.HI R37, RZ, 0x1f, R109 ;  /* 0x0000001fff257819 */ /* 0x000fe2000001146d */
[----:B------:R-:W-:Y:S01]  /*0a80*/  IMAD.MOV.U32 R4, RZ, RZ, c[0x0][0x2c4] ;  /* 0x0000b100ff047624 */ /* 0x000fe200078e00ff */
[----:B------:R-:W-:Y:S01]  /*0a90*/  ISETP.NE.AND.EX P4, PT, RZ, c[0x0][0x344], PT, P4 ;  /* 0x0000d100ff007a0c */ /* 0x000fe20003f85340 */
[----:B------:R-:W-:Y:S02]  /*0aa0*/  UMOV UR7, 0x60 ;  /* 0x0000006000077882 */ /* 0x000fe40000000000 */
[----:B------:R-:W-:Y:S01]  /*0ab0*/  ULDC.64 UR4, c[0x0][0x1e0] ;  /* 0x0000780000047ab9 */ /* 0x000fe20000000a00 */
[----:B------:R-:W-:Y:S01]  /*0ac0*/  SHF.R.S32.HI R17, RZ, 0x1f, R252 ;  /* 0x0000001fff117819 */ /* 0x000fe200000114fc */
[----:B------:R-:W-:-:S08]  /*0ad0*/  ULDC.64 UR10, c[0x0][0x208] ;  /* 0x00008200000a7ab9 */ /* 0x000fd00000000a00 */
[----:B------:R-:W-:-:S05]  /*0ae0*/  @P4 IMAD.WIDE R2, R252, R27, c[0x0][0x340] ;  /* 0x0000d000fc024625 */ /* 0x000fca00078e021b */
[----:B------:R2:W3:Y:S01]  /*0af0*/  @P4 LDG.E R18, [R2.64] ;  /* 0x0000001402124981 */ /* 0x0004e2000c1e1900 */
[----:B------:R-:W-:Y:S01]  /*0b00*/  IMAD R0, R0, c[0x0][0x178], RZ ;  /* 0x00005e0000007a24 */ /* 0x000fe200078e02ff */
[-C--:B------:R-:W-:Y:S01]  /*0b10*/  LEA.HI R36, R37, R109.reuse, RZ, 0x3 ;  /* 0x0000006d25247211 */ /* 0x080fe200078f18ff */
[----:B------:R-:W-:Y:S01]  /*0b20*/  UIMAD.WIDE.U32 UR18, UR7, UR4, URZ ;  /* 0x00000004071272a5 */ /* 0x000fe2000f8e003f */
[----:B------:R-:W-:Y:S01]  /*0b30*/  ISETP.NE.AND P1, PT, R4, 0x1, PT ;  /* 0x000000010400780c */ /* 0x000fe20003f25270 */
[----:B------:R-:W-:Y:S01]  /*0b40*/  IMAD R0, R8, c[0x0][0x17c], R0 ;  /* 0x00005f0008007a24 */ /* 0x000fe200078e0200 */
[----:B------:R-:W-:Y:S01]  /*0b50*/  SHF.R.S32.HI R14, RZ, 0x3, R36 ;  /* 0x00000003ff0e7819 */ /* 0x000fe20000011424 */
[----:B------:R-:W-:Y:S01]  /*0b60*/  UIMAD.WIDE.U32 UR14, UR7, UR10, URZ ;  /* 0x0000000a070e72a5 */ /* 0x000fe2000f8e003f */
[----:B-1----:R-:W-:Y:S01]  /*0b70*/  SHF.R.S32.HI R29, RZ, 0x1f, R24 ;  /* 0x0000001fff1d7819 */ /* 0x002fe20000011418 */
[----:B------:R-:W-:Y:S01]  /*0b80*/  IMAD.U32 R4, RZ, RZ, UR18 ;  /* 0x00000012ff047e24 */ /* 0x000fe2000f8e00ff */
[----:B------:R-:W-:Y:S01]  /*0b90*/  UIMAD UR4, UR16, -0x60, UR7 ;  /* 0xffffffa0100478a4 */ /* 0x000fe2000f8e0207 */
[----:B------:R-:W-:Y:S01]  /*0ba0*/  IMAD.U32 R5, RZ, RZ, UR19 ;  /* 0x00000013ff057e24 */ /* 0x000fe2000f8e00ff */
[----:B------:R-:W-:Y:S01]  /*0bb0*/  SEL R5, R17, RZ, !P0 ;  /* 0x000000ff11057207 */ /* 0x000fe20004000000 */
[----:B------:R-:W-:Y:S01]  /*0bc0*/  IMAD.MOV.U32 R34, RZ, RZ, R4 ;  /* 0x000000ffff227224 */ /* 0x000fe200078e0004 */
[----:B------:R-:W-:Y:S01]  /*0bd0*/  SEL R4, R252, RZ, !P0 ;  /* 0x000000fffc047207 */ /* 0x000fe20004000000 */
[----:B------:R-:W-:Y:S01]  /*0be0*/  IMAD.U32 R9, RZ, RZ, UR15 ;  /* 0x0000000fff097e24 */ /* 0x000fe2000f8e00ff */
[-C--:B------:R-:W-:Y:S01]  /*0bf0*/  LEA.HI R15, R37, R109.reuse, RZ, 0x4 ;  /* 0x0000006d250f7211 */ /* 0x080fe200078f20ff */
[----:B------:R-:W-:Y:S01]  /*0c00*/  IMAD R5, R5, c[0x0][0x1c0], RZ ;  /* 0x0000700005057a24 */ /* 0x000fe200078e02ff */
[----:B------:R-:W-:Y:S01]  /*0c10*/  UIMAD UR5, UR7, UR5, URZ ;  /* 0x00000005070572a4 */ /* 0x000fe2000f8e023f */
[----:B------:R-:W-:Y:S01]  /*0c20*/  IMAD R9, R40, 0x80, R14 ;  /* 0x0000008028097824 */ /* 0x000fe200078e020e */
[----:B------:R-:W-:Y:S01]  /*0c30*/  SHF.R.S32.HI R13, RZ, 0x4, R15 ;  /* 0x00000004ff0d7819 */ /* 0x000fe2000001140f */
[----:B------:R-:W-:Y:S01]  /*0c40*/  UIADD3 UR8, UR16, -0x1, URZ ;  /* 0xffffffff10087890 */ /* 0x000fe2000fffe03f */
[----:B------:R-:W-:Y:S01]  /*0c50*/  IMAD.MOV.U32 R38, RZ, RZ, c[0x0][0x1e0] ;  /* 0x00007800ff267624 */ /* 0x000fe200078e00ff */
[----:B------:R-:W-:Y:S01]  /*0c60*/  UIADD3 UR5, UR19, UR5, URZ ;  /* 0x0000000513057290 */ /* 0x000fe2000fffe03f */
[----:B------:R-:W-:Y:S01]  /*0c70*/  IMAD.MOV.U32 R39, RZ, RZ, c[0x0][0x1e4] ;  /* 0x00007900ff277624 */ /* 0x000fe200078e00ff */
[----:B------:R-:W-:Y:S01]  /*0c80*/  USHF.R.S32.HI UR9, URZ, 0x1f, UR8 ;  /* 0x0000001f3f097899 */ /* 0x000fe20008011408 */
[----:B--2---:R-:W-:Y:S01]  /*0c90*/  IMAD.WIDE.U32 R2, R8, c[0x0][0x178], RZ ;  /* 0x00005e0008027a25 */ /* 0x004fe200078e00ff */
[----:B------:R-:W-:Y:S01]  /*0ca0*/  UIMAD UR12, UR5, UR8, URZ ;  /* 0x00000008050c72a4 */ /* 0x000fe2000f8e023f */
[----:B------:R-:W-:Y:S01]  /*0cb0*/  LEA.HI R108, R37, R109, RZ, 0x5 ;  /* 0x0000006d256c7211 */ /* 0x000fe200078f28ff */
[----:B------:R-:W-:Y:S01]  /*0cc0*/  UIMAD UR7, UR7, UR11, URZ ;  /* 0x0000000b070772a4 */ /* 0x000fe2000f8e023f */
[----:B------:R-:W-:Y:S01]  /*0cd0*/  IMAD.IADD R3, R3, 0x1, R0 ;  /* 0x0000000103037824 */ /* 0x000fe200078e0200 */
[----:B------:R-:W-:Y:S01]  /*0ce0*/  LOP3.LUT R0, R36, 0xfffffff8, RZ, 0xc0, !PT ;  /* 0xfffffff824007812 */ /* 0x000fe200078ec0ff */
[----:B------:R-:W-:Y:S01]  /*0cf0*/  IMAD.U32 R8, RZ, RZ, UR14 ;  /* 0x0000000eff087e24 */ /* 0x000fe2000f8e00ff */
[----:B------:R-:W-:Y:S01]  /*0d00*/  UIMAD UR12, UR9, UR18, UR12 ;  /* 0x00000012090c72a4 */ /* 0x000fe2000f8e020c */
[----:B------:R-:W-:Y:S01]  /*0d10*/  IMAD.WIDE.U32 R2, R24, c[0x0][0x1b8], R2 ;  /* 0x00006e0018027a25 */ /* 0x000fe200078e0002 */
[----:B------:R-:W-:-:S02]  /*0d20*/  UIADD3 UR7, UR15, UR7, URZ ;  /* 0x000000070f077290 */ /* 0x000fc4000fffe03f */
[----:B------:R-:W-:Y:S01]  /*0d30*/  UISETP.GE.AND UP0, UPT, UR6, 0x61, UPT ;  /* 0x000000610600788c */ /* 0x000fe2000bf06270 */
[----:B------:R-:W-:Y:S02]  /*0d40*/  IMAD.IADD R28, R109, 0x1, -R0 ;  /* 0x000000016d1c7824 */ /* 0x000fe400078e0a00 */
[----:B------:R-:W-:Y:S02]  /*0d50*/  IMAD R0, R29, c[0x0][0x1b8], RZ ;  /* 0x00006e001d007a24 */ /* 0x000fe400078e02ff */
[----:B------:R-:W-:Y:S02]  /*0d60*/  IMAD R7, R28, 0x20, R14 ;  /* 0x000000201c077824 */ /* 0x000fe400078e020e */
[----:B------:R-:W-:Y:S02]  /*0d70*/  IMAD R0, R24, c[0x0][0x1bc], R0 ;  /* 0x00006f0018007a24 */ /* 0x000fe400078e0200 */
[----:B------:R-:W-:Y:S02]  /*0d80*/  IMAD R7, R40, 0x80, R7 ;  /* 0x0000008028077824 */ /* 0x000fe400078e0207 */
[----:B------:R-:W-:-:S02]  /*0d90*/  IMAD.IADD R3, R3, 0x1, R0 ;  /* 0x0000000103037824 */ /* 0x000fc400078e0200 */
[----:B------:R-:W-:-:S04]  /*0da0*/  @P1 IMAD.HI.U32 R6, R7, c[0x0][0x2c8], RZ ;  /* 0x0000b20007061a27 */ /* 0x000fc800078e00ff */
[----:B------:R-:W-:Y:S01]  /*0db0*/  IMAD.MOV.U32 R0, RZ, RZ, R7 ;  /* 0x000000ffff007224 */ /* 0x000fe200078e0007 */
[----:B------:R-:W-:Y:S01]  /*0dc0*/  @P1 SHF.R.U32.HI R0, RZ, c[0x0][0x2cc], R6 ;  /* 0x0000b300ff001a19 */ /* 0x000fe20000011606 */
[----:B------:R-:W-:Y:S02]  /*0dd0*/  IMAD R6, R4, c[0x0][0x1c4], R5 ;  /* 0x0000710004067a24 */ /* 0x000fe400078e0205 */
[----:B------:R-:W-:Y:S01]  /*0de0*/  IMAD R5, R10, c[0x0][0x2c4], RZ ;  /* 0x0000b1000a057a24 */ /* 0x000fe200078e02ff */
[----:B------:R-:W-:Y:S01]  /*0df0*/  IADD3 R10, R9, 0x20, RZ ;  /* 0x00000020090a7810 */ /* 0x000fe20007ffe0ff */
[----:B------:R-:W-:Y:S01]  /*0e00*/  IMAD.WIDE.U32 R2, R4, c[0x0][0x1c0], R2 ;  /* 0x0000700004027a25 */ /* 0x000fe200078e0002 */
[----:B------:R-:W-:Y:S02]  /*0e10*/  BAR.SYNC.DEFER_BLOCKING 0x0 ;  /* 0x0000000000007b1d */ /* 0x000fe40000010000 */
[----:B------:R-:W-:Y:S01]  /*0e20*/  ISETP.GE.AND P5, PT, R10, R5, PT ;  /* 0x000000050a00720c */ /* 0x000fe20003fa6270 */
[----:B------:R-:W-:-:S02]  /*0e30*/  IMAD.MOV R4, RZ, RZ, -R0 ;  /* 0x000000ffff047224 */ /* 0x000fc400078e0a00 */
[----:B------:R-:W-:Y:S02]  /*0e40*/  IMAD.IADD R3, R3, 0x1, R6 ;  /* 0x0000000103037824 */ /* 0x000fe400078e0206 */
[----:B------:R-:W-:Y:S01]  /*0e50*/  IMAD R10, R4, c[0x0][0x2c4], R7 ;  /* 0x0000b100040a7a24 */ /* 0x000fe200078e0207 */
[----:B------:R-:W-:Y:S01]  /*0e60*/  SHF.R.S32.HI R4, RZ, 0x1f, R0 ;  /* 0x0000001fff047819 */ /* 0x000fe20000011400 */
[----:B------:R-:W-:Y:S01]  /*0e70*/  IMAD.U32 R6, RZ, RZ, UR4 ;  /* 0x00000004ff067e24 */ /* 0x000fe2000f8e00ff */
[----:B------:R-:W-:Y:S01]  /*0e80*/  SHF.R.S32.HI R7, RZ, 0x1f, R11 ;  /* 0x0000001fff077819 */ /* 0x000fe2000001140b */
[----:B------:R-:W-:Y:S01]  /*0e90*/  IMAD.MOV.U32 R35, RZ, RZ, R8 ;  /* 0x000000ffff237224 */ /* 0x000fe200078e0008 */
[----:B------:R-:W-:Y:S01]  /*0ea0*/  IADD3 R8, R9, 0x40, RZ ;  /* 0x0000004009087810 */ /* 0x000fe20007ffe0ff */
[----:B------:R-:W-:Y:S01]  /*0eb0*/  IMAD R4, R4, c[0x0][0x1b0], RZ ;  /* 0x00006c0004047a24 */ /* 0x000fe200078e02ff */
[----:B------:R-:W-:Y:S01]  /*0ec0*/  IADD3 R22, R6, UR6, -R14 ;  /* 0x0000000606167c10 */ /* 0x000fe2000fffe80e */
[----:B------:R-:W-:Y:S01]  /*0ed0*/  IMAD.SHL.U32 R6, R14, 0x40, RZ ;  /* 0x000000400e067824 */ /* 0x000fe200078e00ff */
[----:B------:R-:W-:Y:S01]  /*0ee0*/  ISETP.GE.AND P1, PT, R8, R5, PT ;  /* 0x000000050800720c */ /* 0x000fe20003f26270 */
[----:B------:R-:W-:Y:S01]  /*0ef0*/  IMAD.WIDE.U32 R2, R0, c[0x0][0x1b0], R2 ;  /* 0x00006c0000027a25 */ /* 0x000fe200078e0002 */
[----:B------:R-:W-:-:S03]  /*0f00*/  IADD3 R8, P0, R11, R14, RZ ;  /* 0x0000000e0b087210 */ /* 0x000fc60007f1e0ff */
[----:B------:R-:W-:Y:S01]  /*0f10*/  IMAD R11, R0, c[0x0][0x1b4], R4 ;  /* 0x00006d00000b7a24 */ /* 0x000fe200078e0204 */
[----:B------:R-:W-:Y:S01]  /*0f20*/  LOP3.LUT R0, R6, 0x1c0, RZ, 0xc0, !PT ;  /* 0x000001c006007812 */ /* 0x000fe200078ec0ff */
[----:B------:R-:W-:Y:S01]  /*0f30*/  IMAD.SHL.U32 R4, R28, 0x8, RZ ;  /* 0x000000081c047824 */ /* 0x000fe200078e00ff */
[----:B------:R-:W-:Y:S01]  /*0f40*/  LEA.HI.X.SX32 R12, R14, R7, 0x1, P0 ;  /* 0x000000070e0c7211 */ /* 0x000fe200000f0eff */
[----:B------:R-:W-:Y:S01]  /*0f50*/  IMAD.IADD R3, R3, 0x1, R11 ;  /* 0x0000000103037824 */ /* 0x000fe200078e020b */
[C---:B------:R-:W-:Y:S02]  /*0f60*/  ISETP.GE.AND P0, PT, R9.reuse, R5, PT ;  /* 0x000000050900720c */ /* 0x040fe40003f06270 */
[----:B------:R-:W-:Y:S01]  /*0f70*/  IADD3 R6, R9, 0x60, RZ ;  /* 0x0000006009067810 */ /* 0x000fe20007ffe0ff */
[----:B------:R-:W-:Y:S01]  /*0f80*/  IMAD.WIDE.U32 R2, R10, c[0x0][0x1a8], R2 ;  /* 0x00006a000a027a25 */ /* 0x000fe200078e0002 */
[----:B------:R-:W-:Y:S02]  /*0f90*/  LOP3.LUT R9, R0, 0x38, R4, 0xf8, !PT ;  /* 0x0000003800097812 */ /* 0x000fe400078ef804 */
[----:B------:R-:W-:-:S02]  /*0fa0*/  SHF.R.U32.HI R0, RZ, 0x3, R0 ;  /* 0x00000003ff007819 */ /* 0x000fc40000011600 */
[----:B------:R-:W-:Y:S02]  /*0fb0*/  LEA.HI R7, R15, R13, RZ, 0x1 ;  /* 0x0000000d0f077211 */ /* 0x000fe400078f08ff */
[----:B------:R-:W-:Y:S02]  /*0fc0*/  LOP3.LUT R16, R9, R0, RZ, 0x3c, !PT ;  /* 0x0000000009107212 */ /* 0x000fe400078e3cff */
[----:B------:R-:W-:Y:S02]  /*0fd0*/  SHF.R.S32.HI R0, RZ, 0x1f, R10 ;  /* 0x0000001fff007819 */ /* 0x000fe4000001140a */
[----:B------:R-:W-:Y:S02]  /*0fe0*/  LOP3.LUT R7, R7, 0xfffffffe, RZ, 0xc0, !PT ;  /* 0xfffffffe07077812 */ /* 0x000fe400078ec0ff */
[----:B------:R-:W-:Y:S01]  /*0ff0*/  ISETP.GE.AND P2, PT, R6, R5, PT ;  /* 0x000000050600720c */ /* 0x000fe20003f46270 */
[----:B------:R-:W-:Y:S01]  /*1000*/  IMAD R0, R0, c[0x0][0x1a8], RZ ;  /* 0x00006a0000007a24 */ /* 0x000fe200078e02ff */
[----:B------:R-:W-:Y:S01]  /*1010*/  SHF.R.S32.HI R5, RZ, 0x1f, R4 ;  /* 0x0000001fff057819 */ /* 0x000fe20000011404 */
[----:B------:R-:W-:Y:S01]  /*1020*/  IMAD R6, R12, c[0x0][0x1e0], RZ ;  /* 0x000078000c067a24 */ /* 0x000fe200078e02ff */
[----:B------:R-:W-:Y:S01]  /*1030*/  IADD3 R31, R4, 0x40, RZ ;  /* 0x00000040041f7810 */ /* 0x000fe20007ffe0ff */
[----:B------:R-:W-:Y:S01]  /*1040*/  IMAD R11, R10, c[0x0][0x1ac], R0 ;  /* 0x00006b000a0b7a24 */ /* 0x000fe200078e0200 */
[----:B------:R-:W-:Y:S01]  /*1050*/  LOP3.LUT R0, R15, 0xfffffff0, RZ, 0xc0, !PT ;  /* 0xfffffff00f007812 */ /* 0x000fe200078ec0ff */
[----:B------:R-:W-:Y:S01]  /*1060*/  IMAD.IADD R33, R13, 0x1, -R7 ;  /* 0x000000010d217824 */ /* 0x000fe200078e0a07 */
[----:B------:R-:W-:Y:S01]  /*1070*/  LEA R15, P3, R2, c[0x0][0x160], 0x1 ;  /* 0x00005800020f7a11 */ /* 0x000fe200078608ff */
[----:B------:R-:W-:Y:S01]  /*1080*/  IMAD.IADD R3, R3, 0x1, R11 ;  /* 0x0000000103037824 */ /* 0x000fe200078e020b */
[----:B------:R-:W-:Y:S01]  /*1090*/  LEA.HI R11, R37, R109, RZ, 0x6 ;  /* 0x0000006d250b7211 */ /* 0x000fe200078f30ff */
[----:B------:R-:W-:Y:S01]  /*10a0*/  IMAD.IADD R0, R109, 0x1, -R0 ;  /* 0x000000016d007824 */ /* 0x000fe200078e0a00 */
[----:B------:R-:W-:Y:S01]  /*10b0*/  IADD3 R32, R4, 0x80, RZ ;  /* 0x0000008004207810 */ /* 0x000fe20007ffe0ff */
[----:B------:R-:W-:Y:S01]  /*10c0*/  IMAD R9, R8, c[0x0][0x1e4], R6 ;  /* 0x0000790008097a24 */ /* 0x000fe200078e0206 */
[----:B------:R-:W-:Y:S01]  /*10d0*/  LEA.HI.X R14, R2, c[0x0][0x164], R3, 0x1, P3 ;  /* 0x00005900020e7a11 */ /* 0x000fe200018f0c03 */
[----:B------:R-:W-:Y:S01]  /*10e0*/  IMAD R3, R29, c[0x0][0x1e8], RZ ;  /* 0x00007a001d037a24 */ /* 0x000fe200078e02ff */
[----:B------:R-:W-:Y:S01]  /*10f0*/  SHF.R.S32.HI R10, RZ, 0x1f, R0 ;  /* 0x0000001fff0a7819 */ /* 0x000fe20000011400 */
[----:B------:R-:W-:Y:S01]  /*1100*/  IMAD.WIDE.U32 R6, R8, c[0x0][0x1e0], R4 ;  /* 0x0000780008067a25 */ /* 0x000fe200078e0004 */
[----:B------:R-:W-:Y:S01]  /*1110*/  SHFL.IDX PT, R2, R15, RZ, 0x181f ;  /* 0x00181fff0f027589 */ /* 0x000fe200000e0000 */
[----:B------:R-:W-:-:S02]  /*1120*/  ISETP.GE.AND P3, PT, R31, c[0x0][0x198], PT ;  /* 0x000066001f007a0c */ /* 0x000fc40003f66270 */
[----:B------:R-:W-:Y:S01]  /*1130*/  LEA.HI R30, R10, R0, RZ, 0x3 ;  /* 0x000000000a1e7211 */ /* 0x000fe200078f18ff */
[----:B------:R-:W-:Y:S02]  /*1140*/  IMAD.SHL.U32 R10, R11, 0x8, RZ ;  /* 0x000000080b0a7824 */ /* 0x000fe400078e00ff */
[----:B------:R-:W-:Y:S02]  /*1150*/  IMAD R11, R24, c[0x0][0x1ec], R3 ;  /* 0x00007b00180b7a24 */ /* 0x000fe400078e0203 */
[----:B------:R-:W-:Y:S01]  /*1160*/  IMAD.IADD R7, R7, 0x1, R9 ;  /* 0x0000000107077824 */ /* 0x000fe200078e0209 */
[----:B------:R-:W1:Y:S01]  /*1170*/  SHFL.IDX PT, R3, R14, RZ, 0x181f ;  /* 0x00181fff0e037589 */ /* 0x000e6200000e0000 */
[----:B------:R-:W-:Y:S01]  /*1180*/  IMAD R12, R12, c[0x0][0x208], RZ ;  /* 0x000082000c0c7a24 */ /* 0x000fe200078e02ff */
[----:B------:R-:W-:Y:S01]  /*1190*/  LOP3.LUT R19, R16, 0xfffffe00, R10, 0xf8, !PT ;  /* 0xfffffe0010137812 */ /* 0x000fe200078ef80a */
[----:B------:R-:W-:-:S04]  /*11a0*/  IMAD.WIDE.U32 R6, R24, c[0x0][0x1e8], R6 ;  /* 0x00007a0018067a25 */ /* 0x000fc800078e0006 */
[----:B------:R-:W-:Y:S01]  /*11b0*/  IMAD.IADD R21, R7, 0x1, R11 ;  /* 0x0000000107157824 */ /* 0x000fe200078e020b */
[----:B------:R-:W-:Y:S01]  /*11c0*/  STL [R1+0x18], R19 ;  /* 0x0000181301007387 */ /* 0x000fe20000100800 */
[----:B------:R-:W-:Y:S02]  /*11d0*/  IMAD.MOV.U32 R20, RZ, RZ, R6 ;  /* 0x000000ffff147224 */ /* 0x000fe400078e0006 */
[----:B------:R-:W-:Y:S01]  /*11e0*/  IMAD R13, R8, c[0x0][0x20c], R12 ;  /* 0x00008300080d7a24 */ /* 0x000fe200078e020c */
[----:B------:R-:W-:Y:S01]  /*11f0*/  LOP3.LUT R12, R30, 0xfffffff8, RZ, 0xc0, !PT ;  /* 0xfffffff81e0c7812 */ /* 0x000fe200078ec0ff */
[----:B------:R-:W-:-:S04]  /*1200*/  IMAD.WIDE.U32 R8, R8, c[0x0][0x208], R4 ;  /* 0x0000820008087a25 */ /* 0x000fc800078e0004 */
[----:B------:R-:W-:Y:S02]  /*1210*/  IMAD R29, R29, c[0x0][0x210], RZ ;  /* 0x000084001d1d7a24 */ /* 0x000fe400078e02ff */
[----:B------:R-:W-:Y:S02]  /*1220*/  IMAD.IADD R9, R9, 0x1, R13 ;  /* 0x0000000109097824 */ /* 0x000fe400078e020d */
[----:B------:R-:W-:Y:S01]  /*1230*/  IMAD.IADD R27, R0, 0x1, -R12 ;  /* 0x00000001001b7824 */ /* 0x000fe200078e0a0c */
[----:B------:R-:W-:Y:S01]  /*1240*/  @!P0 SHF.R.S32.HI R0, RZ, 0x1f, R31 ;  /* 0x0000001fff008819 */ /* 0x000fe2000001141f */
[C---:B------:R-:W-:Y:S02]  /*1250*/  IMAD R29, R24.reuse, c[0x0][0x214], R29 ;  /* 0x00008500181d7a24 */ /* 0x040fe400078e021d */
[----:B------:R-:W-:Y:S01]  /*1260*/  IMAD.WIDE.U32 R24, R24, c[0x0][0x210], R8 ;  /* 0x0000840018187a25 */ /* 0x000fe200078e0008 */
[----:B------:R-:W-:Y:S01]  /*1270*/  @!P0 LEA.HI R8, R0, R31, RZ, 0x3 ;  /* 0x0000001f00088211 */ /* 0x000fe200078f18ff */
[----:B------:R-:W-:Y:S02]  /*1280*/  SHFL.IDX PT, R9, R14, 0x1, 0x181f ;  /* 0x00381f000e097f89 */ /* 0x000fe400000e0000 */
[----:B------:R-:W-:Y:S01]  /*1290*/  IMAD.SHL.U32 R241, R19, 0x2, RZ ;  /* 0x0000000213f17824 */ /* 0x000fe200078e00ff */
[----:B------:R-:W-:-:S02]  /*12a0*/  @!P0 LOP3.LUT R12, R8, 0xfffffff8, RZ, 0xc0, !PT ;  /* 0xfffffff8080c8812 */ /* 0x000fc400078ec0ff */
[----:B------:R-:W2:Y:S03]  /*12b0*/  SHFL.IDX PT, R8, R15, 0x1, 0x181f ;  /* 0x00381f000f087f89 */ /* 0x000ea600000e0000 */
[----:B-1----:R-:W-:Y:S01]  /*12c0*/  @!P0 IMAD.WIDE R12, R12, 0x2, R2 ;  /* 0x000000020c0c8825 */ /* 0x002fe200078e0202 */
[----:B---3--:R-:W-:-:S03]  /*12d0*/  @P4 SHF.R.S32.HI R7, RZ, 0x1f, R18 ;  /* 0x0000001fff074819 */ /* 0x008fc60000011412 */
[----:B------:R-:W-:Y:S02]  /*12e0*/  @P4 IMAD.MOV.U32 R6, RZ, RZ, R18 ;  /* 0x000000ffff064224 */ /* 0x000fe400078e0012 */
[----:B------:R-:W-:Y:S02]  /*12f0*/  @!P4 IMAD.MOV.U32 R6, RZ, RZ, R252 ;  /* 0x000000ffff06c224 */ /* 0x000fe400078e00fc */
[----:B------:R-:W-:-:S03]  /*1300*/  @!P4 IMAD.MOV.U32 R7, RZ, RZ, R17 ;  /* 0x000000ffff07c224 */ /* 0x000fc600078e0011 */
[----:B------:R-:W-:Y:S02]  /*1310*/  SEL R26, R6, RZ, !P6 ;  /* 0x000000ff061a7207 */ /* 0x000fe40007000000 */
[----:B------:R-:W-:Y:S02]  /*1320*/  SEL R23, R7, RZ, !P6 ;  /* 0x000000ff07177207 */ /* 0x000fe40007000000 */
[----:B------:R-:W-:Y:S01]  /*1330*/  ISETP.GE.AND P6, PT, R4, c[0x0][0x198], PT ;  /* 0x0000660004007a0c */ /* 0x000fe20003fc6270 */
[----:B------:R-:W-:Y:S01]  /*1340*/  IMAD.WIDE.U32 R20, R26, c[0x0][0x1f0], R20 ;  /* 0x00007c001a147a25 */ /* 0x000fe200078e0014 */
[----:B------:R-:W-:Y:S02]  /*1350*/  @!P0 SHF.R.S32.HI R7, RZ, 0x1f, R32 ;  /* 0x0000001fff078819 */ /* 0x000fe40000011420 */
[C---:B------:R-:W-:Y:S01]  /*1360*/  @!P0 LEA R6, P4, R4.reuse, R2, 0x1 ;  /* 0x0000000204068211 */ /* 0x040fe200078808ff */
[----:B------:R-:W-:Y:S01]  /*1370*/  IMAD.MOV.U32 R250, RZ, RZ, R20 ;  /* 0x000000fffffa7224 */ /* 0x000fe200078e0014 */
[----:B------:R-:W-:Y:S01]  /*1380*/  @!P0 LEA.HI R0, R7, R32, RZ, 0x3 ;  /* 0x0000002007008211 */ /* 0x000fe200078f18ff */
[----:B------:R-:W-:Y:S01]  /*1390*/  STL.64 [R1+0x10], R20 ;  /* 0x0000101401007387 */ /* 0x000fe20000100a00 */
[----:B------:R-:W-:-:S02]  /*13a0*/  @!P0 LEA.HI.X R7, R4, R3, R5, 0x1, P4 ;  /* 0x0000000304078211 */ /* 0x000fc400020f0c05 */
[----:B------:R-:W-:Y:S02]  /*13b0*/  @!P0 LOP3.LUT R0, R0, 0xfffffff8, RZ, 0xc0, !PT ;  /* 0xfffffff800008812 */ /* 0x000fe400078ec0ff */
[----:B------:R-:W-:Y:S01]  /*13c0*/  ISETP.GE.AND P4, PT, R32, c[0x0][0x198], PT ;  /* 0x0000660020007a0c */ /* 0x000fe20003f86270 */
[----:B------:R1:W-:Y:S02]  /*13d0*/  @!P0 LDGSTS.E.BYPASS.LTC128B.128 [R241+0x100], [R6.64], !P6 ;  /* 0x0010000006f18fae */ /* 0x0003e4000f101d54 */
[----:B------:R-:W-:Y:S01]  /*13e0*/  @!P0 IMAD.WIDE R10, R0, 0x2, R2 ;  /* 0x00000002000a8825 */ /* 0x000fe200078e0202 */
[----:B------:R-:W-:Y:S01]  /*13f0*/  @!P5 SHF.R.S32.HI R0, RZ, 0x1f, R32 ;  /* 0x0000001fff00d819 */ /* 0x000fe20000011420 */
[----:B------:R-:W-:Y:S03]  /*1400*/  SHFL.IDX PT, R2, R15, 0x2, 0x181f ;  /* 0x00581f000f027f89 */ /* 0x000fe600000e0000 */
[----:B------:R-:W-:Y:S01]  /*1410*/  @!P5 LEA.HI R0, R0, R32, RZ, 0x3 ;  /* 0x000000200000d211 */ /* 0x000fe200078f18ff */
[----:B------:R-:W3:Y:S03]  /*1420*/  SHFL.IDX PT, R3, R14, 0x2, 0x181f ;  /* 0x00581f000e037f89 */ /* 0x000ee600000e0000 */
[----:B------:R-:W-:Y:S01]  /*1430*/  @!P5 LOP3.LUT R0, R0, 0xfffffff8, RZ, 0xc0, !PT ;  /* 0xfffffff80000d812 */ /* 0x000fe200078ec0ff */
[----:B------:R4:W-:Y:S04]  /*1440*/  @!P0 LDGSTS.E.BYPASS.LTC128B.128 [R241+0x4100], [R12.64], !P3 ;  /* 0x041000000cf18fae */ /* 0x0009e8000d901d54 */
[----:B------:R5:W-:Y:S01]  /*1450*/  @!P0 LDGSTS.E.BYPASS.LTC128B.128 [R241+0x8100], [R10.64], !P4 ;  /* 0x081000000af18fae */ /* 0x000be2000e101d54 */
[----:B-1----:R-:W-:-:S02]  /*1460*/  @!P5 SHF.R.S32.HI R6, RZ, 0x1f, R31 ;  /* 0x0000001fff06d819 */ /* 0x002fc4000001141f */
[----:B------:R-:W-:Y:S02]  /*1470*/  @!P1 SHF.R.S32.HI R7, RZ, 0x1f, R32 ;  /* 0x0000001fff079819 */ /* 0x000fe40000011420 */
[----:B------:R-:W-:Y:S02]  /*1480*/  @!P5 LEA.HI R16, R6, R31, RZ, 0x3 ;  /* 0x0000001f0610d211 */ /* 0x000fe400078f18ff */
[----:B------:R-:W1:Y:S01]  /*1490*/  SHFL.IDX PT, R6, R15, 0x3, 0x181f ;  /* 0x00781f000f067f89 */ /* 0x000e6200000e0000 */
[----:B------:R-:W-:Y:S02]  /*14a0*/  @!P1 LEA.HI R18, R7, R32, RZ, 0x3 ;  /* 0x0000002007129211 */ /* 0x000fe400078f18ff */
[----:B------:R-:W-:Y:S01]  /*14b0*/  @!P5 LOP3.LUT R16, R16, 0xfffffff8, RZ, 0xc0, !PT ;  /* 0xfffffff81010d812 */ /* 0x000fe200078ec0ff */
[----:B------:R1:W1:Y:S01]  /*14c0*/  SHFL.IDX PT, R7, R14, 0x3, 0x181f ;  /* 0x00781f000e077f89 */ /* 0x00026200000e0000 */
[----:B------:R-:W-:-:S03]  /*14d0*/  @!P1 LOP3.LUT R18, R18, 0xfffffff8, RZ, 0xc0, !PT ;  /* 0xfffffff812129812 */ /* 0x000fc600078ec0ff */
[----:B--2---:R-:W-:Y:S01]  /*14e0*/  @!P5 IMAD.WIDE R16, R16, 0x2, R8 ;  /* 0x000000021010d825 */ /* 0x004fe200078e0208 */
[----:B-----5:R-:W-:-:S03]  /*14f0*/  @!P1 SHF.R.S32.HI R10, RZ, 0x1f, R31 ;  /* 0x0000001fff0a9819 */ /* 0x020fc6000001141f */
[----:B---3--:R-:W-:Y:S01]  /*1500*/  @!P1 IMAD.WIDE R18, R18, 0x2, R2 ;  /* 0x0000000212129825 */ /* 0x008fe200078e0202 */
[----:B----4-:R-:W-:Y:S02]  /*1510*/  @!P1 LEA.HI R12, R10, R31, RZ, 0x3 ;  /* 0x0000001f0a0c9211 */ /* 0x010fe400078f18ff */
[----:B------:R-:W-:Y:S02]  /*1520*/  @!P5 LEA R10, P0, R4, R8, 0x1 ;  /* 0x00000008040ad211 */ /* 0x000fe400078008ff */
[----:B------:R-:W-:Y:S02]  /*1530*/  @!P1 LOP3.LUT R12, R12, 0xfffffff8, RZ, 0xc0, !PT ;  /* 0xfffffff80c0c9812 */ /* 0x000fe400078ec0ff */
[----:B------:R-:W-:-:S03]  /*1540*/  @!P5 LEA.HI.X R11, R4, R9, R5, 0x1, P0 ;  /* 0x00000009040bd211 */ /* 0x000fc600000f0c05 */
[----:B------:R-:W-:Y:S02]  /*1550*/  @!P1 IMAD.WIDE R12, R12, 0x2, R2 ;  /* 0x000000020c0c9825 */ /* 0x000fe400078e0202 */
[----:B------:R2:W-:Y:S02]  /*1560*/  @!P5 LDGSTS.E.BYPASS.LTC128B.128 [R241+0x1100], [R10.64], !P6 ;  /* 0x011000000af1dfae */ /* 0x0005e4000f101d54 */
[----:B-1----:R-:W-:Y:S01]  /*1570*/  @!P5 IMAD.WIDE R14, R0, 0x2, R8 ;  /* 0x00000002000ed825 */ /* 0x002fe200078e0208 */
[C---:B------:R-:W-:Y:S01]  /*1580*/  @!P1 LEA R8, P0, R4.reuse, R2, 0x1 ;  /* 0x0000000204089211 */ /* 0x040fe200078008ff */
[----:B------:R1:W-:Y:S02]  /*1590*/  @!P5 LDGSTS.E.BYPASS.LTC128B.128 [R241+0x5100], [R16.64], !P3 ;  /* 0x0510000010f1dfae */ /* 0x0003e4000d901d54 */
[----:B------:R-:W-:Y:S01]  /*15a0*/  IMAD R0, R23, c[0x0][0x1f0], RZ ;  /* 0x00007c0017007a24 */ /* 0x000fe200078e02ff */
[C-C-:B------:R-:W-:Y:S01]  /*15b0*/  @!P1 LEA.HI.X R9, R4.reuse, R3, R5.reuse, 0x1, P0 ;  /* 0x0000000304099211 */ /* 0x140fe200000f0c05 */
[----:B------:R3:W-:Y:S01]  /*15c0*/  @!P5 LDGSTS.E.BYPASS.LTC128B.128 [R241+0x9100], [R14.64], !P4 ;  /* 0x091000000ef1dfae */ /* 0x0007e2000e101d54 */
[----:B------:R-:W-:Y:S01]  /*15d0*/  @!P2 LEA R2, P0, R4, R6, 0x1 ;  /* 0x000000060402a211 */ /* 0x000fe200078008ff */
[----:B------:R-:W-:Y:S01]  /*15e0*/  IMAD R0, R26, c[0x0][0x1f4], R0 ;  /* 0x00007d001a007a24 */ /* 0x000fe200078e0200 */
[----:B------:R-:W-:Y:S01]  /*15f0*/  ISETP.GE.AND P5, PT, R22, 0x21, PT ;  /* 0x000000211600780c */ /* 0x000fe20003fa6270 */
[----:B------:R4:W-:Y:S01]  /*1600*/  @!P1 LDGSTS.E.BYPASS.LTC128B.128 [R241+0x2100], [R8.64], !P6 ;  /* 0x0210000008f19fae */ /* 0x0009e2000f101d54 */
[----:B------:R-:W-:Y:S01]  /*1610*/  @!P2 LEA.HI.X R3, R4, R7, R5, 0x1, P0 ;  /* 0x000000070403a211 */ /* 0x000fe200000f0c05 */
[----:B------:R-:W-:Y:S01]  /*1620*/  IMAD.IADD R251, R21, 0x1, R0 ;  /* 0x0000000115fb7824 */ /* 0x000fe200078e0200 */
[----:B------:R-:W-:Y:S01]  /*1630*/  @!P2 SHF.R.S32.HI R5, RZ, 0x1f, R32 ;  /* 0x0000001fff05a819 */ /* 0x000fe20000011420 */
[----:B------:R5:W-:Y:S04]  /*1640*/  @!P1 LDGSTS.E.BYPASS.LTC128B.128 [R241+0x6100], [R12.64], !P3 ;  /* 0x061000000cf19fae */ /* 0x000be8000d901d54 */
[----:B------:R2:W-:Y:S01]  /*1650*/  @!P1 LDGSTS.E.BYPASS.LTC128B.128 [R241+0xa100], [R18.64], !P4 ;  /* 0x0a10000012f19fae */ /* 0x0005e2000e101d54 */
[----:B------:R-:W-:-:S03]  /*1660*/  ISETP.GE.AND P1, PT, R22, 0x41, PT ;  /* 0x000000411600780c */ /* 0x000fc60003f26270 */
[----:B------:R2:W-:Y:S01]  /*1670*/  @!P2 LDGSTS.E.BYPASS.LTC128B.128 [R241+0x3100], [R2.64], !P6 ;  /* 0x0310000002f1afae */ /* 0x0005e2000f101d54 */
[----:B------:R-:W-:Y:S01]  /*1680*/  ISETP.GE.AND P6, PT, R22, 0x1, PT ;  /* 0x000000011600780c */ /* 0x000fe20003fc6270 */
[----:B-1----:R-:W-:Y:S02]  /*1690*/  IMAD.SHL.U32 R16, R39, 0x40, RZ ;  /* 0x0000004027107824 */ /* 0x002fe400078e00ff */
[----:B---3--:R-:W-:Y:S01]  /*16a0*/  IMAD.WIDE.U32 R14, R38, 0x40, RZ ;  /* 0x00000040260e7825 */ /* 0x008fe200078e00ff */
[----:B----4-:R-:W-:-:S03]  /*16b0*/  @!P2 SHF.R.S32.HI R8, RZ, 0x1f, R31 ;  /* 0x0000001fff08a819 */ /* 0x010fc6000001141f */
[----:B------:R-:W-:Y:S01]  /*16c0*/  IMAD.IADD R9, R25, 0x1, R29 ;  /* 0x0000000119097824 */ /* 0x000fe200078e021d */
[----:B-----5:R-:W-:Y:S01]  /*16d0*/  @!P2 LEA.HI R12, R8, R31, RZ, 0x3 ;  /* 0x0000001f080ca211 */ /* 0x020fe200078f18ff */
[----:B------:R-:W-:-:S03]  /*16e0*/  IMAD.MOV.U32 R8, RZ, RZ, R24 ;  /* 0x000000ffff087224 */ /* 0x000fc600078e0018 */
[----:B------:R-:W-:Y:S01]  /*16f0*/  @!P2 LOP3.LUT R12, R12, 0xfffffff8, RZ, 0xc0, !PT ;  /* 0xfffffff80c0ca812 */ /* 0x000fe200078ec0ff */
[----:B--2---:R-:W-:-:S04]  /*1700*/  IMAD.WIDE.U32 R18, R26, c[0x0][0x218], R8 ;  /* 0x000086001a127a25 */ /* 0x004fc800078e0008 */
[----:B------:R-:W-:Y:S01]  /*1710*/  IMAD.WIDE.U32 R2, R34, UR8, R250 ;  /* 0x0000000822027c25 */ /* 0x000fe2000f8e00fa */
[----:B------:R1:W-:Y:S03]  /*1720*/  STL.64 [R1+0x8], R18 ;  /* 0x0000081201007387 */ /* 0x0003e60000100a00 */
[----:B------:R-:W-:Y:S01]  /*1730*/  @!P2 IMAD.WIDE R12, R12, 0x2, R6 ;  /* 0x000000020c0ca825 */ /* 0x000fe200078e0206 */
[----:B------:R-:W-:Y:S01]  /*1740*/  IADD3 R0, R3, UR12, RZ ;  /* 0x0000000c03007c10 */ /* 0x000fe2000fffe0ff */
[----:B------:R-:W-:Y:S01]  /*1750*/  UIMAD UR12, UR7, UR8, URZ ;  /* 0x00000008070c72a4 */ /* 0x000fe2000f8e023f */
[C---:B------:R-:W-:Y:S01]  /*1760*/  @P6 LEA R10, P0, R2.reuse, c[0x0][0x1c8], 0x1 ;  /* 0x00007200020a6a11 */ /* 0x040fe200078008ff */
[----:B------:R-:W-:Y:S01]  /*1770*/  IMAD.MOV.U32 R68, RZ, RZ, R18 ;  /* 0x000000ffff447224 */ /* 0x000fe200078e0012 */
[----:B------:R-:W-:Y:S01]  /*1780*/  @!P2 LEA.HI R3, R5, R32, RZ, 0x3 ;  /* 0x000000200503a211 */ /* 0x000fe200078f18ff */
[----:B------:R2:W-:Y:S01]  /*1790*/  @!P2 LDGSTS.E.BYPASS.LTC128B.128 [R241+0x7100], [R12.64], !P3 ;  /* 0x071000000cf1afae */ /* 0x0005e2000d901d54 */
[----:B------:R-:W-:Y:S01]  /*17a0*/  @P6 LEA.HI.X R11, R2, c[0x0][0x1cc], R0, 0x1, P0 ;  /* 0x00007300020b6a11 */ /* 0x000fe200000f0c00 */
[----:B------:R-:W-:Y:S01]  /*17b0*/  UIMAD UR12, UR9, UR14, UR12 ;  /* 0x0000000e090c72a4 */ /* 0x000fe2000f8e020c */
[----:B------:R-:W-:-:S02]  /*17c0*/  @P5 LEA R5, P0, R38, R2, 0x5 ;  /* 0x0000000226055211 */ /* 0x000fc400078028ff */
[----:B------:R-:W-:Y:S02]  /*17d0*/  @!P2 LOP3.LUT R3, R3, 0xfffffff8, RZ, 0xc0, !PT ;  /* 0xfffffff80303a812 */ /* 0x000fe400078ec0ff */
[----:B------:R-:W-:Y:S02]  /*17e0*/  @P5 LEA.HI.X R17, R38, R0, R39, 0x5, P0 ;  /* 0x0000000026115211 */ /* 0x000fe400000f2c27 */
[----:B------:R-:W-:Y:S01]  /*17f0*/  @P1 IADD3 R14, P0, R2, R14, RZ ;  /* 0x0000000e020e1210 */ /* 0x000fe20007f1e0ff */
[----:B------:R-:W-:Y:S01]  /*1800*/  @!P2 IMAD.WIDE R2, R3, 0x2, R6 ;  /* 0x000000020302a825 */ /* 0x000fe200078e0206 */
[----:B------:R-:W-:Y:S02]  /*1810*/  ISETP.GE.AND P3, PT, R31, c[0x0][0x1d4], PT ;  /* 0x000075001f007a0c */ /* 0x000fe40003f66270 */
[----:B------:R-:W-:Y:S01]  /*1820*/  @P1 IADD3.X R16, R0, R15, R16, P0, !PT ;  /* 0x0000000f00101210 */ /* 0x000fe200007fe410 */
[----:B------:R-:W-:Y:S01]  /*1830*/  IMAD R7, R23, c[0x0][0x218], RZ ;  /* 0x0000860017077a24 */ /* 0x000fe200078e02ff */
[----:B------:R3:W-:Y:S01]  /*1840*/  @!P2 LDGSTS.E.BYPASS.LTC128B.128 [R241+0xb100], [R2.64], !P4 ;  /* 0x0b10000002f1afae */ /* 0x0007e2000e101d54 */
[----:B------:R-:W-:Y:S01]  /*1850*/  ISETP.GE.AND P4, PT, R4, c[0x0][0x1d4], PT ;  /* 0x0000750004007a0c */ /* 0x000fe20003f86270 */
[----:B------:R-:W-:Y:S01]  /*1860*/  IMAD.SHL.U32 R0, R27, 0x40, RZ ;  /* 0x000000401b007824 */ /* 0x000fe200078e00ff */
[----:B------:R-:W-:Y:S01]  /*1870*/  ISETP.GE.AND P2, PT, R32, c[0x0][0x1d4], PT ;  /* 0x0000750020007a0c */ /* 0x000fe20003f46270 */
[----:B------:R-:W-:Y:S01]  /*1880*/  IMAD R15, R26, c[0x0][0x21c], R7 ;  /* 0x000087001a0f7a24 */ /* 0x000fe200078e0207 */
[----:B------:R-:W-:Y:S01]  /*1890*/  @P5 LEA R6, P0, R5, c[0x0][0x1c8], 0x1 ;  /* 0x0000720005065a11 */ /* 0x000fe200078008ff */
[----:B------:R-:W0:Y:S01]  /*18a0*/  LDGDEPBAR ;  /* 0x00000000000079af */ /* 0x000e220000000000 */
[----:B------:R-:W-:Y:S01]  /*18b0*/  LOP3.LUT R0, R0, 0x1c0, RZ, 0xc0, !PT ;  /* 0x000001c000007812 */ /* 0x000fe200078ec0ff */
[----:B------:R-:W-:Y:S01]  /*18c0*/  IMAD.IADD R69, R19, 0x1, R15 ;  /* 0x0000000113457824 */ /* 0x000fe200078e020f */
[----:B------:R-:W-:Y:S01]  /*18d0*/  @P5 LEA.HI.X R7, R5, c[0x0][0x1cc], R17, 0x1, P0 ;  /* 0x0000730005075a11 */ /* 0x000fe200000f0c11 */
[----:B------:R-:W-:-:S02]  /*18e0*/  IMAD.SHL.U32 R5, R33, 0x8, RZ ;  /* 0x0000000821057824 */ /* 0x000fc400078e00ff */
[----:B------:R-:W-:Y:S01]  /*18f0*/  IMAD.WIDE.U32 R8, R35, UR8, R68 ;  /* 0x0000000823087c25 */ /* 0x000fe2000f8e0044 */
[----:B------:R-:W-:Y:S01]  /*1900*/  UMOV UR8, 0x6 ;  /* 0x0000000600087882 */ /* 0x000fe20000000000 */
[----:B------:R4:W-:Y:S01]  /*1910*/  @P6 LDGSTS.E.BYPASS.LTC128B.128 [R241+0x12100], [R10.64], !P4 ;  /* 0x121000000af16fae */ /* 0x0009e2000e101d54 */
[----:B------:R-:W-:-:S03]  /*1920*/  USHF.L.U64.HI UR11, UR10, UR8, UR11 ;  /* 0x000000080a0b7299 */ /* 0x000fc6000801020b */
[----:B------:R4:W-:Y:S04]  /*1930*/  @P6 LDGSTS.E.BYPASS.LTC128B.128 [R241+0x15100], [R10.64+0x80], !P3 ;  /* 0x151000800af16fae */ /* 0x0009e8000d901d54 */
[----:B------:R4:W-:Y:S01]  /*1940*/  @P6 LDGSTS.E.BYPASS.LTC128B.128 [R241+0x18100], [R10.64+0x100], !P2 ;  /* 0x181001000af16fae */ /* 0x0009e2000d101d54 */
[----:B------:R-:W-:Y:S01]  /*1950*/  ISETP.GE.AND P6, PT, R4, c[0x0][0x1d4], PT ;  /* 0x0000750004007a0c */ /* 0x000fe20003fc6270 */
[----:B------:R-:W-:Y:S02]  /*1960*/  IMAD.MOV.U32 R4, RZ, RZ, 0x10 ;  /* 0x00000010ff047424 */ /* 0x000fe400078e00ff */
[----:B------:R5:W-:Y:S01]  /*1970*/  @P5 LDGSTS.E.BYPASS.LTC128B.128 [R241+0x13100], [R6.64], !P4 ;  /* 0x1310000006f15fae */ /* 0x000be2000e101d54 */
[----:B---3--:R-:W-:-:S03]  /*1980*/  @P1 LEA R2, P0, R14, c[0x0][0x1c8], 0x1 ;  /* 0x000072000e021a11 */ /* 0x008fc600078008ff */
[----:B------:R5:W-:Y:S01]  /*1990*/  @P5 LDGSTS.E.BYPASS.LTC128B.128 [R241+0x16100], [R6.64+0x80], !P3 ;  /* 0x1610008006f15fae */ /* 0x000be2000d901d54 */
[----:B------:R-:W-:Y:S01]  /*19a0*/  @P1 LEA.HI.X R3, R14, c[0x0][0x1cc], R16, 0x1, P0 ;  /* 0x000073000e031a11 */ /* 0x000fe200000f0c10 */
[----:B------:R-:W-:Y:S02]  /*19b0*/  IMAD.MOV.U32 R14, RZ, RZ, 0x20 ;  /* 0x00000020ff0e7424 */ /* 0x000fe400078e00ff */
[----:B------:R5:W-:Y:S01]  /*19c0*/  @P5 LDGSTS.E.BYPASS.LTC128B.128 [R241+0x19100], [R6.64+0x100], !P2 ;  /* 0x1910010006f15fae */ /* 0x000be2000d101d54 */
[----:B------:R-:W-:-:S03]  /*19d0*/  ISETP.GE.AND P5, PT, R31, c[0x0][0x1d4], PT ;  /* 0x000075001f007a0c */ /* 0x000fc60003fa6270 */
[----:B------:R3:W-:Y:S04]  /*19e0*/  @P1 LDGSTS.E.BYPASS.LTC128B.128 [R241+0x14100], [R2.64], !P4 ;  /* 0x1410000002f11fae */ /* 0x0007e8000e101d54 */
[----:B------:R3:W-:Y:S04]  /*19f0*/  @P1 LDGSTS.E.BYPASS.LTC128B.128 [R241+0x17100], [R2.64+0x80], !P3 ;  /* 0x1710008002f11fae */ /* 0x0007e8000d901d54 */
[----:B------:R3:W-:Y:S01]  /*1a00*/  @P1 LDGSTS.E.BYPASS.LTC128B.128 [R241+0x1a100], [R2.64+0x100], !P2 ;  /* 0x1a10010002f11fae */ /* 0x0007e2000d101d54 */
[----:B----4-:R-:W-:-:S03]  /*1a10*/  LOP3.LUT R11, R0, 0x8, R5, 0xf8, !PT ;  /* 0x00000008000b7812 */ /* 0x010fc600078ef805 */
[----:B------:R-:W0:Y:S01]  /*1a20*/  LDGDEPBAR ;  /* 0x00000000000079af */ /* 0x000e220000000000 */
[----:B------:R-:W-:Y:S02]  /*1a30*/  SHF.R.U32.HI R5, RZ, 0x3, R0 ;  /* 0x00000003ff057819 */ /* 0x000fe40000011600 */
[----:B------:R-:W-:Y:S01]  /*1a40*/  IADD3 R0, R9, UR12, RZ ;  /* 0x0000000c09007c10 */ /* 0x000fe2000fffe0ff */
[----:B------:R-:W-:Y:S01]  /*1a50*/  USHF.L.U32 UR12, UR10, 0x6, URZ ;  /* 0x000000060a0c7899 */ /* 0x000fe2000800063f */
[C---:B------:R-:W-:Y:S01]  /*1a60*/  LEA R10, P0, R8.reuse, c[0x0][0x1f8], 0x1 ;  /* 0x00007e00080a7a11 */ /* 0x040fe200078008ff */
[----:B------:R1:W-:Y:S01]  /*1a70*/  STL.64 [R1], R68 ;  /* 0x0000004401007387 */ /* 0x0003e20000100a00 */
[----:B------:R-:W-:Y:S02]  /*1a80*/  LOP3.LUT R5, R11, R5, RZ, 0x3c, !PT ;  /* 0x000000050b057212 */ /* 0x000fe400078e3cff */
[----:B------:R-:W-:Y:S01]  /*1a90*/  LEA.HI.X R11, R8, c[0x0][0x1fc], R0, 0x1, P0 ;  /* 0x00007f00080b7a11 */ /* 0x000fe200000f0c00 */
[----:B------:R-:W-:-:S05]  /*1aa0*/  IMAD.U32 R0, RZ, RZ, UR12 ;  /* 0x0000000cff007e24 */ /* 0x000fca000f8e00ff */
[----:B--2---:R-:W-:-:S04]  /*1ab0*/  IADD3 R12, P1, P0, R0, 0x80, R10 ;  /* 0x00000080000c7810 */ /* 0x004fc8000783e00a */
[----:B------:R-:W-:Y:S02]  /*1ac0*/  IADD3.X R13, RZ, UR11, R11, P1, P0 ;  /* 0x0000000bff0d7c10 */ /* 0x000fe40008fe040b */
[----:B------:R-:W-:Y:S01]  /*1ad0*/  IADD3 R8, P1, P0, R0, 0x100, R10 ;  /* 0x0000010000087810 */ /* 0x000fe2000783e00a */
[----:B------:R-:W-:Y:S02]  /*1ae0*/  IMAD.SHL.U32 R0, R108, 0x20, RZ ;  /* 0x000000206c007824 */ /* 0x000fe400078e00ff */
[----:B---3--:R-:W-:Y:S01]  /*1af0*/  IMAD.SHL.U32 R2, R30, 0x40, RZ ;  /* 0x000000401e027824 */ /* 0x008fe200078e00ff */
[----:B------:R-:W-:-:S04]  /*1b00*/  DEPBAR.LE SB0, 0x1 ;  /* 0x000080400000791a */ /* 0x000fc80000000000 */
[----:B------:R-:W-:Y:S02]  /*1b10*/  LOP3.LUT R2, R5, 0xfffffe00, R2, 0xf8, !PT ;  /* 0xfffffe0005027812 */ /* 0x000fe400078ef802 */
[----:B------:R-:W-:Y:S02]  /*1b20*/  LOP3.LUT R3, R0, 0x7ffffc00, RZ, 0xc0, !PT ;  /* 0x7ffffc0000037812 */ /* 0x000fe400078ec0ff */
[----:B------:R-:W-:Y:S01]  /*1b30*/  IADD3.X R9, RZ, UR11, R11, P1, P0 ;  /* 0x0000000bff097c10 */ /* 0x000fe20008fe040b */
[----:B------:R-:W-:Y:S01]  /*1b40*/  BAR.SYNC.DEFER_BLOCKING 0x0 ;  /* 0x0000000000007b1d */ /* 0x000fe20000010000 */
[----:B------:R-:W-:Y:S01]  /*1b50*/  LOP3.LUT P0, RZ, R27, 0x2, RZ, 0xc0, !PT ;  /* 0x000000021bff7812 */ /* 0x000fe2000780c0ff */
[----:B------:R-:W-:Y:S01]  /*1b60*/  IMAD.IADD R3, R2, 0x1, R3 ;  /* 0x0000000102037824 */ /* 0x000fe200078e0203 */
[----:B-----5:R-:W-:Y:S02]  /*1b70*/  IADD3 R6, P1, R10, UR12, RZ ;  /* 0x0000000c0a067c10 */ /* 0x020fe4000ff3e0ff */
[----:B------:R-:W-:Y:S01]  /*1b80*/  SEL R0, R4, 0xfffffff0, !P0 ;  /* 0xfffffff004007807 */ /* 0x000fe20004000000 */
[----:B------:R-:W-:Y:S01]  /*1b90*/  IMAD.SHL.U32 R216, R3, 0x2, RZ ;  /* 0x0000000203d87824 */ /* 0x000fe200078e00ff */
[----:B------:R-:W-:-:S02]  /*1ba0*/  IADD3.X R7, R11, UR11, RZ, P1, !PT ;  /* 0x0000000b0b077c10 */ /* 0x000fc40008ffe4ff */
[----:B------:R-:W-:Y:S01]  /*1bb0*/  LOP3.LUT P1, RZ, R27, 0x4, RZ, 0xc0, !PT ;  /* 0x000000041bff7812 */ /* 0x000fe2000782c0ff */
[----:B------:R-:W-:Y:S01]  /*1bc0*/  IMAD.SHL.U32 R239, R0, 0x2, RZ ;  /* 0x0000000200ef7824 */ /* 0x000fe200078e00ff */
[----:B------:R-:W-:Y:S01]  /*1bd0*/  LEA R224, R3, 0x100, 0x1 ;  /* 0x0000010003e07811 */ /* 0x000fe200078e08ff */
[----:B------:R-:W-:Y:S01]  /*1be0*/  IMAD.SHL.U32 R3, R28, 0x40, RZ ;  /* 0x000000401c037824 */ /* 0x000fe200078e00ff */
[----:B------:R-:W-:Y:S02]  /*1bf0*/  SEL R0, R14, 0xffffffe0, !P1 ;  /* 0xffffffe00e007807 */ /* 0x000fe40004800000 */
[----:B------:R-:W-:Y:S01]  /*1c00*/  IADD3 R4, P0, R6, UR12, RZ ;  /* 0x0000000c06047c10 */ /* 0x000fe2000ff1e0ff */
[----:B------:R-:W-:Y:S01]  /*1c10*/  IMAD.IADD R220, R224, 0x1, R239 ;  /* 0x00000001e0dc7824 */ /* 0x000fe200078e02ef */
[----:B------:R-:W-:Y:S01]  /*1c20*/  ISETP.LT.OR P1, PT, R22, 0x1, P5 ;  /* 0x000000011600780c */ /* 0x000fe20002f21670 */
[C---:B------:R-:W-:Y:S01]  /*1c30*/  IMAD R224, R0.reuse, 0x2, R224 ;  /* 0x0000000200e07824 */ /* 0x040fe200078e02e0 */
[----:B------:R-:W-:Y:S01]  /*1c40*/  IADD3.X R5, R7, UR11, RZ, P0, !PT ;  /* 0x0000000b07057c10 */ /* 0x000fe200087fe4ff */
[----:B------:R-:W-:Y:S01]  /*1c50*/  IMAD R228, R0, 0x2, R220 ;  /* 0x0000000200e47824 */ /* 0x000fe200078e02dc */
[----:B------:R-:W-:-:S02]  /*1c60*/  ISETP.LT.OR P0, PT, R22, 0x1, P6 ;  /* 0x000000011600780c */ /* 0x000fc40003701670 */
[----:B------:R-:W-:Y:S01]  /*1c70*/  LOP3.LUT R3, R3, 0x1c0, RZ, 0xc0, !PT ;  /* 0x000001c003037812 */ /* 0x000fe200078ec0ff */
[----:B------:R1:W2:Y:S03]  /*1c80*/  LDSM.16.M88.4 R152, [R216+0x100] ;  /* 0x00010000d898783b */ /* 0x0002a60000000200 */
[----:B------:R-:W-:Y:S01]  /*1c90*/  SHF.R.U32.HI R236, RZ, 0x3, R3 ;  /* 0x00000003ffec7819 */ /* 0x000fe20000011603 */
[----:B------:R1:W3:Y:S04]  /*1ca0*/  LDSM.16.M88.4 R196, [R216+0x4100] ;  /* 0x00410000d8c4783b */ /* 0x0002e80000000200 */
        /* <DEDUP_REMOVED lines=27> */
[----:B------:R1:W-:Y:S01]  /*1e60*/  LDGSTS.E.BYPASS.LTC128B.128 [R241+0x7100], [R8.64], !P1 ;  /* 0x0710000008f17fae */ /* 0x0003e2000c901d54 */
[----:B------:R-:W-:-:S03]  /*1e70*/  LOP3.LUT P1, RZ, R28, 0x4, RZ, 0xc0, !PT ;  /* 0x000000041cff7812 */ /* 0x000fc6000782c0ff */
[----:B------:R5:W-:Y:S04]  /*1e80*/  LDGSTS.E.BYPASS.LTC128B.128 [R241+0x2100], [R4.64], !P6 ;  /* 0x0210000004f17fae */ /* 0x000be8000f101d54 */
[----:B------:R5:W-:Y:S01]  /*1e90*/  LDGSTS.E.BYPASS.LTC128B.128 [R241+0x5100], [R4.64+0x80], !P5 ;  /* 0x0510008004f17fae */ /* 0x000be2000e901d54 */
[----:B------:R-:W-:-:S03]  /*1ea0*/  PLOP3.LUT P5, PT, PT, PT, UP0, 0x40, 0x0 ;  /* 0x000000000000781c */ /* 0x000fc60003fae808 */
[----:B------:R5:W-:Y:S01]  /*1eb0*/  LDGSTS.E.BYPASS.LTC128B.128 [R241+0x8100], [R4.64+0x100], !P0 ;  /* 0x0810010004f17fae */ /* 0x000be2000c101d54 */
[----:B------:R-:W-:-:S03]  /*1ec0*/  LOP3.LUT P0, RZ, R28, 0x2, RZ, 0xc0, !PT ;  /* 0x000000021cff7812 */ /* 0x000fc6000780c0ff */
[----:B------:R-:W0:Y:S01]  /*1ed0*/  LDGDEPBAR ;  /* 0x00000000000079af */ /* 0x000e220000000000 */
[----:B-----5:R-:W-:-:S04]  /*1ee0*/  LOP3.LUT R4, R3, 0x8, R36, 0xf8, !PT ;  /* 0x0000000803047812 */ /* 0x020fc800078ef824 */
[----:B------:R-:W-:-:S05]  /*1ef0*/  LOP3.LUT R236, R4, R236, RZ, 0x3c, !PT ;  /* 0x000000ec04ec7212 */ /* 0x000fca00078e3cff */
        /* <DEDUP_REMOVED lines=29> */
.L_x_660:
        /* <DEDUP_REMOVED lines=50> */
.L_x_661:
[----:B--23--:R-:W-:Y:S01]  /*23f0*/  HMMA.16816.F32.BF16 R32, R152, R16, RZ ;  /* 0x000000109820723c */ /* 0x00cfe200000418ff */
[----:B------:R-:W-:Y:S01]  /*2400*/  IMAD.MOV.U32 R3, RZ, RZ, 0x40 ;  /* 0x00000040ff037424 */ /* 0x000fe200078e00ff */
[----:B------:R-:W-:Y:S01]  /*2410*/  UIADD3 UR4, UR6, UR4, URZ ;  /* 0x0000000406047290 */ /* 0x000fe2000fffe03f */
[----:B------:R-:W0:Y:S01]  /*2420*/  LDGDEPBAR ;  /* 0x00000000000079af */ /* 0x000e220000000000 */
[----:B------:R-:W-:-:S02]  /*2430*/  IMAD.SHL.U32 R135, R2, 0x2, RZ ;  /* 0x0000000202877824 */ /* 0x000fc400078e00ff */
[----:B------:R-:W-:Y:S01]  /*2440*/  SEL R238, R3, 0xffffffc0, !P1 ;  /* 0xffffffc003ee7807 */ /* 0x000fe20004800000 */
[----:B------:R-:W-:Y:S01]  /*2450*/  STL [R1+0x28], R252 ;  /* 0x000028fc01007387 */ /* 0x000fe20000100800 */
[----:B------:R-:W-:Y:S01]  /*2460*/  HMMA.16816.F32.BF16 R28, R152, R18, RZ ;  /* 0x00000012981c723c */ /* 0x000fe200000418ff */
[--C-:B------:R-:W-:Y:S01]  /*2470*/  IMAD.IADD R2, R239, 0x1, R135.reuse ;  /* 0x00000001ef027824 */ /* 0x100fe200078e0287 */
[----:B------:R-:W-:Y:S01]  /*2480*/  IADD3 R3, R238, R4, RZ ;  /* 0x00000004ee037210 */ /* 0x000fe20007ffe0ff */
[----:B------:R-:W-:Y:S01]  /*2490*/  IMAD.IADD R5, R236, 0x1, R238 ;  /* 0x00000001ec057824 */ /* 0x000fe200078e02ee */
[----:B------:R-:W-:Y:S01]  /*24a0*/  STL [R1+0x24], R251 ;  /* 0x000024fb01007387 */ /* 0x000fe20000100800 */
[----:B------:R-:W-:-:S03]  /*24b0*/  IMAD R237, R0, 0x2, R135 ;  /* 0x0000000200ed7824 */ /* 0x000fc600078e0287 */
[----:B-1----:R-:W-:Y:S01]  /*24c0*/  HMMA.16816.F32.BF16 R8, R152, R40, RZ ;  /* 0x000000289808723c */ /* 0x002fe200000418ff */
[----:B------:R-:W-:Y:S01]  /*24d0*/  STL [R1+0x20], R250 ;  /* 0x000020fa01007387 */ /* 0x000fe20000100800 */
[----:B------:R-:W-:-:S03]  /*24e0*/  IMAD.IADD R0, R239, 0x1, R237 ;  /* 0x00000001ef007824 */ /* 0x000fc600078e02ed */
[----:B------:R-:W-:Y:S03]  /*24f0*/  STL [R1+0x1c], R241 ;  /* 0x00001cf101007387 */ /* 0x000fe60000100800 */
[C---:B------:R-:W-:Y:S01]  /*2500*/  HMMA.16816.F32.BF16 R24, R152.reuse, R20, RZ ;  /* 0x000000149818723c */ /* 0x040fe200000418ff */
[----:B------:R-:W-:Y:S07]  /*2510*/  STL [R1+0x2c], R155 ;  /* 0x00002c9b01007387 */ /* 0x000fee0000100800 */
[C---:B------:R-:W-:Y:S08]  /*2520*/  HMMA.16816.F32.BF16 R20, R152.reuse, R22, RZ ;  /* 0x000000169814723c */ /* 0x040ff000000418ff */
[C---:B----4-:R-:W-:Y:S08]  /*2530*/  HMMA.16816.F32.BF16 R16, R152.reuse, R36, RZ ;  /* 0x000000249810723c */ /* 0x050ff000000418ff */
[----:B------:R-:W-:Y:S01]  /*2540*/  HMMA.16816.F32.BF16 R12, R152, R38, RZ ;  /* 0x00000026980c723c */ /* 0x000fe200000418ff */
[----:B------:R-:W1:Y:S07]  /*2550*/  LDSM.16.M88.4 R36, [R5+0x12100] ;  /* 0x012100000524783b */ /* 0x000e6e0000000200 */
[C---:B------:R-:W-:Y:S01]  /*2560*/  HMMA.16816.F32.BF16 R68, R156.reuse, R52, R32 ;  /* 0x000000349c44723c */ /* 0x040fe20000041820 */
[----:B------:R-:W2:Y:S07]  /*2570*/  LDSM.16.M88.4 R32, [R5+0x12900] ;  /* 0x012900000520783b */ /* 0x000eae0000000200 */
[C---:B------:R-:W-:Y:S08]  /*2580*/  HMMA.16816.F32.BF16 R84, R156.reuse, R54, R28 ;  /* 0x000000369c54723c */ /* 0x040ff0000004181c */
[----:B------:R-:W-:Y:S08]  /*2590*/  HMMA.16816.F32.BF16 R52, R156, R60, R8 ;  /* 0x0000003c9c34723c */ /* 0x000ff00000041808 */
[----:B------:R-:W-:Y:S01]  /*25a0*/  HMMA.16816.F32.BF16 R8, R152, R42, RZ ;  /* 0x0000002a9808723c */ /* 0x000fe200000418ff */
[----:B------:R-:W3:Y:S07]  /*25b0*/  LDSM.16.M88.4 R40, [R5+0x13100] ;  /* 0x013100000528783b */ /* 0x000eee0000000200 */
[C---:B------:R-:W-:Y:S08]  /*25c0*/  HMMA.16816.F32.BF16 R76, R156.reuse, R50, R20 ;  /* 0x000000329c4c723c */ /* 0x040ff00000041814 */
[C---:B------:R-:W-:Y:S08]  /*25d0*/  HMMA.16816.F32.BF16 R80, R156.reuse, R44, R16 ;  /* 0x0000002c9c50723c */ /* 0x040ff00000041810 */
[----:B------:R-:W-:Y:S08]  /*25e0*/  HMMA.16816.F32.BF16 R88, R156, R46, R12 ;  /* 0x0000002e9c58723c */ /* 0x000ff0000004180c */
[C---:B------:R-:W-:Y:S08]  /*25f0*/  HMMA.16816.F32.BF16 R20, R152.reuse, R56, RZ ;  /* 0x000000389814723c */ /* 0x040ff000000418ff */
[C---:B------:R-:W-:Y:S08]  /*2600*/  HMMA.16816.F32.BF16 R16, R152.reuse, R58, RZ ;  /* 0x0000003a9810723c */ /* 0x040ff000000418ff */
[----:B------:R-:W-:Y:S08]  /*2610*/  HMMA.16816.F32.BF16 R12, R152, R64, RZ ;  /* 0x00000040980c723c */ /* 0x000ff000000418ff */
[C---:B------:R-:W-:Y:S01]  /*2620*/  HMMA.16816.F32.BF16 R72, R156.reuse, R48, R24 ;  /* 0x000000309c48723c */ /* 0x040fe20000041818 */
[----:B------:R-:W4:Y:S07]  /*2630*/  LDSM.16.M88.4 R24, [R5+0x13900] ;  /* 0x013900000518783b */ /* 0x000f2e0000000200 */
[----:B------:R-:W-:Y:S01]  /*2640*/  HMMA.16816.F32.BF16 R48, R156, R62, R8 ;  /* 0x0000003e9c30723c */ /* 0x000fe20000041808 */
[----:B------:R-:W-:Y:S07]  /*2650*/  LDSM.16.M88.4 R60, [R3+0x12900] ;  /* 0x01290000033c783b */ /* 0x000fee0000000200 */
[----:B------:R-:W-:Y:S08]  /*2660*/  HMMA.16816.F32.BF16 R8, R152, R66, RZ ;  /* 0x000000429808723c */ /* 0x000ff000000418ff */
[C---:B------:R-:W-:Y:S08]  /*2670*/  HMMA.16816.F32.BF16 R44, R156.reuse, R92, R20 ;  /* 0x0000005c9c2c723c */ /* 0x040ff00000041814 */
[C---:B------:R-:W-:Y:S01]  /*2680*/  HMMA.16816.F32.BF16 R28, R156.reuse, R94, R16 ;  /* 0x0000005e9c1c723c */ /* 0x040fe20000041810 */
[----:B------:R-:W3:Y:S07]  /*2690*/  LDSM.16.M88.4 R16, [R5+0x14100] ;  /* 0x014100000510783b */ /* 0x000eee0000000200 */
[----:B------:R-:W-:Y:S01]  /*26a0*/  HMMA.16816.F32.BF16 R20, R156, R96, R12 ;  /* 0x000000609c14723c */ /* 0x000fe2000004180c */
[----:B------:R-:W3:Y:S07]  /*26b0*/  LDSM.16.M88.4 R12, [R5+0x14900] ;  /* 0x01490000050c783b */ /* 0x000eee0000000200 */
[C---:B-1----:R-:W-:Y:S08]  /*26c0*/  HMMA.16816.F32.BF16 R64, R184.reuse, R36, R68 ;  /* 0x00000024b840723c */ /* 0x042ff00000041844 */
[----:B------:R-:W-:Y:S01]  /*26d0*/  HMMA.16816.F32.BF16 R68, R184, R38, R84 ;  /* 0x00000026b844723c */ /* 0x000fe20000041854 */
[----:B------:R-:W1:Y:S07]  /*26e0*/  LDSM.16.M88.4 R36, [R3+0x12100] ;  /* 0x012100000324783b */ /* 0x000e6e0000000200 */
[----:B------:R-:W-:Y:S08]  /*26f0*/  HMMA.16816.F32.BF16 R8, R156, R98, R8 ;  /* 0x000000629c08723c */ /* 0x000ff00000041808 */
[C---:B--2---:R-:W-:Y:S08]  /*2700*/  HMMA.16816.F32.BF16 R72, R184.reuse, R32, R72 ;  /* 0x00000020b848723c */ /* 0x044ff00000041848 */
[C---:B------:R-:W-:Y:S01]  /*2710*/  HMMA.16816.F32.BF16 R76, R184.reuse, R34, R76 ;  /* 0x00000022b84c723c */ /* 0x040fe2000004184c */
[----:B------:R-:W-:Y:S07]  /*2720*/  LDSM.16.M88.4 R32, [R3+0x14100] ;  /* 0x014100000320783b */ /* 0x000fee0000000200 */
[C---:B---3--:R-:W-:Y:S08]  /*2730*/  HMMA.16816.F32.BF16 R84, R184.reuse, R40, R80 ;  /* 0x00000028b854723c */ /* 0x048ff00000041850 */
[C---:B----4-:R-:W-:Y:S01]  /*2740*/  HMMA.16816.F32.BF16 R96, R184.reuse, R24, R52 ;  /* 0x00000018b860723c */ /* 0x050fe20000041834 */
[----:B------:R-:W2:Y:S07]  /*2750*/  LDSM.16.M88.4 R52, [R3+0x13100] ;  /* 0x013100000334783b */ /* 0x000eae0000000200 */
[C---:B------:R-:W-:Y:S08]  /*2760*/  HMMA.16816.F32.BF16 R88, R184.reuse, R42, R88 ;  /* 0x0000002ab858723c */ /* 0x040ff00000041858 */
[C---:B------:R-:W-:Y:S08]  /*2770*/  HMMA.16816.F32.BF16 R80, R184.reuse, R26, R48 ;  /* 0x0000001ab850723c */ /* 0x040ff00000041830 */
[C---:B------:R-:W-:Y:S01]  /*2780*/  HMMA.16816.F32.BF16 R56, R184.reuse, R16, R44 ;  /* 0x00000010b838723c */ /* 0x040fe2000004182c */
[----:B------:R-:W3:Y:S07]  /*2790*/  LDSM.16.M88.4 R44, [R3+0x13900] ;  /* 0x01390000032c783b */ /* 0x000eee0000000200 */
[C---:B------:R-:W-:Y:S01]  /*27a0*/  HMMA.16816.F32.BF16 R48, R184.reuse, R18, R28 ;  /* 0x00000012b830723c */ /* 0x040fe2000004181c */
[----:B------:R-:W4:Y:S07]  /*27b0*/  LDSM.16.M88.4 R28, [R3+0x14900] ;  /* 0x01490000031c783b */ /* 0x000f2e0000000200 */
[C---:B------:R-:W-:Y:S01]  /*27c0*/  HMMA.16816.F32.BF16 R40, R184.reuse, R12, R20 ;  /* 0x0000000cb828723c */ /* 0x040fe20000041814 */
[----:B------:R-:W2:Y:S07]  /*27d0*/  LDSM.16.M88.4 R20, [R236+0x15100] ;  /* 0x01510000ec14783b */ /* 0x000eae0000000200 */
[----:B------:R-:W-:Y:S08]  /*27e0*/  HMMA.16816.F32.BF16 R24, R184, R14, R8 ;  /* 0x0000000eb818723c */ /* 0x000ff00000041808 */
[C---:B-1----:R-:W-:Y:S08]  /*27f0*/  HMMA.16816.F32.BF16 R16, R188.reuse, R36, R64 ;  /* 0x00000024bc10723c */ /* 0x042ff00000041840 */
[C---:B------:R-:W-:Y:S01]  /*2800*/  HMMA.16816.F32.BF16 R12, R188.reuse, R38, R68 ;  /* 0x00000026bc0c723c */ /* 0x040fe20000041844 */
[----:B------:R-:W1:Y:S07]  /*2810*/  LDSM.16.M88.4 R36, [R236+0x15900] ;  /* 0x01590000ec24783b */ /* 0x000e6e0000000200 */
[C---:B------:R-:W-:Y:S08]  /*2820*/  HMMA.16816.F32.BF16 R8, R188.reuse, R60, R72 ;  /* 0x0000003cbc08723c */ /* 0x040ff00000041848 */
[C---:B------:R-:W-:Y:S01]  /*2830*/  HMMA.16816.F32.BF16 R64, R188.reuse, R62, R76 ;  /* 0x0000003ebc40723c */ /* 0x040fe2000004184c */
[----:B------:R-:W1:Y:S07]  /*2840*/  LDSM.16.M88.4 R60, [R236+0x16100] ;  /* 0x01610000ec3c783b */ /* 0x000e6e0000000200 */
[C---:B--2---:R-:W-:Y:S08]  /*2850*/  HMMA.16816.F32.BF16 R68, R188.reuse, R52, R84 ;  /* 0x00000034bc44723c */ /* 0x044ff00000041854 */
[C---:B------:R-:W-:Y:S08]  /*2860*/  HMMA.16816.F32.BF16 R76, R188.reuse, R54, R88 ;  /* 0x00000036bc4c723c */ /* 0x040ff00000041858 */
[C---:B------:R-:W-:Y:S01]  /*2870*/  HMMA.16816.F32.BF16 R92, R188.reuse, R32, R56 ;  /* 0x00000020bc5c723c */ /* 0x040fe20000041838 */
[----:B------:R-:W2:Y:S07]  /*2880*/  LDSM.16.M88.4 R56, [R236+0x16900] ;  /* 0x01690000ec38783b */ /* 0x000eae0000000200 */
[C---:B---3--:R-:W-:Y:S08]  /*2890*/  HMMA.16816.F32.BF16 R96, R188.reuse, R44, R96 ;  /* 0x0000002cbc60723c */ /* 0x048ff00000041860 */
[C---:B------:R-:W-:Y:S08]  /*28a0*/  HMMA.16816.F32.BF16 R88, R188.reuse, R46, R80 ;  /* 0x0000002ebc58723c */ /* 0x040ff00000041850 */
[C---:B------:R-:W-:Y:S01]  /*28b0*/  HMMA.16816.F32.BF16 R84, R188.reuse, R34, R48 ;  /* 0x00000022bc54723c */ /* 0x040fe20000041830 */
[----:B------:R-:W3:Y:S04]  /*28c0*/  LDSM.16.M88.4 R48, [R236+0x17100] ;  /* 0x01710000ec30783b */ /* 0x000ee80000000200 */
[----:B------:R-:W-:Y:S03]  /*28d0*/  LDSM.16.M88.4 R32, [R4+0x15900] ;  /* 0x015900000420783b */ /* 0x000fe60000000200 */
[----:B----4-:R-:W-:Y:S08]  /*28e0*/  HMMA.16816.F32.BF16 R72, R188, R30, R24 ;  /* 0x0000001ebc48723c */ /* 0x010ff00000041818 */
[C---:B------:R-:W-:Y:S08]  /*28f0*/  HMMA.16816.F32.BF16 R52, R196.reuse, R20, R16 ;  /* 0x00000014c434723c */ /* 0x040ff00000041810 */
[C---:B------:R-:W-:Y:S08]  /*2900*/  HMMA.16816.F32.BF16 R44, R196.reuse, R22, R12 ;  /* 0x00000016c42c723c */ /* 0x040ff0000004180c */
[C---:B-1----:R-:W-:Y:S08]  /*2910*/  HMMA.16816.F32.BF16 R24, R196.reuse, R36, R8 ;  /* 0x00000024c418723c */ /* 0x042ff00000041808 */
[----:B------:R-:W-:Y:S01]  /*2920*/  HMMA.16816.F32.BF16 R20, R196, R38, R64 ;  /* 0x00000026c414723c */ /* 0x000fe20000041840 */
[----:B------:R-:W1:Y:S04]  /*2930*/  LDSM.16.M88.4 R36, [R4+0x15100] ;  /* 0x015100000424783b */ /* 0x000e680000000200 */
[----:B------:R-:W-:Y:S03]  /*2940*/  LDSM.16.M88.4 R64, [R4+0x17100] ;  /* 0x017100000440783b */ /* 0x000fe60000000200 */
[----:B------:R-:W-:Y:S01]  /*2950*/  HMMA.16816.F32.BF16 R80, R188, R28, R40 ;  /* 0x0000001cbc50723c */ /* 0x000fe20000041828 */
[----:B------:R-:W4:Y:S04]  /*2960*/  LDSM.16.M88.4 R40, [R236+0x17900] ;  /* 0x01790000ec28783b */ /* 0x000f280000000200 */
[----:B------:R-:W1:Y:S03]  /*2970*/  LDSM.16.M88.4 R28, [R4+0x16100] ;  /* 0x01610000041c783b */ /* 0x000e660000000200 */
[C---:B------:R-:W-:Y:S08]  /*2980*/  HMMA.16816.F32.BF16 R16, R196.reuse, R60, R68 ;  /* 0x0000003cc410723c */ /* 0x040ff00000041844 */
[C---:B------:R-:W-:Y:S01]  /*2990*/  HMMA.16816.F32.BF16 R12, R196.reuse, R62, R76 ;  /* 0x0000003ec40c723c */ /* 0x040fe2000004184c */
[----:B------:R-:W-:Y:S07]  /*29a0*/  LDSM.16.M88.4 R60, [R4+0x17900] ;  /* 0x01790000043c783b */ /* 0x000fee0000000200 */
[C---:B--2---:R-:W-:Y:S08]  /*29b0*/  HMMA.16816.F32.BF16 R68, R196.reuse, R58, R88 ;  /* 0x0000003ac444723c */ /* 0x044ff00000041858 */
[C---:B---3--:R-:W-:Y:S08]  /*29c0*/  HMMA.16816.F32.BF16 R100, R196.reuse, R48, R92 ;  /* 0x00000030c464723c */ /* 0x048ff0000004185c */
[----:B------:R-:W-:Y:S01]  /*29d0*/  HMMA.16816.F32.BF16 R88, R196, R50, R84 ;  /* 0x00000032c458723c */ /* 0x000fe20000041854 */
[----:B------:R-:W2:Y:S07]  /*29e0*/  LDSM.16.M88.4 R48, [R4+0x16900] ;  /* 0x016900000430783b */ /* 0x000eae0000000200 */
[----:B-1----:R-:W-:Y:S01]  /*29f0*/  HMMA.16816.F32.BF16 R92, R204, R36, R52 ;  /* 0x00000024cc5c723c */ /* 0x002fe20000041834 */
[----:B------:R-:W1:Y:S07]  /*2a00*/  LDSM.16.M88.4 R52, [R5+0x15100] ;  /* 0x015100000534783b */ /* 0x000e6e0000000200 */
[C---:B------:R-:W-:Y:S08]  /*2a10*/  HMMA.16816.F32.BF16 R8, R196.reuse, R56, R96 ;  /* 0x00000038c408723c */ /* 0x040ff00000041860 */
[----:B----4-:R-:W-:Y:S08]  /*2a20*/  HMMA.16816.F32.BF16 R96, R196, R40, R80 ;  /* 0x00000028c460723c */ /* 0x010ff00000041850 */
[----:B------:R-:W-:Y:S01]  /*2a30*/  HMMA.16816.F32.BF16 R80, R204, R38, R44 ;  /* 0x00000026cc50723c */ /* 0x000fe2000004182c */
[----:B------:R-:W3:Y:S07]  /*2a40*/  LDSM.16.M88.4 R36, [R5+0x16100] ;  /* 0x016100000524783b */ /* 0x000eee0000000200 */
[----:B------:R-:W-:Y:S01]  /*2a50*/  HMMA.16816.F32.BF16 R84, R196, R42, R72 ;  /* 0x0000002ac454723c */ /* 0x000fe20000041848 */
[----:B------:R-:W4:Y:S07]  /*2a60*/  LDSM.16.M88.4 R40, [R5+0x15900] ;  /* 0x015900000528783b */ /* 0x000f2e0000000200 */
[C---:B------:R-:W-:Y:S08]  /*2a70*/  HMMA.16816.F32.BF16 R44, R204.reuse, R30, R12 ;  /* 0x0000001ecc2c723c */ /* 0x040ff0000004180c */
[C---:B------:R-:W-:Y:S08]  /*2a80*/  HMMA.16816.F32.BF16 R76, R204.reuse, R32, R24 ;  /* 0x00000020cc4c723c */ /* 0x040ff00000041818 */
[C---:B------:R-:W-:Y:S01]  /*2a90*/  HMMA.16816.F32.BF16 R72, R204.reuse, R34, R20 ;  /* 0x00000022cc48723c */ /* 0x040fe20000041814 */
[----:B------:R-:W1:Y:S07]  /*2aa0*/  LDSM.16.M88.4 R32, [R5+0x16900] ;  /* 0x016900000520783b */ /* 0x000e6e0000000200 */
[C---:B------:R-:W-:Y:S01]  /*2ab0*/  HMMA.16816.F32.BF16 R56, R204.reuse, R28, R16 ;  /* 0x0000001ccc38723c */ /* 0x040fe20000041810 */
[----:B------:R-:W3:Y:S07]  /*2ac0*/  LDSM.16.M88.4 R28, [R5+0x17100] ;  /* 0x01710000051c783b */ /* 0x000eee0000000200 */
[C---:B--2---:R-:W-:Y:S08]  /*2ad0*/  HMMA.16816.F32.BF16 R24, R204.reuse, R48, R8 ;  /* 0x00000030cc18723c */ /* 0x044ff00000041808 */
[C---:B------:R-:W-:Y:S08]  /*2ae0*/  HMMA.16816.F32.BF16 R20, R204.reuse, R50, R68 ;  /* 0x00000032cc14723c */ /* 0x040ff00000041844 */
[C---:B------:R-:W-:Y:S08]  /*2af0*/  HMMA.16816.F32.BF16 R16, R204.reuse, R64, R100 ;  /* 0x00000040cc10723c */ /* 0x040ff00000041864 */
[----:B------:R-:W-:Y:S01]  /*2b00*/  HMMA.16816.F32.BF16 R12, R204, R66, R88 ;  /* 0x00000042cc0c723c */ /* 0x000fe20000041858 */
[----:B------:R-:W2:Y:S07]  /*2b10*/  LDSM.16.M88.4 R64, [R3+0x15100] ;  /* 0x015100000340783b */ /* 0x000eae0000000200 */
[C---:B-1----:R-:W-:Y:S08]  /*2b20*/  HMMA.16816.F32.BF16 R100, R208.reuse, R52, R92 ;  /* 0x00000034d064723c */ /* 0x042ff0000004185c */
[----:B------:R-:W-:Y:S01]  /*2b30*/  HMMA.16816.F32.BF16 R88, R208, R54, R80 ;  /* 0x00000036d058723c */ /* 0x000fe20000041850 */
[----:B------:R-:W1:Y:S07]  /*2b40*/  LDSM.16.M88.4 R52, [R5+0x17900] ;  /* 0x017900000534783b */ /* 0x000e6e0000000200 */
[C---:B------:R-:W-:Y:S08]  /*2b50*/  HMMA.16816.F32.BF16 R8, R204.reuse, R60, R96 ;  /* 0x0000003ccc08723c */ /* 0x040ff00000041860 */
[----:B------:R-:W-:Y:S01]  /*2b60*/  HMMA.16816.F32.BF16 R68, R204, R62, R84 ;  /* 0x0000003ecc44723c */ /* 0x000fe20000041854 */
[----:B------:R-:W1:Y:S07]  /*2b70*/  LDSM.16.M88.4 R60, [R3+0x15900] ;  /* 0x01590000033c783b */ /* 0x000e6e0000000200 */
[C---:B---3--:R-:W-:Y:S01]  /*2b80*/  HMMA.16816.F32.BF16 R80, R208.reuse, R38, R44 ;  /* 0x00000026d050723c */ /* 0x048fe2000004182c */
[----:B------:R-:W3:Y:S07]  /*2b90*/  LDSM.16.M88.4 R44, [R3+0x16100] ;  /* 0x01610000032c783b */ /* 0x000eee0000000200 */
[C---:B----4-:R-:W-:Y:S08]  /*2ba0*/  HMMA.16816.F32.BF16 R96, R208.reuse, R40, R76 ;  /* 0x00000028d060723c */ /* 0x050ff0000004184c */
[C---:B------:R-:W-:Y:S01]  /*2bb0*/  HMMA.16816.F32.BF16 R84, R208.reuse, R42, R72 ;  /* 0x0000002ad054723c */ /* 0x040fe20000041848 */
[----:B------:R-:W4:Y:S07]  /*2bc0*/  LDSM.16.M88.4 R40, [R3+0x16900] ;  /* 0x016900000328783b */ /* 0x000f2e0000000200 */
[C---:B------:R-:W-:Y:S01]  /*2bd0*/  HMMA.16816.F32.BF16 R92, R208.reuse, R36, R56 ;  /* 0x00000024d05c723c */ /* 0x040fe20000041838 */
[----:B------:R-:W1:Y:S07]  /*2be0*/  LDSM.16.M88.4 R36, [R3+0x17100] ;  /* 0x017100000324783b */ /* 0x000e6e0000000200 */
[C---:B------:R-:W-:Y:S08]  /*2bf0*/  HMMA.16816.F32.BF16 R76, R208.reuse, R32, R24 ;  /* 0x00000020d04c723c */ /* 0x040ff00000041818 */
[C---:B------:R-:W-:Y:S01]  /*2c00*/  HMMA.16816.F32.BF16 R72, R208.reuse, R34, R20 ;  /* 0x00000022d048723c */ /* 0x040fe20000041814 */
[----:B------:R-:W3:Y:S04]  /*2c10*/  LDSM.16.M88.4 R20, [R236+0x18100] ;  /* 0x01810000ec14783b */ /* 0x000ee80000000200 */
[----:B------:R-:W3:Y:S03]  /*2c20*/  LDSM.16.M88.4 R32, [R3+0x17900] ;  /* 0x017900000320783b */ /* 0x000ee60000000200 */
[C---:B------:R-:W-:Y:S08]  /*2c30*/  HMMA.16816.F32.BF16 R56, R208.reuse, R28, R16 ;  /* 0x0000001cd038723c */ /* 0x040ff00000041810 */
[----:B------:R-:W-:Y:S08]  /*2c40*/  HMMA.16816.F32.BF16 R48, R208, R30, R12 ;  /* 0x0000001ed030723c */ /* 0x000ff0000004180c */
[----:B--2---:R-:W-:Y:S08]  /*2c50*/  HMMA.16816.F32.BF16 R16, R212, R64, R100 ;  /* 0x00000040d410723c */ /* 0x004ff00000041864 */
[C---:B-1----:R-:W-:Y:S08]  /*2c60*/  HMMA.16816.F32.BF16 R28, R208.reuse, R52, R8 ;  /* 0x00000034d01c723c */ /* 0x042ff00000041808 */
[----:B------:R-:W-:Y:S01]  /*2c70*/  HMMA.16816.F32.BF16 R24, R208, R54, R68 ;  /* 0x00000036d018723c */ /* 0x000fe20000041844 */
[----:B------:R-:W-:Y:S07]  /*2c80*/  LDSM.16.M88.4 R52, [R236+0x19900] ;  /* 0x01990000ec34783b */ /* 0x000fee0000000200 */
[C---:B------:R-:W-:Y:S08]  /*2c90*/  HMMA.16816.F32.BF16 R12, R212.reuse, R66, R88 ;  /* 0x00000042d40c723c */ /* 0x040ff00000041858 */
[C---:B------:R-:W-:Y:S08]  /*2ca0*/  HMMA.16816.F32.BF16 R64, R212.reuse, R62, R84 ;  /* 0x0000003ed440723c */ /* 0x040ff00000041854 */
[C---:B---3--:R-:W-:Y:S08]  /*2cb0*/  HMMA.16816.F32.BF16 R92, R212.reuse, R44, R92 ;  /* 0x0000002cd45c723c */ /* 0x048ff0000004185c */
[C---:B------:R-:W-:Y:S01]  /*2cc0*/  HMMA.16816.F32.BF16 R84, R212.reuse, R46, R80 ;  /* 0x0000002ed454723c */ /* 0x040fe20000041850 */
[----:B------:R-:W1:Y:S07]  /*2cd0*/  LDSM.16.M88.4 R44, [R236+0x18900] ;  /* 0x01890000ec2c783b */ /* 0x000e6e0000000200 */
[C---:B------:R-:W-:Y:S01]  /*2ce0*/  HMMA.16816.F32.BF16 R8, R212.reuse, R60, R96 ;  /* 0x0000003cd408723c */ /* 0x040fe20000041860 */
[----:B------:R-:W-:Y:S07]  /*2cf0*/  LDSM.16.M88.4 R60, [R236+0x1a100] ;  /* 0x01a10000ec3c783b */ /* 0x000fee0000000200 */
[C---:B----4-:R-:W-:Y:S08]  /*2d00*/  HMMA.16816.F32.BF16 R88, R212.reuse, R40, R76 ;  /* 0x00000028d458723c */ /* 0x050ff0000004184c */
[C---:B------:R-:W-:Y:S08]  /*2d10*/  HMMA.16816.F32.BF16 R76, R212.reuse, R36, R56 ;  /* 0x00000024d44c723c */ /* 0x040ff00000041838 */
[C---:B------:R-:W-:Y:S01]  /*2d20*/  HMMA.16816.F32.BF16 R96, R212.reuse, R38, R48 ;  /* 0x00000026d460723c */ /* 0x040fe20000041830 */
[----:B------:R-:W2:Y:S04]  /*2d30*/  LDSM.16.M88.4 R36, [R4+0x18100] ;  /* 0x018100000424783b */ /* 0x000ea80000000200 */
[----:B------:R-:W3:Y:S03]  /*2d40*/  LDSM.16.M88.4 R48, [R236+0x19100] ;  /* 0x01910000ec30783b */ /* 0x000ee60000000200 */
[----:B------:R-:W-:Y:S01]  /*2d50*/  HMMA.16816.F32.BF16 R100, R212, R42, R72 ;  /* 0x0000002ad464723c */ /* 0x000fe20000041848 */
[----:B------:R-:W4:Y:S07]  /*2d60*/  LDSM.16.M88.4 R40, [R236+0x1a900] ;  /* 0x01a90000ec28783b */ /* 0x000f2e0000000200 */
[----:B------:R-:W-:Y:S08]  /*2d70*/  HMMA.16816.F32.BF16 R68, R216, R20, R16 ;  /* 0x00000014d844723c */ /* 0x000ff00000041810 */
[C---:B------:R-:W-:Y:S01]  /*2d80*/  HMMA.16816.F32.BF16 R80, R212.reuse, R32, R28 ;  /* 0x00000020d450723c */ /* 0x040fe2000004181c */
[----:B------:R-:W-:Y:S07]  /*2d90*/  LDSM.16.M88.4 R28, [R4+0x19100] ;  /* 0x01910000041c783b */ /* 0x000fee0000000200 */
[----:B------:R-:W-:Y:S01]  /*2da0*/  HMMA.16816.F32.BF16 R72, R212, R34, R24 ;  /* 0x00000022d448723c */ /* 0x000fe20000041818 */
[----:B------:R-:W3:Y:S07]  /*2db0*/  LDSM.16.M88.4 R32, [R4+0x18900] ;  /* 0x018900000420783b */ /* 0x000eee0000000200 */
[C---:B------:R-:W-:Y:S08]  /*2dc0*/  HMMA.16816.F32.BF16 R56, R216.reuse, R22, R12 ;  /* 0x00000016d838723c */ /* 0x040ff0000004180c */
[C---:B-1----:R-:W-:Y:S08]  /*2dd0*/  HMMA.16816.F32.BF16 R24, R216.reuse, R44, R8 ;  /* 0x0000002cd818723c */ /* 0x042ff00000041808 */
[C---:B------:R-:W-:Y:S08]  /*2de0*/  HMMA.16816.F32.BF16 R8, R216.reuse, R52, R88 ;  /* 0x00000034d808723c */ /* 0x040ff00000041858 */
[----:B------:R-:W-:Y:S01]  /*2df0*/  HMMA.16816.F32.BF16 R20, R216, R46, R64 ;  /* 0x0000002ed814723c */ /* 0x000fe20000041840 */
[----:B------:R-:W1:Y:S04]  /*2e00*/  LDSM.16.M88.4 R44, [R4+0x19900] ;  /* 0x01990000042c783b */ /* 0x000e680000000200 */
[----:B------:R-:W-:Y:S03]  /*2e10*/  LDSM.16.M88.4 R64, [R4+0x1a900] ;  /* 0x01a900000440783b */ /* 0x000fe60000000200 */
[----:B--2---:R-:W-:Y:S08]  /*2e20*/  HMMA.16816.F32.BF16 R88, R220, R36, R68 ;  /* 0x00000024dc58723c */ /* 0x004ff00000041844 */
[C---:B---3--:R-:W-:Y:S08]  /*2e30*/  HMMA.16816.F32.BF16 R16, R216.reuse, R48, R92 ;  /* 0x00000030d810723c */ /* 0x048ff0000004185c */
[C---:B------:R-:W-:Y:S08]  /*2e40*/  HMMA.16816.F32.BF16 R12, R216.reuse, R50, R84 ;  /* 0x00000032d80c723c */ /* 0x040ff00000041854 */
[C---:B----4-:R-:W-:Y:S08]  /*2e50*/  HMMA.16816.F32.BF16 R80, R216.reuse, R40, R80 ;  /* 0x00000028d850723c */ /* 0x050ff00000041850 */
[----:B------:R-:W-:Y:S01]  /*2e60*/  HMMA.16816.F32.BF16 R72, R216, R42, R72 ;  /* 0x0000002ad848723c */ /* 0x000fe20000041848 */
[----:B------:R-:W2:Y:S07]  /*2e70*/  LDSM.16.M88.4 R40, [R4+0x1a100] ;  /* 0x01a100000428783b */ /* 0x000eae0000000200 */
[----:B------:R-:W-:Y:S01]  /*2e80*/  HMMA.16816.F32.BF16 R68, R220, R38, R56 ;  /* 0x00000026dc44723c */ /* 0x000fe20000041838 */
[----:B------:R-:W3:Y:S04]  /*2e90*/  LDSM.16.M88.4 R56, [R5+0x18100] ;  /* 0x018100000538783b */ /* 0x000ee80000000200 */
[----:B------:R-:W-:Y:S03]  /*2ea0*/  LDSM.16.M88.4 R36, [R5+0x19100] ;  /* 0x019100000524783b */ /* 0x000fe60000000200 */
[C---:B------:R-:W-:Y:S01]  /*2eb0*/  HMMA.16816.F32.BF16 R52, R216.reuse, R54, R100 ;  /* 0x00000036d834723c */ /* 0x040fe20000041864 */
[----:B------:R-:W-:Y:S07]  /*2ec0*/  LDSM.16.M88.4 R100, [R3+0x19100] ;  /* 0x019100000364783b */ /* 0x000fee0000000200 */
[C---:B------:R-:W-:Y:S08]  /*2ed0*/  HMMA.16816.F32.BF16 R76, R216.reuse, R60, R76 ;  /* 0x0000003cd84c723c */ /* 0x040ff0000004184c */
[----:B------:R-:W-:Y:S01]  /*2ee0*/  HMMA.16816.F32.BF16 R84, R216, R62, R96 ;  /* 0x0000003ed854723c */ /* 0x000fe20000041860 */
[----:B------:R-:W4:Y:S07]  /*2ef0*/  LDSM.16.M88.4 R60, [R5+0x18900] ;  /* 0x01890000053c783b */ /* 0x000f2e0000000200 */
[C---:B------:R-:W-:Y:S08]  /*2f00*/  HMMA.16816.F32.BF16 R104, R220.reuse, R32, R24 ;  /* 0x00000020dc68723c */ /* 0x040ff00000041818 */
[C---:B------:R-:W-:Y:S01]  /*2f10*/  HMMA.16816.F32.BF16 R96, R220.reuse, R34, R20 ;  /* 0x00000022dc60723c */ /* 0x040fe20000041814 */
[----:B------:R-:W-:Y:S07]  /*2f20*/  LDSM.16.M88.4 R32, [R5+0x19900] ;  /* 0x019900000520783b */ /* 0x000fee0000000200 */
[C---:B------:R-:W-:Y:S08]  /*2f30*/  HMMA.16816.F32.BF16 R92, R220.reuse, R28, R16 ;  /* 0x0000001cdc5c723c */ /* 0x040ff00000041810 */
[C---:B------:R-:W-:Y:S01]  /*2f40*/  HMMA.16816.F32.BF16 R48, R220.reuse, R30, R12 ;  /* 0x0000001edc30723c */ /* 0x040fe2000004180c */
[----:B------:R-:W4:Y:S04]  /*2f50*/  LDSM.16.M88.4 R28, [R5+0x1a100] ;  /* 0x01a10000051c783b */ /* 0x000f280000000200 */
[----:B------:R-:W4:Y:S03]  /*2f60*/  LDSM.16.M88.4 R4, [R5+0x1a900] ;  /* 0x01a900000504783b */ /* 0x000f260000000200 */
[C---:B-1----:R-:W-:Y:S08]  /*2f70*/  HMMA.16816.F32.BF16 R20, R220.reuse, R46, R52 ;  /* 0x0000002edc14723c */ /* 0x042ff00000041834 */
[C---:B------:R-:W-:Y:S08]  /*2f80*/  HMMA.16816.F32.BF16 R24, R220.reuse, R44, R8 ;  /* 0x0000002cdc18723c */ /* 0x040ff00000041808 */
[----:B--2---:R-:W-:Y:S08]  /*2f90*/  HMMA.16816.F32.BF16 R16, R220, R40, R76 ;  /* 0x00000028dc10723c */ /* 0x004ff0000004184c */
[C---:B---3--:R-:W-:Y:S01]  /*2fa0*/  HMMA.16816.F32.BF16 R52, R224.reuse, R56, R88 ;  /* 0x00000038e034723c */ /* 0x048fe20000041858 */
[----:B------:R-:W-:Y:S07]  /*2fb0*/  LDSM.16.M88.4 R88, [R3+0x18900] ;  /* 0x018900000358783b */ /* 0x000fee0000000200 */
[----:B------:R-:W-:Y:S01]  /*2fc0*/  HMMA.16816.F32.BF16 R68, R224, R58, R68 ;  /* 0x0000003ae044723c */ /* 0x000fe20000041844 */
[----:B------:R-:W1:Y:S07]  /*2fd0*/  LDSM.16.M88.4 R56, [R3+0x18100] ;  /* 0x018100000338783b */ /* 0x000e6e0000000200 */
[C---:B------:R-:W-:Y:S08]  /*2fe0*/  HMMA.16816.F32.BF16 R8, R220.reuse, R64, R80 ;  /* 0x00000040dc08723c */ /* 0x040ff00000041850 */
[C---:B------:R-:W-:Y:S08]  /*2ff0*/  HMMA.16816.F32.BF16 R12, R220.reuse, R42, R84 ;  /* 0x0000002adc0c723c */ /* 0x040ff00000041854 */
[----:B------:R-:W-:Y:S08]  /*3000*/  HMMA.16816.F32.BF16 R40, R220, R66, R72 ;  /* 0x00000042dc28723c */ /* 0x000ff00000041848 */
[C---:B----4-:R-:W-:Y:S01]  /*3010*/  HMMA.16816.F32.BF16 R72, R224.reuse, R60, R104 ;  /* 0x0000003ce048723c */ /* 0x050fe20000041868 */
[----:B------:R-:W-:Y:S07]  /*3020*/  LDSM.16.M88.4 R104, [R3+0x19900] ;  /* 0x019900000368783b */ /* 0x000fee0000000200 */
[C---:B------:R-:W-:Y:S08]  /*3030*/  HMMA.16816.F32.BF16 R80, R224.reuse, R62, R96 ;  /* 0x0000003ee050723c */ /* 0x040ff00000041860 */
[C---:B------:R-:W-:Y:S08]  /*3040*/  HMMA.16816.F32.BF16 R60, R224.reuse, R28, R16 ;  /* 0x0000001ce03c723c */ /* 0x040ff00000041810 */
[C---:B------:R-:W-:Y:S01]  /*3050*/  HMMA.16816.F32.BF16 R84, R224.reuse, R36, R92 ;  /* 0x00000024e054723c */ /* 0x040fe2000004185c */
[----:B------:R-:W-:Y:S07]  /*3060*/  LDSM.16.M88.4 R92, [R3+0x1a100] ;  /* 0x01a10000035c783b */ /* 0x000fee0000000200 */
[----:B------:R-:W-:Y:S01]  /*3070*/  HMMA.16816.F32.BF16 R16, R224, R4, R8 ;  /* 0x00000004e010723c */ /* 0x000fe20000041808 */
[----:B------:R2:W3:Y:S01]  /*3080*/  LDSM.16.M88.4 R8, [R3+0x1a900] ;  /* 0x01a900000308783b */ /* 0x0004e20000000200 */
[----:B------:R-:W-:-:S06]  /*3090*/  DEPBAR.LE SB0, 0x2 ;  /* 0x000080800000791a */ /* 0x000fcc0000000000 */
[----:B------:R-:W-:Y:S08]  /*30a0*/  HMMA.16816.F32.BF16 R44, R224, R30, R12 ;  /* 0x0000001ee02c723c */ /* 0x000ff0000004180c */
[----:B-1----:R-:W-:Y:S01]  /*30b0*/  HMMA.16816.F32.BF16 R12, R228, R56, R52 ;  /* 0x00000038e40c723c */ /* 0x002fe20000041834 */
[----:B--2---:R-:W-:-:S07]  /*30c0*/  LOP3.LUT R3, R108, 0xffffffe0, RZ, 0xc0, !PT ;  /* 0xffffffe06c037812 */ /* 0x004fce00078ec0ff */
[----:B------:R-:W-:Y:S01]  /*30d0*/  HMMA.16816.F32.BF16 R64, R224, R34, R20 ;  /* 0x00000022e040723c */ /* 0x000fe20000041814 */
[----:B------:R-:W-:-:S07]  /*30e0*/  IMAD.IADD R3, R109, 0x1, -R3 ;  /* 0x000000016d037824 */ /* 0x000fce00078e0a03 */
[----:B------:R-:W-:Y:S01]  /*30f0*/  HMMA.16816.F32.BF16 R76, R224, R38, R48 ;  /* 0x00000026e04c723c */ /* 0x000fe20000041830 */
[----:B------:R-:W-:-:S04]  /*3100*/  SHF.R.S32.HI R4, RZ, 0x1f, R3 ;  /* 0x0000001fff047819 */ /* 0x000fc80000011403 */
[----:B------:R-:W-:-:S03]  /*3110*/  LEA.HI R4, R4, R3, RZ, 0x2 ;  /* 0x0000000304047211 */ /* 0x000fc600078f10ff */
[----:B------:R-:W-:Y:S01]  /*3120*/  HMMA.16816.F32.BF16 R20, R224, R6, R40 ;  /* 0x00000006e014723c */ /* 0x000fe20000041828 */
[----:B------:R-:W-:-:S05]  /*3130*/  LOP3.LUT R4, R4, 0x7ffffffc, RZ, 0xc0, !PT ;  /* 0x7ffffffc04047812 */ /* 0x000fca00078ec0ff */
[----:B------:R-:W-:Y:S01]  /*3140*/  IMAD.IADD R3, R3, 0x1, -R4 ;  /* 0x0000000103037824 */ /* 0x000fe200078e0a04 */
[----:B------:R-:W-:Y:S01]  /*3150*/  MOV R4, UR4 ;  /* 0x0000000400047c02 */ /* 0x000fe20008000f00 */
[----:B------:R-:W-:Y:S04]  /*3160*/  HMMA.16816.F32.BF16 R48, R224, R32, R24 ;  /* 0x00000020e030723c */ /* 0x000fe80000041818 */
[----:B------:R-:W-:-:S04]  /*3170*/  IMAD R3, R3, -0x2, R4 ;  /* 0xfffffffe03037824 */ /* 0x000fc800078e0204 */
[C---:B------:R-:W-:Y:S01]  /*3180*/  HMMA.16816.F32.BF16 R24, R228.reuse, R58, R68 ;  /* 0x0000003ae418723c */ /* 0x040fe20000041844 */
[C---:B------:R-:W-:Y:S02]  /*3190*/  ISETP.GT.AND P5, PT, R3.reuse, RZ, PT ;  /* 0x000000ff0300720c */ /* 0x040fe40003fa4270 */
[C---:B------:R-:W-:Y:S02]  /*31a0*/  ISETP.GT.AND P1, PT, R3.reuse, 0x1, PT ;  /* 0x000000010300780c */ /* 0x040fe40003f24270 */
[----:B------:R-:W-:Y:S02]  /*31b0*/  ISETP.GT.AND P6, PT, R3, 0x8, PT ;  /* 0x000000080300780c */ /* 0x000fe40003fc4270 */
[----:B------:R-:W-:Y:S01]  /*31c0*/  FSEL R7, R12, -INF , P5 ;  /* 0xff8000000c077808 */ /* 0x000fe20002800000 */
[----:B------:R-:W-:Y:S01]  /*31d0*/  HMMA.16816.F32.BF16 R28, R228, R88, R72 ;  /* 0x00000058e41c723c */ /* 0x000fe20000041848 */
[----:B------:R-:W-:Y:S02]  /*31e0*/  FSEL R6, R13, -INF , P1 ;  /* 0xff8000000d067808 */ /* 0x000fe40000800000 */
[----:B------:R-:W-:-:S02]  /*31f0*/  FSEL R14, R14, -INF , P5 ;  /* 0xff8000000e0e7808 */ /* 0x000fc40002800000 */
[----:B------:R-:W-:Y:S02]  /*3200*/  FMNMX.FTZ R4, R7, R6, !PT ;  /* 0x0000000607047209 */ /* 0x000fe40007810000 */
[----:B------:R-:W-:Y:S01]  /*3210*/  ISETP.GT.AND P5, PT, R3, 0x10, PT ;  /* 0x000000100300780c */ /* 0x000fe20003fa4270 */
[C---:B------:R-:W-:Y:S08]  /*3220*/  HMMA.16816.F32.BF16 R32, R228.reuse, R90, R80 ;  /* 0x0000005ae420723c */ /* 0x040ff00000041850 */
[----:B---3--:R-:W-:Y:S01]  /*3230*/  HMMA.16816.F32.BF16 R20, R228, R10, R20 ;  /* 0x0000000ae414723c */ /* 0x008fe20000041814 */
[----:B------:R-:W-:-:S06]  /*3240*/  FSEL R12, R26, -INF , P6 ;  /* 0xff8000001a0c7808 */ /* 0x000fcc0003000000 */
[----:B------:R-:W-:Y:S01]  /*3250*/  FSEL R11, R15, -INF , P1 ;  /* 0xff8000000f0b7808 */ /* 0x000fe20000800000 */
[C---:B------:R-:W-:Y:S01]  /*3260*/  HMMA.16816.F32.BF16 R16, R228.reuse, R8, R16 ;  /* 0x00000008e410723c */ /* 0x040fe20000041810 */
[----:B------:R-:W-:Y:S02]  /*3270*/  ISETP.GT.AND P1, PT, R3, 0x9, PT ;  /* 0x000000090300780c */ /* 0x000fe40003f24270 */
[----:B------:R-:W-:Y:S02]  /*3280*/  FMNMX.FTZ R5, R14, R11, !PT ;  /* 0x0000000b0e057209 */ /* 0x000fe40007810000 */
[----:B------:R-:W-:Y:S02]  /*3290*/  FSEL R10, R25, -INF , P1 ;  /* 0xff800000190a7808 */ /* 0x000fe40000800000 */
[----:B------:R-:W-:Y:S01]  /*32a0*/  FSEL R8, R24, -INF , P6 ;  /* 0xff80000018087808 */ /* 0x000fe20003000000 */
[----:B------:R-:W-:Y:S01]  /*32b0*/  HMMA.16816.F32.BF16 R36, R228, R100, R84 ;  /* 0x00000064e424723c */ /* 0x000fe20000041854 */
[----:B------:R-:W-:Y:S01]  /*32c0*/  FSEL R13, R27, -INF , P1 ;  /* 0xff8000001b0d7808 */ /* 0x000fe20000800000 */
[----:B------:R-:W-:Y:S01]  /*32d0*/  BAR.SYNC.DEFER_BLOCKING 0x0 ;  /* 0x0000000000007b1d */ /* 0x000fe20000010000 */
[----:B------:R-:W-:-:S02]  /*32e0*/  FMNMX.FTZ R4, R8, R4, !PT ;  /* 0x0000000408047209 */ /* 0x000fc40007810000 */
[C---:B------:R-:W-:Y:S02]  /*32f0*/  ISETP.GT.AND P1, PT, R3.reuse, 0x11, PT ;  /* 0x000000110300780c */ /* 0x040fe40003f24270 */
[----:B------:R-:W-:Y:S01]  /*3300*/  FMNMX.FTZ R4, R10, R4, !PT ;  /* 0x000000040a047209 */ /* 0x000fe20007810000 */
[C---:B------:R-:W-:Y:S01]  /*3310*/  HMMA.16816.F32.BF16 R56, R228.reuse, R94, R44 ;  /* 0x0000005ee438723c */ /* 0x040fe2000004182c */
[----:B------:R-:W-:Y:S02]  /*3320*/  ISETP.GT.AND P6, PT, R3, 0x18, PT ;  /* 0x000000180300780c */ /* 0x000fe40003fc4270 */
[----:B------:R-:W-:Y:S02]  /*3330*/  FMNMX.FTZ R5, R12, R5, !PT ;  /* 0x000000050c057209 */ /* 0x000fe40007810000 */
[----:B------:R-:W-:Y:S02]  /*3340*/  FSEL R89, R34, -INF , P6 ;  /* 0xff80000022597808 */ /* 0x000fe40003000000 */
[----:B------:R-:W-:Y:S01]  /*3350*/  FSEL R45, R28, -INF , P5 ;  /* 0xff8000001c2d7808 */ /* 0x000fe20002800000 */
[----:B------:R-:W-:Y:S01]  /*3360*/  HMMA.16816.F32.BF16 R40, R228, R102, R76 ;  /* 0x00000066e428723c */ /* 0x000fe2000004184c */
[----:B------:R-:W-:-:S02]  /*3370*/  FSEL R44, R29, -INF , P1 ;  /* 0xff8000001d2c7808 */ /* 0x000fc40000800000 */
[----:B------:R-:W-:Y:S02]  /*3380*/  FMNMX.FTZ R4, R45, R4, !PT ;  /* 0x000000042d047209 */ /* 0x000fe40007810000 */
[----:B------:R-:W-:Y:S02]  /*3390*/  FMNMX.FTZ R5, R13, R5, !PT ;  /* 0x000000050d057209 */ /* 0x000fe40007810000 */
[----:B------:R-:W-:Y:S01]  /*33a0*/  FMNMX.FTZ R4, R44, R4, !PT ;  /* 0x000000042c047209 */ /* 0x000fe20007810000 */
[C---:B------:R-:W-:Y:S01]  /*33b0*/  HMMA.16816.F32.BF16 R52, R228.reuse, R106, R64 ;  /* 0x0000006ae434723c */ /* 0x040fe20000041840 */
[----:B------:R-:W-:Y:S06]  /*33c0*/  LDSM.16.MT88.4 R24, [R0+0x100] ;  /* 0x000100000018783b */ /* 0x000fec0000004200 */
[----:B------:R-:W-:Y:S01]  /*33d0*/  FSEL R66, R30, -INF , P5 ;  /* 0xff8000001e427808 */ /* 0x000fe20002800000 */
[----:B------:R-:W-:Y:S01]  /*33e0*/  HMMA.16816.F32.BF16 R48, R228, R104, R48 ;  /* 0x00000068e430723c */ /* 0x000fe20000041830 */
[----:B------:R-:W-:-:S02]  /*33f0*/  ISETP.GT.AND P5, PT, R3, 0x19, PT ;  /* 0x000000190300780c */ /* 0x000fc40003fa4270 */
[----:B------:R-:W-:Y:S02]  /*3400*/  FSEL R64, R32, -INF , P6 ;  /* 0xff80000020407808 */ /* 0x000fe40003000000 */
[----:B------:R-:W-:Y:S02]  /*3410*/  FSEL R67, R31, -INF , P1 ;  /* 0xff8000001f437808 */ /* 0x000fe40000800000 */
[----:B------:R-:W-:Y:S01]  /*3420*/  ISETP.GT.AND P1, PT, R3, 0x20, PT ;  /* 0x000000200300780c */ /* 0x000fe20003f24270 */
[----:B------:R-:W-:Y:S01]  /*3430*/  HMMA.16816.F32.BF16 R60, R228, R92, R60 ;  /* 0x0000005ce43c723c */ /* 0x000fe2000004183c */
[----:B------:R-:W-:Y:S01]  /*3440*/  FSEL R65, R33, -INF , P5 ;  /* 0xff80000021417808 */ /* 0x000fe20002800000 */
[----:B------:R-:W-:Y:S01]  /*3450*/  LDSM.16.MT88.4 R28, [R2+0x3100] ;  /* 0x00310000021c783b */ /* 0x000fe20000004200 */
[----:B------:R-:W-:Y:S02]  /*3460*/  FMNMX.FTZ R4, R64, R4, !PT ;  /* 0x0000000440047209 */ /* 0x000fe40007810000 */
[----:B------:R-:W-:-:S02]  /*3470*/  FSEL R88, R35, -INF , P5 ;  /* 0xff80000023587808 */ /* 0x000fc40002800000 */
[----:B------:R-:W-:Y:S01]  /*3480*/  ISETP.GT.AND P5, PT, R3, 0x21, PT ;  /* 0x000000210300780c */ /* 0x000fe20003fa4270 */
[----:B------:R-:W-:Y:S01]  /*3490*/  LDSM.16.MT88.4 R32, [R2+0x100] ;  /* 0x000100000220783b */ /* 0x000fe20000004200 */
[----:B------:R-:W-:Y:S02]  /*34a0*/  FSEL R124, R36, -INF , P1 ;  /* 0xff800000247c7808 */ /* 0x000fe40000800000 */
[----:B------:R-:W-:Y:S02]  /*34b0*/  FMNMX.FTZ R4, R65, R4, !PT ;  /* 0x0000000441047209 */ /* 0x000fe40007810000 */
[----:B------:R-:W-:Y:S02]  /*34c0*/  FSEL R125, R37, -INF , P5 ;  /* 0xff800000257d7808 */ /* 0x000fe40002800000 */
[----:B------:R-:W-:Y:S02]  /*34d0*/  ISETP.GT.AND P6, PT, R3, 0x28, PT ;  /* 0x000000280300780c */ /* 0x000fe40003fc4270 */
[----:B------:R-:W-:-:S02]  /*34e0*/  FMNMX.FTZ R4, R124, R4, !PT ;  /* 0x000000047c047209 */ /* 0x000fc40007810000 */
[----:B------:R-:W-:Y:S02]  /*34f0*/  FSEL R134, R39, -INF , P5 ;  /* 0xff80000027867808 */ /* 0x000fe40002800000 */
        /* <DEDUP_REMOVED lines=30> */
[----:B------:R-:W-:-:S02]  /*36e0*/  ISETP.GT.AND P1, PT, R3, 0x41, PT ;  /* 0x000000410300780c */ /* 0x000fc40003f24270 */
[----:B------:R-:W-:Y:S02]  /*36f0*/  FSEL R247, R60, -INF , P5 ;  /* 0xff8000003cf77808 */ /* 0x000fe40002800000 */
[----:B------:R-:W-:Y:S02]  /*3700*/  FMNMX.FTZ R4, R240, R4, !PT ;  /* 0x00000004f0047209 */ /* 0x000fe40007810000 */
[----:B------:R-:W-:Y:S02]  /*3710*/  FSEL R161, R42, -INF , P6 ;  /* 0xff8000002aa17808 */ /* 0x000fe40003000000 */
[----:B------:R-:W-:Y:S01]  /*3720*/  FMNMX.FTZ R5, R134, R5, !PT ;  /* 0x0000000586057209 */ /* 0x000fe20007810000 */
[----:B------:R-:W-:Y:S01]  /*3730*/  LDSM.16.MT88.4 R40, [R135+0x6100] ;  /* 0x006100008728783b */ /* 0x000fe20000004200 */
        /* <DEDUP_REMOVED lines=40> */
[----:B------:R-:W-:Y:S02]  /*39c0*/  FSEL R149, R23, -INF , P1 ;  /* 0xff80000017957808 */ /* 0x000fe40000800000 */
[----:B------:R-:W-:Y:S01]  /*39d0*/  FMNMX.FTZ R3, R193, R3, !PT ;  /* 0x00000003c1037209 */ /* 0x000fe20007810000 */
[----:B------:R-:W-:Y:S03]  /*39e0*/  LDSM.16.MT88.4 R20, [R2+0x6100] ;  /* 0x006100000214783b */ /* 0x000fe60000004200 */
        /* <DEDUP_REMOVED lines=15> */
[----:B------:R-:W-:Y:S01]  /*3ae0*/  FSETP.NEU.FTZ.AND P1, PT, R3, -INF , PT ;  /* 0xff8000000300780b */ /* 0x000fe20003f3d000 */
[----:B--2---:R-:W-:-:S04]  /*3af0*/  FFMA.FTZ R4, R6, c[0x0][0x2d0], -R9 ;  /* 0x0000b40006047a23 */ /* 0x004fc80000010809 */
[----:B------:R1:W-:Y:S02]  /*3b00*/  MUFU.EX2 R146, R4 ;  /* 0x0000000400927308 */ /* 0x0003e40000000800 */
[----:B-1----:R-:W-:Y:S02]  /*3b10*/  FFMA.FTZ R4, R8, c[0x0][0x2d0], -R9 ;  /* 0x0000b40008047a23 */ /* 0x002fe40000010809 */
[----:B------:R-:W-:-:S04]  /*3b20*/  FMUL.FTZ R8, R3, c[0x0][0x2d0] ;  /* 0x0000b40003087a20 */ /* 0x000fc80000410000 */
[----:B------:R1:W2:Y:S01]  /*3b30*/  MUFU.EX2 R110, R4 ;  /* 0x00000004006e7308 */ /* 0x0002a20000000800 */
[----:B------:R-:W-:Y:S01]  /*3b40*/  FSEL R8, R8, RZ, P1 ;  /* 0x000000ff08087208 */ /* 0x000fe20000800000 */
[--C-:B-1----:R-:W-:Y:S02]  /*3b50*/  FFMA.FTZ R4, R10, c[0x0][0x2d0], -R9.reuse ;  /* 0x0000b4000a047a23 */ /* 0x102fe40000010809 */
[----:B------:R-:W-:-:S04]  /*3b60*/  FFMA.FTZ R10, R45, c[0x0][0x2d0], -R9 ;  /* 0x0000b4002d0a7a23 */ /* 0x000fc80000010809 */
[----:B------:R1:W3:Y:S08]  /*3b70*/  MUFU.EX2 R201, R4 ;  /* 0x0000000400c97308 */ /* 0x0002f00000000800 */
[----:B------:R4:W-:Y:S01]  /*3b80*/  MUFU.EX2 R142, R10 ;  /* 0x0000000a008e7308 */ /* 0x0009e20000000800 */
[----:B-1----:R-:W-:-:S07]  /*3b90*/  FFMA.FTZ R4, R14, c[0x0][0x2d0], -R8 ;  /* 0x0000b4000e047a23 */ /* 0x002fce0000010808 */
[----:B------:R1:W-:Y:S01]  /*3ba0*/  MUFU.EX2 R251, R4 ;  /* 0x0000000400fb7308 */ /* 0x0003e20000000800 */
[----:B----4-:R-:W-:-:S07]  /*3bb0*/  FFMA.FTZ R10, R44, c[0x0][0x2d0], -R9 ;  /* 0x0000b4002c0a7a23 */ /* 0x010fce0000010809 */
[----:B------:R4:W-:Y:S01]  /*3bc0*/  MUFU.EX2 R144, R10 ;  /* 0x0000000a00907308 */ /* 0x0009e20000000800 */
[----:B-1----:R-:W-:Y:S01]  /*3bd0*/  FFMA.FTZ R4, R11, c[0x0][0x2d0], -R8 ;  /* 0x0000b4000b047a23 */ /* 0x002fe20000010808 */
[----:B--2---:R-:W-:-:S06]  /*3be0*/  MOV R11, R110 ;  /* 0x0000006e000b7202 */ /* 0x004fcc0000000f00 */
[----:B------:R1:W2:Y:S01]  /*3bf0*/  MUFU.EX2 R194, R4 ;  /* 0x0000000400c27308 */ /* 0x0002a20000000800 */
[----:B---3--:R-:W-:Y:S01]  /*3c00*/  F2FP.BF16.PACK_AB R6, R201, R11 ;  /* 0x0000000bc906723e */ /* 0x008fe200000010ff */
[----:B----4-:R-:W-:-:S06]  /*3c10*/  FFMA.FTZ R10, R64, c[0x0][0x2d0], -R9 ;  /* 0x0000b400400a7a23 */ /* 0x010fcc0000010809 */
[----:B------:R3:W-:Y:S01]  /*3c20*/  MUFU.EX2 R120, R10 ;  /* 0x0000000a00787308 */ /* 0x0007e20000000800 */
[----:B-1----:R-:W-:Y:S01]  /*3c30*/  FFMA.FTZ R4, R12, c[0x0][0x2d0], -R8 ;  /* 0x0000b4000c047a23 */ /* 0x002fe20000010808 */
[----:B--2---:R-:W-:-:S06]  /*3c40*/  F2FP.BF16.PACK_AB R5, R194, R251 ;  /* 0x000000fbc205723e */ /* 0x004fcc00000010ff */
[----:B------:R1:W-:Y:S01]  /*3c50*/  MUFU.EX2 R241, R4 ;  /* 0x0000000400f17308 */ /* 0x0003e20000000800 */
[----:B---3--:R-:W-:-:S07]  /*3c60*/  FFMA.FTZ R10, R65, c[0x0][0x2d0], -R9 ;  /* 0x0000b400410a7a23 */ /* 0x008fce0000010809 */
[----:B------:R2:W-:Y:S01]  /*3c70*/  MUFU.EX2 R169, R10 ;  /* 0x0000000a00a97308 */ /* 0x0005e20000000800 */
[--C-:B-1----:R-:W-:Y:S02]  /*3c80*/  FFMA.FTZ R4, R13, c[0x0][0x2d0], -R8.reuse ;  /* 0x0000b4000d047a23 */ /* 0x102fe40000010808 */
[----:B------:R-:W1:Y:S05]  /*3c90*/  LDSM.16.MT88.4 R12, [R237+0x100] ;  /* 0x00010000ed0c783b */ /* 0x000e6a0000004200 */
[----:B------:R3:W4:Y:S01]  /*3ca0*/  MUFU.EX2 R141, R4 ;  /* 0x00000004008d7308 */ /* 0x0007220000000800 */
[----:B--2---:R-:W-:-:S07]  /*3cb0*/  FFMA.FTZ R10, R66, c[0x0][0x2d0], -R8 ;  /* 0x0000b400420a7a23 */ /* 0x004fce0000010808 */
[----:B------:R2:W-:Y:S01]  /*3cc0*/  MUFU.EX2 R150, R10 ;  /* 0x0000000a00967308 */ /* 0x0005e20000000800 */
[----:B---3--:R-:W-:Y:S02]  /*3cd0*/  F2FP.BF16.PACK_AB R4, R146, R250 ;  /* 0x000000fa9204723e */ /* 0x008fe400000010ff */
[----:B----4-:R-:W-:Y:S01]  /*3ce0*/  F2FP.BF16.PACK_AB R7, R141, R241 ;  /* 0x000000f18d07723e */ /* 0x010fe200000010ff */
[----:B--2---:R-:W-:-:S06]  /*3cf0*/  FFMA.FTZ R10, R67, c[0x0][0x2d0], -R8 ;  /* 0x0000b400430a7a23 */ /* 0x004fcc0000010808 */
[C---:B------:R-:W-:Y:S01]  /*3d00*/  HMMA.16816.F32.BF16 R56, R4.reuse, R28, RZ ;  /* 0x0000001c0438723c */ /* 0x040fe200000418ff */
[----:B------:R2:W3:Y:S07]  /*3d10*/  MUFU.EX2 R252, R10 ;  /* 0x0000000a00fc7308 */ /* 0x0004ee0000000800 */
[C---:B------:R-:W-:Y:S01]  /*3d20*/  HMMA.16816.F32.BF16 R72, R4.reuse, R30, RZ ;  /* 0x0000001e0448723c */ /* 0x040fe200000418ff */
[----:B------:R-:W4:Y:S07]  /*3d30*/  LDSM.16.MT88.4 R28, [R237+0x3100] ;  /* 0x00310000ed1c783b */ /* 0x000f2e0000004200 */
[----:B-1----:R-:W-:Y:S01]  /*3d40*/  HMMA.16816.F32.BF16 R100, R4, R12, RZ ;  /* 0x0000000c0464723c */ /* 0x002fe200000418ff */
[----:B--2---:R-:W-:-:S04]  /*3d50*/  FFMA.FTZ R10, R89, c[0x0][0x2d0], -R8 ;  /* 0x0000b400590a7a23 */ /* 0x004fc80000010808 */
[----:B------:R1:W-:Y:S03]  /*3d60*/  MUFU.EX2 R155, R10 ;  /* 0x0000000a009b7308 */ /* 0x0003e60000000800 */
[C---:B------:R-:W-:Y:S01]  /*3d70*/  HMMA.16816.F32.BF16 R76, R4.reuse, R14, RZ ;  /* 0x0000000e044c723c */ /* 0x040fe200000418ff */
[----:B------:R-:W2:Y:S07]  /*3d80*/  LDSM.16.MT88.4 R12, [R0+0x3100] ;  /* 0x00310000000c783b */ /* 0x000eae0000004200 */
[----:B------:R-:W-:Y:S01]  /*3d90*/  HMMA.16816.F32.BF16 R52, R4, R20, RZ ;  /* 0x000000140434723c */ /* 0x000fe200000418ff */
[----:B-1----:R-:W-:-:S07]  /*3da0*/  FFMA.FTZ R10, R88, c[0x0][0x2d0], -R8 ;  /* 0x0000b400580a7a23 */ /* 0x002fce0000010808 */
[C---:B------:R-:W-:Y:S01]  /*3db0*/  HMMA.16816.F32.BF16 R48, R4.reuse, R22, RZ ;  /* 0x000000160430723c */ /* 0x040fe200000418ff */
[----:B------:R-:W1:Y:S01]  /*3dc0*/  LDSM.16.MT88.4 R20, [R237+0x6100] ;  /* 0x00610000ed14783b */ /* 0x000e620000004200 */
[----:B------:R3:W1:Y:S06]  /*3dd0*/  MUFU.EX2 R168, R10 ;  /* 0x0000000a00a87308 */ /* 0x00066c0000000800 */
[C---:B------:R-:W-:Y:S08]  /*3de0*/  HMMA.16816.F32.BF16 R68, R4.reuse, R16, RZ ;  /* 0x000000100444723c */ /* 0x040ff000000418ff */
[----:B------:R-:W-:Y:S01]  /*3df0*/  HMMA.16816.F32.BF16 R84, R4, R18, RZ ;  /* 0x000000120454723c */ /* 0x000fe200000418ff */
[----:B------:R-:W1:Y:S01]  /*3e00*/  LDSM.16.MT88.4 R16, [R0+0x6100] ;  /* 0x006100000010783b */ /* 0x000e620000004200 */
[----:B---3--:R-:W-:-:S06]  /*3e10*/  IMAD.MOV.U32 R10, RZ, RZ, R143 ;  /* 0x000000ffff0a7224 */ /* 0x008fcc00078e008f */
[C---:B------:R-:W-:Y:S08]  /*3e20*/  HMMA.16816.F32.BF16 R96, R4.reuse, R24, RZ ;  /* 0x000000180460723c */ /* 0x040ff000000418ff */
[C---:B------:R-:W-:Y:S01]  /*3e30*/  HMMA.16816.F32.BF16 R60, R4.reuse, R26, RZ ;  /* 0x0000001a043c723c */ /* 0x040fe200000418ff */
[----:B------:R-:W3:Y:S07]  /*3e40*/  LDSM.16.MT88.4 R24, [R2+0x900] ;  /* 0x000900000218783b */ /* 0x000eee0000004200 */
[C---:B------:R-:W-:Y:S08]  /*3e50*/  HMMA.16816.F32.BF16 R44, R4.reuse, R36, RZ ;  /* 0x00000024042c723c */ /* 0x040ff000000418ff */
[C---:B------:R-:W-:Y:S08]  /*3e60*/  HMMA.16816.F32.BF16 R92, R4.reuse, R38, RZ ;  /* 0x00000026045c723c */ /* 0x040ff000000418ff */
[C---:B----4-:R-:W-:Y:S08]  /*3e70*/  HMMA.16816.F32.BF16 R36, R4.reuse, R28, RZ ;  /* 0x0000001c0424723c */ /* 0x050ff000000418ff */
[C---:B------:R-:W-:Y:S01]  /*3e80*/  HMMA.16816.F32.BF16 R108, R4.reuse, R30, RZ ;  /* 0x0000001e046c723c */ /* 0x040fe200000418ff */
[----:B------:R-:W4:Y:S07]  /*3e90*/  LDSM.16.MT88.4 R28, [R2+0x3900] ;  /* 0x00390000021c783b */ /* 0x000f2e0000004200 */
[C---:B--2---:R-:W-:Y:S08]  /*3ea0*/  HMMA.16816.F32.BF16 R64, R4.reuse, R12, RZ ;  /* 0x0000000c0440723c */ /* 0x044ff000000418ff */
[C---:B------:R-:W-:Y:S01]  /*3eb0*/  HMMA.16816.F32.BF16 R112, R4.reuse, R14, RZ ;  /* 0x0000000e0470723c */ /* 0x040fe200000418ff */
[----:B------:R-:W2:Y:S07]  /*3ec0*/  LDSM.16.MT88.4 R12, [R2+0x6900] ;  /* 0x00690000020c783b */ /* 0x000eae0000004200 */
[C---:B------:R-:W-:Y:S08]  /*3ed0*/  HMMA.16816.F32.BF16 R104, R4.reuse, R32, RZ ;  /* 0x000000200468723c */ /* 0x040ff000000418ff */
[C---:B------:R-:W-:Y:S01]  /*3ee0*/  HMMA.16816.F32.BF16 R80, R4.reuse, R34, RZ ;  /* 0x000000220450723c */ /* 0x040fe200000418ff */
[----:B------:R-:W2:Y:S07]  /*3ef0*/  LDSM.16.MT88.4 R32, [R135+0x900] ;  /* 0x000900008720783b */ /* 0x000eae0000004200 */
[C---:B------:R-:W-:Y:S07]  /*3f00*/  HMMA.16816.F32.BF16 R116, R4.reuse, R42, RZ ;  /* 0x0000002a0474723c */ /* 0x040fee00000418ff */
[----:B------:R-:W-:Y:S01]  /*3f10*/  MOV R43, R120 ;  /* 0x00000078002b7202 */ /* 0x000fe20000000f00 */
[C---:B-1----:R-:W-:Y:S08]  /*3f20*/  HMMA.16816.F32.BF16 R128, R4.reuse, R22, RZ ;  /* 0x000000160480723c */ /* 0x042ff000000418ff */
[C---:B------:R-:W-:Y:S01]  /*3f30*/  HMMA.16816.F32.BF16 R120, R4.reuse, R20, RZ ;  /* 0x000000140478723c */ /* 0x040fe200000418ff */
[----:B------:R-:W-:Y:S07]  /*3f40*/  LDSM.16.MT88.4 R20, [R237+0x900] ;  /* 0x00090000ed14783b */ /* 0x000fee0000004200 */
[C---:B------:R-:W-:Y:S08]  /*3f50*/  HMMA.16816.F32.BF16 R136, R4.reuse, R16, RZ ;  /* 0x000000100488723c */ /* 0x040ff000000418ff */
[C---:B------:R-:W-:Y:S01]  /*3f60*/  HMMA.16816.F32.BF16 R180, R4.reuse, R18, RZ ;  /* 0x0000001204b4723c */ /* 0x040fe200000418ff */
[----:B------:R-:W1:Y:S07]  /*3f70*/  LDSM.16.MT88.4 R16, [R0+0x900] ;  /* 0x000900000010783b */ /* 0x000e6e0000004200 */
[----:B------:R-:W-:Y:S07]  /*3f80*/  HMMA.16816.F32.BF16 R88, R4, R40, RZ ;  /* 0x000000280458723c */ /* 0x000fee00000418ff */
[----:B------:R-:W-:Y:S01]  /*3f90*/  F2FP.BF16.PACK_AB R4, R144, R142 ;  /* 0x0000008e9004723e */ /* 0x000fe200000010ff */
[----:B------:R-:W-:Y:S01]  /*3fa0*/  IMAD.MOV.U32 R41, RZ, RZ, R148 ;  /* 0x000000ffff297224 */ /* 0x000fe200078e0094 */
[----:B------:R-:W-:-:S02]  /*3fb0*/  F2FP.BF16.PACK_AB R5, R252, R150 ;  /* 0x00000096fc05723e */ /* 0x000fc400000010ff */
[----:B------:R-:W-:Y:S02]  /*3fc0*/  F2FP.BF16.PACK_AB R6, R169, R43 ;  /* 0x0000002ba906723e */ /* 0x000fe400000010ff */
[----:B------:R-:W-:Y:S02]  /*3fd0*/  F2FP.BF16.PACK_AB R7, R168, R155 ;  /* 0x0000009ba807723e */ /* 0x000fe400000010ff */
[----:B------:R-:W-:-:S05]  /*3fe0*/  MOV R40, R149 ;  /* 0x0000009500287202 */ /* 0x000fca0000000f00 */
[C---:B---3--:R-:W-:Y:S07]  /*3ff0*/  HMMA.16816.F32.BF16 R172, R4.reuse, R26, R80 ;  /* 0x0000001a04ac723c */ /* 0x048fee0000041850 */
[----:B------:R-:W-:Y:S01]  /*4000*/  IMAD.MOV.U32 R83, RZ, RZ, R147 ;  /* 0x000000ffff537224 */ /* 0x000fe200078e0093 */
[----:B------:R-:W-:Y:S01]  /*4010*/  MOV R81, R145 ;  /* 0x0000009100517202 */ /* 0x000fe20000000f00 */
[----:B------:R-:W-:Y:S01]  /*4020*/  IMAD.MOV.U32 R82, RZ, RZ, R146 ;  /* 0x000000ffff527224 */ /* 0x000fe200078e0092 */
[----:B----4-:R-:W-:Y:S01]  /*4030*/  HMMA.16816.F32.BF16 R164, R4, R30, R72 ;  /* 0x0000001e04a4723c */ /* 0x010fe20000041848 */
[----:B------:R-:W-:-:S06]  /*4040*/  IMAD.MOV.U32 R80, RZ, RZ, R144 ;  /* 0x000000ffff507224 */ /* 0x000fcc00078e0090 */
[----:B------:R-:W-:Y:S01]  /*4050*/  IMAD.MOV.U32 R31, RZ, RZ, R141 ;  /* 0x000000ffff1f7224 */ /* 0x000fe200078e008d */
[----:B------:R-:W-:Y:S01]  /*4060*/  HMMA.16816.F32.BF16 R144, R4, R28, R56 ;  /* 0x0000001c0490723c */ /* 0x000fe20000041838 */
[----:B------:R-:W-:-:S06]  /*4070*/  IMAD.MOV.U32 R30, RZ, RZ, R140 ;  /* 0x000000ffff1e7224 */ /* 0x000fcc00078e008c */
[----:B------:R-:W-:Y:S01]  /*4080*/  MOV R28, R142 ;  /* 0x0000008e001c7202 */ /* 0x000fe20000000f00 */
[----:B------:R-:W-:Y:S01]  /*4090*/  HMMA.16816.F32.BF16 R232, R4, R24, R104 ;  /* 0x0000001804e8723c */ /* 0x000fe20000041868 */
[----:B------:R-:W-:Y:S01]  /*40a0*/  LDSM.16.MT88.4 R24, [R237+0x3900] ;  /* 0x00390000ed18783b */ /* 0x000fe20000004200 */
[----:B------:R-:W-:-:S06]  /*40b0*/  IMAD.MOV.U32 R29, RZ, RZ, R150 ;  /* 0x000000ffff1d7224 */ /* 0x000fcc00078e0096 */
[C---:B--2---:R-:W-:Y:S08]  /*40c0*/  HMMA.16816.F32.BF16 R140, R4.reuse, R12, R52 ;  /* 0x0000000c048c723c */ /* 0x044ff00000041834 */
[C---:B------:R-:W-:Y:S01]  /*40d0*/  HMMA.16816.F32.BF16 R104, R4.reuse, R14, R48 ;  /* 0x0000000e0468723c */ /* 0x040fe20000041830 */
[----:B------:R-:W2:Y:S07]  /*40e0*/  LDSM.16.MT88.4 R12, [R135+0x3900] ;  /* 0x00390000870c783b */ /* 0x000eae0000004200 */
[C---:B------:R-:W-:Y:S07]  /*40f0*/  HMMA.16816.F32.BF16 R176, R4.reuse, R34, R84 ;  /* 0x0000002204b0723c */ /* 0x040fee0000041854 */
[----:B------:R-:W-:Y:S01]  /*4100*/  MOV R87, R202 ;  /* 0x000000ca00577202 */ /* 0x000fe20000000f00 */
[----:B------:R-:W-:Y:S01]  /*4110*/  IMAD.MOV.U32 R86, RZ, RZ, R201 ;  /* 0x000000ffff567224 */ /* 0x000fe200078e00c9 */
[----:B------:R-:W-:Y:S01]  /*4120*/  MOV R84, R171 ;  /* 0x000000ab00547202 */ /* 0x000fe20000000f00 */
[----:B------:R-:W-:Y:S01]  /*4130*/  IMAD.MOV.U32 R85, RZ, RZ, R200 ;  /* 0x000000ffff557224 */ /* 0x000fe200078e00c8 */
[C---:B-1----:R-:W-:Y:S08]  /*4140*/  HMMA.16816.F32.BF16 R60, R4.reuse, R18, R60 ;  /* 0x00000012043c723c */ /* 0x042ff0000004183c */
[C---:B------:R-:W-:Y:S07]  /*4150*/  HMMA.16816.F32.BF16 R200, R4.reuse, R20, R100 ;  /* 0x0000001404c8723c */ /* 0x040fee0000041864 */
[----:B------:R-:W-:Y:S01]  /*4160*/  IMAD.MOV.U32 R102, RZ, RZ, R170 ;  /* 0x000000ffff667224 */ /* 0x000fe200078e00aa */
[----:B------:R-:W-:Y:S01]  /*4170*/  MOV R100, R168 ;  /* 0x000000a800647202 */ /* 0x000fe20000000f00 */
[----:B------:R-:W-:Y:S01]  /*4180*/  IMAD.MOV.U32 R101, RZ, RZ, R169 ;  /* 0x000000ffff657224 */ /* 0x000fe200078e00a9 */
[C---:B------:R-:W-:Y:S01]  /*4190*/  HMMA.16816.F32.BF16 R148, R4.reuse, R32, R68 ;  /* 0x000000200494723c */ /* 0x040fe20000041844 */
[----:B------:R-:W-:Y:S07]  /*41a0*/  LDSM.16.MT88.4 R32, [R0+0x6900] ;  /* 0x006900000020783b */ /* 0x000fee0000004200 */
[C---:B------:R-:W-:Y:S01]  /*41b0*/  HMMA.16816.F32.BF16 R168, R4.reuse, R22, R76 ;  /* 0x0000001604a8723c */ /* 0x040fe2000004184c */
[----:B------:R-:W1:Y:S06]  /*41c0*/  LDSM.16.MT88.4 R20, [R0+0x3900] ;  /* 0x003900000014783b */ /* 0x000e6c0000004200 */
[----:B------:R-:W-:Y:S01]  /*41d0*/  IMAD.MOV.U32 R79, RZ, RZ, R195 ;  /* 0x000000ffff4f7224 */ /* 0x000fe200078e00c3 */
[----:B------:R-:W-:Y:S01]  /*41e0*/  MOV R77, R193 ;  /* 0x000000c1004d7202 */ /* 0x000fe20000000f00 */
[----:B------:R-:W-:Y:S01]  /*41f0*/  IMAD.MOV.U32 R78, RZ, RZ, R194 ;  /* 0x000000ffff4e7224 */ /* 0x000fe200078e00c2 */
[----:B--2---:R-:W-:Y:S01]  /*4200*/  HMMA.16816.F32.BF16 R44, R4, R12, R44 ;  /* 0x0000000c042c723c */ /* 0x004fe2000004182c */
[----:B------:R-:W-:-:S07]  /*4210*/  IMAD.MOV.U32 R76, RZ, RZ, R192 ;  /* 0x000000ffff4c7224 */ /* 0x000fce00078e00c0 */
[C---:B------:R-:W-:Y:S01]  /*4220*/  HMMA.16816.F32.BF16 R192, R4.reuse, R16, R96 ;  /* 0x0000001004c0723c */ /* 0x040fe20000041860 */
[----:B------:R-:W2:Y:S06]  /*4230*/  LDSM.16.MT88.4 R16, [R135+0x6900] ;  /* 0x006900008710783b */ /* 0x000eac0000004200 */
[----:B------:R-:W-:Y:S01]  /*4240*/  IMAD.MOV.U32 R99, RZ, RZ, R10 ;  /* 0x000000ffff637224 */ /* 0x000fe200078e000a */
[C---:B------:R-:W-:Y:S01]  /*4250*/  HMMA.16816.F32.BF16 R48, R4.reuse, R14, R92 ;  /* 0x0000000e0430723c */ /* 0x040fe2000004185c */
[----:B------:R-:W-:Y:S01]  /*4260*/  FFMA.FTZ R10, R124, c[0x0][0x2d0], -R9 ;  /* 0x0000b4007c0a7a23 */ /* 0x000fe20000010809 */
[----:B------:R-:W3:Y:S01]  /*4270*/  LDSM.16.MT88.4 R12, [R237+0x6900] ;  /* 0x00690000ed0c783b */ /* 0x000ee20000004200 */
[----:B------:R-:W-:Y:S01]  /*4280*/  IMAD.MOV.U32 R98, RZ, RZ, R43 ;  /* 0x000000ffff627224 */ /* 0x000fe200078e002b */
[----:B------:R-:W-:Y:S01]  /*4290*/  MOV R97, R40 ;  /* 0x0000002800617202 */ /* 0x000fe20000000f00 */
[----:B------:R4:W-:Y:S01]  /*42a0*/  MUFU.EX2 R103, R10 ;  /* 0x0000000a00677308 */ /* 0x0009e20000000800 */
[----:B------:R-:W-:Y:S01]  /*42b0*/  IMAD.MOV.U32 R96, RZ, RZ, R41 ;  /* 0x000000ffff607224 */ /* 0x000fe200078e0029 */
[----:B------:R-:W-:Y:S01]  /*42c0*/  MOV R95, R155 ;  /* 0x0000009b005f7202 */ /* 0x000fe20000000f00 */
[----:B------:R-:W-:Y:S01]  /*42d0*/  HMMA.16816.F32.BF16 R40, R4, R26, R108 ;  /* 0x0000001a0428723c */ /* 0x000fe2000004186c */
[----:B------:R-:W-:Y:S01]  /*42e0*/  MOV R93, R76 ;  /* 0x0000004c005d7202 */ /* 0x000fe20000000f00 */
[----:B------:R-:W-:Y:S01]  /*42f0*/  IMAD.MOV.U32 R94, RZ, RZ, R99 ;  /* 0x000000ffff5e7224 */ /* 0x000fe200078e0063 */
[----:B------:R-:W-:Y:S01]  /*4300*/  MOV R124, R86 ;  /* 0x00000056007c7202 */ /* 0x000fe20000000f00 */
[----:B------:R-:W-:-:S02]  /*4310*/  IMAD.MOV.U32 R99, RZ, RZ, R100 ;  /* 0x000000ffff637224 */ /* 0x000fc400078e0064 */
[----:B------:R-:W-:Y:S01]  /*4320*/  IMAD.MOV.U32 R100, RZ, RZ, R101 ;  /* 0x000000ffff647224 */ /* 0x000fe200078e0065 */
[----:B------:R-:W-:Y:S01]  /*4330*/  MOV R110, R79 ;  /* 0x0000004f006e7202 */ /* 0x000fe20000000f00 */
[C---:B-1----:R-:W-:Y:S01]  /*4340*/  HMMA.16816.F32.BF16 R52, R4.reuse, R20, R64 ;  /* 0x000000140434723c */ /* 0x042fe20000041840 */
[----:B------:R-:W-:Y:S01]  /*4350*/  IMAD.MOV.U32 R108, RZ, RZ, R252 ;  /* 0x000000ffff6c7224 */ /* 0x000fe200078e00fc */
[----:B------:R-:W-:Y:S01]  /*4360*/  MOV R101, R102 ;  /* 0x0000006600657202 */ /* 0x000fe20000000f00 */
[----:B------:R-:W-:Y:S02]  /*4370*/  IMAD.MOV.U32 R111, RZ, RZ, R78 ;  /* 0x000000ffff6f7224 */ /* 0x000fe400078e004e */
[----:B----4-:R-:W-:Y:S02]  /*4380*/  FFMA.FTZ R10, R125, c[0x0][0x2d0], -R9 ;  /* 0x0000b4007d0a7a23 */ /* 0x010fe40000010809 */
[----:B------:R-:W-:Y:S01]  /*4390*/  IMAD.MOV.U32 R102, RZ, RZ, R84 ;  /* 0x000000ffff667224 */ /* 0x000fe200078e0054 */
[----:B------:R-:W-:Y:S01]  /*43a0*/  HMMA.16816.F32.BF16 R56, R4, R22, R112 ;  /* 0x000000160438723c */ /* 0x000fe20000041870 */
[----:B------:R1:W-:Y:S01]  /*43b0*/  MUFU.EX2 R155, R10 ;  /* 0x0000000a009b7308 */ /* 0x0003e20000000800 */
[----:B------:R-:W-:Y:S01]  /*43c0*/  IMAD.MOV.U32 R109, RZ, RZ, R85 ;  /* 0x000000ffff6d7224 */ /* 0x000fe200078e0055 */
[----:B------:R-:W-:Y:S01]  /*43d0*/  MOV R21, R83 ;  /* 0x0000005300157202 */ /* 0x000fe20000000f00 */
[----:B------:R-:W-:-:S02]  /*43e0*/  IMAD.MOV.U32 R125, RZ, RZ, R87 ;  /* 0x000000ffff7d7224 */ /* 0x000fc400078e0057 */
[----:B------:R-:W-:Y:S01]  /*43f0*/  IMAD.MOV.U32 R20, RZ, RZ, R82 ;  /* 0x000000ffff147224 */ /* 0x000fe200078e0052 */
[----:B------:R-:W-:Y:S01]  /*4400*/  MOV R22, R80 ;  /* 0x0000005000167202 */ /* 0x000fe20000000f00 */
[C---:B------:R-:W-:Y:S01]  /*4410*/  HMMA.16816.F32.BF16 R84, R4.reuse, R34, R180 ;  /* 0x000000220454723c */ /* 0x040fe200000418b4 */
[----:B------:R-:W-:Y:S01]  /*4420*/  IMAD.MOV.U32 R23, RZ, RZ, R81 ;  /* 0x000000ffff177224 */ /* 0x000fe200078e0051 */
[----:B------:R-:W-:Y:S01]  /*4430*/  MOV R114, R31 ;  /* 0x0000001f00727202 */ /* 0x000fe20000000f00 */
[----:B------:R-:W-:Y:S02]  /*4440*/  IMAD.MOV.U32 R115, RZ, RZ, R30 ;  /* 0x000000ffff737224 */ /* 0x000fe400078e001e */
[----:B------:R-:W-:Y:S02]  /*4450*/  IMAD.MOV.U32 R113, RZ, RZ, R28 ;  /* 0x000000ffff717224 */ /* 0x000fe400078e001c */
[----:B------:R-:W-:Y:S01]  /*4460*/  IMAD.MOV.U32 R112, RZ, RZ, R29 ;  /* 0x000000ffff707224 */ /* 0x000fe200078e001d */
[C---:B--2---:R-:W-:Y:S01]  /*4470*/  HMMA.16816.F32.BF16 R64, R4.reuse, R16, R88 ;  /* 0x000000100440723c */ /* 0x044fe20000041858 */
[----:B-1----:R-:W-:Y:S01]  /*4480*/  FFMA.FTZ R10, R126, c[0x0][0x2d0], -R9 ;  /* 0x0000b4007e0a7a23 */ /* 0x002fe20000010809 */
[----:B------:R-:W-:Y:S01]  /*4490*/  LDSM.16.MT88.4 R28, [R135+0x1100] ;  /* 0x00110000871c783b */ /* 0x000fe20000004200 */
[----:B------:R-:W-:Y:S01]  /*44a0*/  IMAD.MOV.U32 R35, RZ, RZ, R93 ;  /* 0x000000ffff237224 */ /* 0x000fe200078e005d */
[----:B------:R-:W-:Y:S01]  /*44b0*/  MOV R181, R94 ;  /* 0x0000005e00b57202 */ /* 0x000fe20000000f00 */
[----:B------:R1:W2:Y:S03]  /*44c0*/  MUFU.EX2 R126, R10 ;  /* 0x0000000a007e7308 */ /* 0x0002a60000000800 */
[C---:B------:R-:W-:Y:S01]  /*44d0*/  HMMA.16816.F32.BF16 R68, R4.reuse, R18, R116 ;  /* 0x000000120444723c */ /* 0x040fe20000041874 */
[----:B------:R-:W4:Y:S07]  /*44e0*/  LDSM.16.MT88.4 R16, [R2+0x1100] ;  /* 0x001100000210783b */ /* 0x000f2e0000004200 */
[----:B---3--:R-:W-:Y:S01]  /*44f0*/  HMMA.16816.F32.BF16 R72, R4, R12, R120 ;  /* 0x0000000c0448723c */ /* 0x008fe20000041878 */
[----:B-1----:R-:W-:Y:S01]  /*4500*/  FFMA.FTZ R10, R127, c[0x0][0x2d0], -R9 ;  /* 0x0000b4007f0a7a23 */ /* 0x002fe20000010809 */
[----:B------:R-:W-:Y:S01]  /*4510*/  MOV R127, R23 ;  /* 0x00000017007f7202 */ /* 0x000fe20000000f00 */
[----:B--2---:R-:W-:-:S05]  /*4520*/  IMAD.MOV.U32 R180, RZ, RZ, R126 ;  /* 0x000000ffffb47224 */ /* 0x004fca00078e007e */
[----:B------:R-:W-:Y:S01]  /*4530*/  HMMA.16816.F32.BF16 R36, R4, R24, R36 ;  /* 0x000000180424723c */ /* 0x000fe20000041824 */
[----:B------:R1:W2:Y:S01]  /*4540*/  MUFU.EX2 R91, R10 ;  /* 0x0000000a005b7308 */ /* 0x0002a20000000800 */
[----:B------:R-:W-:Y:S01]  /*4550*/  LDSM.16.MT88.4 R24, [R2+0x4100] ;  /* 0x004100000218783b */ /* 0x000fe20000004200 */
[----:B------:R-:W-:-:S05]  /*4560*/  IMAD.MOV.U32 R126, RZ, RZ, R22 ;  /* 0x000000ffff7e7224 */ /* 0x000fca00078e0016 */
[----:B------:R-:W-:Y:S07]  /*4570*/  HMMA.16816.F32.BF16 R80, R4, R32, R136 ;  /* 0x000000200450723c */ /* 0x000fee0000041888 */
[----:B------:R-:W-:Y:S01]  /*4580*/  MOV R32, R97 ;  /* 0x0000006100207202 */ /* 0x000fe20000000f00 */
[----:B------:R-:W-:Y:S02]  /*4590*/  IMAD.MOV.U32 R33, RZ, RZ, R98 ;  /* 0x000000ffff217224 */ /* 0x000fe400078e0062 */
[----:B-1----:R-:W-:-:S02]  /*45a0*/  FFMA.FTZ R10, R133, c[0x0][0x2d0], -R8 ;  /* 0x0000b400850a7a23 */ /* 0x002fc40000010808 */
[----:B--2---:R-:W-:Y:S02]  /*45b0*/  IMAD.MOV.U32 R183, RZ, RZ, R91 ;  /* 0x000000ffffb77224 */ /* 0x004fe400078e005b */
[----:B------:R1:W2:Y:S01]  /*45c0*/  MUFU.EX2 R92, R10 ;  /* 0x0000000a005c7308 */ /* 0x0002a20000000800 */
[----:B------:R-:W-:Y:S02]  /*45d0*/  IMAD.MOV.U32 R133, RZ, RZ, R20 ;  /* 0x000000ffff857224 */ /* 0x000fe400078e0014 */
[----:B-1----:R-:W-:Y:S01]  /*45e0*/  FFMA.FTZ R10, R134, c[0x0][0x2d0], -R8 ;  /* 0x0000b400860a7a23 */ /* 0x002fe20000010808 */
[----:B------:R-:W-:Y:S01]  /*45f0*/  MOV R134, R111 ;  /* 0x0000006f00867202 */ /* 0x000fe20000000f00 */
[----:B--2---:R-:W-:-:S03]  /*4600*/  IMAD.MOV.U32 R123, RZ, RZ, R92 ;  /* 0x000000ffff7b7224 */ /* 0x004fc600078e005c */
[----:B------:R-:W1:Y:S01]  /*4610*/  MUFU.EX2 R88, R10 ;  /* 0x0000000a00587308 */ /* 0x000e620000000800 */
[----:B------:R-:W-:Y:S02]  /*4620*/  IMAD.MOV.U32 R92, RZ, RZ, R77 ;  /* 0x000000ffff5c7224 */ /* 0x000fe400078e004d */
[----:B------:R-:W-:Y:S01]  /*4630*/  HMMA.16816.F32.BF16 R76, R4, R14, R128 ;  /* 0x0000000e044c723c */ /* 0x000fe20000041880 */
[----:B------:R-:W2:Y:S01]  /*4640*/  LDSM.16.MT88.4 R12, [R2+0x7100] ;  /* 0x00710000020c783b */ /* 0x000ea20000004200 */
[----:B------:R-:W-:-:S05]  /*4650*/  IMAD.MOV.U32 R34, RZ, RZ, R92 ;  /* 0x000000ffff227224 */ /* 0x000fca00078e005c */
[----:B------:R-:W-:Y:S01]  /*4660*/  F2FP.BF16.PACK_AB R4, R155, R103 ;  /* 0x000000679b04723e */ /* 0x000fe200000010ff */
[----:B------:R-:W-:Y:S01]  /*4670*/  IMAD.MOV.U32 R131, RZ, RZ, R21 ;  /* 0x000000ffff837224 */ /* 0x000fe200078e0015 */
[----:B------:R-:W-:Y:S01]  /*4680*/  F2FP.BF16.PACK_AB R6, R183, R180 ;  /* 0x000000b4b706723e */ /* 0x000fe200000010ff */
[----:B------:R-:W3:Y:S01]  /*4690*/  LDSM.16.MT88.4 R20, [R237+0x1100] ;  /* 0x00110000ed14783b */ /* 0x000ee20000004200 */
[----:B------:R-:W-:Y:S01]  /*46a0*/  MOV R130, R108 ;  /* 0x0000006c00827202 */ /* 0x000fe20000000f00 */
[----:B------:R-:W-:Y:S01]  /*46b0*/  IMAD.MOV.U32 R129, RZ, RZ, R109 ;  /* 0x000000ffff817224 */ /* 0x000fe200078e006d */
[----:B-1----:R-:W-:Y:S01]  /*46c0*/  MOV R182, R88 ;  /* 0x0000005800b67202 */ /* 0x002fe20000000f00 */
[----:B------:R-:W-:Y:S02]  /*46d0*/  FFMA.FTZ R10, R161, c[0x0][0x2d0], -R8 ;  /* 0x0000b400a10a7a23 */ /* 0x000fe40000010808 */
[----:B------:R-:W-:Y:S01]  /*46e0*/  IMAD.MOV.U32 R161, RZ, RZ, R96 ;  /* 0x000000ffffa17224 */ /* 0x000fe200078e0060 */
[----:B------:R-:W-:Y:S01]  /*46f0*/  F2FP.BF16.PACK_AB R5, R182, R123 ;  /* 0x0000007bb605723e */ /* 0x000fe200000010ff */
[----:B------:R1:W-:Y:S01]  /*4700*/  MUFU.EX2 R252, R10 ;  /* 0x0000000a00fc7308 */ /* 0x0003e20000000800 */
[----:B------:R-:W-:-:S02]  /*4710*/  IMAD.MOV.U32 R128, RZ, RZ, R110 ;  /* 0x000000ffff807224 */ /* 0x000fc400078e006e */
[----:B-1----:R-:W-:Y:S02]  /*4720*/  FFMA.FTZ R10, R160, c[0x0][0x2d0], -R8 ;  /* 0x0000b400a00a7a23 */ /* 0x002fe40000010808 */
[----:B------:R-:W-:-:S04]  /*4730*/  IMAD.MOV.U32 R160, RZ, RZ, R95 ;  /* 0x000000ffffa07224 */ /* 0x000fc800078e005f */
[----:B------:R-:W1:Y:S02]  /*4740*/  MUFU.EX2 R10, R10 ;  /* 0x0000000a000a7308 */ /* 0x000e640000000800 */
[----:B-1----:R-:W-:-:S07]  /*4750*/  F2FP.BF16.PACK_AB R7, R10, R252 ;  /* 0x000000fc0a07723e */ /* 0x002fce00000010ff */
[C---:B----4-:R-:W-:Y:S07]  /*4760*/  HMMA.16816.F32.BF16 R88, R4.reuse, R16, R232 ;  /* 0x000000100458723c */ /* 0x050fee00000418e8 */
[----:B------:R-:W-:Y:S01]  /*4770*/  IMAD.MOV.U32 R232, RZ, RZ, R99 ;  /* 0x000000ffffe87224 */ /* 0x000fe200078e0063 */
[----:B------:R-:W-:Y:S01]  /*4780*/  HMMA.16816.F32.BF16 R92, R4, R18, R172 ;  /* 0x00000012045c723c */ /* 0x000fe200000418ac */
[----:B------:R-:W1:Y:S01]  /*4790*/  LDSM.16.MT88.4 R16, [R0+0x1100] ;  /* 0x001100000010783b */ /* 0x000e620000004200 */
[----:B------:R-:W-:Y:S01]  /*47a0*/  MOV R233, R100 ;  /* 0x0000006400e97202 */ /* 0x000fe20000000f00 */
[----:B------:R-:W-:-:S02]  /*47b0*/  IMAD.MOV.U32 R234, RZ, RZ, R101 ;  /* 0x000000ffffea7224 */ /* 0x000fc400078e0065 */
[----:B------:R-:W-:Y:S02]  /*47c0*/  IMAD.MOV.U32 R235, RZ, RZ, R102 ;  /* 0x000000ffffeb7224 */ /* 0x000fe400078e0066 */
[----:B------:R-:W-:Y:S01]  /*47d0*/  MOV R175, R103 ;  /* 0x0000006700af7202 */ /* 0x000fe20000000f00 */
[----:B--2---:R-:W-:Y:S01]  /*47e0*/  HMMA.16816.F32.BF16 R116, R4, R12, R140 ;  /* 0x0000000c0474723c */ /* 0x004fe2000004188c */
[----:B------:R-:W-:Y:S01]  /*47f0*/  MOV R172, R126 ;  /* 0x0000007e00ac7202 */ /* 0x000fe20000000f00 */
[----:B------:R-:W-:Y:S02]  /*4800*/  IMAD.MOV.U32 R173, RZ, RZ, R112 ;  /* 0x000000ffffad7224 */ /* 0x000fe400078e0070 */
[----:B------:R-:W-:-:S04]  /*4810*/  IMAD.MOV.U32 R174, RZ, RZ, R113 ;  /* 0x000000ffffae7224 */ /* 0x000fc800078e0071 */
[C---:B------:R-:W-:Y:S01]  /*4820*/  HMMA.16816.F32.BF16 R104, R4.reuse, R14, R104 ;  /* 0x0000000e0468723c */ /* 0x040fe20000041868 */
[----:B------:R-:W2:Y:S07]  /*4830*/  LDSM.16.MT88.4 R12, [R135+0x4100] ;  /* 0x00410000870c783b */ /* 0x000eae0000004200 */
[C---:B------:R-:W-:Y:S08]  /*4840*/  HMMA.16816.F32.BF16 R96, R4.reuse, R24, R144 ;  /* 0x000000180460723c */ /* 0x040ff00000041890 */
[C---:B------:R-:W-:Y:S01]  /*4850*/  HMMA.16816.F32.BF16 R100, R4.reuse, R26, R164 ;  /* 0x0000001a0464723c */ /* 0x040fe200000418a4 */
[----:B------:R-:W4:Y:S06]  /*4860*/  LDSM.16.MT88.4 R24, [R237+0x4100] ;  /* 0x00410000ed18783b */ /* 0x000f2c0000004200 */
[----:B------:R-:W-:Y:S01]  /*4870*/  MOV R164, R181 ;  /* 0x000000b500a47202 */ /* 0x000fe20000000f00 */
[----:B------:R-:W-:Y:S01]  /*4880*/  HMMA.16816.F32.BF16 R108, R4, R30, R176 ;  /* 0x0000001e046c723c */ /* 0x000fe200000418b0 */
[----:B------:R-:W-:Y:S01]  /*4890*/  MOV R181, R131 ;  /* 0x0000008300b57202 */ /* 0x000fe20000000f00 */
[----:B------:R-:W-:Y:S01]  /*48a0*/  IMAD.MOV.U32 R165, RZ, RZ, R35 ;  /* 0x000000ffffa57224 */ /* 0x000fe200078e0023 */
[----:B------:R-:W-:Y:S01]  /*48b0*/  MOV R167, R235 ;  /* 0x000000eb00a77202 */ /* 0x000fe20000000f00 */
[----:B------:R-:W-:Y:S01]  /*48c0*/  IMAD.MOV.U32 R235, RZ, RZ, R10 ;  /* 0x000000ffffeb7224 */ /* 0x000fe200078e000a */
[----:B------:R-:W-:Y:S01]  /*48d0*/  MOV R35, R124 ;  /* 0x0000007c00237202 */ /* 0x000fe20000000f00 */
[----:B------:R-:W-:-:S02]  /*48e0*/  FFMA.FTZ R10, R162, c[0x0][0x2d0], -R9 ;  /* 0x0000b400a20a7a23 */ /* 0x000fc40000010809 */
[----:B------:R-:W-:Y:S01]  /*48f0*/  IMAD.MOV.U32 R177, RZ, RZ, R123 ;  /* 0x000000ffffb17224 */ /* 0x000fe200078e007b */
[C---:B------:R-:W-:Y:S01]  /*4900*/  HMMA.16816.F32.BF16 R136, R4.reuse, R28, R148 ;  /* 0x0000001c0488723c */ /* 0x040fe20000041894 */
[----:B------:R-:W-:Y:S02]  /*4910*/  IMAD.MOV.U32 R179, RZ, RZ, R160 ;  /* 0x000000ffffb37224 */ /* 0x000fe400078e00a0 */
[----:B------:R-:W-:Y:S02]  /*4920*/  IMAD.MOV.U32 R160, RZ, RZ, R127 ;  /* 0x000000ffffa07224 */ /* 0x000fe400078e007f */
[----:B------:R-:W-:Y:S02]  /*4930*/  IMAD.MOV.U32 R166, RZ, RZ, R34 ;  /* 0x000000ffffa67224 */ /* 0x000fe400078e0022 */
[----:B------:R-:W-:Y:S01]  /*4940*/  IMAD.MOV.U32 R28, RZ, RZ, R33 ;  /* 0x000000ffff1c7224 */ /* 0x000fe200078e0021 */
[----:B---3--:R-:W-:Y:S01]  /*4950*/  HMMA.16816.F32.BF16 R120, R4, R20, R200 ;  /* 0x000000140478723c */ /* 0x008fe200000418c8 */
[----:B------:R-:W-:Y:S01]  /*4960*/  MOV R33, R128 ;  /* 0x0000008000217202 */ /* 0x000fe20000000f00 */
[----:B------:R-:W-:Y:S01]  /*4970*/  IMAD.MOV.U32 R29, RZ, RZ, R130 ;  /* 0x000000ffff1d7224 */ /* 0x000fe200078e0082 */
[----:B------:R3:W-:Y:S01]  /*4980*/  MUFU.EX2 R200, R10 ;  /* 0x0000000a00c87308 */ /* 0x0007e20000000800 */
[----:B------:R-:W-:Y:S01]  /*4990*/  IMAD.MOV.U32 R34, RZ, RZ, R115 ;  /* 0x000000ffff227224 */ /* 0x000fe200078e0073 */
[----:B------:R-:W-:-:S02]  /*49a0*/  MOV R178, R33 ;  /* 0x0000002100b27202 */ /* 0x000fc40000000f00 */
[----:B------:R-:W-:Y:S01]  /*49b0*/  IMAD.MOV.U32 R201, RZ, RZ, R233 ;  /* 0x000000ffffc97224 */ /* 0x000fe200078e00e9 */
[----:B------:R-:W-:Y:S01]  /*49c0*/  MOV R233, R32 ;  /* 0x0000002000e97202 */ /* 0x000fe20000000f00 */
[----:B------:R-:W-:Y:S01]  /*49d0*/  IMAD.MOV.U32 R32, RZ, RZ, R129 ;  /* 0x000000ffff207224 */ /* 0x000fe200078e0081 */
[C---:B-1----:R-:W-:Y:S01]  /*49e0*/  HMMA.16816.F32.BF16 R148, R4.reuse, R16, R192 ;  /* 0x000000100494723c */ /* 0x042fe200000418c0 */
[----:B------:R-:W-:Y:S01]  /*49f0*/  MOV R202, R232 ;  /* 0x000000e800ca7202 */ /* 0x000fe20000000f00 */
[----:B------:R-:W-:Y:S02]  /*4a00*/  IMAD.MOV.U32 R232, RZ, RZ, R234 ;  /* 0x000000ffffe87224 */ /* 0x000fe400078e00ea */
[----:B------:R-:W-:Y:S02]  /*4a10*/  IMAD.MOV.U32 R234, RZ, RZ, R183 ;  /* 0x000000ffffea7224 */ /* 0x000fe400078e00b7 */
[----:B------:R-:W-:Y:S02]  /*4a20*/  IMAD.MOV.U32 R183, RZ, RZ, R133 ;  /* 0x000000ffffb77224 */ /* 0x000fe400078e0085 */
[----:B------:R-:W-:Y:S01]  /*4a30*/  HMMA.16816.F32.BF16 R128, R4, R22, R168 ;  /* 0x000000160480723c */ /* 0x000fe200000418a8 */
[----:B------:R-:W1:Y:S01]  /*4a40*/  LDSM.16.MT88.4 R20, [R0+0x4100] ;  /* 0x004100000014783b */ /* 0x000e620000004200 */
[----:B------:R-:W-:-:S02]  /*4a50*/  IMAD.MOV.U32 R133, RZ, RZ, R125 ;  /* 0x000000ffff857224 */ /* 0x000fc400078e007d */
[----:B---3--:R-:W-:Y:S02]  /*4a60*/  FFMA.FTZ R10, R242, c[0x0][0x2d0], -R9 ;  /* 0x0000b400f20a7a23 */ /* 0x008fe40000010809 */
[----:B------:R-:W-:Y:S01]  /*4a70*/  IMAD.MOV.U32 R203, RZ, RZ, R175 ;  /* 0x000000ffffcb7224 */ /* 0x000fe200078e00af */
[----:B------:R-:W-:Y:S01]  /*4a80*/  MOV R175, R114 ;  /* 0x0000007200af7202 */ /* 0x000fe20000000f00 */
[C---:B------:R-:W-:Y:S01]  /*4a90*/  HMMA.16816.F32.BF16 R144, R4.reuse, R18, R60 ;  /* 0x000000120490723c */ /* 0x040fe2000004183c */
[----:B------:R-:W3:Y:S01]  /*4aa0*/  LDSM.16.MT88.4 R16, [R135+0x7100] ;  /* 0x007100008710783b */ /* 0x000ee20000004200 */
[----:B------:R4:W1:Y:S01]  /*4ab0*/  MUFU.EX2 R195, R10 ;  /* 0x0000000a00c37308 */ /* 0x0008620000000800 */
[----:B------:R-:W-:Y:S02]  /*4ac0*/  IMAD.MOV.U32 R162, RZ, RZ, R183 ;  /* 0x000000ffffa27224 */ /* 0x000fe400078e00b7 */
[----:B------:R-:W-:Y:S02]  /*4ad0*/  IMAD.MOV.U32 R242, RZ, RZ, R179 ;  /* 0x000000fffff27224 */ /* 0x000fe400078e00b3 */
[----:B------:R-:W-:Y:S01]  /*4ae0*/  IMAD.MOV.U32 R179, RZ, RZ, R34 ;  /* 0x000000ffffb37224 */ /* 0x000fe200078e0022 */
[----:B--2---:R-:W-:Y:S01]  /*4af0*/  HMMA.16816.F32.BF16 R140, R4, R12, R44 ;  /* 0x0000000c048c723c */ /* 0x004fe2000004182c */
[----:B------:R-:W-:-:S07]  /*4b00*/  IMAD.MOV.U32 R176, RZ, RZ, R32 ;  /* 0x000000ffffb07224 */ /* 0x000fce00078e0020 */
[----:B------:R-:W-:Y:S01]  /*4b10*/  HMMA.16816.F32.BF16 R124, R4, R14, R48 ;  /* 0x0000000e047c723c */ /* 0x000fe20000041830 */
[----:B------:R-:W2:Y:S01]  /*4b20*/  LDSM.16.MT88.4 R12, [R237+0x7100] ;  /* 0x00710000ed0c783b */ /* 0x000ea20000004200 */
[----:B----4-:R-:W-:-:S04]  /*4b30*/  FFMA.FTZ R10, R163, c[0x0][0x2d0], -R9 ;  /* 0x0000b400a30a7a23 */ /* 0x010fc80000010809 */
[----:B------:R4:W-:Y:S02]  /*4b40*/  MUFU.EX2 R194, R10 ;  /* 0x0000000a00c27308 */ /* 0x0009e40000000800 */
[C---:B------:R-:W-:Y:S08]  /*4b50*/  HMMA.16816.F32.BF16 R112, R4.reuse, R24, R36 ;  /* 0x000000180470723c */ /* 0x040ff00000041824 */
[----:B------:R-:W-:Y:S01]  /*4b60*/  HMMA.16816.F32.BF16 R36, R4, R26, R40 ;  /* 0x0000001a0424723c */ /* 0x000fe20000041828 */
[----:B------:R-:W2:Y:S01]  /*4b70*/  LDSM.16.MT88.4 R24, [R0+0x7100] ;  /* 0x007100000018783b */ /* 0x000ea20000004200 */
[----:B----4-:R-:W-:-:S06]  /*4b80*/  FFMA.FTZ R10, R240, c[0x0][0x2d0], -R9 ;  /* 0x0000b400f00a7a23 */ /* 0x010fcc0000010809 */
[C---:B-1----:R-:W-:Y:S01]  /*4b90*/  HMMA.16816.F32.BF16 R48, R4.reuse, R20, R52 ;  /* 0x000000140430723c */ /* 0x042fe20000041834 */
[----:B------:R-:W-:Y:S01]  /*4ba0*/  IMAD.MOV.U32 R240, RZ, RZ, R28 ;  /* 0x000000fffff07224 */ /* 0x000fe200078e001c */
[----:B------:R1:W-:Y:S06]  /*4bb0*/  MUFU.EX2 R193, R10 ;  /* 0x0000000a00c17308 */ /* 0x0003ec0000000800 */
[C---:B---3--:R-:W-:Y:S08]  /*4bc0*/  HMMA.16816.F32.BF16 R52, R4.reuse, R16, R64 ;  /* 0x000000100434723c */ /* 0x048ff00000041840 */
[----:B------:R-:W-:Y:S01]  /*4bd0*/  HMMA.16816.F32.BF16 R40, R4, R18, R68 ;  /* 0x000000120428723c */ /* 0x000fe20000041844 */
[----:B------:R-:W3:Y:S01]  /*4be0*/  LDSM.16.MT88.4 R16, [R2+0x7900] ;  /* 0x007900000210783b */ /* 0x000ee20000004200 */
[----:B-1----:R-:W-:Y:S01]  /*4bf0*/  FFMA.FTZ R10, R244, c[0x0][0x2d0], -R8 ;  /* 0x0000b400f40a7a23 */ /* 0x002fe20000010808 */
[----:B------:R-:W-:-:S02]  /*4c00*/  MOV R244, R29 ;  /* 0x0000001d00f47202 */ /* 0x000fc40000000f00 */
[----:B------:R-:W-:Y:S01]  /*4c10*/  LDSM.16.MT88.4 R28, [R237+0x1900] ;  /* 0x00190000ed1c783b */ /* 0x000fe20000004200 */
[----:B------:R1:W-:Y:S02]  /*4c20*/  MUFU.EX2 R192, R10 ;  /* 0x0000000a00c07308 */ /* 0x0003e40000000800 */
[C---:B------:R-:W-:Y:S01]  /*4c30*/  HMMA.16816.F32.BF16 R44, R4.reuse, R22, R56 ;  /* 0x00000016042c723c */ /* 0x040fe20000041838 */
[----:B------:R-:W-:Y:S07]  /*4c40*/  LDSM.16.MT88.4 R20, [R2+0x4900] ;  /* 0x004900000214783b */ /* 0x000fee0000004200 */
[----:B--2---:R-:W-:Y:S01]  /*4c50*/  HMMA.16816.F32.BF16 R56, R4, R12, R72 ;  /* 0x0000000c0438723c */ /* 0x004fe20000041848 */
[----:B-1----:R-:W-:-:S02]  /*4c60*/  FFMA.FTZ R10, R243, c[0x0][0x2d0], -R8 ;  /* 0x0000b400f30a7a23 */ /* 0x002fc40000010808 */
[----:B------:R-:W-:-:S05]  /*4c70*/  IMAD.MOV.U32 R243, RZ, RZ, R172 ;  /* 0x000000fffff37224 */ /* 0x000fca00078e00ac */
[C---:B------:R-:W-:Y:S01]  /*4c80*/  HMMA.16816.F32.BF16 R168, R4.reuse, R14, R76 ;  /* 0x0000000e04a8723c */ /* 0x040fe2000004184c */
[----:B------:R1:W2:Y:S01]  /*4c90*/  MUFU.EX2 R183, R10 ;  /* 0x0000000a00b77308 */ /* 0x0002a20000000800 */
[----:B------:R-:W-:Y:S01]  /*4ca0*/  IMAD.MOV.U32 R172, RZ, RZ, R173 ;  /* 0x000000ffffac7224 */ /* 0x000fe200078e00ad */
[----:B------:R-:W-:Y:S01]  /*4cb0*/  MOV R173, R174 ;  /* 0x000000ae00ad7202 */ /* 0x000fe20000000f00 */
[----:B------:R-:W-:Y:S01]  /*4cc0*/  IMAD.MOV.U32 R174, RZ, RZ, R175 ;  /* 0x000000ffffae7224 */ /* 0x000fe200078e00af */
[----:B------:R-:W-:Y:S01]  /*4cd0*/  MOV R175, R35 ;  /* 0x0000002300af7202 */ /* 0x000fe20000000f00 */
[----:B------:R-:W-:Y:S02]  /*4ce0*/  LDSM.16.MT88.4 R12, [R135+0x1900] ;  /* 0x00190000870c783b */ /* 0x000fe40000004200 */
[C---:B------:R-:W-:Y:S02]  /*4cf0*/  HMMA.16816.F32.BF16 R64, R4.reuse, R24, R80 ;  /* 0x000000180440723c */ /* 0x040fe40000041850 */
[----:B------:R-:W4:Y:S06]  /*4d00*/  LDSM.16.MT88.4 R32, [R2+0x1900] ;  /* 0x001900000220783b */ /* 0x000f2c0000004200 */
[----:B------:R-:W-:Y:S01]  /*4d10*/  HMMA.16816.F32.BF16 R60, R4, R26, R84 ;  /* 0x0000001a043c723c */ /* 0x000fe20000041854 */
[----:B-1----:R-:W-:Y:S01]  /*4d20*/  FFMA.FTZ R10, R246, c[0x0][0x2d0], -R8 ;  /* 0x0000b400f60a7a23 */ /* 0x002fe20000010808 */
[----:B------:R-:W1:Y:S01]  /*4d30*/  LDSM.16.MT88.4 R24, [R0+0x1900] ;  /* 0x001900000018783b */ /* 0x000e620000004200 */
[----:B------:R-:W-:-:S02]  /*4d40*/  IMAD.MOV.U32 R246, RZ, RZ, R164 ;  /* 0x000000fffff67224 */ /* 0x000fc400078e00a4 */
[----:B------:R-:W-:Y:S01]  /*4d50*/  IMAD.MOV.U32 R164, RZ, RZ, R165 ;  /* 0x000000ffffa47224 */ /* 0x000fe200078e00a5 */
[----:B------:R-:W-:Y:S01]  /*4d60*/  MOV R165, R166 ;  /* 0x000000a600a57202 */ /* 0x000fe20000000f00 */
[----:B------:R-:W-:Y:S01]  /*4d70*/  IMAD.MOV.U32 R166, RZ, RZ, R167 ;  /* 0x000000ffffa67224 */ /* 0x000fe200078e00a7 */
[----:B------:R-:W-:Y:S01]  /*4d80*/  F2FP.BF16.PACK_AB R4, R195, R200 ;  /* 0x000000c8c304723e */ /* 0x000fe200000010ff */
[----:B------:R-:W-:Y:S01]  /*4d90*/  IMAD.MOV.U32 R167, RZ, RZ, R232 ;  /* 0x000000ffffa77224 */ /* 0x000fe200078e00e8 */
[----:B------:R-:W-:Y:S01]  /*4da0*/  MOV R232, R233 ;  /* 0x000000e900e87202 */ /* 0x000fe20000000f00 */
[----:B------:R-:W-:Y:S01]  /*4db0*/  IMAD.MOV.U32 R233, RZ, RZ, R182 ;  /* 0x000000ffffe97224 */ /* 0x000fe200078e00b6 */
[----:B--2---:R-:W-:Y:S01]  /*4dc0*/  F2FP.BF16.PACK_AB R5, R183, R192 ;  /* 0x000000c0b705723e */ /* 0x004fe200000010ff */
[----:B------:R2:W-:Y:S01]  /*4dd0*/  MUFU.EX2 R182, R10 ;  /* 0x0000000a00b67308 */ /* 0x0005e20000000800 */
[----:B------:R-:W-:Y:S01]  /*4de0*/  F2FP.BF16.PACK_AB R6, R193, R194 ;  /* 0x000000c2c106723e */ /* 0x000fe200000010ff */
[----:B--2---:R-:W-:-:S02]  /*4df0*/  FFMA.FTZ R10, R245, c[0x0][0x2d0], -R8 ;  /* 0x0000b400f50a7a23 */ /* 0x004fc40000010808 */
[----:B------:R-:W-:-:S04]  /*4e00*/  IMAD.MOV.U32 R245, RZ, RZ, R181 ;  /* 0x000000fffff57224 */ /* 0x000fc800078e00b5 */
[----:B------:R-:W2:Y:S02]  /*4e10*/  MUFU.EX2 R181, R10 ;  /* 0x0000000a00b57308 */ /* 0x000ea40000000800 */
[----:B--2---:R-:W-:Y:S01]  /*4e20*/  F2FP.BF16.PACK_AB R7, R181, R182 ;  /* 0x000000b6b507723e */ /* 0x004fe200000010ff */
[----:B------:R-:W-:-:S06]  /*4e30*/  FFMA.FTZ R10, R247, c[0x0][0x2d0], -R9 ;  /* 0x0000b400f70a7a23 */ /* 0x000fcc0000010809 */
[C---:B---3--:R-:W-:Y:S08]  /*4e40*/  HMMA.16816.F32.BF16 R116, R4.reuse, R16, R116 ;  /* 0x000000100474723c */ /* 0x048ff00000041874 */
[C---:B------:R-:W-:Y:S01]  /*4e50*/  HMMA.16816.F32.BF16 R80, R4.reuse, R18, R104 ;  /* 0x000000120450723c */ /* 0x040fe20000041868 */
[----:B------:R-:W2:Y:S07]  /*4e60*/  LDSM.16.MT88.4 R16, [R135+0x4900] ;  /* 0x004900008710783b */ /* 0x000eae0000004200 */
[C---:B----4-:R-:W-:Y:S07]  /*4e70*/  HMMA.16816.F32.BF16 R68, R4.reuse, R32, R88 ;  /* 0x000000200444723c */ /* 0x050fee0000041858 */
[----:B------:R-:W-:Y:S01]  /*4e80*/  IMAD.MOV.U32 R32, RZ, RZ, R176 ;  /* 0x000000ffff207224 */ /* 0x000fe200078e00b0 */
[----:B------:R-:W-:Y:S01]  /*4e90*/  HMMA.16816.F32.BF16 R136, R4, R12, R136 ;  /* 0x0000000c0488723c */ /* 0x000fe20000041888 */
[----:B------:R-:W-:Y:S01]  /*4ea0*/  MOV R33, R162 ;  /* 0x000000a200217202 */ /* 0x000fe20000000f00 */
[----:B------:R-:W-:Y:S01]  /*4eb0*/  IMAD.MOV.U32 R176, RZ, RZ, R232 ;  /* 0x000000ffffb07224 */ /* 0x000fe200078e00e8 */
[----:B------:R-:W-:Y:S01]  /*4ec0*/  MOV R232, R233 ;  /* 0x000000e900e87202 */ /* 0x000fe20000000f00 */
[----:B------:R-:W-:-:S04]  /*4ed0*/  IMAD.MOV.U32 R233, RZ, RZ, R180 ;  /* 0x000000ffffe97224 */ /* 0x000fc800078e00b4 */
[C---:B------:R-:W-:Y:S01]  /*4ee0*/  HMMA.16816.F32.BF16 R88, R4.reuse, R14, R108 ;  /* 0x0000000e0458723c */ /* 0x040fe2000004186c */
[----:B------:R-:W3:Y:S07]  /*4ef0*/  LDSM.16.MT88.4 R12, [R237+0x4900] ;  /* 0x00490000ed0c783b */ /* 0x000eee0000004200 */
[C---:B------:R-:W-:Y:S07]  /*4f00*/  HMMA.16816.F32.BF16 R84, R4.reuse, R20, R96 ;  /* 0x000000140454723c */ /* 0x040fee0000041860 */
[----:B------:R-:W-:Y:S01]  /*4f10*/  IMAD.MOV.U32 R99, RZ, RZ, R164 ;  /* 0x000000ffff637224 */ /* 0x000fe200078e00a4 */
[----:B------:R-:W-:Y:S01]  /*4f20*/  MOV R97, R166 ;  /* 0x000000a600617202 */ /* 0x000fe20000000f00 */
[----:B------:R-:W-:Y:S01]  /*4f30*/  IMAD.MOV.U32 R98, RZ, RZ, R165 ;  /* 0x000000ffff627224 */ /* 0x000fe200078e00a5 */
[----:B------:R-:W-:Y:S01]  /*4f40*/  HMMA.16816.F32.BF16 R72, R4, R34, R92 ;  /* 0x000000220448723c */ /* 0x000fe2000004185c */
[----:B------:R-:W-:-:S06]  /*4f50*/  IMAD.MOV.U32 R96, RZ, RZ, R167 ;  /* 0x000000ffff607224 */ /* 0x000fcc00078e00a7 */
[----:B------:R-:W-:Y:S01]  /*4f60*/  MOV R34, R179 ;  /* 0x000000b300227202 */ /* 0x000fe20000000f00 */
[C---:B------:R-:W-:Y:S01]  /*4f70*/  HMMA.16816.F32.BF16 R76, R4.reuse, R22, R100 ;  /* 0x00000016044c723c */ /* 0x040fe20000041864 */
[----:B------:R-:W-:Y:S01]  /*4f80*/  IMAD.MOV.U32 R35, RZ, RZ, R178 ;  /* 0x000000ffff237224 */ /* 0x000fe200078e00b2 */
[----:B------:R4:W-:Y:S01]  /*4f90*/  MUFU.EX2 R179, R10 ;  /* 0x0000000a00b37308 */ /* 0x0009e20000000800 */
[----:B------:R-:W3:Y:S05]  /*4fa0*/  LDSM.16.MT88.4 R20, [R0+0x4900] ;  /* 0x004900000014783b */ /* 0x000eea0000004200 */
[C---:B-1----:R-:W-:Y:S08]  /*4fb0*/  HMMA.16816.F32.BF16 R108, R4.reuse, R24, R148 ;  /* 0x00000018046c723c */ /* 0x042ff00000041894 */
[----:B------:R-:W-:Y:S01]  /*4fc0*/  HMMA.16816.F32.BF16 R164, R4, R26, R144 ;  /* 0x0000001a04a4723c */ /* 0x000fe20000041890 */
[----:B------:R-:W1:Y:S01]  /*4fd0*/  LDSM.16.MT88.4 R24, [R135+0x7900] ;  /* 0x007900008718783b */ /* 0x000e620000004200 */
[----:B----4-:R-:W-:-:S04]  /*4fe0*/  FFMA.FTZ R10, R249, c[0x0][0x2d0], -R9 ;  /* 0x0000b400f90a7a23 */ /* 0x010fc80000010809 */
[----:B------:R4:W1:Y:S02]  /*4ff0*/  MUFU.EX2 R180, R10 ;  /* 0x0000000a00b47308 */ /* 0x0008640000000800 */
[C---:B------:R-:W-:Y:S08]  /*5000*/  HMMA.16816.F32.BF16 R92, R4.reuse, R28, R120 ;  /* 0x0000001c045c723c */ /* 0x040ff00000041878 */
[----:B------:R-:W-:Y:S01]  /*5010*/  HMMA.16816.F32.BF16 R100, R4, R30, R128 ;  /* 0x0000001e0464723c */ /* 0x000fe20000041880 */
[----:B------:R-:W1:Y:S01]  /*5020*/  LDSM.16.MT88.4 R28, [R237+0x7900] ;  /* 0x00790000ed1c783b */ /* 0x000e620000004200 */
[----:B----4-:R-:W-:-:S06]  /*5030*/  FFMA.FTZ R10, R248, c[0x0][0x2d0], -R9 ;  /* 0x0000b400f80a7a23 */ /* 0x010fcc0000010809 */
[C---:B--2---:R-:W-:Y:S01]  /*5040*/  HMMA.16816.F32.BF16 R128, R4.reuse, R16, R140 ;  /* 0x000000100480723c */ /* 0x044fe2000004188c */
[----:B------:R2:W-:Y:S06]  /*5050*/  MUFU.EX2 R178, R10 ;  /* 0x0000000a00b27308 */ /* 0x0005ec0000000800 */
[----:B------:R-:W-:Y:S01]  /*5060*/  MOV R143, R161 ;  /* 0x000000a1008f7202 */ /* 0x000fe20000000f00 */
[----:B------:R-:W-:Y:S01]  /*5070*/  IMAD.MOV.U32 R142, RZ, RZ, R160 ;  /* 0x000000ffff8e7224 */ /* 0x000fe200078e00a0 */
[----:B------:R-:W-:Y:S01]  /*5080*/  MOV R140, R97 ;  /* 0x00000061008c7202 */ /* 0x000fe20000000f00 */
[----:B------:R-:W-:Y:S01]  /*5090*/  IMAD.MOV.U32 R17, RZ, RZ, R96 ;  /* 0x000000ffff117224 */ /* 0x000fe200078e0060 */
[----:B------:R-:W-:Y:S01]  /*50a0*/  HMMA.16816.F32.BF16 R144, R4, R18, R124 ;  /* 0x000000120490723c */ /* 0x000fe2000004187c */
[----:B------:R-:W-:Y:S01]  /*50b0*/  IMAD.MOV.U32 R16, RZ, RZ, R143 ;  /* 0x000000ffff107224 */ /* 0x000fe200078e008f */
[----:B------:R-:W-:Y:S01]  /*50c0*/  MOV R143, R34 ;  /* 0x00000022008f7202 */ /* 0x000fe20000000f00 */
[----:B------:R-:W-:-:S02]  /*50d0*/  IMAD.MOV.U32 R34, RZ, RZ, R35 ;  /* 0x000000ffff227224 */ /* 0x000fc400078e0023 */
[----:B------:R-:W-:Y:S01]  /*50e0*/  IMAD.MOV.U32 R35, RZ, RZ, R32 ;  /* 0x000000ffff237224 */ /* 0x000fe200078e0020 */
[----:B------:R-:W-:Y:S01]  /*50f0*/  MOV R32, R33 ;  /* 0x0000002100207202 */ /* 0x000fe20000000f00 */
[----:B------:R-:W-:Y:S01]  /*5100*/  IMAD.MOV.U32 R33, RZ, RZ, R245 ;  /* 0x000000ffff217224 */ /* 0x000fe200078e00f5 */
[C---:B---3--:R-:W-:Y:S01]  /*5110*/  HMMA.16816.F32.BF16 R148, R4.reuse, R12, R112 ;  /* 0x0000000c0494723c */ /* 0x048fe20000041870 */
[----:B------:R-:W-:Y:S01]  /*5120*/  IMAD.MOV.U32 R245, RZ, RZ, R246 ;  /* 0x000000fffff57224 */ /* 0x000fe200078e00f6 */
[----:B------:R-:W-:Y:S01]  /*5130*/  MOV R246, R243 ;  /* 0x000000f300f67202 */ /* 0x000fe20000000f00 */
[----:B------:R-:W-:Y:S02]  /*5140*/  IMAD.MOV.U32 R243, RZ, RZ, R244 ;  /* 0x000000fffff37224 */ /* 0x000fe400078e00f4 */
[----:B--2---:R-:W-:Y:S02]  /*5150*/  FFMA.FTZ R10, R142, c[0x0][0x2d0], -R9 ;  /* 0x0000b4008e0a7a23 */ /* 0x004fe40000010809 */
[----:B------:R-:W-:Y:S01]  /*5160*/  IMAD.MOV.U32 R244, RZ, RZ, R240 ;  /* 0x000000fffff47224 */ /* 0x000fe200078e00f0 */
[----:B------:R-:W-:Y:S01]  /*5170*/  MOV R240, R242 ;  /* 0x000000f200f07202 */ /* 0x000fe20000000f00 */
[----:B------:R-:W-:Y:S01]  /*5180*/  IMAD.MOV.U32 R142, RZ, RZ, R99 ;  /* 0x000000ffff8e7224 */ /* 0x000fe200078e0063 */
[C---:B------:R-:W-:Y:S01]  /*5190*/  HMMA.16816.F32.BF16 R160, R4.reuse, R14, R36 ;  /* 0x0000000e04a0723c */ /* 0x040fe20000041824 */
        /* <DEDUP_REMOVED lines=18> */
[----:B--2---:R-:W-:Y:S01]  /*52c0*/  FFMA.FTZ R10, R16, c[0x0][0x2d0], -R8 ;  /* 0x0000b400100a7a23 */ /* 0x004fe20000010808 */
[----:B------:R-:W-:Y:S01]  /*52d0*/  MOV R242, R202 ;  /* 0x000000ca00f27202 */ /* 0x000fe20000000f00 */
[----:B------:R-:W-:Y:S01]  /*52e0*/  IMAD.MOV.U32 R141, RZ, RZ, R245 ;  /* 0x000000ffff8d7224 */ /* 0x000fe200078e00f5 */
[----:B------:R-:W-:Y:S01]  /*52f0*/  MOV R202, R177 ;  /* 0x000000b100ca7202 */ /* 0x000fe20000000f00 */
[----:B------:R2:W5:Y:S01]  /*5300*/  LDL.LU R155, [R1+0x2c] ;  /* 0x00002c00019b7983 */ /* 0x0005620000300800 */
[----:B------:R3:W-:Y:S01]  /*5310*/  MUFU.EX2 R177, R10 ;  /* 0x0000000a00b17308 */ /* 0x0007e20000000800 */
[----:B------:R-:W-:Y:S01]  /*5320*/  MOV R112, R114 ;  /* 0x0000007200707202 */ /* 0x000fe20000000f00 */
[----:B------:R-:W-:Y:S01]  /*5330*/  IMAD.MOV.U32 R114, RZ, RZ, R124 ;  /* 0x000000ffff727224 */ /* 0x000fe200078e007c */
[----:B------:R-:W4:Y:S01]  /*5340*/  LDSM.16.MT88.4 R12, [R0+0x7900] ;  /* 0x00790000000c783b */ /* 0x000f220000004200 */
[----:B------:R-:W-:Y:S01]  /*5350*/  IMAD.MOV.U32 R245, RZ, RZ, R243 ;  /* 0x000000fffff57224 */ /* 0x000fe200078e00f3 */
[----:B------:R-:W-:Y:S01]  /*5360*/  HMMA.16816.F32.BF16 R120, R4, R20, R48 ;  /* 0x000000140478723c */ /* 0x000fe20000041830 */
[----:B------:R-:W-:Y:S01]  /*5370*/  IMAD.MOV.U32 R124, RZ, RZ, R126 ;  /* 0x000000ffff7c7224 */ /* 0x000fe200078e007e */
[----:B------:R-:W2:Y:S01]  /*5380*/  LDSM.16.MT88.4 R16, [R2+0x2100] ;  /* 0x002100000210783b */ /* 0x000ea20000004200 */
[----:B------:R-:W-:-:S02]  /*5390*/  IMAD.MOV.U32 R243, RZ, RZ, R240 ;  /* 0x000000fffff37224 */ /* 0x000fc400078e00f0 */
[----:B------:R-:W-:Y:S02]  /*53a0*/  IMAD.MOV.U32 R126, RZ, RZ, R140 ;  /* 0x000000ffff7e7224 */ /* 0x000fe400078e008c */
[----:B------:R-:W-:Y:S01]  /*53b0*/  IMAD.MOV.U32 R240, RZ, RZ, R201 ;  /* 0x000000fffff07224 */ /* 0x000fe200078e00c9 */
[C---:B------:R-:W-:Y:S01]  /*53c0*/  HMMA.16816.F32.BF16 R104, R4.reuse, R22, R44 ;  /* 0x000000160468723c */ /* 0x040fe2000004182c */
        /* <DEDUP_REMOVED lines=9> */
[----:B------:R3:W2:Y:S01]  /*5460*/  MUFU.EX2 R176, R10 ;  /* 0x0000000a00b07308 */ /* 0x0006a20000000800 */
[----:B------:R-:W-:Y:S01]  /*5470*/  MOV R232, R233 ;  /* 0x000000e900e87202 */ /* 0x000fe20000000f00 */
[----:B------:R-:W-:Y:S01]  /*5480*/  IMAD.MOV.U32 R143, RZ, RZ, R32 ;  /* 0x000000ffff8f7224 */ /* 0x000fe200078e0020 */
[C---:B-1----:R-:W-:Y:S01]  /*5490*/  HMMA.16816.F32.BF16 R96, R4.reuse, R24, R52 ;  /* 0x000000180460723c */ /* 0x042fe20000041834 */
[----:B------:R-:W-:Y:S01]  /*54a0*/  IMAD.MOV.U32 R233, RZ, RZ, R252 ;  /* 0x000000ffffe97224 */ /* 0x000fe200078e00fc */
[----:B------:R-:W-:Y:S04]  /*54b0*/  LDSM.16.MT88.4 R20, [R2+0x5100] ;  /* 0x005100000214783b */ /* 0x000fe80000004200 */
[----:B------:R1:W5:Y:S02]  /*54c0*/  LDL.LU R252, [R1+0x28] ;  /* 0x0000280001fc7983 */ /* 0x0003640000300800 */
[----:B------:R-:W-:Y:S02]  /*54d0*/  HMMA.16816.F32.BF16 R32, R4, R26, R40 ;  /* 0x0000001a0420723c */ /* 0x000fe40000041828 */
[----:B------:R1:W5:Y:S01]  /*54e0*/  LDL.LU R251, [R1+0x24] ;  /* 0x0000240001fb7983 */ /* 0x0003620000300800 */
[----:B---3--:R-:W-:Y:S01]  /*54f0*/  FFMA.FTZ R10, R112, c[0x0][0x2d0], -R8 ;  /* 0x0000b400700a7a23 */ /* 0x008fe20000010808 */
[----:B------:R-:W-:Y:S01]  /*5500*/  MOV R39, R113 ;  /* 0x0000007100277202 */ /* 0x000fe20000000f00 */
[----:B------:R-:W-:-:S03]  /*5510*/  IMAD.MOV.U32 R112, RZ, RZ, R140 ;  /* 0x000000ffff707224 */ /* 0x000fc600078e008c */
[----:B------:R-:W-:Y:S01]  /*5520*/  HMMA.16816.F32.BF16 R40, R4, R28, R56 ;  /* 0x0000001c0428723c */ /* 0x000fe20000041838 */
[----:B------:R-:W-:Y:S01]  /*5530*/  IMAD.MOV.U32 R140, RZ, RZ, R142 ;  /* 0x000000ffff8c7224 */ /* 0x000fe200078e008e */
[----:B------:R-:W3:Y:S01]  /*5540*/  LDSM.16.MT88.4 R24, [R2+0x8100] ;  /* 0x008100000218783b */ /* 0x000ee20000004200 */
[----:B------:R-:W-:-:S03]  /*5550*/  IMAD.MOV.U32 R142, RZ, RZ, R250 ;  /* 0x000000ffff8e7224 */ /* 0x000fc600078e00fa */
[----:B------:R1:W5:Y:S01]  /*5560*/  LDL.LU R250, [R1+0x20] ;  /* 0x0000200001fa7983 */ /* 0x0003620000300800 */
[----:B------:R-:W-:-:S03]  /*5570*/  MOV R59, R241 ;  /* 0x000000f1003b7202 */ /* 0x000fc60000000f00 */
[----:B------:R1:W5:Y:S01]  /*5580*/  LDL.LU R241, [R1+0x1c] ;  /* 0x00001c0001f17983 */ /* 0x0003620000300800 */
[----:B------:R-:W-:Y:S02]  /*5590*/  MOV R113, R141 ;  /* 0x0000008d00717202 */ /* 0x000fe40000000f00 */
[----:B------:R-:W-:Y:S02]  /*55a0*/  MOV R141, R134 ;  /* 0x00000086008d7202 */ /* 0x000fe40000000f00 */
[----:B------:R2:W-:Y:S01]  /*55b0*/  MUFU.EX2 R134, R10 ;  /* 0x0000000a00867308 */ /* 0x0005e20000000800 */
[----:B----4-:R-:W-:Y:S01]  /*55c0*/  HMMA.16816.F32.BF16 R44, R4, R12, R64 ;  /* 0x0000000c042c723c */ /* 0x010fe20000041840 */
[----:B--2---:R-:W-:-:S07]  /*55d0*/  FFMA.FTZ R10, R39, c[0x0][0x2d0], -R8 ;  /* 0x0000b400270a7a23 */ /* 0x004fce0000010808 */
[C---:B------:R-:W-:Y:S01]  /*55e0*/  HMMA.16816.F32.BF16 R36, R4.reuse, R30, R168 ;  /* 0x0000001e0424723c */ /* 0x040fe200000418a8 */
[----:B------:R-:W2:Y:S07]  /*55f0*/  MUFU.EX2 R249, R10 ;  /* 0x0000000a00f97308 */ /* 0x000eae0000000800 */
[----:B------:R-:W-:Y:S01]  /*5600*/  HMMA.16816.F32.BF16 R28, R4, R14, R60 ;  /* 0x0000000e041c723c */ /* 0x000fe2000004183c */
[----:B------:R-:W4:Y:S06]  /*5610*/  LDSM.16.MT88.4 R12, [R135+0x2100] ;  /* 0x00210000870c783b */ /* 0x000f2c0000004200 */
[----:B------:R-:W-:-:S02]  /*5620*/  F2FP.BF16.PACK_AB R4, R180, R179 ;  /* 0x000000b3b404723e */ /* 0x000fc400000010ff */
[----:B------:R-:W-:Y:S02]  /*5630*/  F2FP.BF16.PACK_AB R5, R176, R177 ;  /* 0x000000b1b005723e */ /* 0x000fe400000010ff */
[----:B------:R-:W-:Y:S02]  /*5640*/  F2FP.BF16.PACK_AB R6, R248, R178 ;  /* 0x000000b2f806723e */ /* 0x000fe400000010ff */
[----:B--2---:R-:W-:-:S07]  /*5650*/  F2FP.BF16.PACK_AB R7, R249, R134 ;  /* 0x00000086f907723e */ /* 0x004fce00000010ff */
[C---:B------:R-:W-:Y:S08]  /*5660*/  HMMA.16816.F32.BF16 R52, R4.reuse, R16, R68 ;  /* 0x000000100434723c */ /* 0x040ff00000041844 */
[C---:B------:R-:W-:Y:S01]  /*5670*/  HMMA.16816.F32.BF16 R48, R4.reuse, R18, R72 ;  /* 0x000000120430723c */ /* 0x040fe20000041848 */
[----:B------:R-:W2:Y:S07]  /*5680*/  LDSM.16.MT88.4 R16, [R237+0x2100] ;  /* 0x00210000ed10783b */ /* 0x000eae0000004200 */
[C---:B---3--:R-:W-:Y:S08]  /*5690*/  HMMA.16816.F32.BF16 R116, R4.reuse, R24, R116 ;  /* 0x000000180474723c */ /* 0x048ff00000041874 */
[C---:B------:R-:W-:Y:S01]  /*56a0*/  HMMA.16816.F32.BF16 R68, R4.reuse, R26, R80 ;  /* 0x0000001a0444723c */ /* 0x040fe20000041850 */
[----:B------:R-:W3:Y:S07]  /*56b0*/  LDSM.16.MT88.4 R24, [R135+0x5100] ;  /* 0x005100008718783b */ /* 0x000eee0000004200 */
[C---:B------:R-:W-:Y:S08]  /*56c0*/  HMMA.16816.F32.BF16 R60, R4.reuse, R22, R76 ;  /* 0x00000016043c723c */ /* 0x040ff0000004184c */
[C---:B------:R-:W-:Y:S01]  /*56d0*/  HMMA.16816.F32.BF16 R84, R4.reuse, R20, R84 ;  /* 0x000000140454723c */ /* 0x040fe20000041854 */
[----:B------:R-:W1:Y:S07]  /*56e0*/  LDSM.16.MT88.4 R20, [R0+0x2100] ;  /* 0x002100000014783b */ /* 0x000e6e0000004200 */
[C---:B----4-:R-:W-:Y:S08]  /*56f0*/  HMMA.16816.F32.BF16 R136, R4.reuse, R12, R136 ;  /* 0x0000000c0488723c */ /* 0x050ff00000041888 */
[C---:B------:R-:W-:Y:S01]  /*5700*/  HMMA.16816.F32.BF16 R76, R4.reuse, R14, R88 ;  /* 0x0000000e044c723c */ /* 0x040fe20000041858 */
[----:B------:R-:W4:Y:S01]  /*5710*/  LDSM.16.MT88.4 R12, [R237+0x5100] ;  /* 0x00510000ed0c783b */ /* 0x000f220000004200 */
[----:B------:R-:W-:Y:S01]  /*5720*/  IMAD.MOV.U32 R170, RZ, RZ, R124 ;  /* 0x000000ffffaa7224 */ /* 0x000fe200078e007c */
[----:B------:R-:W-:Y:S01]  /*5730*/  MOV R169, R125 ;  /* 0x0000007d00a97202 */ /* 0x000fe20000000f00 */
[----:B------:R-:W-:Y:S01]  /*5740*/  IMAD.MOV.U32 R171, RZ, RZ, R126 ;  /* 0x000000ffffab7224 */ /* 0x000fe200078e007e */
[----:B------:R-:W-:Y:S01]  /*5750*/  MOV R168, R127 ;  /* 0x0000007f00a87202 */ /* 0x000fe20000000f00 */
[----:B------:R-:W-:Y:S01]  /*5760*/  IMAD.MOV.U32 R58, RZ, RZ, R113 ;  /* 0x000000ffff3a7224 */ /* 0x000fe200078e0071 */
[----:B------:R-:W-:Y:S01]  /*5770*/  MOV R247, R112 ;  /* 0x0000007000f77202 */ /* 0x000fe20000000f00 */
[C---:B--2---:R-:W-:Y:S01]  /*5780*/  HMMA.16816.F32.BF16 R92, R4.reuse, R16, R92 ;  /* 0x00000010045c723c */ /* 0x044fe2000004185c */
[----:B------:R-:W-:Y:S01]  /*5790*/  MOV R57, R114 ;  /* 0x0000007200397202 */ /* 0x000fe20000000f00 */
[----:B------:R-:W-:Y:S01]  /*57a0*/  IMAD.MOV.U32 R56, RZ, RZ, R115 ;  /* 0x000000ffff387224 */ /* 0x000fe200078e0073 */
[----:B------:R-:W-:Y:S05]  /*57b0*/  LDSM.16.MT88.4 R88, [R2+0x5900] ;  /* 0x005900000258783b */ /* 0x000fea0000004200 */
        /* <DEDUP_REMOVED lines=8> */
[C---:B----4-:R-:W-:Y:S08]  /*5840*/  HMMA.16816.F32.BF16 R148, R4.reuse, R12, R148 ;  /* 0x0000000c0494723c */ /* 0x050ff00000041894 */
[----:B------:R-:W-:Y:S01]  /*5850*/  HMMA.16816.F32.BF16 R160, R4, R14, R160 ;  /* 0x0000000e04a0723c */ /* 0x000fe200000418a0 */
[----:B------:R-:W4:Y:S01]  /*5860*/  LDSM.16.MT88.4 R12, [R0+0x8100] ;  /* 0x00810000000c783b */ /* 0x000f220000004200 */
[----:B------:R-:W-:-:S02]  /*5870*/  FFMA.FTZ R10, R168, c[0x0][0x2d0], -R9 ;  /* 0x0000b400a80a7a23 */ /* 0x000fc40000010809 */
[----:B------:R-:W-:Y:S01]  /*5880*/  IMAD.MOV.U32 R168, RZ, RZ, R169 ;  /* 0x000000ffffa87224 */ /* 0x000fe200078e00a9 */
[----:B------:R-:W-:Y:S01]  /*5890*/  MOV R169, R170 ;  /* 0x000000aa00a97202 */ /* 0x000fe20000000f00 */
[----:B------:R-:W-:Y:S02]  /*58a0*/  IMAD.MOV.U32 R170, RZ, RZ, R133 ;  /* 0x000000ffffaa7224 */ /* 0x000fe400078e0085 */
[----:B------:R3:W-:Y:S01]  /*58b0*/  MUFU.EX2 R133, R10 ;  /* 0x0000000a00857308 */ /* 0x0007e20000000800 */
[----:B------:R-:W-:Y:S02]  /*58c0*/  MOV R67, R169 ;  /* 0x000000a900437202 */ /* 0x000fe40000000f00 */
[----:B------:R-:W-:Y:S01]  /*58d0*/  MOV R74, R171 ;  /* 0x000000ab004a7202 */ /* 0x000fe20000000f00 */
[----:B--2---:R-:W-:Y:S01]  /*58e0*/  HMMA.16816.F32.BF16 R164, R4, R16, R120 ;  /* 0x0000001004a4723c */ /* 0x004fe20000041878 */
[----:B------:R-:W-:Y:S01]  /*58f0*/  IMAD.MOV.U32 R75, RZ, RZ, R170 ;  /* 0x000000ffff4b7224 */ /* 0x000fe200078e00aa */
[----:B------:R-:W-:Y:S01]  /*5900*/  MOV R65, R57 ;  /* 0x0000003900417202 */ /* 0x000fe20000000f00 */
[----:B------:R-:W-:-:S02]  /*5910*/  IMAD.MOV.U32 R64, RZ, RZ, R56 ;  /* 0x000000ffff407224 */ /* 0x000fc400078e0038 */
[----:B---3--:R-:W-:Y:S01]  /*5920*/  FFMA.FTZ R10, R168, c[0x0][0x2d0], -R9 ;  /* 0x0000b400a80a7a23 */ /* 0x008fe20000010809 */
[----:B------:R-:W2:Y:S03]  /*5930*/  LDSM.16.MT88.4 R120, [R2+0x8900] ;  /* 0x008900000278783b */ /* 0x000ea60000004200 */
[----:B------:R3:W1:Y:S01]  /*5940*/  MUFU.EX2 R17, R10 ;  /* 0x0000000a00117308 */ /* 0x0006620000000800 */
[----:B------:R-:W-:Y:S01]  /*5950*/  IMAD.MOV.U32 R66, RZ, RZ, R58 ;  /* 0x000000ffff427224 */ /* 0x000fe200078e003a */
[----:B------:R-:W-:Y:S01]  /*5960*/  MOV R57, R174 ;  /* 0x000000ae00397202 */ /* 0x000fe20000000f00 */
[----:B------:R-:W-:Y:S02]  /*5970*/  IMAD.MOV.U32 R56, RZ, RZ, R173 ;  /* 0x000000ffff387224 */ /* 0x000fe400078e00ad */
[----:B------:R-:W-:Y:S01]  /*5980*/  IMAD.MOV.U32 R58, RZ, RZ, R175 ;  /* 0x000000ffff3a7224 */ /* 0x000fe200078e00af */
[----:B------:R-:W-:Y:S01]  /*5990*/  MOV R83, R75 ;  /* 0x0000004b00537202 */ /* 0x000fe20000000f00 */
[----:B------:R-:W-:Y:S01]  /*59a0*/  IMAD.MOV.U32 R72, RZ, RZ, R65 ;  /* 0x000000ffff487224 */ /* 0x000fe200078e0041 */
[----:B------:R-:W-:Y:S01]  /*59b0*/  MOV R73, R66 ;  /* 0x0000004200497202 */ /* 0x000fe20000000f00 */
[----:B---3--:R-:W-:-:S02]  /*59c0*/  FFMA.FTZ R10, R67, c[0x0][0x2d0], -R9 ;  /* 0x0000b400430a7a23 */ /* 0x008fc40000010809 */
[----:B------:R-:W-:Y:S01]  /*59d0*/  FFMA.FTZ R9, R74, c[0x0][0x2d0], -R9 ;  /* 0x0000b4004a097a23 */ /* 0x000fe20000010809 */
[----:B------:R-:W-:-:S03]  /*59e0*/  MOV R67, R172 ;  /* 0x000000ac00437202 */ /* 0x000fc60000000f00 */
[----:B------:R3:W-:Y:S01]  /*59f0*/  MUFU.EX2 R16, R9 ;  /* 0x0000000900107308 */ /* 0x0007e20000000800 */
[----:B------:R-:W-:Y:S01]  /*5a00*/  MOV R75, R56 ;  /* 0x00000038004b7202 */ /* 0x000fe20000000f00 */
[----:B------:R-:W-:Y:S01]  /*5a10*/  IMAD.MOV.U32 R74, RZ, RZ, R67 ;  /* 0x000000ffff4a7224 */ /* 0x000fe200078e0043 */
[----:B------:R-:W-:Y:S01]  /*5a20*/  MOV R65, R58 ;  /* 0x0000003a00417202 */ /* 0x000fe20000000f00 */
[----:B------:R-:W-:Y:S01]  /*5a30*/  IMAD.MOV.U32 R66, RZ, RZ, R59 ;  /* 0x000000ffff427224 */ /* 0x000fe200078e003b */
[----:B------:R-:W-:Y:S01]  /*5a40*/  MOV R67, R11 ;  /* 0x0000000b00437202 */ /* 0x000fe20000000f00 */
[C---:B------:R-:W-:Y:S01]  /*5a50*/  HMMA.16816.F32.BF16 R36, R4.reuse, R26, R36 ;  /* 0x0000001a0424723c */ /* 0x040fe20000041824 */
[----:B---3--:R-:W-:Y:S02]  /*5a60*/  FFMA.FTZ R9, R64, c[0x0][0x2d0], -R8 ;  /* 0x0000b40040097a23 */ /* 0x008fe40000010808 */
[----:B------:R-:W-:Y:S02]  /*5a70*/  IMAD.MOV.U32 R64, RZ, RZ, R57 ;  /* 0x000000ffff407224 */ /* 0x000fe400078e0039 */
[----:B------:R3:W-:Y:S01]  /*5a80*/  MUFU.EX2 R11, R9 ;  /* 0x00000009000b7308 */ /* 0x0007e20000000800 */
[----:B------:R2:W-:Y:S02]  /*5a90*/  LDSM.16.MT88.4 R56, [R2+0x2900] ;  /* 0x002900000238783b */ /* 0x0005e40000004200 */
[----:B------:R-:W-:Y:S01]  /*5aa0*/  HMMA.16816.F32.BF16 R40, R4, R24, R40 ;  /* 0x000000180428723c */ /* 0x000fe20000041828 */
[----:B------:R-:W-:Y:S01]  /*5ab0*/  MOV R27, R141 ;  /* 0x0000008d001b7202 */ /* 0x000fe20000000f00 */
[----:B------:R-:W-:-:S05]  /*5ac0*/  IMAD.MOV.U32 R26, RZ, RZ, R142 ;  /* 0x000000ffff1a7224 */ /* 0x000fca00078e008e */
[----:B------:R-:W-:Y:S01]  /*5ad0*/  IMAD.MOV.U32 R24, RZ, RZ, R140 ;  /* 0x000000ffff187224 */ /* 0x000fe200078e008c */
[----:B------:R-:W-:Y:S01]  /*5ae0*/  HMMA.16816.F32.BF16 R168, R4, R18, R104 ;  /* 0x0000001204a8723c */ /* 0x000fe20000041868 */
[----:B------:R-:W4:Y:S01]  /*5af0*/  MUFU.EX2 R18, R10 ;  /* 0x0000000a00127308 */ /* 0x000f220000000800 */
[----:B------:R-:W-:Y:S01]  /*5b00*/  MOV R25, R67 ;  /* 0x0000004300197202 */ /* 0x000fe20000000f00 */
[----:B------:R-:W-:Y:S01]  /*5b10*/  LDSM.16.MT88.4 R104, [R0+0x5900] ;  /* 0x005900000068783b */ /* 0x000fe20000004200 */
[----:B---3--:R-:W-:-:S04]  /*5b20*/  FFMA.FTZ R9, R83, c[0x0][0x2d0], -R8 ;  /* 0x0000b40053097a23 */ /* 0x008fc80000010808 */
[C---:B-1----:R-:W-:Y:S01]  /*5b30*/  HMMA.16816.F32.BF16 R172, R4.reuse, R20, R96 ;  /* 0x0000001404ac723c */ /* 0x042fe20000041860 */
[----:B--2---:R-:W-:Y:S01]  /*5b40*/  MOV R2, R143 ;  /* 0x0000008f00027202 */ /* 0x004fe20000000f00 */
[----:B------:R1:W2:Y:S06]  /*5b50*/  MUFU.EX2 R10, R9 ;  /* 0x00000009000a7308 */ /* 0x0002ac0000000800 */
[----:B------:R-:W-:Y:S01]  /*5b60*/  HMMA.16816.F32.BF16 R32, R4, R22, R32 ;  /* 0x000000160420723c */ /* 0x000fe20000041820 */
[----:B------:R-:W3:Y:S01]  /*5b70*/  LDSM.16.MT88.4 R140, [R135+0x2900] ;  /* 0x00290000878c783b */ /* 0x000ee20000004200 */
[----:B------:R-:W-:Y:S01]  /*5b80*/  IMAD.MOV.U32 R19, RZ, RZ, R74 ;  /* 0x000000ffff137224 */ /* 0x000fe200078e004a */
[----:B------:R-:W-:-:S02]  /*5b90*/  MOV R21, R75 ;  /* 0x0000004b00157202 */ /* 0x000fc40000000f00 */
[----:B------:R-:W-:Y:S03]  /*5ba0*/  LDSM.16.MT88.4 R80, [R135+0x5900] ;  /* 0x005900008750783b */ /* 0x000fe60000004200 */
[----:B----4-:R-:W-:Y:S01]  /*5bb0*/  HMMA.16816.F32.BF16 R44, R4, R12, R44 ;  /* 0x0000000c042c723c */ /* 0x010fe2000004182c */
[----:B------:R-:W-:Y:S01]  /*5bc0*/  IMAD.MOV.U32 R22, RZ, RZ, R66 ;  /* 0x000000ffff167224 */ /* 0x000fe200078e0042 */
[----:B------:R-:W-:-:S06]  /*5bd0*/  MOV R23, R65 ;  /* 0x0000004100177202 */ /* 0x000fcc0000000f00 */
[----:B------:R-:W-:Y:S01]  /*5be0*/  HMMA.16816.F32.BF16 R28, R4, R14, R28 ;  /* 0x0000000e041c723c */ /* 0x000fe2000004181c */
[--C-:B-1----:R-:W-:Y:S01]  /*5bf0*/  FFMA.FTZ R9, R72, c[0x0][0x2d0], -R8.reuse ;  /* 0x0000b40048097a23 */ /* 0x102fe20000010808 */
[----:B------:R-:W-:Y:S01]  /*5c00*/  LDSM.16.MT88.4 R12, [R0+0x8900] ;  /* 0x00890000000c783b */ /* 0x000fe20000004200 */
[----:B------:R-:W-:-:S03]  /*5c10*/  FFMA.FTZ R8, R73, c[0x0][0x2d0], -R8 ;  /* 0x0000b40049087a23 */ /* 0x000fc60000010808 */
[----:B------:R1:W4:Y:S01]  /*5c20*/  LDSM.16.MT88.4 R72, [R0+0x2900] ;  /* 0x002900000048783b */ /* 0x0003220000004200 */
[----:B------:R-:W-:Y:S02]  /*5c30*/  FADD.FTZ R4, R26, R2 ;  /* 0x000000021a047221 */ /* 0x000fe40000010000 */
[----:B------:R-:W-:Y:S01]  /*5c40*/  FADD.FTZ R2, R24, R27 ;  /* 0x0000001b18027221 */ /* 0x000fe20000010000 */
[----:B------:R-:W-:Y:S01]  /*5c50*/  F2FP.BF16.PACK_AB R128, R17, R133 ;  /* 0x000000851180723e */ /* 0x000fe200000010ff */
[----:B------:R-:W-:Y:S01]  /*5c60*/  FADD.FTZ R4, R25, R4 ;  /* 0x0000000419047221 */ /* 0x000fe20000010000 */
[----:B------:R-:W-:Y:S01]  /*5c70*/  F2FP.BF16.PACK_AB R130, R16, R18 ;  /* 0x000000121082723e */ /* 0x000fe200000010ff */
[----:B------:R-:W-:Y:S01]  /*5c80*/  IMAD.MOV.U32 R20, RZ, RZ, R64 ;  /* 0x000000ffff147224 */ /* 0x000fe200078e0040 */
[----:B------:R-:W-:Y:S01]  /*5c90*/  LDSM.16.MT88.4 R96, [R237+0x5900] ;  /* 0x00590000ed60783b */ /* 0x000fe20000004200 */
[----:B------:R-:W-:Y:S02]  /*5ca0*/  FADD.FTZ R2, R22, R2 ;  /* 0x0000000216027221 */ /* 0x000fe40000010000 */
[----:B------:R-:W-:Y:S01]  /*5cb0*/  FADD.FTZ R4, R23, R4 ;  /* 0x0000000417047221 */ /* 0x000fe20000010000 */
[----:B------:R-:W-:Y:S01]  /*5cc0*/  MUFU.EX2 R9, R9 ;  /* 0x0000000900097308 */ /* 0x000fe20000000800 */
[----:B------:R-:W-:Y:S01]  /*5cd0*/  FADD.FTZ R2, R20, R2 ;  /* 0x0000000214027221 */ /* 0x000fe20000010000 */
[----:B--2---:R-:W-:Y:S01]  /*5ce0*/  F2FP.BF16.PACK_AB R129, R10, R11 ;  /* 0x0000000b0a81723e */ /* 0x004fe200000010ff */
[----:B------:R-:W-:Y:S01]  /*5cf0*/  FADD.FTZ R4, R21, R4 ;  /* 0x0000000415047221 */ /* 0x000fe20000010000 */
[----:B------:R-:W2:Y:S01]  /*5d00*/  LDSM.16.MT88.4 R64, [R237+0x2900] ;  /* 0x00290000ed40783b */ /* 0x000ea20000004200 */
[----:B------:R-:W-:-:S02]  /*5d10*/  FADD.FTZ R2, R19, R2 ;  /* 0x0000000213027221 */ /* 0x000fc40000010000 */
[----:B------:R-:W-:Y:S01]  /*5d20*/  FADD.FTZ R4, R247, R4 ;  /* 0x00000004f7047221 */ /* 0x000fe20000010000 */
[----:B------:R-:W3:Y:S01]  /*5d30*/  MUFU.EX2 R8, R8 ;  /* 0x0000000800087308 */ /* 0x000ee20000000800 */
[----:B------:R-:W-:Y:S02]  /*5d40*/  FADD.FTZ R2, R245, R2 ;  /* 0x00000002f5027221 */ /* 0x000fe40000010000 */
[----:B------:R-:W-:Y:S02]  /*5d50*/  FADD.FTZ R5, R246, R4 ;  /* 0x00000004f6057221 */ /* 0x000fe40000010000 */
[----:B------:R-:W-:Y:S02]  /*5d60*/  FADD.FTZ R4, R243, R2 ;  /* 0x00000002f3047221 */ /* 0x000fe40000010000 */
[----:B------:R-:W-:Y:S02]  /*5d70*/  FADD.FTZ R2, R244, R5 ;  /* 0x00000005f4027221 */ /* 0x000fe40000010000 */
[----:B-1----:R-:W-:-:S02]  /*5d80*/  FADD.FTZ R0, R240, R4 ;  /* 0x00000004f0007221 */ /* 0x002fc40000010000 */
[----:B------:R-:W-:Y:S02]  /*5d90*/  FADD.FTZ R2, R242, R2 ;  /* 0x00000002f2027221 */ /* 0x000fe40000010000 */
[----:B------:R-:W-:Y:S02]  /*5da0*/  FADD.FTZ R0, R201, R0 ;  /* 0x00000000c9007221 */ /* 0x000fe40000010000 */
[----:B------:R-:W-:Y:S01]  /*5db0*/  FADD.FTZ R2, R202, R2 ;  /* 0x00000002ca027221 */ /* 0x000fe20000010000 */
[----:B---3--:R-:W-:Y:S01]  /*5dc0*/  F2FP.BF16.PACK_AB R131, R8, R9 ;  /* 0x000000090883723e */ /* 0x008fe200000010ff */
[----:B------:R-:W-:Y:S02]  /*5dd0*/  FADD.FTZ R0, R203, R0 ;  /* 0x00000000cb007221 */ /* 0x000fe40000010000 */
[----:B------:R-:W-:Y:S02]  /*5de0*/  FADD.FTZ R2, R232, R2 ;  /* 0x00000002e8027221 */ /* 0x000fe40000010000 */
[----:B------:R-:W-:-:S02]  /*5df0*/  FADD.FTZ R0, R233, R0 ;  /* 0x00000000e9007221 */ /* 0x000fc40000010000 */
[----:B------:R-:W-:Y:S01]  /*5e00*/  HMMA.16816.F32.BF16 R116, R128, R120, R116 ;  /* 0x000000788074723c */ /* 0x000fe20000041874 */
[----:B------:R-:W-:Y:S02]  /*5e10*/  FADD.FTZ R2, R234, R2 ;  /* 0x00000002ea027221 */ /* 0x000fe40000010000 */
[----:B------:R-:W-:-:S05]  /*5e20*/  FADD.FTZ R0, R235, R0 ;  /* 0x00000000eb007221 */ /* 0x000fca0000010000 */
[----:B------:R-:W-:Y:S01]  /*5e30*/  HMMA.16816.F32.BF16 R136, R128, R140, R136 ;  /* 0x0000008c8088723c */ /* 0x000fe20000041888 */
[----:B------:R-:W-:Y:S02]  /*5e40*/  FADD.FTZ R2, R200, R2 ;  /* 0x00000002c8027221 */ /* 0x000fe40000010000 */
[----:B------:R-:W-:-:S05]  /*5e50*/  FADD.FTZ R0, R192, R0 ;  /* 0x00000000c0007221 */ /* 0x000fca0000010000 */
[C---:B------:R-:W-:Y:S08]  /*5e60*/  HMMA.16816.F32.BF16 R120, R128.reuse, R122, R68 ;  /* 0x0000007a8078723c */ /* 0x040ff00000041844 */
[----:B------:R-:W-:Y:S01]  /*5e70*/  HMMA.16816.F32.BF16 R140, R128, R142, R76 ;  /* 0x0000008e808c723c */ /* 0x000fe2000004184c */
[----:B------:R-:W-:-:S07]  /*5e80*/  FADD.FTZ R2, R195, R2 ;  /* 0x00000002c3027221 */ /* 0x000fce0000010000 */
[----:B----4-:R-:W-:Y:S01]  /*5e90*/  HMMA.16816.F32.BF16 R68, R128, R72, R108 ;  /* 0x000000488044723c */ /* 0x010fe2000004186c */
[----:B------:R-:W-:-:S07]  /*5ea0*/  FADD.FTZ R0, R183, R0 ;  /* 0x00000000b7007221 */ /* 0x000fce0000010000 */
[C---:B------:R-:W-:Y:S08]  /*5eb0*/  HMMA.16816.F32.BF16 R76, R128.reuse, R80, R124 ;  /* 0x00000050804c723c */ /* 0x040ff0000004187c */
[C---:B------:R-:W-:Y:S01]  /*5ec0*/  HMMA.16816.F32.BF16 R72, R128.reuse, R74, R112 ;  /* 0x0000004a8048723c */ /* 0x040fe20000041870 */
[----:B------:R-:W1:Y:S07]  /*5ed0*/  LDSM.16.MT88.4 R112, [R135+0x8900] ;  /* 0x008900008770783b */ /* 0x000e6e0000004200 */
[----:B------:R-:W-:Y:S01]  /*5ee0*/  HMMA.16816.F32.BF16 R80, R128, R82, R144 ;  /* 0x000000528050723c */ /* 0x000fe20000041890 */
[----:B------:R-:W3:Y:S01]  /*5ef0*/  LDSM.16.MT88.4 R144, [R237+0x8900] ;  /* 0x00890000ed90783b */ /* 0x000ee20000004200 */
[----:B------:R-:W-:-:S02]  /*5f00*/  FADD.FTZ R2, R194, R2 ;  /* 0x00000002c2027221 */ /* 0x000fc40000010000 */
[----:B------:R-:W-:Y:S02]  /*5f10*/  FADD.FTZ R0, R182, R0 ;  /* 0x00000000b6007221 */ /* 0x000fe40000010000 */
[----:B------:R-:W-:Y:S02]  /*5f20*/  FADD.FTZ R2, R193, R2 ;  /* 0x00000002c1027221 */ /* 0x000fe40000010000 */
[----:B------:R-:W-:Y:S02]  /*5f30*/  FADD.FTZ R0, R181, R0 ;  /* 0x00000000b5007221 */ /* 0x000fe40000010000 */
[----:B------:R-:W-:Y:S02]  /*5f40*/  FADD.FTZ R2, R179, R2 ;  /* 0x00000002b3027221 */ /* 0x000fe40000010000 */
[----:B------:R-:W-:Y:S02]  /*5f50*/  FADD.FTZ R0, R177, R0 ;  /* 0x00000000b1007221 */ /* 0x000fe40000010000 */
[----:B------:R-:W-:-:S02]  /*5f60*/  FADD.FTZ R2, R180, R2 ;  /* 0x00000002b4027221 */ /* 0x000fc40000010000 */
[----:B------:R-:W-:Y:S01]  /*5f70*/  FADD.FTZ R0, R176, R0 ;  /* 0x00000000b0007221 */ /* 0x000fe20000010000 */
[----:B------:R-:W-:Y:S01]  /*5f80*/  UISETP.GE.AND UP1, UPT, UR6, 0xc1, UPT ;  /* 0x000000c10600788c */ /* 0x000fe2000bf26270 */
[----:B------:R-:W-:Y:S02]  /*5f90*/  FADD.FTZ R2, R178, R2 ;  /* 0x00000002b2027221 */ /* 0x000fe40000010000 */
[----:B------:R-:W-:Y:S02]  /*5fa0*/  FADD.FTZ R0, R134, R0 ;  /* 0x0000000086007221 */ /* 0x000fe40000010000 */
[----:B------:R-:W-:Y:S01]  /*5fb0*/  FADD.FTZ R248, R248, R2 ;  /* 0x00000002f8f87221 */ /* 0x000fe20000010000 */
[----:B------:R-:W-:Y:S01]  /*5fc0*/  PLOP3.LUT P1, PT, PT, PT, UP1, 0x80, 0x0 ;  /* 0x000000000000781c */ /* 0x000fe20003f2f018 */
[----:B------:R-:W-:Y:S02]  /*5fd0*/  FADD.FTZ R249, R249, R0 ;  /* 0x00000000f9f97221 */ /* 0x000fe40000010000 */
[----:B------:R-:W-:-:S02]  /*5fe0*/  FADD.FTZ R248, R133, R248 ;  /* 0x000000f885f87221 */ /* 0x000fc40000010000 */
[----:B------:R-:W-:Y:S01]  /*5ff0*/  FADD.FTZ R249, R11, R249 ;  /* 0x000000f90bf97221 */ /* 0x000fe20000010000 */
[----:B------:R-:W-:Y:S01]  /*6000*/  HMMA.16816.F32.BF16 R84, R128, R88, R84 ;  /* 0x000000588054723c */ /* 0x000fe20000041854 */
[----:B------:R-:W-:Y:S02]  /*6010*/  FADD.FTZ R248, R17, R248 ;  /* 0x000000f811f87221 */ /* 0x000fe40000010000 */
[----:B------:R-:W-:-:S05]  /*6020*/  FADD.FTZ R249, R10, R249 ;  /* 0x000000f90af97221 */ /* 0x000fca0000010000 */
[----:B------:R-:W-:Y:S01]  /*6030*/  HMMA.16816.F32.BF16 R88, R128, R90, R60 ;  /* 0x0000005a8058723c */ /* 0x000fe2000004183c */
[----:B------:R-:W-:Y:S02]  /*6040*/  FADD.FTZ R248, R18, R248 ;  /* 0x000000f812f87221 */ /* 0x000fe40000010000 */
[----:B------:R-:W-:-:S05]  /*6050*/  FADD.FTZ R249, R9, R249 ;  /* 0x000000f909f97221 */ /* 0x000fca0000010000 */
[----:B--2---:R-:W-:Y:S01]  /*6060*/  HMMA.16816.F32.BF16 R60, R128, R64, R92 ;  /* 0x00000040803c723c */ /* 0x004fe2000004185c */
[----:B------:R-:W-:-:S07]  /*6070*/  FADD.FTZ R248, R16, R248 ;  /* 0x000000f810f87221 */ /* 0x000fce0000010000 */
[----:B------:R-:W-:Y:S01]  /*6080*/  HMMA.16816.F32.BF16 R64, R128, R66, R100 ;  /* 0x000000428040723c */ /* 0x000fe20000041864 */
[----:B------:R-:W-:-:S07]  /*6090*/  FADD.FTZ R249, R8, R249 ;  /* 0x000000f908f97221 */ /* 0x000fce0000010000 */
[C---:B------:R-:W-:Y:S08]  /*60a0*/  HMMA.16816.F32.BF16 R52, R128.reuse, R56, R52 ;  /* 0x000000388034723c */ /* 0x040ff00000041834 */
[C---:B------:R-:W-:Y:S08]  /*60b0*/  HMMA.16816.F32.BF16 R92, R128.reuse, R96, R148 ;  /* 0x00000060805c723c */ /* 0x040ff00000041894 */
[C---:B------:R-:W-:Y:S08]  /*60c0*/  HMMA.16816.F32.BF16 R100, R128.reuse, R104, R164 ;  /* 0x000000688064723c */ /* 0x040ff000000418a4 */
[C---:B-1----:R-:W-:Y:S08]  /*60d0*/  HMMA.16816.F32.BF16 R108, R128.reuse, R112, R172 ;  /* 0x00000070806c723c */ /* 0x042ff000000418ac */
[C---:B---3--:R-:W-:Y:S08]  /*60e0*/  HMMA.16816.F32.BF16 R124, R128.reuse, R144, R40 ;  /* 0x00000090807c723c */ /* 0x048ff00000041828 */
        /* <DEDUP_REMOVED lines=17> */
[----:B-----5:R-:W-:-:S04]  /*6200*/  IMAD.WIDE.U32 R6, R4, UR5, R250 ;  /* 0x0000000504067c25 */ /* 0x020fc8000f8e00fa */
        /* <DEDUP_REMOVED lines=11> */
[----:B------:R1:W-:Y:S01]  /*62c0*/  LDGSTS.E.BYPASS.LTC128B.128 [R241+0x12100], [R4.64], !P4 ;  /* 0x1210000004f17fae */ /* 0x0003e2000e101d54 */
        /* <DEDUP_REMOVED lines=13> */
.L_x_662:
[----:B------:R-:W-:Y:S01]  /*63a0*/  PLOP3.LUT P1, PT, PT, PT, UP0, 0x40, 0x0 ;  /* 0x000000000000781c */ /* 0x000fe20003f2e808 */
[----:B------:R-:W0:-:S12]  /*63b0*/  LDGDEPBAR ;  /* 0x00000000000079af */ /* 0x000e180000000000 */
[----:B------:R-:W-:Y:S05]  /*63c0*/  @P1 BRA `(.L_x_663) ;  /* 0x0000377000001947 */ /* 0x000fea0003800000 */
[----:B------:R-:W-:Y:S01]  /*63d0*/  IMAD.MOV.U32 R240, RZ, RZ, 0x20 ;  /* 0x00000020fff07424 */ /* 0x000fe200078e00ff */
[----:B------:R-:W-:Y:S01]  /*63e0*/  MOV R133, R3 ;  /* 0x0000000300857202 */ /* 0x000fe20000000f00 */
[----:B------:R-:W-:Y:S01]  /*63f0*/  IMAD.MOV.U32 R0, RZ, RZ, R132 ;  /* 0x000000ffff007224 */ /* 0x000fe200078e0084 */
[----:B------:R-:W-:Y:S02]  /*6400*/  UIADD3 UR16, UR16, -0x2, URZ ;  /* 0xfffffffe10107890 */ /* 0x000fe4000fffe03f */
[----:B------:R-:W-:Y:S01]  /*6410*/  SEL R240, R240, 0xffffffe0, !P0 ;  /* 0xffffffe0f0f07807 */ /* 0x000fe20004000000 */
[----:B------:R-:W-:Y:S02]  /*6420*/  UMOV UR15, URZ ;  /* 0x0000003f000f7c82 */ /* 0x000fe40008000000 */
[----:B------:R-:W-:Y:S02]  /*6430*/  UMOV UR5, 0x1 ;  /* 0x0000000100057882 */ /* 0x000fe40000000000 */
[----:B------:R-:W-:-:S02]  /*6440*/  ULDC.64 UR8, c[0x0][0x208] ;  /* 0x0000820000087ab9 */ /* 0x000fc40000000a00 */
[----:B------:R-:W-:Y:S02]  /*6450*/  ULDC.64 UR6, c[0x0][0x1e0] ;  /* 0x0000780000067ab9 */ /* 0x000fe40000000a00 */
.L_x_664:
[----:B------:R-:W2:Y:S01]  /*6460*/  LDL.64 R170, [R1] ;  /* 0x0000000001aa7983 */ /* 0x000ea20000100a00 */
[----:B------:R-:W-:Y:S04]  /*6470*/  DEPBAR.LE SB0, 0x2 ;  /* 0x000080800000791a */ /* 0x000fe80000000000 */
[----:B------:R-:W-:Y:S01]  /*6480*/  UIMAD UR4, UR5, 0x9000, URZ ;  /* 0x00009000050478a4 */ /* 0x000fe2000f8e023f */
[----:B------:R-:W2:Y:S01]  /*6490*/  LDL.64 R168, [R1+0x8] ;  /* 0x0000080001a87983 */ /* 0x000ea20000100a00 */
        /* <DEDUP_REMOVED lines=8> */
[----:B------:R-:W-:Y:S01]  /*6520*/  @UP0 USHF.R.S32.HI UR10, URZ, 0x1f, UR14 ;  /* 0x0000001f3f0a0899 */ /* 0x000fe2000801140e */
[----:B------:R-:W-:Y:S01]  /*6530*/  IADD3 R232, R238, R2, RZ ;  /* 0x00000002eee87210 */ /* 0x000fe20007ffe0ff */
        /* <DEDUP_REMOVED lines=9> */
[----:B------:R-:W3:Y:S04]  /*65d0*/  LDSM.16.M88.4 R16, [R236+UR4+0x12900] ;  /* 0x01290004ec10783b */ /* 0x000ee80008000200 */
[----:B------:R-:W-:Y:S04]  /*65e0*/  @UP0 UIADD3 UR13, UR16, -0x2, URZ ;  /* 0xfffffffe100d0890 */ /* 0x000fe8000fffe03f */
[----:B------:R-:W4:Y:S01]  /*65f0*/  LDSM.16.M88.4 R24, [R236+UR4+0x13100] ;  /* 0x01310004ec18783b */ /* 0x000f220008000200 */
[----:B------:R-:W-:Y:S07]  /*6600*/  @UP0 UIMAD.WIDE.U32 UR18, UR13, UR6, URZ ;  /* 0x000000060d1202a5 */ /* 0x000fee000f8e003f */
[----:B------:R-:W4:Y:S08]  /*6610*/  LDSM.16.M88.4 R32, [R236+UR4+0x13900] ;  /* 0x01390004ec20783b */ /* 0x000f300008000200 */
[----:B------:R-:W4:Y:S01]  /*6620*/  LDSM.16.M88.4 R40, [R236+UR4+0x14100] ;  /* 0x01410004ec28783b */ /* 0x000f220008000200 */
[C---:B-1----:R-:W-:Y:S07]  /*6630*/  HMMA.16816.F32.BF16 R4, R152.reuse, R8, RZ ;  /* 0x000000089804723c */ /* 0x042fee00000418ff */
[----:B------:R-:W1:Y:S01]  /*6640*/  LDSM.16.M88.4 R48, [R236+UR4+0x14900] ;  /* 0x01490004ec30783b */ /* 0x000e620008000200 */
[C---:B------:R-:W-:Y:S07]  /*6650*/  HMMA.16816.F32.BF16 R8, R152.reuse, R10, RZ ;  /* 0x0000000a9808723c */ /* 0x040fee00000418ff */
[----:B------:R-:W1:Y:S01]  /*6660*/  LDSM.16.M88.4 R160, [R2+0x12100] ;  /* 0x0121000002a0783b */ /* 0x000e620000000200 */
[C---:B---3--:R-:W-:Y:S07]  /*6670*/  HMMA.16816.F32.BF16 R12, R152.reuse, R16, RZ ;  /* 0x00000010980c723c */ /* 0x048fee00000418ff */
[----:B------:R-:W3:Y:S01]  /*6680*/  LDSM.16.M88.4 R164, [R2+0x12900] ;  /* 0x0129000002a4783b */ /* 0x000ee20000000200 */
[C---:B------:R-:W-:Y:S07]  /*6690*/  HMMA.16816.F32.BF16 R16, R152.reuse, R18, RZ ;  /* 0x000000129810723c */ /* 0x040fee00000418ff */
[----:B------:R-:W-:Y:S01]  /*66a0*/  LDSM.16.M88.4 R172, [R2+0x13900] ;  /* 0x0139000002ac783b */ /* 0x000fe20000000200 */
[C---:B----4-:R-:W-:Y:S07]  /*66b0*/  HMMA.16816.F32.BF16 R20, R152.reuse, R24, RZ ;  /* 0x000000189814723c */ /* 0x050fee00000418ff */
[----:B------:R-:W-:Y:S01]  /*66c0*/  LDSM.16.M88.4 R176, [R2+0x14100] ;  /* 0x0141000002b0783b */ /* 0x000fe20000000200 */
[C---:B------:R-:W-:Y:S07]  /*66d0*/  HMMA.16816.F32.BF16 R24, R152.reuse, R26, RZ ;  /* 0x0000001a9818723c */ /* 0x040fee00000418ff */
[----:B------:R-:W-:Y:S01]  /*66e0*/  LDSM.16.M88.4 R180, [R2+0x14900] ;  /* 0x0149000002b4783b */ /* 0x000fe20000000200 */
[C---:B------:R-:W-:Y:S08]  /*66f0*/  HMMA.16816.F32.BF16 R28, R152.reuse, R32, RZ ;  /* 0x00000020981c723c */ /* 0x040ff000000418ff */
[C---:B------:R-:W-:Y:S08]  /*6700*/  HMMA.16816.F32.BF16 R32, R152.reuse, R34, RZ ;  /* 0x000000229820723c */ /* 0x040ff000000418ff */
[C---:B------:R-:W-:Y:S08]  /*6710*/  HMMA.16816.F32.BF16 R36, R152.reuse, R40, RZ ;  /* 0x000000289824723c */ /* 0x040ff000000418ff */
[C---:B------:R-:W-:Y:S08]  /*6720*/  HMMA.16816.F32.BF16 R40, R152.reuse, R42, RZ ;  /* 0x0000002a9828723c */ /* 0x040ff000000418ff */
[C---:B-1----:R-:W-:Y:S08]  /*6730*/  HMMA.16816.F32.BF16 R44, R152.reuse, R48, RZ ;  /* 0x00000030982c723c */ /* 0x042ff000000418ff */
[----:B------:R-:W-:Y:S08]  /*6740*/  HMMA.16816.F32.BF16 R48, R152, R50, RZ ;  /* 0x000000329830723c */ /* 0x000ff000000418ff */
[C---:B------:R-:W-:Y:S08]  /*6750*/  HMMA.16816.F32.BF16 R4, R156.reuse, R160, R4 ;  /* 0x000000a09c04723c */ /* 0x040ff00000041804 */
[C---:B------:R-:W-:Y:S08]  /*6760*/  HMMA.16816.F32.BF16 R8, R156.reuse, R162, R8 ;  /* 0x000000a29c08723c */ /* 0x040ff00000041808 */
[C---:B---3--:R-:W-:Y:S08]  /*6770*/  HMMA.16816.F32.BF16 R12, R156.reuse, R164, R12 ;  /* 0x000000a49c0c723c */ /* 0x048ff0000004180c */
[C---:B------:R-:W-:Y:S04]  /*6780*/  HMMA.16816.F32.BF16 R16, R156.reuse, R166, R16 ;  /* 0x000000a69c10723c */ /* 0x040fe80000041810 */
[----:B--2---:R-:W-:Y:S05]  /*6790*/  @P0 MOV R169, R171 ;  /* 0x000000ab00a90202 */ /* 0x004fea0000000f00 */
[----:B------:R-:W-:Y:S05]  /*67a0*/  @P0 IMAD.WIDE.U32 R168, R3, 0x60, R168 ;  /* 0x0000006003a80825 */ /* 0x000fea00078e00a8 */
[----:B------:R-:W-:Y:S01]  /*67b0*/  @P0 IADD3 R192, R169, UR10, RZ ;  /* 0x0000000aa9c00c10 */ /* 0x000fe2000fffe0ff */
[----:B------:R-:W-:Y:S01]  /*67c0*/  @UP0 USHF.R.S32.HI UR10, URZ, 0x1f, UR13 ;  /* 0x0000001f3f0a0899 */ /* 0x000fe2000801140d */
[C---:B------:R-:W-:Y:S02]  /*67d0*/  @P0 SHF.L.U32 R3, R168.reuse, 0x1, RZ ;  /* 0x00000001a8030819 */ /* 0x040fe400000006ff */
[----:B------:R-:W-:Y:S01]  /*67e0*/  @P0 SHF.L.U64.HI R192, R168, 0x1, R192 ;  /* 0x00000001a8c00819 */ /* 0x000fe200000102c0 */
[----:B------:R-:W-:Y:S01]  /*67f0*/  @UP0 UIMAD UR10, UR10, UR6, URZ ;  /* 0x000000060a0a02a4 */ /* 0x000fe2000f8e023f */
[C---:B------:R-:W-:Y:S01]  /*6800*/  @P0 IADD3 R160, P6, R3.reuse, c[0x0][0x1f8], RZ ;  /* 0x00007e0003a00a10 */ /* 0x040fe20007fde0ff */
[----:B------:R-:W1:Y:S01]  /*6810*/  LDSM.16.M88.4 R168, [R2+0x13100] ;  /* 0x0131000002a8783b */ /* 0x000e620000000200 */
[C---:B------:R-:W-:Y:S01]  /*6820*/  @P0 IADD3 R200, P5, R3.reuse, 0x80, RZ ;  /* 0x0000008003c80810 */ /* 0x040fe20007fbe0ff */
[----:B------:R-:W-:Y:S01]  /*6830*/  @UP0 UIMAD UR10, UR13, UR7, UR10 ;  /* 0x000000070d0a02a4 */ /* 0x000fe2000f8e020a */
[----:B------:R-:W-:Y:S01]  /*6840*/  @P0 IADD3.X R161, R192, c[0x0][0x1fc], RZ, P6, !PT ;  /* 0x00007f00c0a10a10 */ /* 0x000fe200037fe4ff */
[----:B------:R-:W-:Y:S01]  /*6850*/  UIADD3 UR13, UR15, 0x1, URZ ;  /* 0x000000010f0d7890 */ /* 0x000fe2000fffe03f */
[----:B------:R-:W-:Y:S01]  /*6860*/  @P0 IADD3 R200, P1, R200, c[0x0][0x1f8], RZ ;  /* 0x00007e00c8c80a10 */ /* 0x000fe20007f3e0ff */
[----:B------:R-:W-:Y:S01]  /*6870*/  @UP0 UIADD3 UR10, UR19, UR10, URZ ;  /* 0x0000000a130a0290 */ /* 0x000fe2000fffe03f */
[----:B------:R-:W-:Y:S01]  /*6880*/  @P0 IADD3 R3, P6, R3, 0x100, RZ ;  /* 0x0000010003030810 */ /* 0x000fe20007fde0ff */
[----:B------:R-:W-:Y:S01]  /*6890*/  @!PT LDS RZ, [RZ] ;  /* 0x00000000fffff984 */ /* 0x000fe20000000800 */
[----:B------:R-:W-:Y:S01]  /*68a0*/  @!PT LDS RZ, [RZ] ;  /* 0x00000000fffff984 */ /* 0x000fe20000000800 */
[----:B------:R-:W-:Y:S01]  /*68b0*/  @!PT LDS RZ, [RZ] ;  /* 0x00000000fffff984 */ /* 0x000fe20000000800 */
[----:B------:R2:W-:Y:S01]  /*68c0*/  @P0 LDGSTS.E.BYPASS.LTC128B.128 [R134+0x100], [R160.64], !P4 ;  /* 0x00100000a0860fae */ /* 0x0005e2000e101d54 */
[--C-:B------:R-:W-:Y:S01]  /*68d0*/  @P0 IADD3.X R201, RZ, c[0x0][0x1fc], R192.reuse, P1, P5 ;  /* 0x00007f00ffc90a10 */ /* 0x100fe20000fea4c0 */
[----:B------:R-:W-:Y:S01]  /*68e0*/  @UP0 UIMAD UR10, UR10, 0x60, URZ ;  /* 0x000000600a0a08a4 */ /* 0x000fe2000f8e023f */
[----:B------:R-:W-:Y:S01]  /*68f0*/  @P0 IADD3 R194, P5, R3, c[0x0][0x1f8], RZ ;  /* 0x00007e0003c20a10 */ /* 0x000fe20007fbe0ff */
[----:B------:R-:W-:Y:S01]  /*6900*/  USEL UR15, UR13, URZ, !UP1 ;  /* 0x0000003f0d0f7287 */ /* 0x000fe2000c800000 */
[-C--:B------:R-:W-:Y:S01]  /*6910*/  IADD3 R3, R238, R132.reuse, RZ ;  /* 0x00000084ee037210 */ /* 0x080fe20007ffe0ff */
[----:B------:R-:W-:Y:S01]  /*6920*/  @UP0 USHF.L.U64.HI UR13, UR6, 0x6, UR7 ;  /* 0x00000006060d0899 */ /* 0x000fe20008010207 */
[----:B------:R-:W-:Y:S01]  /*6930*/  @P0 IADD3.X R195, RZ, c[0x0][0x1fc], R192, P5, P6 ;  /* 0x00007f00ffc30a10 */ /* 0x000fe20002fec4c0 */
[----:B------:R3:W-:Y:S01]  /*6940*/  @P0 LDGSTS.E.BYPASS.LTC128B.128 [R134+0x3100], [R200.64], !P3 ;  /* 0x03100000c8860fae */ /* 0x0007e2000d901d54 */
[----:B------:R-:W-:Y:S07]  /*6950*/  IADD3 R132, R240, R132, R238 ;  /* 0x00000084f0847210 */ /* 0x000fee0007ffe0ee */
[----:B------:R4:W-:Y:S01]  /*6960*/  @P0 LDGSTS.E.BYPASS.LTC128B.128 [R134+0x6100], [R194.64], !P2 ;  /* 0x06100000c2860fae */ /* 0x0009e2000d101d54 */
[----:B--2---:R-:W-:Y:S04]  /*6970*/  @P0 IADD3 R160, P1, R160, UR12, RZ ;  /* 0x0000000ca0a00c10 */ /* 0x004fe8000ff3e0ff */
[----:B------:R-:W-:Y:S01]  /*6980*/  @P0 IADD3.X R161, R161, UR11, RZ, P1, !PT ;  /* 0x0000000ba1a10c10 */ /* 0x000fe20008ffe4ff */
[C---:B-1----:R-:W-:Y:S03]  /*6990*/  HMMA.16816.F32.BF16 R20, R156.reuse, R168, R20 ;  /* 0x000000a89c14723c */ /* 0x042fe60000041814 */
[----:B------:R-:W-:Y:S01]  /*69a0*/  @P0 IADD3 R162, P1, R160, UR12, RZ ;  /* 0x0000000ca0a20c10 */ /* 0x000fe2000ff3e0ff */
[----:B------:R1:W-:Y:S03]  /*69b0*/  @P0 LDGSTS.E.BYPASS.LTC128B.128 [R134+0x1100], [R160.64], !P4 ;  /* 0x01100000a0860fae */ /* 0x0003e6000e101d54 */
[----:B------:R-:W-:Y:S01]  /*69c0*/  @P0 IADD3.X R163, R161, UR11, RZ, P1, !PT ;  /* 0x0000000ba1a30c10 */ /* 0x000fe20008ffe4ff */
[C---:B------:R-:W-:Y:S04]  /*69d0*/  HMMA.16816.F32.BF16 R24, R156.reuse, R170, R24 ;  /* 0x000000aa9c18723c */ /* 0x040fe80000041818 */
[----:B------:R1:W-:Y:S04]  /*69e0*/  @P0 LDGSTS.E.BYPASS.LTC128B.128 [R134+0x4100], [R160.64+0x80], !P3 ;  /* 0x04100080a0860fae */ /* 0x0003e8000d901d54 */
[C---:B------:R-:W-:Y:S04]  /*69f0*/  HMMA.16816.F32.BF16 R28, R156.reuse, R172, R28 ;  /* 0x000000ac9c1c723c */ /* 0x040fe8000004181c */
[----:B------:R1:W-:Y:S04]  /*6a00*/  @P0 LDGSTS.E.BYPASS.LTC128B.128 [R134+0x7100], [R160.64+0x100], !P2 ;  /* 0x07100100a0860fae */ /* 0x0003e8000d101d54 */
[C---:B------:R-:W-:Y:S04]  /*6a10*/  HMMA.16816.F32.BF16 R32, R156.reuse, R174, R32 ;  /* 0x000000ae9c20723c */ /* 0x040fe80000041820 */
[----:B------:R1:W-:Y:S04]  /*6a20*/  @P0 LDGSTS.E.BYPASS.LTC128B.128 [R134+0x2100], [R162.64], !P4 ;  /* 0x02100000a2860fae */ /* 0x0003e8000e101d54 */
[C---:B------:R-:W-:Y:S04]  /*6a30*/  HMMA.16816.F32.BF16 R36, R156.reuse, R176, R36 ;  /* 0x000000b09c24723c */ /* 0x040fe80000041824 */
[----:B------:R1:W-:Y:S04]  /*6a40*/  @P0 LDGSTS.E.BYPASS.LTC128B.128 [R134+0x5100], [R162.64+0x80], !P3 ;  /* 0x05100080a2860fae */ /* 0x0003e8000d901d54 */
[C---:B------:R-:W-:Y:S04]  /*6a50*/  HMMA.16816.F32.BF16 R40, R156.reuse, R178, R40 ;  /* 0x000000b29c28723c */ /* 0x040fe80000041828 */
[----:B------:R1:W-:Y:S01]  /*6a60*/  @P0 LDGSTS.E.BYPASS.LTC128B.128 [R134+0x8100], [R162.64+0x100], !P2 ;  /* 0x08100100a2860fae */ /* 0x0003e2000d101d54 */
[----:B------:R-:W-:Y:S03]  /*6a70*/  PLOP3.LUT P0, PT, PT, PT, UP0, 0x80, 0x0 ;  /* 0x000000000000781c */ /* 0x000fe60003f0f008 */
[C---:B------:R-:W-:Y:S04]  /*6a80*/  HMMA.16816.F32.BF16 R44, R156.reuse, R180, R44 ;  /* 0x000000b49c2c723c */ /* 0x040fe8000004182c */
[----:B------:R-:W-:Y:S04]  /*6a90*/  LDSM.16.M88.4 R164, [R3+0x12900] ;  /* 0x0129000003a4783b */ /* 0x000fe80000000200 */
[----:B------:R-:W-:Y:S04]  /*6aa0*/  HMMA.16816.F32.BF16 R48, R156, R182, R48 ;  /* 0x000000b69c30723c */ /* 0x000fe80000041830 */
[----:B------:R-:W-:Y:S08]  /*6ab0*/  LDSM.16.M88.4 R168, [R3+0x13100] ;  /* 0x0131000003a8783b */ /* 0x000ff00000000200 */
[----:B------:R-:W-:Y:S08]  /*6ac0*/  LDSM.16.M88.4 R172, [R3+0x13900] ;  /* 0x0139000003ac783b */ /* 0x000ff00000000200 */
[----:B-1----:R-:W1:Y:S08]  /*6ad0*/  LDSM.16.M88.4 R160, [R3+0x12100] ;  /* 0x0121000003a0783b */ /* 0x002e700000000200 */
[----:B------:R-:W0:Y:S08]  /*6ae0*/  LDGDEPBAR ;  /* 0x00000000000079af */ /* 0x000e300000000000 */
[----:B------:R-:W2:Y:S08]  /*6af0*/  LDSM.16.M88.4 R176, [R3+0x14100] ;  /* 0x0141000003b0783b */ /* 0x000eb00000000200 */
[----:B------:R-:W2:Y:S08]  /*6b00*/  LDSM.16.M88.4 R180, [R3+0x14900] ;  /* 0x0149000003b4783b */ /* 0x000eb00000000200 */
[----:B----4-:R-:W4:Y:S01]  /*6b10*/  LDSM.16.M88.4 R192, [R232+0x12100] ;  /* 0x01210000e8c0783b */ /* 0x010f220000000200 */
[C---:B-1----:R-:W-:Y:S07]  /*6b20*/  HMMA.16816.F32.BF16 R4, R184.reuse, R160, R4 ;  /* 0x000000a0b804723c */ /* 0x042fee0000041804 */
[----:B---3--:R-:W-:Y:S01]  /*6b30*/  LDSM.16.M88.4 R200, [R236+UR4+0x17900] ;  /* 0x01790004ecc8783b */ /* 0x008fe20008000200 */
[C---:B------:R-:W-:Y:S07]  /*6b40*/  HMMA.16816.F32.BF16 R8, R184.reuse, R162, R8 ;  /* 0x000000a2b808723c */ /* 0x040fee0000041808 */
[----:B------:R-:W1:Y:S01]  /*6b50*/  LDSM.16.M88.4 R160, [R232+0x12900] ;  /* 0x01290000e8a0783b */ /* 0x000e620000000200 */
[C---:B------:R-:W-:Y:S08]  /*6b60*/  HMMA.16816.F32.BF16 R12, R184.reuse, R164, R12 ;  /* 0x000000a4b80c723c */ /* 0x040ff0000004180c */
[C---:B------:R-:W-:Y:S01]  /*6b70*/  HMMA.16816.F32.BF16 R16, R184.reuse, R166, R16 ;  /* 0x000000a6b810723c */ /* 0x040fe20000041810 */
[----:B------:R-:W3:Y:S07]  /*6b80*/  LDSM.16.M88.4 R164, [R232+0x13100] ;  /* 0x01310000e8a4783b */ /* 0x000eee0000000200 */
[C---:B------:R-:W-:Y:S08]  /*6b90*/  HMMA.16816.F32.BF16 R20, R184.reuse, R168, R20 ;  /* 0x000000a8b814723c */ /* 0x040ff00000041814 */
        /* <DEDUP_REMOVED lines=8> */
[C---:B------:R-:W-:Y:S08]  /*6c20*/  HMMA.16816.F32.BF16 R44, R184.reuse, R180, R44 ;  /* 0x000000b4b82c723c */ /* 0x040ff0000004182c */
[----:B------:R-:W-:Y:S01]  /*6c30*/  HMMA.16816.F32.BF16 R48, R184, R182, R48 ;  /* 0x000000b6b830723c */ /* 0x000fe20000041830 */
[----:B------:R-:W2:Y:S07]  /*6c40*/  LDSM.16.M88.4 R180, [R236+UR4+0x15100] ;  /* 0x01510004ecb4783b */ /* 0x000eae0008000200 */
[C---:B----4-:R-:W-:Y:S08]  /*6c50*/  HMMA.16816.F32.BF16 R4, R188.reuse, R192, R4 ;  /* 0x000000c0bc04723c */ /* 0x050ff00000041804 */
[C---:B------:R-:W-:Y:S01]  /*6c60*/  HMMA.16816.F32.BF16 R8, R188.reuse, R194, R8 ;  /* 0x000000c2bc08723c */ /* 0x040fe20000041808 */
[----:B------:R-:W4:Y:S07]  /*6c70*/  LDSM.16.M88.4 R192, [R236+UR4+0x15900] ;  /* 0x01590004ecc0783b */ /* 0x000f2e0008000200 */
[C---:B-1----:R-:W-:Y:S08]  /*6c80*/  HMMA.16816.F32.BF16 R12, R188.reuse, R160, R12 ;  /* 0x000000a0bc0c723c */ /* 0x042ff0000004180c */
[C---:B------:R-:W-:Y:S01]  /*6c90*/  HMMA.16816.F32.BF16 R16, R188.reuse, R162, R16 ;  /* 0x000000a2bc10723c */ /* 0x040fe20000041810 */
[----:B------:R-:W1:Y:S07]  /*6ca0*/  LDSM.16.M88.4 R160, [R236+UR4+0x16100] ;  /* 0x01610004eca0783b */ /* 0x000e6e0008000200 */
[C---:B---3--:R-:W-:Y:S08]  /*6cb0*/  HMMA.16816.F32.BF16 R20, R188.reuse, R164, R20 ;  /* 0x000000a4bc14723c */ /* 0x048ff00000041814 */
[C---:B------:R-:W-:Y:S01]  /*6cc0*/  HMMA.16816.F32.BF16 R24, R188.reuse, R166, R24 ;  /* 0x000000a6bc18723c */ /* 0x040fe20000041818 */
[----:B------:R-:W3:Y:S07]  /*6cd0*/  LDSM.16.M88.4 R164, [R236+UR4+0x16900] ;  /* 0x01690004eca4783b */ /* 0x000eee0008000200 */
[C---:B------:R-:W-:Y:S08]  /*6ce0*/  HMMA.16816.F32.BF16 R28, R188.reuse, R168, R28 ;  /* 0x000000a8bc1c723c */ /* 0x040ff0000004181c */
[C---:B------:R-:W-:Y:S01]  /*6cf0*/  HMMA.16816.F32.BF16 R32, R188.reuse, R170, R32 ;  /* 0x000000aabc20723c */ /* 0x040fe20000041820 */
[----:B------:R-:W1:Y:S07]  /*6d00*/  LDSM.16.M88.4 R168, [R236+UR4+0x17100] ;  /* 0x01710004eca8783b */ /* 0x000e6e0008000200 */
[C---:B------:R-:W-:Y:S08]  /*6d10*/  HMMA.16816.F32.BF16 R36, R188.reuse, R172, R36 ;  /* 0x000000acbc24723c */ /* 0x040ff00000041824 */
[C---:B------:R-:W-:Y:S01]  /*6d20*/  HMMA.16816.F32.BF16 R40, R188.reuse, R174, R40 ;  /* 0x000000aebc28723c */ /* 0x040fe20000041828 */
[----:B------:R-:W-:Y:S07]  /*6d30*/  LDSM.16.M88.4 R172, [R2+0x16900] ;  /* 0x0169000002ac783b */ /* 0x000fee0000000200 */
[C---:B--2---:R-:W-:Y:S08]  /*6d40*/  HMMA.16816.F32.BF16 R44, R188.reuse, R176, R44 ;  /* 0x000000b0bc2c723c */ /* 0x044ff0000004182c */
[----:B------:R-:W-:Y:S01]  /*6d50*/  HMMA.16816.F32.BF16 R48, R188, R178, R48 ;  /* 0x000000b2bc30723c */ /* 0x000fe20000041830 */
[----:B------:R-:W-:Y:S07]  /*6d60*/  LDSM.16.M88.4 R176, [R2+0x17100] ;  /* 0x0171000002b0783b */ /* 0x000fee0000000200 */
[C---:B------:R-:W-:Y:S08]  /*6d70*/  HMMA.16816.F32.BF16 R4, R196.reuse, R180, R4 ;  /* 0x000000b4c404723c */ /* 0x040ff00000041804 */
[C---:B------:R-:W-:Y:S01]  /*6d80*/  HMMA.16816.F32.BF16 R8, R196.reuse, R182, R8 ;  /* 0x000000b6c408723c */ /* 0x040fe20000041808 */
[----:B------:R-:W-:Y:S07]  /*6d90*/  LDSM.16.M88.4 R180, [R2+0x17900] ;  /* 0x0179000002b4783b */ /* 0x000fee0000000200 */
        /* <DEDUP_REMOVED lines=8> */
[----:B------:R-:W2:Y:S07]  /*6e20*/  LDSM.16.M88.4 R164, [R2+0x15900] ;  /* 0x0159000002a4783b */ /* 0x000eae0000000200 */
[C---:B------:R-:W-:Y:S08]  /*6e30*/  HMMA.16816.F32.BF16 R36, R196.reuse, R168, R36 ;  /* 0x000000a8c424723c */ /* 0x040ff00000041824 */
[C---:B------:R-:W-:Y:S01]  /*6e40*/  HMMA.16816.F32.BF16 R40, R196.reuse, R170, R40 ;  /* 0x000000aac428723c */ /* 0x040fe20000041828 */
[----:B------:R-:W3:Y:S07]  /*6e50*/  LDSM.16.M88.4 R168, [R2+0x16100] ;  /* 0x0161000002a8783b */ /* 0x000eee0000000200 */
[C---:B------:R-:W-:Y:S08]  /*6e60*/  HMMA.16816.F32.BF16 R44, R196.reuse, R200, R44 ;  /* 0x000000c8c42c723c */ /* 0x040ff0000004182c */
[----:B------:R-:W-:Y:S01]  /*6e70*/  HMMA.16816.F32.BF16 R48, R196, R202, R48 ;  /* 0x000000cac430723c */ /* 0x000fe20000041830 */
        /* <DEDUP_REMOVED lines=16> */
[C---:B------:R-:W-:Y:S08]  /*6f80*/  HMMA.16816.F32.BF16 R44, R204.reuse, R180, R44 ;  /* 0x000000b4cc2c723c */ /* 0x040ff0000004182c */
[----:B------:R-:W-:Y:S01]  /*6f90*/  HMMA.16816.F32.BF16 R48, R204, R182, R48 ;  /* 0x000000b6cc30723c */ /* 0x000fe20000041830 */
[----:B------:R-:W-:Y:S07]  /*6fa0*/  LDSM.16.M88.4 R180, [R132+0x15900] ;  /* 0x0159000084b4783b */ /* 0x000fee0000000200 */
[C---:B------:R-:W-:Y:S08]  /*6fb0*/  HMMA.16816.F32.BF16 R4, R208.reuse, R192, R4 ;  /* 0x000000c0d004723c */ /* 0x040ff00000041804 */
[C---:B------:R-:W-:Y:S01]  /*6fc0*/  HMMA.16816.F32.BF16 R8, R208.reuse, R194, R8 ;  /* 0x000000c2d008723c */ /* 0x040fe20000041808 */
[----:B------:R-:W-:Y:S07]  /*6fd0*/  LDSM.16.M88.4 R192, [R132+0x17100] ;  /* 0x0171000084c0783b */ /* 0x000fee0000000200 */
[C---:B-1----:R-:W-:Y:S08]  /*6fe0*/  HMMA.16816.F32.BF16 R12, R208.reuse, R160, R12 ;  /* 0x000000a0d00c723c */ /* 0x042ff0000004180c */
[C---:B------:R-:W-:Y:S01]  /*6ff0*/  HMMA.16816.F32.BF16 R16, R208.reuse, R162, R16 ;  /* 0x000000a2d010723c */ /* 0x040fe20000041810 */
        /* <DEDUP_REMOVED lines=8> */
[C---:B----4-:R-:W-:Y:S08]  /*7080*/  HMMA.16816.F32.BF16 R36, R208.reuse, R172, R36 ;  /* 0x000000acd024723c */ /* 0x050ff00000041824 */
[C---:B------:R-:W-:Y:S01]  /*7090*/  HMMA.16816.F32.BF16 R40, R208.reuse, R174, R40 ;  /* 0x000000aed028723c */ /* 0x040fe20000041828 */
[----:B------:R-:W4:Y:S07]  /*70a0*/  LDSM.16.M88.4 R172, [R236+UR4+0x18100] ;  /* 0x01810004ecac783b */ /* 0x000f2e0008000200 */
[C---:B------:R-:W-:Y:S08]  /*70b0*/  HMMA.16816.F32.BF16 R44, R208.reuse, R176, R44 ;  /* 0x000000b0d02c723c */ /* 0x040ff0000004182c */
[----:B------:R-:W-:Y:S01]  /*70c0*/  HMMA.16816.F32.BF16 R48, R208, R178, R48 ;  /* 0x000000b2d030723c */ /* 0x000fe20000041830 */
[----:B------:R-:W-:Y:S07]  /*70d0*/  LDSM.16.M88.4 R176, [R236+UR4+0x19100] ;  /* 0x01910004ecb0783b */ /* 0x000fee0008000200 */
[C---:B-1----:R-:W-:Y:S08]  /*70e0*/  HMMA.16816.F32.BF16 R4, R212.reuse, R160, R4 ;  /* 0x000000a0d404723c */ /* 0x042ff00000041804 */
[C---:B------:R-:W-:Y:S01]  /*70f0*/  HMMA.16816.F32.BF16 R8, R212.reuse, R162, R8 ;  /* 0x000000a2d408723c */ /* 0x040fe20000041808 */
[----:B------:R-:W1:Y:S07]  /*7100*/  LDSM.16.M88.4 R160, [R236+UR4+0x18900] ;  /* 0x01890004eca0783b */ /* 0x000e6e0008000200 */
[C---:B------:R-:W-:Y:S08]  /*7110*/  HMMA.16816.F32.BF16 R12, R212.reuse, R180, R12 ;  /* 0x000000b4d40c723c */ /* 0x040ff0000004180c */
[C---:B------:R-:W-:Y:S01]  /*7120*/  HMMA.16816.F32.BF16 R16, R212.reuse, R182, R16 ;  /* 0x000000b6d410723c */ /* 0x040fe20000041810 */
[----:B------:R-:W1:Y:S07]  /*7130*/  LDSM.16.M88.4 R180, [R236+UR4+0x19900] ;  /* 0x01990004ecb4783b */ /* 0x000e6e0008000200 */
[C---:B--2---:R-:W-:Y:S08]  /*7140*/  HMMA.16816.F32.BF16 R20, R212.reuse, R164, R20 ;  /* 0x000000a4d414723c */ /* 0x044ff00000041814 */
[C---:B------:R-:W-:Y:S01]  /*7150*/  HMMA.16816.F32.BF16 R24, R212.reuse, R166, R24 ;  /* 0x000000a6d418723c */ /* 0x040fe20000041818 */
[----:B------:R-:W2:Y:S07]  /*7160*/  LDSM.16.M88.4 R164, [R236+UR4+0x1a100] ;  /* 0x01a10004eca4783b */ /* 0x000eae0008000200 */
[C---:B---3--:R-:W-:Y:S08]  /*7170*/  HMMA.16816.F32.BF16 R28, R212.reuse, R168, R28 ;  /* 0x000000a8d41c723c */ /* 0x048ff0000004181c */
[C---:B------:R-:W-:Y:S01]  /*7180*/  HMMA.16816.F32.BF16 R32, R212.reuse, R170, R32 ;  /* 0x000000aad420723c */ /* 0x040fe20000041820 */
[----:B------:R-:W3:Y:S07]  /*7190*/  LDSM.16.M88.4 R168, [R236+UR4+0x1a900] ;  /* 0x01a90004eca8783b */ /* 0x000eee0008000200 */
[C---:B------:R-:W-:Y:S08]  /*71a0*/  HMMA.16816.F32.BF16 R36, R212.reuse, R192, R36 ;  /* 0x000000c0d424723c */ /* 0x040ff00000041824 */
[C---:B------:R-:W-:Y:S01]  /*71b0*/  HMMA.16816.F32.BF16 R40, R212.reuse, R194, R40 ;  /* 0x000000c2d428723c */ /* 0x040fe20000041828 */
[----:B------:R-:W2:Y:S07]  /*71c0*/  LDSM.16.M88.4 R192, [R2+0x18100] ;  /* 0x0181000002c0783b */ /* 0x000eae0000000200 */
[C---:B------:R-:W-:Y:S08]  /*71d0*/  HMMA.16816.F32.BF16 R44, R212.reuse, R200, R44 ;  /* 0x000000c8d42c723c */ /* 0x040ff0000004182c */
[----:B------:R-:W-:Y:S01]  /*71e0*/  HMMA.16816.F32.BF16 R48, R212, R202, R48 ;  /* 0x000000cad430723c */ /* 0x000fe20000041830 */
        /* <DEDUP_REMOVED lines=35> */
[----:B------:R-:W-:Y:S01]  /*7420*/  HMMA.16816.F32.BF16 R48, R220, R170, R48 ;  /* 0x000000aadc30723c */ /* 0x000fe20000041830 */
[----:B------:R-:W-:Y:S07]  /*7430*/  LDSM.16.M88.4 R168, [R132+0x19900] ;  /* 0x0199000084a8783b */ /* 0x000fee0000000200 */
[C---:B------:R-:W-:Y:S08]  /*7440*/  HMMA.16816.F32.BF16 R4, R224.reuse, R180, R4 ;  /* 0x000000b4e004723c */ /* 0x040ff00000041804 */
[C---:B------:R-:W-:Y:S08]  /*7450*/  HMMA.16816.F32.BF16 R8, R224.reuse, R182, R8 ;  /* 0x000000b6e008723c */ /* 0x040ff00000041808 */
[C---:B----4-:R-:W-:Y:S08]  /*7460*/  HMMA.16816.F32.BF16 R12, R224.reuse, R172, R12 ;  /* 0x000000ace00c723c */ /* 0x050ff0000004180c */
[C---:B------:R-:W-:Y:S08]  /*7470*/  HMMA.16816.F32.BF16 R16, R224.reuse, R174, R16 ;  /* 0x000000aee010723c */ /* 0x040ff00000041810 */
[C---:B-1----:R-:W-:Y:S08]  /*7480*/  HMMA.16816.F32.BF16 R20, R224.reuse, R160, R20 ;  /* 0x000000a0e014723c */ /* 0x042ff00000041814 */
[C---:B------:R-:W-:Y:S01]  /*7490*/  HMMA.16816.F32.BF16 R24, R224.reuse, R162, R24 ;  /* 0x000000a2e018723c */ /* 0x040fe20000041818 */
[----:B------:R-:W1:Y:S07]  /*74a0*/  LDSM.16.M88.4 R160, [R132+0x19100] ;  /* 0x0191000084a0783b */ /* 0x000e6e0000000200 */
        /* <DEDUP_REMOVED lines=8> */
[C---:B--2---:R-:W-:Y:S08]  /*7530*/  HMMA.16816.F32.BF16 R12, R228.reuse, R164, R12 ;  /* 0x000000a4e40c723c */ /* 0x044ff0000004180c */
[C---:B------:R-:W-:Y:S01]  /*7540*/  HMMA.16816.F32.BF16 R16, R228.reuse, R166, R16 ;  /* 0x000000a6e410723c */ /* 0x040fe20000041810 */
[----:B------:R-:W2:Y:S03]  /*7550*/  LDSM.16.M88.4 R164, [R132+0x1a100] ;  /* 0x01a1000084a4783b */ /* 0x000ea60000000200 */
[----:B------:R-:W-:Y:S02]  /*7560*/  FMNMX.FTZ R2, R4, R0, !PT ;  /* 0x0000000004027209 */ /* 0x000fe40007810000 */
[----:B------:R-:W-:Y:S02]  /*7570*/  FMNMX.FTZ R3, R6, R133, !PT ;  /* 0x0000008506037209 */ /* 0x000fe40007810000 */
[C---:B-1----:R-:W-:Y:S04]  /*7580*/  HMMA.16816.F32.BF16 R20, R228.reuse, R160, R20 ;  /* 0x000000a0e414723c */ /* 0x042fe80000041814 */
[----:B------:R-:W-:Y:S02]  /*7590*/  FMNMX.FTZ R2, R5, R2, !PT ;  /* 0x0000000205027209 */ /* 0x000fe40007810000 */
[----:B------:R-:W-:Y:S02]  /*75a0*/  FMNMX.FTZ R3, R7, R3, !PT ;  /* 0x0000000307037209 */ /* 0x000fe40007810000 */
[C---:B------:R-:W-:Y:S01]  /*75b0*/  HMMA.16816.F32.BF16 R24, R228.reuse, R162, R24 ;  /* 0x000000a2e418723c */ /* 0x040fe20000041818 */
[----:B------:R-:W1:Y:S01]  /*75c0*/  LDSM.16.M88.4 R160, [R132+0x1a900] ;  /* 0x01a9000084a0783b */ /* 0x000e620000000200 */
[----:B------:R-:W-:Y:S04]  /*75d0*/  DEPBAR.LE SB0, 0x2 ;  /* 0x000080800000791a */ /* 0x000fe80000000000 */
[----:B------:R-:W-:Y:S02]  /*75e0*/  FMNMX.FTZ R2, R8, R2, !PT ;  /* 0x0000000208027209 */ /* 0x000fe40007810000 */
[C---:B------:R-:W-:Y:S01]  /*75f0*/  HMMA.16816.F32.BF16 R28, R228.reuse, R168, R28 ;  /* 0x000000a8e41c723c */ /* 0x040fe2000004181c */
[----:B------:R-:W-:Y:S04]  /*7600*/  BAR.SYNC.DEFER_BLOCKING 0x0 ;  /* 0x0000000000007b1d */ /* 0x000fe80000010000 */
[----:B------:R-:W-:Y:S02]  /*7610*/  FMNMX.FTZ R2, R9, R2, !PT ;  /* 0x0000000209027209 */ /* 0x000fe40007810000 */
[----:B------:R-:W-:Y:S01]  /*7620*/  FMNMX.FTZ R3, R10, R3, !PT ;  /* 0x000000030a037209 */ /* 0x000fe20007810000 */
[C---:B------:R-:W-:Y:S04]  /*7630*/  HMMA.16816.F32.BF16 R32, R228.reuse, R170, R32 ;  /* 0x000000aae420723c */ /* 0x040fe80000041820 */
[----:B------:R-:W-:Y:S02]  /*7640*/  FMNMX.FTZ R2, R12, R2, !PT ;  /* 0x000000020c027209 */ /* 0x000fe40007810000 */
[----:B------:R-:W-:Y:S02]  /*7650*/  FMNMX.FTZ R3, R11, R3, !PT ;  /* 0x000000030b037209 */ /* 0x000fe40007810000 */
[----:B------:R-:W-:Y:S01]  /*7660*/  FMNMX.FTZ R2, R13, R2, !PT ;  /* 0x000000020d027209 */ /* 0x000fe20007810000 */
[C---:B--2---:R-:W-:Y:S03]  /*7670*/  HMMA.16816.F32.BF16 R36, R228.reuse, R164, R36 ;  /* 0x000000a4e424723c */ /* 0x044fe60000041824 */
[----:B------:R-:W-:Y:S02]  /*7680*/  FMNMX.FTZ R2, R16, R2, !PT ;  /* 0x0000000210027209 */ /* 0x000fe40007810000 */
[----:B------:R-:W-:Y:S02]  /*7690*/  FMNMX.FTZ R3, R14, R3, !PT ;  /* 0x000000030e037209 */ /* 0x000fe40007810000 */
[----:B------:R-:W-:Y:S01]  /*76a0*/  FMNMX.FTZ R2, R17, R2, !PT ;  /* 0x0000000211027209 */ /* 0x000fe20007810000 */
[C---:B------:R-:W-:Y:S04]  /*76b0*/  HMMA.16816.F32.BF16 R40, R228.reuse, R166, R40 ;  /* 0x000000a6e428723c */ /* 0x040fe80000041828 */
[----:B------:R-:W-:Y:S02]  /*76c0*/  FMNMX.FTZ R3, R15, R3, !PT ;  /* 0x000000030f037209 */ /* 0x000fe40007810000 */
[----:B------:R-:W-:Y:S02]  /*76d0*/  FMNMX.FTZ R2, R20, R2, !PT ;  /* 0x0000000214027209 */ /* 0x000fe40007810000 */
[C---:B-1----:R-:W-:Y:S04]  /*76e0*/  HMMA.16816.F32.BF16 R44, R228.reuse, R160, R44 ;  /* 0x000000a0e42c723c */ /* 0x042fe8000004182c */
[----:B------:R-:W-:Y:S02]  /*76f0*/  FMNMX.FTZ R3, R18, R3, !PT ;  /* 0x0000000312037209 */ /* 0x000fe40007810000 */
[----:B------:R-:W-:Y:S02]  /*7700*/  FMNMX.FTZ R2, R21, R2, !PT ;  /* 0x0000000215027209 */ /* 0x000fe40007810000 */
[----:B------:R-:W-:Y:S01]  /*7710*/  HMMA.16816.F32.BF16 R48, R228, R162, R48 ;  /* 0x000000a2e430723c */ /* 0x000fe20000041830 */
[----:B------:R-:W-:Y:S03]  /*7720*/  LDSM.16.MT88.4 R160, [R135+UR4+0x100] ;  /* 0x0001000487a0783b */ /* 0x000fe60008004200 */
        /* <DEDUP_REMOVED lines=50> */
[--C-:B------:R-:W-:Y:S01]  /*7a50*/  FFMA.FTZ R10, R10, c[0x0][0x2d0], -R177.reuse ;  /* 0x0000b4000a0a7a23 */ /* 0x100fe200000108b1 */
[----:B------:R-:W-:Y:S01]  /*7a60*/  LDSM.16.MT88.4 R172, [R134+0x3900] ;  /* 0x0039000086ac783b */ /* 0x000fe20000004200 */
        /* <DEDUP_REMOVED lines=38> */
[----:B------:R-:W2:Y:S01]  /*7cd0*/  MUFU.EX2 R245, R5 ;  /* 0x0000000500f57308 */ /* 0x000ea20000000800 */
        /* <DEDUP_REMOVED lines=13> */
[----:B------:R-:W-:Y:S01]  /*7db0*/  FMUL.FTZ R74, R0, R74 ;  /* 0x0000004a004a7220 */ /* 0x000fe20000410000 */
[----:B--2---:R-:W-:Y:S01]  /*7dc0*/  F2FP.BF16.PACK_AB R136, R245, R246 ;  /* 0x000000f6f588723e */ /* 0x004fe200000010ff */
[----:B------:R-:W-:Y:S02]  /*7dd0*/  FMUL.FTZ R5, R2, R137 ;  /* 0x0000008902057220 */ /* 0x000fe40000410000 */
[C---:B------:R-:W-:Y:S02]  /*7de0*/  FMUL.FTZ R75, R0.reuse, R75 ;  /* 0x0000004b004b7220 */ /* 0x040fe40000410000 */
[C---:B------:R-:W-:Y:S01]  /*7df0*/  FMUL.FTZ R78, R0.reuse, R78 ;  /* 0x0000004e004e7220 */ /* 0x040fe20000410000 */
[----:B------:R2:W-:Y:S01]  /*7e00*/  MUFU.EX2 R233, R12 ;  /* 0x0000000c00e97308 */ /* 0x0005e20000000800 */
[----:B------:R-:W-:Y:S02]  /*7e10*/  FMUL.FTZ R79, R0, R79 ;  /* 0x0000004f004f7220 */ /* 0x000fe40000410000 */
[----:B------:R-:W-:Y:S02]  /*7e20*/  FMUL.FTZ R81, R2, R81 ;  /* 0x0000005102517220 */ /* 0x000fe40000410000 */
[C---:B----4-:R-:W-:Y:S01]  /*7e30*/  FMUL.FTZ R6, R0.reuse, R138 ;  /* 0x0000008a00067220 */ /* 0x050fe20000410000 */
[----:B------:R-:W-:Y:S01]  /*7e40*/  F2FP.BF16.PACK_AB R138, R247, R244 ;  /* 0x000000f4f78a723e */ /* 0x000fe200000010ff */
[C---:B------:R-:W-:Y:S02]  /*7e50*/  FMUL.FTZ R82, R0.reuse, R82 ;  /* 0x0000005200527220 */ /* 0x040fe40000410000 */
[----:B------:R-:W-:Y:S01]  /*7e60*/  FMUL.FTZ R83, R0, R83 ;  /* 0x0000005300537220 */ /* 0x000fe20000410000 */
[----:B------:R4:W1:Y:S01]  /*7e70*/  MUFU.EX2 R232, R13 ;  /* 0x0000000d00e87308 */ /* 0x0008620000000800 */
[C---:B------:R-:W-:Y:S02]  /*7e80*/  FMUL.FTZ R84, R2.reuse, R84 ;  /* 0x0000005402547220 */ /* 0x040fe40000410000 */
[----:B------:R-:W-:Y:S01]  /*7e90*/  FMUL.FTZ R85, R2, R85 ;  /* 0x0000005502557220 */ /* 0x000fe20000410000 */
[----:B---3--:R-:W-:Y:S01]  /*7ea0*/  F2FP.BF16.PACK_AB R137, R235, R242 ;  /* 0x000000f2eb89723e */ /* 0x008fe200000010ff */
[C---:B------:R-:W-:Y:S01]  /*7eb0*/  FMUL.FTZ R7, R0.reuse, R139 ;  /* 0x0000008b00077220 */ /* 0x040fe20000410000 */
[----:B------:R-:W-:Y:S01]  /*7ec0*/  F2FP.BF16.PACK_AB R139, R243, R234 ;  /* 0x000000eaf38b723e */ /* 0x000fe200000010ff */
[--C-:B------:R-:W-:Y:S02]  /*7ed0*/  FFMA.FTZ R168, R19, c[0x0][0x2d0], -R177.reuse ;  /* 0x0000b40013a87a23 */ /* 0x100fe400000108b1 */
[----:B------:R-:W-:Y:S01]  /*7ee0*/  FMUL.FTZ R19, R0, R151 ;  /* 0x0000009700137220 */ /* 0x000fe20000410000 */
[----:B------:R3:W-:Y:S01]  /*7ef0*/  MUFU.EX2 R201, R14 ;  /* 0x0000000e00c97308 */ /* 0x0007e20000000800 */
[--C-:B------:R-:W-:Y:S02]  /*7f00*/  FFMA.FTZ R24, R24, c[0x0][0x2d0], -R176.reuse ;  /* 0x0000b40018187a23 */ /* 0x100fe400000108b0 */
[C---:B------:R-:W-:Y:S05]  /*7f10*/  HMMA.16816.F32.BF16 R4, R136.reuse, R160, R4 ;  /* 0x000000a08804723c */ /* 0x040fea0000041804 */
[C---:B--2---:R-:W-:Y:S02]  /*7f20*/  FMUL.FTZ R12, R2.reuse, R144 ;  /* 0x00000090020c7220 */ /* 0x044fe40000410000 */
[----:B------:R2:W-:Y:S01]  /*7f30*/  MUFU.EX2 R195, R168 ;  /* 0x000000a800c37308 */ /* 0x0005e20000000800 */
[C---:B------:R-:W-:Y:S01]  /*7f40*/  HMMA.16816.F32.BF16 R8, R136.reuse, R162, R8 ;  /* 0x000000a28808723c */ /* 0x040fe20000041808 */
[----:B------:R-:W2:Y:S03]  /*7f50*/  LDSM.16.MT88.4 R160, [R133+0x100] ;  /* 0x0001000085a0783b */ /* 0x000ea60000004200 */
[----:B----4-:R-:W-:Y:S02]  /*7f60*/  FMUL.FTZ R13, R2, R145 ;  /* 0x00000091020d7220 */ /* 0x010fe40000410000 */
[--C-:B------:R-:W-:Y:S02]  /*7f70*/  FFMA.FTZ R25, R25, c[0x0][0x2d0], -R176.reuse ;  /* 0x0000b40019197a23 */ /* 0x100fe400000108b0 */
[C---:B------:R-:W-:Y:S01]  /*7f80*/  HMMA.16816.F32.BF16 R52, R136.reuse, R164, R52 ;  /* 0x000000a48834723c */ /* 0x040fe20000041834 */
[----:B------:R-:W-:Y:S03]  /*7f90*/  MUFU.EX2 R183, R24 ;  /* 0x0000001800b77308 */ /* 0x000fe60000000800 */
[--C-:B------:R-:W-:Y:S02]  /*7fa0*/  FFMA.FTZ R26, R26, c[0x0][0x2d0], -R177.reuse ;  /* 0x0000b4001a1a7a23 */ /* 0x100fe400000108b1 */
[----:B---3--:R-:W-:Y:S02]  /*7fb0*/  FMUL.FTZ R14, R0, R146 ;  /* 0x00000092000e7220 */ /* 0x008fe40000410000 */
[C---:B------:R-:W-:Y:S01]  /*7fc0*/  HMMA.16816.F32.BF16 R56, R136.reuse, R166, R56 ;  /* 0x000000a68838723c */ /* 0x040fe20000041838 */
[----:B------:R-:W3:Y:S02]  /*7fd0*/  LDSM.16.MT88.4 R164, [R135+UR4+0x3100] ;  /* 0x0031000487a4783b */ /* 0x000ee40008004200 */
[----:B------:R-:W-:Y:S01]  /*7fe0*/  MUFU.EX2 R192, R25 ;  /* 0x0000001900c07308 */ /* 0x000fe20000000800 */
[--C-:B------:R-:W-:Y:S02]  /*7ff0*/  FFMA.FTZ R27, R27, c[0x0][0x2d0], -R177.reuse ;  /* 0x0000b4001b1b7a23 */ /* 0x100fe400000108b1 */
[--C-:B------:R-:W-:Y:S02]  /*8000*/  FFMA.FTZ R28, R28, c[0x0][0x2d0], -R176.reuse ;  /* 0x0000b4001c1c7a23 */ /* 0x100fe400000108b0 */
[C---:B-1----:R-:W-:Y:S01]  /*8010*/  HMMA.16816.F32.BF16 R60, R136.reuse, R140, R60 ;  /* 0x0000008c883c723c */ /* 0x042fe2000004183c */
[----:B--2---:R-:W-:Y:S03]  /*8020*/  LDSM.16.MT88.4 R168, [R135+UR4+0x3900] ;  /* 0x0039000487a8783b */ /* 0x004fe60008004200 */
[--C-:B------:R-:W-:Y:S01]  /*8030*/  FFMA.FTZ R29, R29, c[0x0][0x2d0], -R176.reuse ;  /* 0x0000b4001d1d7a23 */ /* 0x100fe200000108b0 */
[----:B------:R-:W-:Y:S01]  /*8040*/  MUFU.EX2 R178, R26 ;  /* 0x0000001a00b27308 */ /* 0x000fe20000000800 */
[--C-:B------:R-:W-:Y:S02]  /*8050*/  FFMA.FTZ R30, R30, c[0x0][0x2d0], -R177.reuse ;  /* 0x0000b4001e1e7a23 */ /* 0x100fe400000108b1 */
[C---:B------:R-:W-:Y:S01]  /*8060*/  HMMA.16816.F32.BF16 R64, R136.reuse, R142, R64 ;  /* 0x0000008e8840723c */ /* 0x040fe20000041840 */
[----:B------:R-:W1:Y:S03]  /*8070*/  LDSM.16.MT88.4 R140, [R134+0x3100] ;  /* 0x00310000868c783b */ /* 0x000e660000004200 */
[--C-:B------:R-:W-:Y:S02]  /*8080*/  FFMA.FTZ R31, R31, c[0x0][0x2d0], -R177.reuse ;  /* 0x0000b4001f1f7a23 */ /* 0x100fe400000108b1 */
[--C-:B------:R-:W-:Y:S01]  /*8090*/  FFMA.FTZ R32, R32, c[0x0][0x2d0], -R176.reuse ;  /* 0x0000b40020207a23 */ /* 0x100fe200000108b0 */
[----:B------:R2:W-:Y:S01]  /*80a0*/  MUFU.EX2 R179, R27 ;  /* 0x0000001b00b37308 */ /* 0x0005e20000000800 */
[--C-:B------:R-:W-:Y:S01]  /*80b0*/  FFMA.FTZ R33, R33, c[0x0][0x2d0], -R176.reuse ;  /* 0x0000b40021217a23 */ /* 0x100fe200000108b0 */
[C---:B------:R-:W-:Y:S03]  /*80c0*/  HMMA.16816.F32.BF16 R68, R136.reuse, R160, R68 ;  /* 0x000000a08844723c */ /* 0x040fe60000041844 */
[--C-:B------:R-:W-:Y:S02]  /*80d0*/  FFMA.FTZ R34, R34, c[0x0][0x2d0], -R177.reuse ;  /* 0x0000b40022227a23 */ /* 0x100fe400000108b1 */
[--C-:B------:R-:W-:Y:S02]  /*80e0*/  FFMA.FTZ R35, R35, c[0x0][0x2d0], -R177.reuse ;  /* 0x0000b40023237a23 */ /* 0x100fe400000108b1 */
[--C-:B------:R-:W-:Y:S01]  /*80f0*/  FFMA.FTZ R36, R36, c[0x0][0x2d0], -R176.reuse ;  /* 0x0000b40024247a23 */ /* 0x100fe200000108b0 */
[C---:B------:R-:W-:Y:S01]  /*8100*/  HMMA.16816.F32.BF16 R72, R136.reuse, R162, R72 ;  /* 0x000000a28848723c */ /* 0x040fe20000041848 */
[----:B------:R-:W4:Y:S01]  /*8110*/  LDSM.16.MT88.4 R160, [R237+UR4+0x3100] ;  /* 0x00310004eda0783b */ /* 0x000f220008004200 */
[----:B------:R1:W-:Y:S02]  /*8120*/  MUFU.EX2 R200, R15 ;  /* 0x0000000f00c87308 */ /* 0x0003e40000000800 */
[--C-:B------:R-:W-:Y:S02]  /*8130*/  FFMA.FTZ R37, R37, c[0x0][0x2d0], -R176.reuse ;  /* 0x0000b40025257a23 */ /* 0x100fe400000108b0 */
[--C-:B------:R-:W-:Y:S02]  /*8140*/  FFMA.FTZ R38, R38, c[0x0][0x2d0], -R177.reuse ;  /* 0x0000b40026267a23 */ /* 0x100fe400000108b1 */
[C---:B---3--:R-:W-:Y:S04]  /*8150*/  HMMA.16816.F32.BF16 R76, R136.reuse, R164, R76 ;  /* 0x000000a4884c723c */ /* 0x048fe8000004184c */
[--C-:B------:R-:W-:Y:S01]  /*8160*/  FFMA.FTZ R39, R39, c[0x0][0x2d0], -R177.reuse ;  /* 0x0000b40027277a23 */ /* 0x100fe200000108b1 */
[----:B--2---:R-:W-:Y:S01]  /*8170*/  LDSM.16.MT88.4 R24, [R134+0x1100] ;  /* 0x001100008618783b */ /* 0x004fe20000004200 */
[--C-:B------:R-:W-:Y:S02]  /*8180*/  FFMA.FTZ R40, R40, c[0x0][0x2d0], -R176.reuse ;  /* 0x0000b40028287a23 */ /* 0x100fe400000108b0 */
[C---:B------:R-:W-:Y:S04]  /*8190*/  HMMA.16816.F32.BF16 R80, R136.reuse, R166, R80 ;  /* 0x000000a68850723c */ /* 0x040fe80000041850 */
[C---:B------:R-:W-:Y:S01]  /*81a0*/  FMUL.FTZ R86, R0.reuse, R86 ;  /* 0x0000005600567220 */ /* 0x040fe20000410000 */
[----:B------:R-:W2:Y:S01]  /*81b0*/  LDSM.16.MT88.4 R164, [R133+0x3100] ;  /* 0x0031000085a4783b */ /* 0x000ea20000004200 */
[C---:B------:R-:W-:Y:S02]  /*81c0*/  FMUL.FTZ R87, R0.reuse, R87 ;  /* 0x0000005700577220 */ /* 0x040fe40000410000 */
[--C-:B------:R-:W-:Y:S04]  /*81d0*/  FFMA.FTZ R41, R41, c[0x0][0x2d0], -R176.reuse ;  /* 0x0000b40029297a23 */ /* 0x100fe800000108b0 */
[----:B-1----:R-:W-:Y:S01]  /*81e0*/  FMUL.FTZ R15, R0, R147 ;  /* 0x00000093000f7220 */ /* 0x002fe20000410000 */
[C---:B------:R-:W-:Y:S01]  /*81f0*/  HMMA.16816.F32.BF16 R84, R136.reuse, R140, R84 ;  /* 0x0000008c8854723c */ /* 0x040fe20000041854 */
[----:B------:R-:W-:Y:S02]  /*8200*/  LDSM.16.MT88.4 R144, [R135+UR4+0x900] ;  /* 0x000900048790783b */ /* 0x000fe40008004200 */
[C---:B------:R-:W-:Y:S02]  /*8210*/  FMUL.FTZ R88, R2.reuse, R88 ;  /* 0x0000005802587220 */ /* 0x040fe40000410000 */
[----:B------:R-:W-:Y:S02]  /*8220*/  FMUL.FTZ R89, R2, R89 ;  /* 0x0000005902597220 */ /* 0x000fe40000410000 */
[C---:B------:R-:W-:Y:S02]  /*8230*/  FMUL.FTZ R90, R0.reuse, R90 ;  /* 0x0000005a005a7220 */ /* 0x040fe40000410000 */
[----:B------:R-:W-:Y:S03]  /*8240*/  FMUL.FTZ R91, R0, R91 ;  /* 0x0000005b005b7220 */ /* 0x000fe60000410000 */
[--C-:B------:R-:W-:Y:S02]  /*8250*/  FFMA.FTZ R42, R42, c[0x0][0x2d0], -R177.reuse ;  /* 0x0000b4002a2a7a23 */ /* 0x100fe400000108b1 */
[--C-:B------:R-:W-:Y:S02]  /*8260*/  FFMA.FTZ R43, R43, c[0x0][0x2d0], -R177.reuse ;  /* 0x0000b4002b2b7a23 */ /* 0x100fe400000108b1 */
[C---:B------:R-:W-:Y:S01]  /*8270*/  HMMA.16816.F32.BF16 R88, R136.reuse, R142, R88 ;  /* 0x0000008e8858723c */ /* 0x040fe20000041858 */
[----:B------:R-:W1:Y:S02]  /*8280*/  LDSM.16.MT88.4 R140, [R135+UR4+0x6100] ;  /* 0x00610004878c783b */ /* 0x000e640008004200 */
[C---:B------:R-:W-:Y:S02]  /*8290*/  FMUL.FTZ R92, R2.reuse, R92 ;  /* 0x0000005c025c7220 */ /* 0x040fe40000410000 */
[----:B------:R-:W-:Y:S02]  /*82a0*/  FMUL.FTZ R93, R2, R93 ;  /* 0x0000005d025d7220 */ /* 0x000fe40000410000 */
[C---:B------:R-:W-:Y:S02]  /*82b0*/  FMUL.FTZ R94, R0.reuse, R94 ;  /* 0x0000005e005e7220 */ /* 0x040fe40000410000 */
[----:B------:R-:W-:Y:S03]  /*82c0*/  FMUL.FTZ R95, R0, R95 ;  /* 0x0000005f005f7220 */ /* 0x000fe60000410000 */
[--C-:B------:R-:W-:Y:S02]  /*82d0*/  FFMA.FTZ R44, R44, c[0x0][0x2d0], -R176.reuse ;  /* 0x0000b4002c2c7a23 */ /* 0x100fe400000108b0 */
[--C-:B------:R-:W-:Y:S02]  /*82e0*/  FFMA.FTZ R45, R45, c[0x0][0x2d0], -R176.reuse ;  /* 0x0000b4002d2d7a23 */ /* 0x100fe400000108b0 */
[C---:B----4-:R-:W-:Y:S03]  /*82f0*/  HMMA.16816.F32.BF16 R92, R136.reuse, R160, R92 ;  /* 0x000000a0885c723c */ /* 0x050fe6000004185c */
[C---:B------:R-:W-:Y:S02]  /*8300*/  FMUL.FTZ R96, R2.reuse, R96 ;  /* 0x0000006002607220 */ /* 0x040fe40000410000 */
[----:B------:R-:W-:Y:S02]  /*8310*/  FMUL.FTZ R97, R2, R97 ;  /* 0x0000006102617220 */ /* 0x000fe40000410000 */
[C---:B------:R-:W-:Y:S02]  /*8320*/  FMUL.FTZ R98, R0.reuse, R98 ;  /* 0x0000006200627220 */ /* 0x040fe40000410000 */
[----:B------:R-:W-:Y:S03]  /*8330*/  FMUL.FTZ R99, R0, R99 ;  /* 0x0000006300637220 */ /* 0x000fe60000410000 */
[--C-:B------:R-:W-:Y:S02]  /*8340*/  FFMA.FTZ R46, R46, c[0x0][0x2d0], -R177.reuse ;  /* 0x0000b4002e2e7a23 */ /* 0x100fe400000108b1 */
[--C-:B------:R-:W-:Y:S02]  /*8350*/  FFMA.FTZ R47, R47, c[0x0][0x2d0], -R177.reuse ;  /* 0x0000b4002f2f7a23 */ /* 0x100fe400000108b1 */
[C---:B------:R-:W-:Y:S01]  /*8360*/  HMMA.16816.F32.BF16 R96, R136.reuse, R162, R96 ;  /* 0x000000a28860723c */ /* 0x040fe20000041860 */
[----:B------:R-:W3:Y:S02]  /*8370*/  LDSM.16.MT88.4 R160, [R134+0x6100] ;  /* 0x0061000086a0783b */ /* 0x000ee40000004200 */
[C---:B------:R-:W-:Y:S02]  /*8380*/  FMUL.FTZ R100, R2.reuse, R100 ;  /* 0x0000006402647220 */ /* 0x040fe40000410000 */
[----:B------:R-:W-:Y:S02]  /*8390*/  FMUL.FTZ R101, R2, R101 ;  /* 0x0000006502657220 */ /* 0x000fe40000410000 */
[C---:B------:R-:W-:Y:S02]  /*83a0*/  FMUL.FTZ R102, R0.reuse, R102 ;  /* 0x0000006600667220 */ /* 0x040fe40000410000 */
[----:B------:R-:W-:Y:S03]  /*83b0*/  FMUL.FTZ R103, R0, R103 ;  /* 0x0000006700677220 */ /* 0x000fe60000410000 */
[C---:B------:R-:W-:Y:S02]  /*83c0*/  FMUL.FTZ R104, R2.reuse, R104 ;  /* 0x0000006802687220 */ /* 0x040fe40000410000 */
[----:B------:R-:W-:Y:S02]  /*83d0*/  FMUL.FTZ R105, R2, R105 ;  /* 0x0000006902697220 */ /* 0x000fe40000410000 */
[C---:B--2---:R-:W-:Y:S03]  /*83e0*/  HMMA.16816.F32.BF16 R100, R136.reuse, R164, R100 ;  /* 0x000000a48864723c */ /* 0x044fe60000041864 */
[C---:B------:R-:W-:Y:S02]  /*83f0*/  FMUL.FTZ R106, R0.reuse, R106 ;  /* 0x0000006a006a7220 */ /* 0x040fe40000410000 */
[----:B------:R-:W-:Y:S02]  /*8400*/  FMUL.FTZ R107, R0, R107 ;  /* 0x0000006b006b7220 */ /* 0x000fe40000410000 */
[C---:B------:R-:W-:Y:S02]  /*8410*/  FMUL.FTZ R108, R2.reuse, R108 ;  /* 0x0000006c026c7220 */ /* 0x040fe40000410000 */
[----:B------:R-:W-:Y:S03]  /*8420*/  FMUL.FTZ R109, R2, R109 ;  /* 0x0000006d026d7220 */ /* 0x000fe60000410000 */
[C---:B------:R-:W-:Y:S01]  /*8430*/  HMMA.16816.F32.BF16 R104, R136.reuse, R166, R104 ;  /* 0x000000a68868723c */ /* 0x040fe20000041868 */
[----:B------:R-:W2:Y:S02]  /*8440*/  LDSM.16.MT88.4 R164, [R237+UR4+0x6100] ;  /* 0x00610004eda4783b */ /* 0x000ea40008004200 */
[C---:B------:R-:W-:Y:S02]  /*8450*/  FMUL.FTZ R110, R0.reuse, R110 ;  /* 0x0000006e006e7220 */ /* 0x040fe40000410000 */
[----:B------:R-:W-:Y:S02]  /*8460*/  FMUL.FTZ R111, R0, R111 ;  /* 0x0000006f006f7220 */ /* 0x000fe40000410000 */
[C---:B------:R-:W-:Y:S02]  /*8470*/  FMUL.FTZ R112, R2.reuse, R112 ;  /* 0x0000007002707220 */ /* 0x040fe40000410000 */
[----:B------:R-:W-:Y:S03]  /*8480*/  FMUL.FTZ R113, R2, R113 ;  /* 0x0000007102717220 */ /* 0x000fe60000410000 */
[C---:B-1----:R-:W-:Y:S03]  /*8490*/  HMMA.16816.F32.BF16 R108, R136.reuse, R140, R108 ;  /* 0x0000008c886c723c */ /* 0x042fe6000004186c */
[C---:B------:R-:W-:Y:S02]  /*84a0*/  FMUL.FTZ R114, R0.reuse, R114 ;  /* 0x0000007200727220 */ /* 0x040fe40000410000 */
[----:B------:R-:W-:Y:S02]  /*84b0*/  FMUL.FTZ R115, R0, R115 ;  /* 0x0000007300737220 */ /* 0x000fe40000410000 */
[C---:B------:R-:W-:Y:S02]  /*84c0*/  FMUL.FTZ R116, R2.reuse, R116 ;  /* 0x0000007402747220 */ /* 0x040fe40000410000 */
[----:B------:R-:W-:Y:S03]  /*84d0*/  FMUL.FTZ R117, R2, R117 ;  /* 0x0000007502757220 */ /* 0x000fe60000410000 */
[C---:B------:R-:W-:Y:S01]  /*84e0*/  HMMA.16816.F32.BF16 R112, R136.reuse, R142, R112 ;  /* 0x0000008e8870723c */ /* 0x040fe20000041870 */
[----:B------:R-:W1:Y:S02]  /*84f0*/  LDSM.16.MT88.4 R140, [R133+0x6100] ;  /* 0x00610000858c783b */ /* 0x000e640000004200 */
[C---:B------:R-:W-:Y:S02]  /*8500*/  FMUL.FTZ R118, R0.reuse, R118 ;  /* 0x0000007600767220 */ /* 0x040fe40000410000 */
[----:B------:R-:W-:Y:S02]  /*8510*/  FMUL.FTZ R119, R0, R119 ;  /* 0x0000007700777220 */ /* 0x000fe40000410000 */
[--C-:B------:R-:W-:Y:S02]  /*8520*/  FFMA.FTZ R16, R16, c[0x0][0x2d0], -R176.reuse ;  /* 0x0000b40010107a23 */ /* 0x100fe400000108b0 */
[--C-:B------:R-:W-:Y:S02]  /*8530*/  FFMA.FTZ R17, R17, c[0x0][0x2d0], -R176.reuse ;  /* 0x0000b40011117a23 */ /* 0x100fe400000108b0 */
[----:B------:R4:W-:Y:S01]  /*8540*/  MUFU.EX2 R203, R16 ;  /* 0x0000001000cb7308 */ /* 0x0009e20000000800 */
[C---:B---3--:R-:W-:Y:S03]  /*8550*/  HMMA.16816.F32.BF16 R116, R136.reuse, R160, R116 ;  /* 0x000000a08874723c */ /* 0x048fe60000041874 */
[--C-:B------:R-:W-:Y:S02]  /*8560*/  FFMA.FTZ R18, R18, c[0x0][0x2d0], -R177.reuse ;  /* 0x0000b40012127a23 */ /* 0x100fe400000108b1 */
[C---:B------:R-:W-:Y:S02]  /*8570*/  FMUL.FTZ R120, R2.reuse, R120 ;  /* 0x0000007802787220 */ /* 0x040fe40000410000 */
[----:B------:R-:W-:Y:S02]  /*8580*/  FMUL.FTZ R121, R2, R121 ;  /* 0x0000007902797220 */ /* 0x000fe40000410000 */
[----:B------:R3:W1:Y:S03]  /*8590*/  MUFU.EX2 R202, R17 ;  /* 0x0000001100ca7308 */ /* 0x0006660000000800 */
[C---:B------:R-:W-:Y:S02]  /*85a0*/  FMUL.FTZ R122, R0.reuse, R122 ;  /* 0x0000007a007a7220 */ /* 0x040fe40000410000 */
[----:B------:R-:W-:Y:S02]  /*85b0*/  FMUL.FTZ R123, R0, R123 ;  /* 0x0000007b007b7220 */ /* 0x000fe40000410000 */
[C---:B------:R-:W-:Y:S02]  /*85c0*/  FMUL.FTZ R124, R2.reuse, R124 ;  /* 0x0000007c027c7220 */ /* 0x040fe40000410000 */
[----:B------:R-:W-:Y:S01]  /*85d0*/  FMUL.FTZ R125, R2, R125 ;  /* 0x0000007d027d7220 */ /* 0x000fe20000410000 */
[----:B------:R1:W1:Y:S01]  /*85e0*/  MUFU.EX2 R194, R18 ;  /* 0x0000001200c27308 */ /* 0x0002620000000800 */
[C---:B------:R-:W-:Y:S01]  /*85f0*/  FMUL.FTZ R126, R0.reuse, R126 ;  /* 0x0000007e007e7220 */ /* 0x040fe20000410000 */
[C---:B------:R-:W-:Y:S01]  /*8600*/  HMMA.16816.F32.BF16 R120, R136.reuse, R162, R120 ;  /* 0x000000a28878723c */ /* 0x040fe20000041878 */
[----:B------:R-:W1:Y:S02]  /*8610*/  LDSM.16.MT88.4 R160, [R134+0x900] ;  /* 0x0009000086a0783b */ /* 0x000e640000004200 */
[----:B------:R-:W-:Y:S02]  /*8620*/  FMUL.FTZ R127, R0, R127 ;  /* 0x0000007f007f7220 */ /* 0x000fe40000410000 */
[C---:B----4-:R-:W-:Y:S02]  /*8630*/  FMUL.FTZ R16, R2.reuse, R148 ;  /* 0x0000009402107220 */ /* 0x050fe40000410000 */
[C---:B------:R-:W-:Y:S02]  /*8640*/  FMUL.FTZ R128, R2.reuse, R128 ;  /* 0x0000008002807220 */ /* 0x040fe40000410000 */
[C---:B------:R-:W-:Y:S01]  /*8650*/  FMUL.FTZ R129, R2.reuse, R129 ;  /* 0x0000008102817220 */ /* 0x040fe20000410000 */
[C---:B--2---:R-:W-:Y:S03]  /*8660*/  HMMA.16816.F32.BF16 R124, R136.reuse, R164, R124 ;  /* 0x000000a4887c723c */ /* 0x044fe6000004187c */
[----:B---3--:R-:W-:Y:S02]  /*8670*/  FMUL.FTZ R17, R2, R149 ;  /* 0x0000009502117220 */ /* 0x008fe40000410000 */
[C---:B------:R-:W-:Y:S02]  /*8680*/  FMUL.FTZ R130, R0.reuse, R130 ;  /* 0x0000008200827220 */ /* 0x040fe40000410000 */
[C---:B------:R-:W-:Y:S01]  /*8690*/  FMUL.FTZ R131, R0.reuse, R131 ;  /* 0x0000008300837220 */ /* 0x040fe20000410000 */
[C---:B------:R-:W-:Y:S01]  /*86a0*/  HMMA.16816.F32.BF16 R12, R136.reuse, R166, R12 ;  /* 0x000000a6880c723c */ /* 0x040fe2000004180c */
[----:B------:R-:W2:Y:S03]  /*86b0*/  LDSM.16.MT88.4 R164, [R237+UR4+0x900] ;  /* 0x00090004eda4783b */ /* 0x000ea60008004200 */
[----:B-1----:R-:W-:Y:S02]  /*86c0*/  FMUL.FTZ R18, R0, R150 ;  /* 0x0000009600127220 */ /* 0x002fe40000410000 */
[--C-:B------:R-:W-:Y:S02]  /*86d0*/  FFMA.FTZ R20, R20, c[0x0][0x2d0], -R176.reuse ;  /* 0x0000b40014147a23 */ /* 0x100fe400000108b0 */
[--C-:B------:R-:W-:Y:S01]  /*86e0*/  FFMA.FTZ R21, R21, c[0x0][0x2d0], -R176.reuse ;  /* 0x0000b40015157a23 */ /* 0x100fe200000108b0 */
[----:B------:R-:W1:Y:S01]  /*86f0*/  LDSM.16.MT88.4 R148, [R133+0x900] ;  /* 0x000900008594783b */ /* 0x000e620000004200 */
[----:B------:R-:W-:Y:S01]  /*8700*/  MUFU.EX2 R193, R20 ;  /* 0x0000001400c17308 */ /* 0x000fe20000000800 */
[C---:B------:R-:W-:Y:S03]  /*8710*/  HMMA.16816.F32.BF16 R16, R136.reuse, R140, R16 ;  /* 0x0000008c8810723c */ /* 0x040fe60000041810 */
[--C-:B------:R-:W-:Y:S02]  /*8720*/  FFMA.FTZ R22, R22, c[0x0][0x2d0], -R177.reuse ;  /* 0x0000b40016167a23 */ /* 0x100fe400000108b1 */
[--C-:B------:R-:W-:Y:S02]  /*8730*/  FFMA.FTZ R23, R23, c[0x0][0x2d0], -R177.reuse ;  /* 0x0000b40017177a23 */ /* 0x100fe400000108b1 */
[--C-:B------:R-:W-:Y:S01]  /*8740*/  FFMA.FTZ R48, R48, c[0x0][0x2d0], -R176.reuse ;  /* 0x0000b40030307a23 */ /* 0x100fe200000108b0 */
[----:B------:R-:W-:Y:S01]  /*8750*/  HMMA.16816.F32.BF16 R128, R136, R142, R128 ;  /* 0x0000008e8880723c */ /* 0x000fe20000041880 */
[----:B------:R-:W3:Y:S01]  /*8760*/  LDSM.16.MT88.4 R140, [R237+UR4+0x3900] ;  /* 0x00390004ed8c783b */ /* 0x000ee20008004200 */
[----:B------:R-:W4:Y:S02]  /*8770*/  MUFU.EX2 R182, R21 ;  /* 0x0000001500b67308 */ /* 0x000f240000000800 */
[----:B------:R-:W-:Y:S02]  /*8780*/  FFMA.FTZ R49, R49, c[0x0][0x2d0], -R176 ;  /* 0x0000b40031317a23 */ /* 0x000fe400000108b0 */
[--C-:B------:R-:W-:Y:S01]  /*8790*/  FFMA.FTZ R50, R50, c[0x0][0x2d0], -R177.reuse ;  /* 0x0000b40032327a23 */ /* 0x100fe200000108b1 */
[----:B------:R-:W-:Y:S01]  /*87a0*/  F2FP.BF16.PACK_AB R136, R232, R233 ;  /* 0x000000e9e888723e */ /* 0x000fe200000010ff */
[----:B------:R-:W-:Y:S01]  /*87b0*/  FFMA.FTZ R51, R51, c[0x0][0x2d0], -R177 ;  /* 0x0000b40033337a23 */ /* 0x000fe200000108b1 */
[----:B------:R-:W-:Y:S03]  /*87c0*/  F2FP.BF16.PACK_AB R138, R202, R203 ;  /* 0x000000cbca8a723e */ /* 0x000fe600000010ff */
[----:B------:R-:W-:Y:S01]  /*87d0*/  F2FP.BF16.PACK_AB R137, R200, R201 ;  /* 0x000000c9c889723e */ /* 0x000fe200000010ff */
[----:B------:R1:W-:Y:S01]  /*87e0*/  MUFU.EX2 R181, R22 ;  /* 0x0000001600b57308 */ /* 0x0003e20000000800 */
[----:B------:R-:W-:Y:S01]  /*87f0*/  F2FP.BF16.PACK_AB R139, R195, R194 ;  /* 0x000000c2c38b723e */ /* 0x000fe200000010ff */
[----:B------:R-:W-:Y:S02]  /*8800*/  FFMA.FTZ R2, R2, R248, R246 ;  /* 0x000000f802027223 */ /* 0x000fe400000100f6 */
[----:B------:R-:W-:Y:S02]  /*8810*/  FFMA.FTZ R0, R0, R249, R242 ;  /* 0x000000f900007223 */ /* 0x000fe400000100f2 */
[----:B------:R-:W-:Y:S02]  /*8820*/  FADD.FTZ R2, R245, R2 ;  /* 0x00000002f5027221 */ /* 0x000fe40000010000 */
[C---:B------:R-:W-:Y:S02]  /*8830*/  HMMA.16816.F32.BF16 R4, R136.reuse, R144, R4 ;  /* 0x000000908804723c */ /* 0x040fe40000041804 */
[----:B------:R-:W2:Y:S01]  /*8840*/  MUFU.EX2 R180, R23 ;  /* 0x0000001700b47308 */ /* 0x000ea20000000800 */
[----:B------:R-:W-:Y:S01]  /*8850*/  FADD.FTZ R2, R244, R2 ;  /* 0x00000002f4027221 */ /* 0x000fe20000010000 */
[----:B----4-:R-:W-:Y:S01]  /*8860*/  F2FP.BF16.PACK_AB R20, R182, R193 ;  /* 0x000000c1b614723e */ /* 0x010fe200000010ff */
[----:B------:R-:W-:Y:S03]  /*8870*/  FADD.FTZ R0, R235, R0 ;  /* 0x00000000eb007221 */ /* 0x000fe60000010000 */
[C---:B------:R-:W-:Y:S01]  /*8880*/  HMMA.16816.F32.BF16 R8, R136.reuse, R146, R8 ;  /* 0x000000928808723c */ /* 0x040fe20000041808 */
[----:B------:R-:W4:Y:S03]  /*8890*/  LDSM.16.MT88.4 R144, [R133+0x3900] ;  /* 0x003900008590783b */ /* 0x000f260000004200 */
[----:B------:R-:W-:Y:S01]  /*88a0*/  MUFU.EX2 R48, R48 ;  /* 0x0000003000307308 */ /* 0x000fe20000000800 */
[----:B------:R-:W-:Y:S02]  /*88b0*/  FADD.FTZ R2, R247, R2 ;  /* 0x00000002f7027221 */ /* 0x000fe40000010000 */
[----:B------:R-:W-:Y:S01]  /*88c0*/  FADD.FTZ R0, R234, R0 ;  /* 0x00000000ea007221 */ /* 0x000fe20000010000 */
[C---:B------:R-:W-:Y:S04]  /*88d0*/  HMMA.16816.F32.BF16 R52, R136.reuse, R160, R52 ;  /* 0x000000a08834723c */ /* 0x040fe80000041834 */
[----:B-1----:R-:W-:Y:S01]  /*88e0*/  F2FP.BF16.PACK_AB R22, R192, R183 ;  /* 0x000000b7c016723e */ /* 0x002fe200000010ff */
[----:B------:R-:W-:Y:S01]  /*88f0*/  FADD.FTZ R2, R233, R2 ;  /* 0x00000002e9027221 */ /* 0x000fe20000010000 */
[----:B------:R-:W-:Y:S01]  /*8900*/  MUFU.EX2 R49, R49 ;  /* 0x0000003100317308 */ /* 0x000fe20000000800 */
[----:B------:R-:W-:Y:S01]  /*8910*/  FADD.FTZ R0, R243, R0 ;  /* 0x00000000f3007221 */ /* 0x000fe20000010000 */
[C---:B------:R-:W-:Y:S01]  /*8920*/  HMMA.16816.F32.BF16 R56, R136.reuse, R162, R56 ;  /* 0x000000a28838723c */ /* 0x040fe20000041838 */
[----:B------:R-:W-:Y:S03]  /*8930*/  LDSM.16.MT88.4 R160, [R134+0x6900] ;  /* 0x0069000086a0783b */ /* 0x000fe60000004200 */
[----:B--2---:R-:W-:Y:S01]  /*8940*/  F2FP.BF16.PACK_AB R21, R180, R181 ;  /* 0x000000b5b415723e */ /* 0x004fe200000010ff */
[----:B------:R-:W-:Y:S01]  /*8950*/  FADD.FTZ R2, R232, R2 ;  /* 0x00000002e8027221 */ /* 0x000fe20000010000 */
[----:B------:R-:W-:Y:S01]  /*8960*/  F2FP.BF16.PACK_AB R23, R179, R178 ;  /* 0x000000b2b317723e */ /* 0x000fe200000010ff */
[----:B------:R-:W-:Y:S01]  /*8970*/  FADD.FTZ R0, R201, R0 ;  /* 0x00000000c9007221 */ /* 0x000fe20000010000 */
[C---:B------:R-:W-:Y:S01]  /*8980*/  HMMA.16816.F32.BF16 R60, R136.reuse, R164, R60 ;  /* 0x000000a4883c723c */ /* 0x040fe2000004183c */
[----:B------:R-:W-:Y:S03]  /*8990*/  MUFU.EX2 R50, R50 ;  /* 0x0000003200327308 */ /* 0x000fe60000000800 */
[----:B------:R-:W-:Y:S02]  /*89a0*/  FADD.FTZ R2, R203, R2 ;  /* 0x00000002cb027221 */ /* 0x000fe40000010000 */
[----:B------:R-:W-:Y:S02]  /*89b0*/  FADD.FTZ R0, R200, R0 ;  /* 0x00000000c8007221 */ /* 0x000fe40000010000 */
[C---:B------:R-:W-:Y:S01]  /*89c0*/  HMMA.16816.F32.BF16 R64, R136.reuse, R166, R64 ;  /* 0x000000a68840723c */ /* 0x040fe20000041840 */
[----:B------:R-:W-:Y:S02]  /*89d0*/  LDSM.16.MT88.4 R164, [R135+UR4+0x4100] ;  /* 0x0041000487a4783b */ /* 0x000fe40008004200 */
[----:B------:R-:W-:Y:S01]  /*89e0*/  MUFU.EX2 R51, R51 ;  /* 0x0000003300337308 */ /* 0x000fe20000000800 */
[----:B------:R-:W-:Y:S04]  /*89f0*/  FADD.FTZ R0, R194, R0 ;  /* 0x00000000c2007221 */ /* 0x000fe80000010000 */
[C---:B------:R-:W-:Y:S08]  /*8a00*/  HMMA.16816.F32.BF16 R68, R136.reuse, R148, R68 ;  /* 0x000000948844723c */ /* 0x040ff00000041844 */
[C---:B------:R-:W-:Y:S01]  /*8a10*/  HMMA.16816.F32.BF16 R72, R136.reuse, R150, R72 ;  /* 0x000000968848723c */ /* 0x040fe20000041848 */
[----:B------:R-:W1:Y:S07]  /*8a20*/  LDSM.16.MT88.4 R148, [R135+UR4+0x6900] ;  /* 0x006900048794783b */ /* 0x000e6e0008004200 */
[C---:B------:R-:W-:Y:S08]  /*8a30*/  HMMA.16816.F32.BF16 R76, R136.reuse, R168, R76 ;  /* 0x000000a8884c723c */ /* 0x040ff0000004184c */
[C---:B------:R-:W-:Y:S01]  /*8a40*/  HMMA.16816.F32.BF16 R80, R136.reuse, R170, R80 ;  /* 0x000000aa8850723c */ /* 0x040fe20000041850 */
[----:B------:R-:W-:Y:S07]  /*8a50*/  LDSM.16.MT88.4 R168, [R134+0x4100] ;  /* 0x0041000086a8783b */ /* 0x000fee0000004200 */
[C---:B------:R-:W-:Y:S01]  /*8a60*/  HMMA.16816.F32.BF16 R84, R136.reuse, R172, R84 ;  /* 0x000000ac8854723c */ /* 0x040fe20000041854 */
[----:B------:R-:W-:Y:S07]  /*8a70*/  MUFU.EX2 R173, R32 ;  /* 0x0000002000ad7308 */ /* 0x000fee0000000800 */
[C---:B------:R-:W-:Y:S03]  /*8a80*/  HMMA.16816.F32.BF16 R88, R136.reuse, R174, R88 ;  /* 0x000000ae8858723c */ /* 0x040fe60000041858 */
[----:B------:R-:W-:Y:S05]  /*8a90*/  MUFU.EX2 R175, R28 ;  /* 0x0000001c00af7308 */ /* 0x000fea0000000800 */
[C---:B---3--:R-:W-:Y:S05]  /*8aa0*/  HMMA.16816.F32.BF16 R92, R136.reuse, R140, R92 ;  /* 0x0000008c885c723c */ /* 0x048fea000004185c */
[----:B------:R-:W2:Y:S03]  /*8ab0*/  MUFU.EX2 R174, R29 ;  /* 0x0000001d00ae7308 */ /* 0x000ea60000000800 */
[C---:B------:R-:W-:Y:S01]  /*8ac0*/  HMMA.16816.F32.BF16 R96, R136.reuse, R142, R96 ;  /* 0x0000008e8860723c */ /* 0x040fe20000041860 */
[----:B------:R-:W3:Y:S06]  /*8ad0*/  LDSM.16.MT88.4 R140, [R237+UR4+0x6900] ;  /* 0x00690004ed8c783b */ /* 0x000eec0008004200 */
[----:B------:R-:W2:Y:S01]  /*8ae0*/  MUFU.EX2 R172, R33 ;  /* 0x0000002100ac7308 */ /* 0x000ea20000000800 */
        /* <DEDUP_REMOVED lines=8> */
[----:B------:R-:W2:Y:S07]  /*8b70*/  LDSM.16.MT88.4 R160, [R237+UR4+0x1100] ;  /* 0x00110004eda0783b */ /* 0x000eae0008004200 */
[C---:B---3--:R-:W-:Y:S08]  /*8b80*/  HMMA.16816.F32.BF16 R124, R136.reuse, R140, R124 ;  /* 0x0000008c887c723c */ /* 0x048ff0000004187c */
[C---:B------:R-:W-:Y:S01]  /*8b90*/  HMMA.16816.F32.BF16 R12, R136.reuse, R142, R12 ;  /* 0x0000008e880c723c */ /* 0x040fe2000004180c */
[----:B------:R-:W3:Y:S07]  /*8ba0*/  LDSM.16.MT88.4 R140, [R133+0x1100] ;  /* 0x00110000858c783b */ /* 0x000eee0000004200 */
[C---:B----4-:R-:W-:Y:S08]  /*8bb0*/  HMMA.16816.F32.BF16 R16, R136.reuse, R144, R16 ;  /* 0x000000908810723c */ /* 0x050ff00000041810 */
[----:B------:R-:W-:Y:S01]  /*8bc0*/  HMMA.16816.F32.BF16 R128, R136, R146, R128 ;  /* 0x000000928880723c */ /* 0x000fe20000041880 */
[----:B------:R-:W4:Y:S07]  /*8bd0*/  LDSM.16.MT88.4 R136, [R237+UR4+0x4100] ;  /* 0x00410004ed88783b */ /* 0x000f2e0008004200 */
[C---:B-1----:R-:W-:Y:S01]  /*8be0*/  HMMA.16816.F32.BF16 R4, R20.reuse, R148, R4 ;  /* 0x000000941404723c */ /* 0x042fe20000041804 */
[----:B------:R-:W1:Y:S07]  /*8bf0*/  LDSM.16.MT88.4 R144, [R133+0x4100] ;  /* 0x004100008590783b */ /* 0x000e6e0000004200 */
[C---:B------:R-:W-:Y:S01]  /*8c00*/  HMMA.16816.F32.BF16 R8, R20.reuse, R150, R8 ;  /* 0x000000961408723c */ /* 0x040fe20000041808 */
[----:B------:R-:W-:Y:S07]  /*8c10*/  LDSM.16.MT88.4 R148, [R135+UR4+0x4900] ;  /* 0x004900048794783b */ /* 0x000fee0008004200 */
[C---:B------:R-:W-:Y:S08]  /*8c20*/  HMMA.16816.F32.BF16 R52, R20.reuse, R24, R52 ;  /* 0x000000181434723c */ /* 0x040ff00000041834 */
[C---:B------:R-:W-:Y:S01]  /*8c30*/  HMMA.16816.F32.BF16 R56, R20.reuse, R26, R56 ;  /* 0x0000001a1438723c */ /* 0x040fe20000041838 */
[----:B------:R-:W1:Y:S07]  /*8c40*/  LDSM.16.MT88.4 R24, [R135+UR4+0x7100] ;  /* 0x007100048718783b */ /* 0x000e6e0008004200 */
[C---:B--2---:R-:W-:Y:S01]  /*8c50*/  HMMA.16816.F32.BF16 R60, R20.reuse, R160, R60 ;  /* 0x000000a0143c723c */ /* 0x044fe2000004183c */
[----:B------:R-:W-:Y:S07]  /*8c60*/  MUFU.EX2 R161, R46 ;  /* 0x0000002e00a17308 */ /* 0x000fee0000000800 */
[C---:B------:R-:W-:Y:S03]  /*8c70*/  HMMA.16816.F32.BF16 R64, R20.reuse, R162, R64 ;  /* 0x000000a21440723c */ /* 0x040fe60000041840 */
[----:B------:R-:W-:Y:S05]  /*8c80*/  MUFU.EX2 R163, R44 ;  /* 0x0000002c00a37308 */ /* 0x000fea0000000800 */
[C---:B---3--:R-:W-:Y:S05]  /*8c90*/  HMMA.16816.F32.BF16 R68, R20.reuse, R140, R68 ;  /* 0x0000008c1444723c */ /* 0x048fea0000041844 */
[----:B------:R-:W-:Y:S03]  /*8ca0*/  MUFU.EX2 R162, R45 ;  /* 0x0000002d00a27308 */ /* 0x000fe60000000800 */
[C---:B------:R-:W-:Y:S01]  /*8cb0*/  HMMA.16816.F32.BF16 R72, R20.reuse, R142, R72 ;  /* 0x0000008e1448723c */ /* 0x040fe20000041848 */
[----:B------:R-:W2:Y:S06]  /*8cc0*/  LDSM.16.MT88.4 R140, [R134+0x7100] ;  /* 0x00710000868c783b */ /* 0x000eac0000004200 */
[----:B------:R3:W-:Y:S01]  /*8cd0*/  MUFU.EX2 R160, R47 ;  /* 0x0000002f00a07308 */ /* 0x0007e20000000800 */
[C---:B------:R-:W-:Y:S08]  /*8ce0*/  HMMA.16816.F32.BF16 R76, R20.reuse, R164, R76 ;  /* 0x000000a4144c723c */ /* 0x040ff0000004184c */
[C---:B------:R-:W-:Y:S01]  /*8cf0*/  HMMA.16816.F32.BF16 R80, R20.reuse, R166, R80 ;  /* 0x000000a61450723c */ /* 0x040fe20000041850 */
[----:B------:R-:W-:Y:S07]  /*8d00*/  MUFU.EX2 R167, R36 ;  /* 0x0000002400a77308 */ /* 0x000fee0000000800 */
[C---:B------:R-:W-:Y:S03]  /*8d10*/  HMMA.16816.F32.BF16 R84, R20.reuse, R168, R84 ;  /* 0x000000a81454723c */ /* 0x040fe60000041854 */
[----:B------:R-:W-:Y:S01]  /*8d20*/  MUFU.EX2 R169, R34 ;  /* 0x0000002200a97308 */ /* 0x000fe20000000800 */
[----:B---3--:R-:W-:Y:S04]  /*8d30*/  LDSM.16.MT88.4 R44, [R134+0x5900] ;  /* 0x00590000862c783b */ /* 0x008fe80000004200 */
[C---:B------:R-:W-:Y:S05]  /*8d40*/  HMMA.16816.F32.BF16 R88, R20.reuse, R170, R88 ;  /* 0x000000aa1458723c */ /* 0x040fea0000041858 */
[----:B------:R-:W-:Y:S03]  /*8d50*/  MUFU.EX2 R171, R30 ;  /* 0x0000001e00ab7308 */ /* 0x000fe60000000800 */
[C---:B----4-:R-:W-:Y:S07]  /*8d60*/  HMMA.16816.F32.BF16 R92, R20.reuse, R136, R92 ;  /* 0x00000088145c723c */ /* 0x050fee000004185c */
[----:B------:R3:W4:Y:S01]  /*8d70*/  MUFU.EX2 R170, R31 ;  /* 0x0000001f00aa7308 */ /* 0x0007220000000800 */
[C---:B------:R-:W-:Y:S01]  /*8d80*/  HMMA.16816.F32.BF16 R96, R20.reuse, R138, R96 ;  /* 0x0000008a1460723c */ /* 0x040fe20000041860 */
[----:B------:R-:W4:Y:S07]  /*8d90*/  LDSM.16.MT88.4 R136, [R237+UR4+0x7100] ;  /* 0x00710004ed88783b */ /* 0x000f2e0008004200 */
[C---:B-1----:R-:W-:Y:S01]  /*8da0*/  HMMA.16816.F32.BF16 R100, R20.reuse, R144, R100 ;  /* 0x000000901464723c */ /* 0x042fe20000041864 */
[----:B------:R1:W1:Y:S07]  /*8db0*/  MUFU.EX2 R168, R35 ;  /* 0x0000002300a87308 */ /* 0x00026e0000000800 */
[C---:B------:R-:W-:Y:S01]  /*8dc0*/  HMMA.16816.F32.BF16 R104, R20.reuse, R146, R104 ;  /* 0x000000921468723c */ /* 0x040fe20000041868 */
[----:B------:R-:W-:Y:S02]  /*8dd0*/  LDSM.16.MT88.4 R144, [R133+0x1900] ;  /* 0x001900008590783b */ /* 0x000fe40000004200 */
[----:B------:R-:W-:Y:S05]  /*8de0*/  MUFU.EX2 R166, R41 ;  /* 0x0000002900a67308 */ /* 0x000fea0000000800 */
[C---:B------:R-:W-:Y:S01]  /*8df0*/  HMMA.16816.F32.BF16 R108, R20.reuse, R24, R108 ;  /* 0x00000018146c723c */ /* 0x040fe2000004186c */
[----:B---3--:R-:W-:Y:S04]  /*8e00*/  LDSM.16.MT88.4 R28, [R135+UR4+0x1900] ;  /* 0x00190004871c783b */ /* 0x008fe80008004200 */
[----:B------:R-:W-:Y:S03]  /*8e10*/  MUFU.EX2 R165, R42 ;  /* 0x0000002a00a57308 */ /* 0x000fe60000000800 */
[C---:B------:R-:W-:Y:S01]  /*8e20*/  HMMA.16816.F32.BF16 R112, R20.reuse, R26, R112 ;  /* 0x0000001a1470723c */ /* 0x040fe20000041870 */
[----:B------:R-:W3:Y:S06]  /*8e30*/  LDSM.16.MT88.4 R24, [R133+0x7100] ;  /* 0x007100008518783b */ /* 0x000eec0000004200 */
[----:B------:R-:W-:Y:S01]  /*8e40*/  MUFU.EX2 R164, R43 ;  /* 0x0000002b00a47308 */ /* 0x000fe20000000800 */
[C---:B--2---:R-:W-:Y:S01]  /*8e50*/  HMMA.16816.F32.BF16 R116, R20.reuse, R140, R116 ;  /* 0x0000008c1474723c */ /* 0x044fe20000041874 */
[----:B-1----:R-:W-:Y:S07]  /*8e60*/  LDSM.16.MT88.4 R32, [R237+UR4+0x1900] ;  /* 0x00190004ed20783b */ /* 0x002fee0008004200 */
[C---:B------:R-:W-:Y:S01]  /*8e70*/  HMMA.16816.F32.BF16 R120, R20.reuse, R142, R120 ;  /* 0x0000008e1478723c */ /* 0x040fe20000041878 */
[----:B------:R-:W1:Y:S07]  /*8e80*/  LDSM.16.MT88.4 R140, [R134+0x1900] ;  /* 0x00190000868c783b */ /* 0x000e6e0000004200 */
[C---:B----4-:R-:W-:Y:S08]  /*8e90*/  HMMA.16816.F32.BF16 R124, R20.reuse, R136, R124 ;  /* 0x00000088147c723c */ /* 0x050ff0000004187c */
[C---:B------:R-:W-:Y:S01]  /*8ea0*/  HMMA.16816.F32.BF16 R12, R20.reuse, R138, R12 ;  /* 0x0000008a140c723c */ /* 0x040fe2000004180c */
[----:B------:R-:W2:Y:S07]  /*8eb0*/  LDSM.16.MT88.4 R136, [R134+0x4900] ;  /* 0x004900008688783b */ /* 0x000eae0000004200 */
[C---:B---3--:R-:W-:Y:S08]  /*8ec0*/  HMMA.16816.F32.BF16 R16, R20.reuse, R24, R16 ;  /* 0x000000181410723c */ /* 0x048ff00000041810 */
[----:B------:R-:W-:Y:S01]  /*8ed0*/  HMMA.16816.F32.BF16 R128, R20, R26, R128 ;  /* 0x0000001a1480723c */ /* 0x000fe20000041880 */
[----:B------:R-:W3:Y:S06]  /*8ee0*/  LDSM.16.MT88.4 R24, [R237+UR4+0x4900] ;  /* 0x00490004ed18783b */ /* 0x000eec0008004200 */
[----:B------:R-:W-:Y:S02]  /*8ef0*/  F2FP.BF16.PACK_AB R20, R174, R175 ;  /* 0x000000afae14723e */ /* 0x000fe400000010ff */
[----:B------:R-:W-:Y:S03]  /*8f00*/  F2FP.BF16.PACK_AB R22, R172, R173 ;  /* 0x000000adac16723e */ /* 0x000fe600000010ff */
[----:B------:R-:W-:Y:S02]  /*8f10*/  F2FP.BF16.PACK_AB R21, R170, R171 ;  /* 0x000000abaa15723e */ /* 0x000fe400000010ff */
[----:B------:R-:W-:Y:S07]  /*8f20*/  F2FP.BF16.PACK_AB R23, R168, R169 ;  /* 0x000000a9a817723e */ /* 0x000fee00000010ff */
[C---:B------:R-:W-:Y:S08]  /*8f30*/  HMMA.16816.F32.BF16 R4, R20.reuse, R28, R4 ;  /* 0x0000001c1404723c */ /* 0x040ff00000041804 */
[C---:B------:R-:W-:Y:S01]  /*8f40*/  HMMA.16816.F32.BF16 R8, R20.reuse, R30, R8 ;  /* 0x0000001e1408723c */ /* 0x040fe20000041808 */
[----:B------:R-:W2:Y:S07]  /*8f50*/  LDSM.16.MT88.4 R28, [R133+0x4900] ;  /* 0x00490000851c783b */ /* 0x000eae0000004200 */
[C---:B-1----:R-:W-:Y:S08]  /*8f60*/  HMMA.16816.F32.BF16 R52, R20.reuse, R140, R52 ;  /* 0x0000008c1434723c */ /* 0x042ff00000041834 */
[C---:B------:R-:W-:Y:S01]  /*8f70*/  HMMA.16816.F32.BF16 R56, R20.reuse, R142, R56 ;  /* 0x0000008e1438723c */ /* 0x040fe20000041838 */
[----:B------:R-:W-:Y:S07]  /*8f80*/  LDSM.16.MT88.4 R140, [R134+0x5100] ;  /* 0x00510000868c783b */ /* 0x000fee0000004200 */
[C---:B------:R-:W-:Y:S08]  /*8f90*/  HMMA.16816.F32.BF16 R60, R20.reuse, R32, R60 ;  /* 0x00000020143c723c */ /* 0x040ff0000004183c */
[C---:B------:R-:W-:Y:S01]  /*8fa0*/  HMMA.16816.F32.BF16 R64, R20.reuse, R34, R64 ;  /* 0x000000221440723c */ /* 0x040fe20000041840 */
[----:B------:R-:W1:Y:S07]  /*8fb0*/  LDSM.16.MT88.4 R32, [R135+UR4+0x7900] ;  /* 0x007900048720783b */ /* 0x000e6e0008004200 */
[C---:B------:R-:W-:Y:S01]  /*8fc0*/  HMMA.16816.F32.BF16 R68, R20.reuse, R144, R68 ;  /* 0x000000901444723c */ /* 0x040fe20000041844 */
[----:B------:R-:W4:Y:S07]  /*8fd0*/  LDL.64 R144, [R1+0x10] ;  /* 0x0000100001907983 */ /* 0x000f2e0000100a00 */
[C---:B------:R-:W-:Y:S08]  /*8fe0*/  HMMA.16816.F32.BF16 R72, R20.reuse, R146, R72 ;  /* 0x000000921448723c */ /* 0x040ff00000041848 */
[C---:B------:R-:W-:Y:S01]  /*8ff0*/  HMMA.16816.F32.BF16 R76, R20.reuse, R148, R76 ;  /* 0x00000094144c723c */ /* 0x040fe2000004184c */
[----:B------:R-:W-:Y:S07]  /*9000*/  MUFU.EX2 R149, R39 ;  /* 0x0000002700957308 */ /* 0x000fee0000000800 */
[C---:B------:R-:W-:Y:S03]  /*9010*/  HMMA.16816.F32.BF16 R80, R20.reuse, R150, R80 ;  /* 0x000000961450723c */ /* 0x040fe60000041850 */
[----:B------:R-:W1:Y:S05]  /*9020*/  MUFU.EX2 R151, R37 ;  /* 0x0000002500977308 */ /* 0x000e6a0000000800 */
[C---:B--2---:R-:W-:Y:S05]  /*9030*/  HMMA.16816.F32.BF16 R84, R20.reuse, R136, R84 ;  /* 0x000000881454723c */ /* 0x044fea0000041854 */
[----:B------:R2:W1:Y:S03]  /*9040*/  MUFU.EX2 R150, R38 ;  /* 0x0000002600967308 */ /* 0x0004660000000800 */
[C---:B------:R-:W-:Y:S01]  /*9050*/  HMMA.16816.F32.BF16 R88, R20.reuse, R138, R88 ;  /* 0x0000008a1458723c */ /* 0x040fe20000041858 */
[----:B------:R-:W1:Y:S06]  /*9060*/  LDSM.16.MT88.4 R136, [R134+0x7900] ;  /* 0x007900008688783b */ /* 0x000e6c0000004200 */
[----:B------:R1:W1:Y:S01]  /*9070*/  MUFU.EX2 R148, R40 ;  /* 0x0000002800947308 */ /* 0x0002620000000800 */
[C---:B---3--:R-:W-:Y:S08]  /*9080*/  HMMA.16816.F32.BF16 R92, R20.reuse, R24, R92 ;  /* 0x00000018145c723c */ /* 0x048ff0000004185c */
[C---:B------:R-:W-:Y:S01]  /*9090*/  HMMA.16816.F32.BF16 R96, R20.reuse, R26, R96 ;  /* 0x0000001a1460723c */ /* 0x040fe20000041860 */
[----:B------:R-:W3:Y:S07]  /*90a0*/  LDSM.16.MT88.4 R24, [R237+UR4+0x7900] ;  /* 0x00790004ed18783b */ /* 0x000eee0008004200 */
[C---:B------:R-:W-:Y:S01]  /*90b0*/  HMMA.16816.F32.BF16 R100, R20.reuse, R28, R100 ;  /* 0x0000001c1464723c */ /* 0x040fe20000041864 */
[----:B--2---:R-:W-:Y:S07]  /*90c0*/  LDSM.16.MT88.4 R36, [R134+0x2100] ;  /* 0x002100008624783b */ /* 0x004fee0000004200 */
[C---:B------:R-:W-:Y:S01]  /*90d0*/  HMMA.16816.F32.BF16 R104, R20.reuse, R30, R104 ;  /* 0x0000001e1468723c */ /* 0x040fe20000041868 */
[----:B------:R-:W2:Y:S07]  /*90e0*/  LDSM.16.MT88.4 R28, [R133+0x7900] ;  /* 0x00790000851c783b */ /* 0x000eae0000004200 */
[C---:B-1----:R-:W-:Y:S01]  /*90f0*/  HMMA.16816.F32.BF16 R108, R20.reuse, R32, R108 ;  /* 0x00000020146c723c */ /* 0x042fe2000004186c */
[----:B------:R-:W-:Y:S07]  /*9100*/  LDSM.16.MT88.4 R40, [R237+UR4+0x2100] ;  /* 0x00210004ed28783b */ /* 0x000fee0008004200 */
        /* <DEDUP_REMOVED lines=8> */
[C---:B--2---:R-:W-:Y:S08]  /*9190*/  HMMA.16816.F32.BF16 R16, R20.reuse, R28, R16 ;  /* 0x0000001c1410723c */ /* 0x044ff00000041810 */
[----:B------:R-:W-:Y:S01]  /*91a0*/  HMMA.16816.F32.BF16 R128, R20, R30, R128 ;  /* 0x0000001e1480723c */ /* 0x000fe20000041880 */
[----:B------:R-:W2:Y:S06]  /*91b0*/  LDSM.16.MT88.4 R28, [R237+UR4+0x5100] ;  /* 0x00510004ed1c783b */ /* 0x000eac0008004200 */
        /* <DEDUP_REMOVED lines=9> */
[----:B------:R-:W1:Y:S07]  /*9250*/  LDSM.16.MT88.4 R36, [R135+UR4+0x8100] ;  /* 0x008100048724783b */ /* 0x000e6e0008004200 */
[C---:B------:R-:W-:Y:S08]  /*9260*/  HMMA.16816.F32.BF16 R60, R20.reuse, R40, R60 ;  /* 0x00000028143c723c */ /* 0x040ff0000004183c */
[C---:B------:R-:W-:Y:S01]  /*9270*/  HMMA.16816.F32.BF16 R64, R20.reuse, R42, R64 ;  /* 0x0000002a1440723c */ /* 0x040fe20000041840 */
[----:B------:R-:W-:Y:S07]  /*9280*/  LDSM.16.MT88.4 R40, [R133+0x2900] ;  /* 0x002900008528783b */ /* 0x000fee0000004200 */
[C---:B------:R-:W-:Y:S08]  /*9290*/  HMMA.16816.F32.BF16 R68, R20.reuse, R136, R68 ;  /* 0x000000881444723c */ /* 0x040ff00000041844 */
[C---:B------:R-:W-:Y:S08]  /*92a0*/  HMMA.16816.F32.BF16 R72, R20.reuse, R138, R72 ;  /* 0x0000008a1448723c */ /* 0x040ff00000041848 */
[C---:B---3--:R-:W-:Y:S08]  /*92b0*/  HMMA.16816.F32.BF16 R76, R20.reuse, R24, R76 ;  /* 0x00000018144c723c */ /* 0x048ff0000004184c */
[C---:B------:R-:W-:Y:S01]  /*92c0*/  HMMA.16816.F32.BF16 R80, R20.reuse, R26, R80 ;  /* 0x0000001a1450723c */ /* 0x040fe20000041850 */
[----:B------:R-:W3:Y:S07]  /*92d0*/  LDSM.16.MT88.4 R24, [R134+0x8100] ;  /* 0x008100008618783b */ /* 0x000eee0000004200 */
[C---:B------:R-:W-:Y:S08]  /*92e0*/  HMMA.16816.F32.BF16 R84, R20.reuse, R140, R84 ;  /* 0x0000008c1454723c */ /* 0x040ff00000041854 */
[C---:B------:R-:W-:Y:S01]  /*92f0*/  HMMA.16816.F32.BF16 R88, R20.reuse, R142, R88 ;  /* 0x0000008e1458723c */ /* 0x040fe20000041858 */
[----:B------:R-:W-:Y:S07]  /*9300*/  LDSM.16.MT88.4 R140, [R135+UR4+0x2900] ;  /* 0x00290004878c783b */ /* 0x000fee0008004200 */
[C---:B--2---:R-:W-:Y:S08]  /*9310*/  HMMA.16816.F32.BF16 R92, R20.reuse, R28, R92 ;  /* 0x0000001c145c723c */ /* 0x044ff0000004185c */
[C---:B------:R-:W-:Y:S01]  /*9320*/  HMMA.16816.F32.BF16 R96, R20.reuse, R30, R96 ;  /* 0x0000001e1460723c */ /* 0x040fe20000041860 */
[----:B------:R-:W2:Y:S07]  /*9330*/  LDSM.16.MT88.4 R28, [R237+UR4+0x8100] ;  /* 0x00810004ed1c783b */ /* 0x000eae0008004200 */
[C---:B-1----:R-:W-:Y:S08]  /*9340*/  HMMA.16816.F32.BF16 R100, R20.reuse, R32, R100 ;  /* 0x000000201464723c */ /* 0x042ff00000041864 */
[C---:B------:R-:W-:Y:S01]  /*9350*/  HMMA.16816.F32.BF16 R104, R20.reuse, R34, R104 ;  /* 0x000000221468723c */ /* 0x040fe20000041868 */
[----:B------:R-:W1:Y:S07]  /*9360*/  LDSM.16.MT88.4 R32, [R133+0x8100] ;  /* 0x008100008520783b */ /* 0x000e6e0000004200 */
[C---:B------:R-:W-:Y:S08]  /*9370*/  HMMA.16816.F32.BF16 R108, R20.reuse, R36, R108 ;  /* 0x00000024146c723c */ /* 0x040ff0000004186c */
[C---:B------:R-:W-:Y:S01]  /*9380*/  HMMA.16816.F32.BF16 R112, R20.reuse, R38, R112 ;  /* 0x000000261470723c */ /* 0x040fe20000041870 */
[----:B------:R-:W-:Y:S07]  /*9390*/  LDSM.16.MT88.4 R36, [R237+UR4+0x2900] ;  /* 0x00290004ed24783b */ /* 0x000fee0008004200 */
[C---:B---3--:R-:W-:Y:S08]  /*93a0*/  HMMA.16816.F32.BF16 R116, R20.reuse, R24, R116 ;  /* 0x000000181474723c */ /* 0x048ff00000041874 */
[C---:B------:R-:W-:Y:S01]  /*93b0*/  HMMA.16816.F32.BF16 R120, R20.reuse, R26, R120 ;  /* 0x0000001a1478723c */ /* 0x040fe20000041878 */
[----:B------:R-:W3:Y:S07]  /*93c0*/  LDSM.16.MT88.4 R24, [R134+0x2900] ;  /* 0x002900008618783b */ /* 0x000eee0000004200 */
[C---:B--2---:R-:W-:Y:S08]  /*93d0*/  HMMA.16816.F32.BF16 R124, R20.reuse, R28, R124 ;  /* 0x0000001c147c723c */ /* 0x044ff0000004187c */
[C---:B------:R-:W-:Y:S01]  /*93e0*/  HMMA.16816.F32.BF16 R12, R20.reuse, R30, R12 ;  /* 0x0000001e140c723c */ /* 0x040fe2000004180c */
[----:B------:R-:W2:Y:S07]  /*93f0*/  LDSM.16.MT88.4 R28, [R135+UR4+0x5900] ;  /* 0x00590004871c783b */ /* 0x000eae0008004200 */
[C---:B-1----:R-:W-:Y:S08]  /*9400*/  HMMA.16816.F32.BF16 R16, R20.reuse, R32, R16 ;  /* 0x000000201410723c */ /* 0x042ff00000041810 */
[----:B------:R-:W-:Y:S07]  /*9410*/  HMMA.16816.F32.BF16 R128, R20, R34, R128 ;  /* 0x000000221480723c */ /* 0x000fee0000041880 */
        /* <DEDUP_REMOVED lines=8> */
[C---:B---3--:R-:W-:Y:S08]  /*94a0*/  HMMA.16816.F32.BF16 R52, R20.reuse, R24, R52 ;  /* 0x000000181434723c */ /* 0x048ff00000041834 */
[C---:B------:R-:W-:Y:S01]  /*94b0*/  HMMA.16816.F32.BF16 R56, R20.reuse, R26, R56 ;  /* 0x0000001a1438723c */ /* 0x040fe20000041838 */
[----:B------:R-:W3:Y:S07]  /*94c0*/  LDSM.16.MT88.4 R24, [R135+UR4+0x8900] ;  /* 0x008900048718783b */ /* 0x000eee0008004200 */
[C---:B------:R-:W-:Y:S08]  /*94d0*/  HMMA.16816.F32.BF16 R60, R20.reuse, R36, R60 ;  /* 0x00000024143c723c */ /* 0x040ff0000004183c */
[C---:B------:R-:W-:Y:S08]  /*94e0*/  HMMA.16816.F32.BF16 R64, R20.reuse, R38, R64 ;  /* 0x000000261440723c */ /* 0x040ff00000041840 */
[C---:B------:R-:W-:Y:S08]  /*94f0*/  HMMA.16816.F32.BF16 R68, R20.reuse, R40, R68 ;  /* 0x000000281444723c */ /* 0x040ff00000041844 */
[C---:B------:R-:W-:Y:S08]  /*9500*/  HMMA.16816.F32.BF16 R72, R20.reuse, R42, R72 ;  /* 0x0000002a1448723c */ /* 0x040ff00000041848 */
[C---:B--2---:R-:W-:Y:S07]  /*9510*/  HMMA.16816.F32.BF16 R76, R20.reuse, R28, R76 ;  /* 0x0000001c144c723c */ /* 0x044fee000004184c */
[----:B----4-:R-:W-:Y:S01]  /*9520*/  @P0 MOV R28, R144 ;  /* 0x00000090001c0202 */ /* 0x010fe20000000f00 */
[C---:B------:R-:W-:Y:S01]  /*9530*/  HMMA.16816.F32.BF16 R80, R20.reuse, R30, R80 ;  /* 0x0000001e1450723c */ /* 0x040fe20000041850 */
[----:B------:R-:W2:Y:S03]  /*9540*/  LDL R31, [R1+0x18] ;  /* 0x00001800011f7983 */ /* 0x000ea60000100800 */
[----:B------:R-:W-:Y:S01]  /*9550*/  @P0 MOV R29, R251 ;  /* 0x000000fb001d0202 */ /* 0x000fe20000000f00 */
[----:B------:R-:W-:Y:S02]  /*9560*/  LDSM.16.MT88.4 R144, [R237+UR4+0x8900] ;  /* 0x00890004ed90783b */ /* 0x000fe40008004200 */
[----:B------:R-:W-:Y:S01]  /*9570*/  FADD.FTZ R30, R202, R2 ;  /* 0x00000002ca1e7221 */ /* 0x000fe20000010000 */
[C---:B------:R-:W-:Y:S04]  /*9580*/  HMMA.16816.F32.BF16 R84, R20.reuse, R44, R84 ;  /* 0x0000002c1454723c */ /* 0x040fe80000041854 */
[----:B------:R-:W-:Y:S02]  /*9590*/  FADD.FTZ R2, R195, R0 ;  /* 0x00000000c3027221 */ /* 0x000fe40000010000 */
[----:B------:R-:W-:Y:S02]  /*95a0*/  FADD.FTZ R0, R193, R30 ;  /* 0x0000001ec1007221 */ /* 0x000fe40000010000 */
[C---:B------:R-:W-:Y:S04]  /*95b0*/  HMMA.16816.F32.BF16 R88, R20.reuse, R46, R88 ;  /* 0x0000002e1458723c */ /* 0x040fe80000041858 */
[----:B------:R-:W-:Y:S04]  /*95c0*/  FADD.FTZ R2, R181, R2 ;  /* 0x00000002b5027221 */ /* 0x000fe80000010000 */
[C---:B-1----:R-:W-:Y:S07]  /*95d0*/  HMMA.16816.F32.BF16 R92, R20.reuse, R4, R92 ;  /* 0x00000004145c723c */ /* 0x042fee000004185c */
[----:B------:R-:W-:Y:S01]  /*95e0*/  MOV R4, UR18 ;  /* 0x0000001200047c02 */ /* 0x000fe20008000f00 */
[C---:B------:R-:W-:Y:S01]  /*95f0*/  HMMA.16816.F32.BF16 R96, R20.reuse, R6, R96 ;  /* 0x000000061460723c */ /* 0x040fe20000041860 */
[----:B------:R-:W-:Y:S03]  /*9600*/  MOV R5, UR19 ;  /* 0x0000001300057c02 */ /* 0x000fe60008000f00 */
[----:B------:R-:W-:Y:S03]  /*9610*/  @P0 IMAD.WIDE.U32 R28, R4, 0x60, R28 ;  /* 0x00000060041c0825 */ /* 0x000fe600078e001c */
[----:B------:R-:W1:Y:S01]  /*9620*/  LDSM.16.MT88.4 R4, [R134+0x8900] ;  /* 0x008900008604783b */ /* 0x000e620000004200 */
[C---:B------:R-:W-:Y:S07]  /*9630*/  HMMA.16816.F32.BF16 R100, R20.reuse, R8, R100 ;  /* 0x000000081464723c */ /* 0x040fee0000041864 */
[----:B------:R-:W-:Y:S01]  /*9640*/  FADD.FTZ R8, R182, R0 ;  /* 0x00000000b6087221 */ /* 0x000fe20000010000 */
[C---:B------:R-:W-:Y:S04]  /*9650*/  HMMA.16816.F32.BF16 R104, R20.reuse, R10, R104 ;  /* 0x0000000a1468723c */ /* 0x040fe80000041868 */
[----:B------:R-:W-:Y:S01]  /*9660*/  FADD.FTZ R0, R180, R2 ;  /* 0x00000002b4007221 */ /* 0x000fe20000010000 */
[----:B------:R-:W-:Y:S02]  /*9670*/  @P0 SHF.L.U32 R2, R28, 0x1, RZ ;  /* 0x000000011c020819 */ /* 0x000fe400000006ff */
[----:B------:R-:W-:Y:S01]  /*9680*/  FADD.FTZ R10, R183, R8 ;  /* 0x00000008b70a7221 */ /* 0x000fe20000010000 */
[C---:B---3--:R-:W-:Y:S04]  /*9690*/  HMMA.16816.F32.BF16 R108, R20.reuse, R24, R108 ;  /* 0x00000018146c723c */ /* 0x048fe8000004186c */
[----:B------:R-:W-:Y:S01]  /*96a0*/  @P0 IADD3 R8, R29, UR10, RZ ;  /* 0x0000000a1d080c10 */ /* 0x000fe2000fffe0ff */
[----:B------:R-:W-:Y:S01]  /*96b0*/  FADD.FTZ R9, R178, R0 ;  /* 0x00000000b2097221 */ /* 0x000fe20000010000 */
[----:B------:R-:W-:Y:S01]  /*96c0*/  MOV R0, UR15 ;  /* 0x0000000f00007c02 */ /* 0x000fe20008000f00 */
[----:B------:R-:W-:Y:S01]  /*96d0*/  FADD.FTZ R29, R192, R10 ;  /* 0x0000000ac01d7221 */ /* 0x000fe20000010000 */
[C---:B------:R-:W-:Y:S01]  /*96e0*/  HMMA.16816.F32.BF16 R112, R20.reuse, R26, R112 ;  /* 0x0000001a1470723c */ /* 0x040fe20000041870 */
[----:B------:R-:W-:Y:S02]  /*96f0*/  @UP0 USHF.L.U32 UR10, UR6, 0x6, URZ ;  /* 0x00000006060a0899 */ /* 0x000fe4000800063f */
[----:B------:R-:W-:Y:S01]  /*9700*/  UISETP.GE.AND UP0, UPT, UR5, 0x1, UPT ;  /* 0x000000010500788c */ /* 0x000fe2000bf06270 */
[----:B------:R-:W-:Y:S01]  /*9710*/  @P0 SHF.L.U64.HI R28, R28, 0x1, R8 ;  /* 0x000000011c1c0819 */ /* 0x000fe20000010208 */
[----:B------:R-:W-:Y:S01]  /*9720*/  FADD.FTZ R30, R179, R9 ;  /* 0x00000009b31e7221 */ /* 0x000fe20000010000 */
[C---:B------:R-:W-:Y:S01]  /*9730*/  @P0 IADD3 R8, P5, R2.reuse, 0x80, RZ ;  /* 0x0000008002080810 */ /* 0x040fe20007fbe0ff */
[----:B------:R-:W-:Y:S01]  /*9740*/  FADD.FTZ R29, R175, R29 ;  /* 0x0000001daf1d7221 */ /* 0x000fe20000010000 */
[----:B------:R-:W-:Y:S01]  /*9750*/  @P0 IADD3 R24, P6, R2, c[0x0][0x1c8], RZ ;  /* 0x0000720002180a10 */ /* 0x000fe20007fde0ff */
[----:B------:R-:W-:Y:S03]  /*9760*/  FADD.FTZ R30, R171, R30 ;  /* 0x0000001eab1e7221 */ /* 0x000fe60000010000 */
[----:B------:R-:W-:Y:S02]  /*9770*/  @P0 IADD3 R26, P1, R8, c[0x0][0x1c8], RZ ;  /* 0x00007200081a0a10 */ /* 0x000fe40007f3e0ff */
[----:B------:R3:W4:Y:S01]  /*9780*/  LDSM.16.MT88.4 R8, [R133+0x8900] ;  /* 0x008900008508783b */ /* 0x0007220000004200 */
[----:B------:R-:W-:Y:S01]  /*9790*/  @P0 IADD3.X R25, R28, c[0x0][0x1cc], RZ, P6, !PT ;  /* 0x000073001c190a10 */ /* 0x000fe200037fe4ff */
[C---:B-1----:R-:W-:Y:S03]  /*97a0*/  HMMA.16816.F32.BF16 R116, R20.reuse, R4, R116 ;  /* 0x000000041474723c */ /* 0x042fe60000041874 */
[----:B------:R-:W-:Y:S02]  /*97b0*/  @P0 IADD3.X R27, RZ, c[0x0][0x1cc], R28, P1, P5 ;  /* 0x00007300ff1b0a10 */ /* 0x000fe40000fea41c */
[----:B------:R-:W-:Y:S02]  /*97c0*/  @P0 IADD3 R2, P5, R2, 0x100, RZ ;  /* 0x0000010002020810 */ /* 0x000fe40007fbe0ff */
[----:B------:R-:W-:Y:S01]  /*97d0*/  FADD.FTZ R4, R170, R30 ;  /* 0x0000001eaa047221 */ /* 0x000fe20000010000 */
[C---:B------:R-:W-:Y:S04]  /*97e0*/  HMMA.16816.F32.BF16 R120, R20.reuse, R6, R120 ;  /* 0x000000061478723c */ /* 0x040fe80000041878 */
[----:B------:R-:W-:Y:S02]  /*97f0*/  FADD.FTZ R5, R174, R29 ;  /* 0x0000001dae057221 */ /* 0x000fe40000010000 */
[----:B------:R-:W-:Y:S01]  /*9800*/  FADD.FTZ R4, R169, R4 ;  /* 0x00000004a9047221 */ /* 0x000fe20000010000 */
[----:B------:R-:W-:Y:S01]  /*9810*/  @P0 IADD3 R6, P1, R2, c[0x0][0x1c8], RZ ;  /* 0x0000720002060a10 */ /* 0x000fe20007f3e0ff */
[----:B------:R-:W-:Y:S01]  /*9820*/  FADD.FTZ R5, R173, R5 ;  /* 0x00000005ad057221 */ /* 0x000fe20000010000 */
[C---:B------:R-:W-:Y:S03]  /*9830*/  HMMA.16816.F32.BF16 R124, R20.reuse, R144, R124 ;  /* 0x00000090147c723c */ /* 0x040fe6000004187c */
[----:B------:R-:W-:Y:S01]  /*9840*/  @P0 IADD3.X R7, RZ, c[0x0][0x1cc], R28, P1, P5 ;  /* 0x00007300ff070a10 */ /* 0x000fe20000fea41c */
[----:B------:R-:W-:Y:S01]  /*9850*/  FADD.FTZ R2, R172, R5 ;  /* 0x00000005ac027221 */ /* 0x000fe20000010000 */
[----:B---3--:R-:W-:Y:S01]  /*9860*/  MOV R133, R3 ;  /* 0x0000000300857202 */ /* 0x008fe20000000f00 */
[----:B------:R-:W-:Y:S01]  /*9870*/  FADD.FTZ R5, R168, R4 ;  /* 0x00000004a8057221 */ /* 0x000fe20000010000 */
[----:B------:R-:W-:Y:S01]  /*9880*/  @P0 IADD3 R4, P1, R24, UR10, RZ ;  /* 0x0000000a18040c10 */ /* 0x000fe2000ff3e0ff */
[C---:B------:R-:W-:Y:S04]  /*9890*/  HMMA.16816.F32.BF16 R144, R20.reuse, R146, R12 ;  /* 0x000000921490723c */ /* 0x040fe8000004180c */
[----:B--2---:R-:W-:Y:S05]  /*98a0*/  @P0 IMAD R0, R0, 0x4800, R31 ;  /* 0x0000480000000824 */ /* 0x004fea00078e021f */
[----:B------:R-:W-:Y:S05]  /*98b0*/  @P0 SHF.L.U32 R0, R0, 0x1, RZ ;  /* 0x0000000100000819 */ /* 0x000fea00000006ff */
[----:B------:R-:W-:Y:S01]  /*98c0*/  @!PT LDS RZ, [RZ] ;  /* 0x00000000fffff984 */ /* 0x000fe20000000800 */
[----:B------:R-:W-:Y:S01]  /*98d0*/  @!PT LDS RZ, [RZ] ;  /* 0x00000000fffff984 */ /* 0x000fe20000000800 */
[----:B------:R-:W-:Y:S01]  /*98e0*/  @!PT LDS RZ, [RZ] ;  /* 0x00000000fffff984 */ /* 0x000fe20000000800 */
[----:B------:R1:W-:Y:S08]  /*98f0*/  @P0 LDGSTS.E.BYPASS.LTC128B.128 [R0+0x12100], [R24.64], !P4 ;  /* 0x1210000018000fae */ /* 0x0003f0000e101d54 */
[----:B------:R2:W-:Y:S08]  /*9900*/  @P0 LDGSTS.E.BYPASS.LTC128B.128 [R0+0x15100], [R26.64], !P3 ;  /* 0x151000001a000fae */ /* 0x0005f0000d901d54 */
[----:B------:R3:W-:Y:S01]  /*9910*/  @P0 LDGSTS.E.BYPASS.LTC128B.128 [R0+0x18100], [R6.64], !P2 ;  /* 0x1810000006000fae */ /* 0x0007e2000d101d54 */
[----:B--2---:R-:W-:Y:S02]  /*9920*/  FADD.FTZ R26, R167, R2 ;  /* 0x00000002a71a7221 */ /* 0x004fe40000010000 */
[----:B------:R-:W-:Y:S01]  /*9930*/  FADD.FTZ R2, R150, R5 ;  /* 0x0000000596027221 */ /* 0x000fe20000010000 */
[----:B------:R-:W-:Y:S01]  /*9940*/  @P0 IADD3.X R5, R25, UR13, RZ, P1, !PT ;  /* 0x0000000d19050c10 */ /* 0x000fe20008ffe4ff */
[----:B-1----:R-:W-:Y:S02]  /*9950*/  FADD.FTZ R24, R151, R26 ;  /* 0x0000001a97187221 */ /* 0x002fe40000010000 */
[----:B------:R-:W-:Y:S02]  /*9960*/  FADD.FTZ R2, R149, R2 ;  /* 0x0000000295027221 */ /* 0x000fe40000010000 */
[----:B------:R1:W-:Y:S01]  /*9970*/  @P0 LDGSTS.E.BYPASS.LTC128B.128 [R0+0x13100], [R4.64], !P4 ;  /* 0x1310000004000fae */ /* 0x0003e2000e101d54 */
[----:B---3--:R-:W-:Y:S01]  /*9980*/  @P0 IADD3 R6, P1, R4, UR10, RZ ;  /* 0x0000000a04060c10 */ /* 0x008fe2000ff3e0ff */
[----:B------:R-:W-:Y:S01]  /*9990*/  FADD.FTZ R2, R165, R2 ;  /* 0x00000002a5027221 */ /* 0x000fe20000010000 */
[----:B------:R-:W-:Y:S02]  /*99a0*/  UIADD3 UR10, UR5, 0x1, URZ ;  /* 0x00000001050a7890 */ /* 0x000fe4000fffe03f */
[----:B------:R-:W-:Y:S01]  /*99b0*/  @P0 IADD3.X R7, R5, UR13, RZ, P1, !PT ;  /* 0x0000000d05070c10 */ /* 0x000fe20008ffe4ff */
[----:B------:R-:W-:Y:S01]  /*99c0*/  FADD.FTZ R2, R164, R2 ;  /* 0x00000002a4027221 */ /* 0x000fe20000010000 */
[----:B------:R-:W-:Y:S01]  /*99d0*/  USEL UR5, UR10, URZ, !UP0 ;  /* 0x0000003f0a057287 */ /* 0x000fe2000c000000 */
[----:B------:R1:W-:Y:S08]  /*99e0*/  @P0 LDGSTS.E.BYPASS.LTC128B.128 [R0+0x16100], [R4.64+0x80], !P3 ;  /* 0x1610008004000fae */ /* 0x0003f0000d901d54 */
[----:B------:R1:W-:Y:S08]  /*99f0*/  @P0 LDGSTS.E.BYPASS.LTC128B.128 [R0+0x19100], [R4.64+0x100], !P2 ;  /* 0x1910010004000fae */ /* 0x0003f0000d101d54 */
[----:B------:R2:W-:Y:S08]  /*9a00*/  @P0 LDGSTS.E.BYPASS.LTC128B.128 [R0+0x14100], [R6.64], !P4 ;  /* 0x1410000006000fae */ /* 0x0005f0000e101d54 */
[----:B------:R2:W-:Y:S08]  /*9a10*/  @P0 LDGSTS.E.BYPASS.LTC128B.128 [R0+0x17100], [R6.64+0x80], !P3 ;  /* 0x1710008006000fae */ /* 0x0005f0000d901d54 */
[----:B------:R2:W-:Y:S01]  /*9a20*/  @P0 LDGSTS.E.BYPASS.LTC128B.128 [R0+0x1a100], [R6.64+0x100], !P2 ;  /* 0x1a10010006000fae */ /* 0x0005e2000d101d54 */
[----:B------:R-:W-:Y:S01]  /*9a30*/  ISETP.LT.AND P0, PT, RZ, UR16, PT ;  /* 0x00000010ff007c0c */ /* 0x000fe2000bf01270 */
[----:B------:R-:W-:Y:S01]  /*9a40*/  UMOV UR16, UR14 ;  /* 0x0000000e00107c82 */ /* 0x000fe20008000000 */
[----:B-1----:R-:W-:Y:S02]  /*9a50*/  FADD.FTZ R4, R148, R24 ;  /* 0x0000001894047221 */ /* 0x002fe40000010000 */
[C---:B----4-:R-:W-:Y:S03]  /*9a60*/  HMMA.16816.F32.BF16 R148, R20.reuse, R8, R16 ;  /* 0x000000081494723c */ /* 0x050fe60000041810 */
[----:B------:R-:W0:Y:S05]  /*9a70*/  LDGDEPBAR ;  /* 0x00000000000079af */ /* 0x000e2a0000000000 */
[----:B------:R-:W-:Y:S04]  /*9a80*/  HMMA.16816.F32.BF16 R128, R20, R10, R128 ;  /* 0x0000000a1480723c */ /* 0x000fe80000041880 */
[----:B--2---:R-:W-:Y:S02]  /*9a90*/  FADD.FTZ R0, R166, R4 ;  /* 0x00000004a6007221 */ /* 0x004fe40000010000 */
        /* <DEDUP_REMOVED lines=10> */
.L_x_663:
[----:B-1----:R-:W1:Y:S01]  /*9b40*/  SHFL.BFLY PT, R6, R248, 0x2, 0x1f ;  /* 0x0c401f00f8067f89 */ /* 0x002e6200000e0000 */
[----:B------:R-:W-:-:S02]  /*9b50*/  MOV R42, 0xff800000 ;  /* 0xff800000002a7802 */ /* 0x000fc40000000f00 */
[----:B------:R-:W-:Y:S01]  /*9b60*/  MOV R43, 0xff800000 ;  /* 0xff800000002b7802 */ /* 0x000fe20000000f00 */
[----:B------:R-:W2:Y:S01]  /*9b70*/  SHFL.BFLY PT, R0, R249, 0x2, 0x1f ;  /* 0x0c401f00f9007f89 */ /* 0x000ea200000e0000 */
[----:B------:R-:W-:Y:S01]  /*9b80*/  PLOP3.LUT P2, PT, PT, PT, PT, 0x8, 0x0 ;  /* 0x000000000000781c */ /* 0x000fe20003f4e170 */
        /* <DEDUP_REMOVED lines=118> */
.L_x_659:
        /* <DEDUP_REMOVED lines=18> */
[----:B------:R-:W-:Y:S02]  /*a410*/  LEA.HI R41, R44, R45, RZ, 0x5 ;  /* 0x0000002d2c297211 */ /* 0x000fe400078f28ff */
[--C-:B------:R-:W-:Y:S02]  /*a420*/  SHF.R.S32.HI R4, RZ, 0x2, R2.reuse ;  /* 0x00000002ff047819 */ /* 0x100fe40000011402 */
[----:B------:R-:W-:Y:S02]  /*a430*/  SHF.R.S32.HI R0, RZ, 0x1f, R2 ;  /* 0x0000001fff007819 */ /* 0x000fe40000011402 */
[----:B------:R-:W-:Y:S02]  /*a440*/  SHF.R.S32.HI R40, RZ, 0x5, R41 ;  /* 0x00000005ff287819 */ /* 0x000fe40000011429 */
[----:B------:R-:W-:Y:S02]  /*a450*/  LEA.HI R0, R0, R4, RZ, 0x3 ;  /* 0x0000000400007211 */ /* 0x000fe400078f18ff */
[----:B------:R-:W-:-:S02]  /*a460*/  F2FP.BF16.PACK_AB R70, R71, R70 ;  /* 0x000000464746723e */ /* 0x000fc400000010ff */
[----:B------:R-:W-:Y:S02]  /*a470*/  LOP3.LUT R0, R0, 0xfffffff8, RZ, 0xc0, !PT ;  /* 0xfffffff800007812 */ /* 0x000fe400078ec0ff */
[----:B------:R-:W-:Y:S02]  /*a480*/  F2FP.BF16.PACK_AB R35, R35, R72 ;  /* 0x000000482323723e */ /* 0x000fe400000010ff */
[----:B------:R-:W-:Y:S01]  /*a490*/  F2FP.BF16.PACK_AB R74, R75, R74 ;  /* 0x0000004a4b4a723e */ /* 0x000fe200000010ff */
[----:B------:R-:W-:Y:S01]  /*a4a0*/  IMAD.IADD R4, R4, 0x1, -R0 ;  /* 0x0000000104047824 */ /* 0x000fe200078e0a00 */
[----:B------:R-:W-:Y:S02]  /*a4b0*/  LOP3.LUT R0, R2, 0xfffffffc, RZ, 0xc0, !PT ;  /* 0xfffffffc02007812 */ /* 0x000fe400078ec0ff */
[----:B------:R-:W-:Y:S01]  /*a4c0*/  F2FP.BF16.PACK_AB R34, R34, R76 ;  /* 0x0000004c2222723e */ /* 0x000fe200000010ff */
[C---:B------:R-:W-:Y:S01]  /*a4d0*/  IMAD.SHL.U32 R2, R4.reuse, 0x40, RZ ;  /* 0x0000004004027824 */ /* 0x040fe200078e00ff */
[----:B------:R-:W-:Y:S01]  /*a4e0*/  LOP3.LUT R3, R4, 0x1, RZ, 0xc0, !PT ;  /* 0x0000000104037812 */ /* 0x000fe200078ec0ff */
[----:B------:R-:W-:Y:S01]  /*a4f0*/  IMAD.IADD R27, R45, 0x1, -R0 ;  /* 0x000000012d1b7824 */ /* 0x000fe200078e0a00 */
[----:B------:R-:W-:-:S02]  /*a500*/  F2FP.BF16.PACK_AB R78, R79, R78 ;  /* 0x0000004e4f4e723e */ /* 0x000fc400000010ff */
        /* <DEDUP_REMOVED lines=9> */
[----:B------:R-:W-:Y:S01]  /*a5a0*/  SEL R4, R4, 0xffffffe0, !P1 ;  /* 0xffffffe004047807 */ /* 0x000fe20004800000 */
[----:B------:R-:W-:Y:S01]  /*a5b0*/  IMAD.SHL.U32 R0, R0, 0x2, RZ ;  /* 0x0000000200007824 */ /* 0x000fe200078e00ff */
[----:B------:R-:W-:Y:S02]  /*a5c0*/  F2FP.BF16.PACK_AB R32, R32, R84 ;  /* 0x000000542020723e */ /* 0x000fe400000010ff */
[----:B------:R-:W-:Y:S02]  /*a5d0*/  F2FP.BF16.PACK_AB R86, R87, R86 ;  /* 0x000000565756723e */ /* 0x000fe400000010ff */
[C---:B------:R-:W-:Y:S01]  /*a5e0*/  IADD3 R3, R0.reuse, 0x80, RZ ;  /* 0x0000008000037810 */ /* 0x040fe20007ffe0ff */
[----:B------:R1:W-:Y:S01]  /*a5f0*/  STS [R0+0x80], R8 ;  /* 0x0000800800007388 */ /* 0x0003e20000000800 */
[C---:B------:R-:W-:Y:S02]  /*a600*/  IADD3 R2, R0.reuse, 0x70, RZ ;  /* 0x0000007000027810 */ /* 0x040fe40007ffe0ff */
[----:B------:R-:W-:Y:S01]  /*a610*/  @P0 IADD3 R2, R3, 0x10, RZ ;  /* 0x0000001003020810 */ /* 0x000fe20007ffe0ff */
[----:B------:R-:W-:Y:S01]  /*a620*/  STS [R0+0x480], R5 ;  /* 0x0004800500007388 */ /* 0x000fe20000000800 */
[----:B------:R-:W-:Y:S01]  /*a630*/  IMAD.IADD R3, R0, 0x1, R4 ;  /* 0x0000000100037824 */ /* 0x000fe200078e0204 */
[----:B------:R-:W-:-:S02]  /*a640*/  F2FP.BF16.PACK_AB R31, R31, R88 ;  /* 0x000000581f1f723e */ /* 0x000fc400000010ff */
[----:B------:R2:W-:Y:S01]  /*a650*/  STS [R2], R6 ;  /* 0x0000000602007388 */ /* 0x0005e20000000800 */
[----:B------:R-:W-:Y:S02]  /*a660*/  F2FP.BF16.PACK_AB R90, R91, R90 ;  /* 0x0000005a5b5a723e */ /* 0x000fe400000010ff */
        /* <DEDUP_REMOVED lines=10> */
[----:B-1----:R-:W-:Y:S01]  /*a710*/  IMAD.MOV.U32 R8, RZ, RZ, 0x40 ;  /* 0x00000040ff087424 */ /* 0x002fe200078e00ff */
[----:B------:R-:W-:Y:S02]  /*a720*/  F2FP.BF16.PACK_AB R25, R25, R106 ;  /* 0x0000006a1919723e */ /* 0x000fe400000010ff */
[----:B------:R-:W-:Y:S02]  /*a730*/  F2FP.BF16.PACK_AB R24, R24, R108 ;  /* 0x0000006c1818723e */ /* 0x000fe400000010ff */
[----:B------:R-:W-:Y:S02]  /*a740*/  F2FP.BF16.PACK_AB R23, R23, R110 ;  /* 0x0000006e1717723e */ /* 0x000fe400000010ff */
[----:B------:R-:W-:Y:S02]  /*a750*/  F2FP.BF16.PACK_AB R22, R22, R112 ;  /* 0x000000701616723e */ /* 0x000fe400000010ff */
[----:B--2---:R-:W-:Y:S01]  /*a760*/  SEL R6, R8, 0xffffffc0, !P2 ;  /* 0xffffffc008067807 */ /* 0x004fe20005000000 */
[----:B------:R-:W-:Y:S01]  /*a770*/  IMAD.IADD R8, R4, 0x1, R2 ;  /* 0x0000000104087824 */ /* 0x000fe200078e0202 */
[----:B------:R-:W-:-:S02]  /*a780*/  F2FP.BF16.PACK_AB R21, R21, R114 ;  /* 0x000000721515723e */ /* 0x000fc400000010ff */
[----:B------:R-:W-:Y:S01]  /*a790*/  F2FP.BF16.PACK_AB R20, R20, R116 ;  /* 0x000000741414723e */ /* 0x000fe200000010ff */
[----:B------:R-:W-:Y:S01]  /*a7a0*/  IMAD.IADD R5, R0, 0x1, R6 ;  /* 0x0000000100057824 */ /* 0x000fe200078e0206 */
[----:B------:R1:W-:Y:S01]  /*a7b0*/  STS [R8], R7 ;  /* 0x0000000708007388 */ /* 0x0003e20000000800 */
[----:B------:R-:W-:Y:S01]  /*a7c0*/  IMAD.IADD R4, R6, 0x1, R3 ;  /* 0x0000000106047824 */ /* 0x000fe200078e0203 */
[----:B------:R-:W-:Y:S02]  /*a7d0*/  F2FP.BF16.PACK_AB R19, R19, R118 ;  /* 0x000000761313723e */ /* 0x000fe400000010ff */
        /* <DEDUP_REMOVED lines=8> */
[----:B------:R-:W-:Y:S02]  /*a860*/  F2FP.BF16.PACK_AB R11, R147, R146 ;  /* 0x00000092930b723e */ /* 0x000fe400000010ff */
[----:B------:R-:W-:Y:S02]  /*a870*/  F2FP.BF16.PACK_AB R9, R9, R148 ;  /* 0x000000940909723e */ /* 0x000fe400000010ff */
[----:B------:R-:W-:Y:S02]  /*a880*/  F2FP.BF16.PACK_AB R15, R15, R150 ;  /* 0x000000960f0f723e */ /* 0x000fe400000010ff */
[----:B------:R-:W-:-:S02]  /*a890*/  F2FP.BF16.PACK_AB R14, R14, R128 ;  /* 0x000000800e0e723e */ /* 0x000fc400000010ff */
[----:B------:R-:W-:Y:S01]  /*a8a0*/  F2FP.BF16.PACK_AB R10, R131, R130 ;  /* 0x00000082830a723e */ /* 0x000fe200000010ff */
[----:B-1----:R-:W-:Y:S01]  /*a8b0*/  IMAD.IADD R7, R6, 0x1, R2 ;  /* 0x0000000106077824 */ /* 0x002fe200078e0202 */
[----:B------:R-:W-:Y:S01]  /*a8c0*/  ISETP.NE.U32.AND P0, PT, RZ, c[0x0][0x500], PT ;  /* 0x00014000ff007a0c */ /* 0x000fe20003f05070 */
[----:B------:R-:W-:Y:S01]  /*a8d0*/  IMAD.IADD R6, R8, 0x1, R6 ;  /* 0x0000000108067824 */ /* 0x000fe200078e0206 */
[----:B------:R-:W-:Y:S02]  /*a8e0*/  ISETP.NE.U32.AND P1, PT, RZ, c[0x0][0x508], PT ;  /* 0x00014200ff007a0c */ /* 0x000fe40003f25070 */
[----:B------:R-:W-:Y:S01]  /*a8f0*/  STS [R7], R37 ;  /* 0x0000002507007388 */ /* 0x000fe20000000800 */
[----:B------:R-:W-:Y:S02]  /*a900*/  ISETP.NE.AND.EX P0, PT, RZ, c[0x0][0x504], PT, P0 ;  /* 0x00014100ff007a0c */ /* 0x000fe40003f05300 */
[----:B------:R-:W-:Y:S01]  /*a910*/  ISETP.NE.AND.EX P1, PT, RZ, c[0x0][0x50c], PT, P1 ;  /* 0x00014300ff007a0c */ /* 0x000fe20003f25310 */
        /* <DEDUP_REMOVED lines=38> */
[----:B-1---5:R-:W-:-:S03]  /*ab80*/  IMAD.WIDE R8, R252, R2, c[0x0][0x500] ;  /* 0x00014000fc087625 */ /* 0x022fc600078e0202 */
[----:B------:R-:W-:Y:S06]  /*ab90*/  BAR.SYNC.DEFER_BLOCKING 0x1, 0x100 ;  /* 0x0044000000007b1d */ /* 0x000fec0000010000 */
[----:B------:R-:W3:Y:S01]  /*aba0*/  @P0 LDG.E R0, [R8.64] ;  /* 0x0000001408000981 */ /* 0x000ee2000c1e1900 */
[----:B------:R-:W-:Y:S02]  /*abb0*/  IMAD.MOV.U32 R24, RZ, RZ, c[0x0][0x388] ;  /* 0x0000e200ff187624 */ /* 0x000fe400078e00ff */
[----:B------:R-:W-:-:S05]  /*abc0*/  @P1 IMAD.WIDE R2, R252, R2, c[0x0][0x508] ;  /* 0x00014200fc021625 */ /* 0x000fca00078e0202 */
[----:B------:R1:W5:Y:S02]  /*abd0*/  @P1 LDG.E R24, [R2.64] ;  /* 0x0000001402181981 */ /* 0x000364000c1e1900 */
[----:B-1----:R-:W-:Y:S02]  /*abe0*/  CS2R R2, SRZ ;  /* 0x0000000000027805 */ /* 0x002fe4000001ff00 */
[--C-:B---3--:R-:W-:Y:S01]  /*abf0*/  @P0 SHF.R.S32.HI R3, RZ, 0x1f, R0.reuse ;  /* 0x0000001fff030819 */ /* 0x108fe20000011400 */
[----:B------:R-:W-:Y:S01]  /*ac00*/  @P0 IMAD.MOV.U32 R2, RZ, RZ, R0 ;  /* 0x000000ffff020224 */ /* 0x000fe200078e0000 */
[----:B------:R-:W-:Y:S05]  /*ac10*/  @P1 BRA `(.L_x_666) ;  /* 0x0000004000001947 */ /* 0x000fea0003800000 */
[----:B--2---:R-:W-:Y:S05]  /*ac20*/  @!P0 BRA `(.L_x_666) ;  /* 0x0000003000008947 */ /* 0x004fea0003800000 */
[----:B------:R-:W2:Y:S04]  /*ac30*/  LDG.E R4, [R8.64] ;  /* 0x0000001408047981 */ /* 0x000ea8000c1e1900 */
[----:B------:R-:W2:Y:S02]  /*ac40*/  LDG.E R0, [R8.64+0x4] ;  /* 0x0000041408007981 */ /* 0x000ea4000c1e1900 */
[----:B--2--5:R-:W-:-:S02]  /*ac50*/  IADD3 R24, -R4, R0, RZ ;  /* 0x0000000004187210 */ /* 0x024fc40007ffe1ff */
.L_x_666:
        /* <DEDUP_REMOVED lines=139> */
.L_x_668:
[----:B---3--:R-:W-:Y:S05]  /*b510*/  BSYNC B0 ;  /* 0x0000000000007941 */ /* 0x008fea0003800000 */
.L_x_667:
        /* <DEDUP_REMOVED lines=23> */
.L_x_670:
[----:B------:R-:W-:Y:S05]  /*b690*/  BSYNC B0 ;  /* 0x0000000000007941 */ /* 0x000fea0003800000 */
.L_x_669:
        /* <DEDUP_REMOVED lines=23> */
.L_x_672:
[----:B------:R-:W-:Y:S05]  /*b810*/  BSYNC B0 ;  /* 0x0000000000007941 */ /* 0x000fea0003800000 */
.L_x_671:
        /* <DEDUP_REMOVED lines=24> */
.L_x_665:
[----:B------:R-:W-:Y:S01]  /*b9a0*/  ISETP.NE.U32.AND P0, PT, RZ, c[0x0][0x508], PT ;  /* 0x00014200ff007a0c */ /* 0x000fe20003f05070 */
[----:B------:R-:W-:Y:S01]  /*b9b0*/  IMAD.MOV.U32 R2, RZ, RZ, 0x4 ;  /* 0x00000004ff027424 */ /* 0x000fe200078e00ff */
[----:B------:R-:W-:Y:S02]  /*b9c0*/  ISETP.NE.U32.AND P1, PT, RZ, c[0x0][0x500], PT ;  /* 0x00014000ff007a0c */ /* 0x000fe40003f25070 */
[----:B------:R-:W-:Y:S01]  /*b9d0*/  ISETP.NE.AND.EX P0, PT, RZ, c[0x0][0x50c], PT, P0 ;  /* 0x00014300ff007a0c */ /* 0x000fe20003f05300 */
[----:B-----5:R-:W-:Y:S01]  /*b9e0*/  IMAD.WIDE R6, R252, R2, c[0x0][0x500] ;  /* 0x00014000fc067625 */ /* 0x020fe200078e0202 */
        /* <DEDUP_REMOVED lines=13> */
.L_x_673:
        /* <DEDUP_REMOVED lines=42> */
.L_x_675:
[----:B------:R-:W-:Y:S05]  /*bd60*/  BSYNC B0 ;  /* 0x0000000000007941 */ /* 0x000fea0003800000 */
.L_x_674:
        /* <DEDUP_REMOVED lines=66> */
.L_x_677:
[----:B------:R-:W-:Y:S05]  /*c190*/  BSYNC B0 ;  /* 0x0000000000007941 */ /* 0x000fea0003800000 */
.L_x_676:
        /* <DEDUP_REMOVED lines=21> */
.L_x_679:
[----:B------:R-:W-:Y:S05]  /*c2f0*/  BSYNC B0 ;  /* 0x0000000000007941 */ /* 0x000fea0003800000 */
.L_x_678:
        /* <DEDUP_REMOVED lines=21> */
.L_x_681:
[----:B------:R-:W-:Y:S05]  /*c450*/  BSYNC B0 ;  /* 0x0000000000007941 */ /* 0x000fea0003800000 */
.L_x_680:
        /* <DEDUP_REMOVED lines=22> */
.L_x_682:
        /* <DEDUP_REMOVED lines=12> */
.L_x_1295:


//--------------------- .text._ZN7cutlass13device_kernelIN5flash19enable_sm80_to_sm89INS1_16FlashAttnFwdSm80INS1_25CollectiveMainloopFwdSm80ILi8ELi2ELb0EN4cute5tupleIJNS5_1CILi128EEENS7_ILi64EEENS7_ILi192EEEEEELi192ENS_10bfloat16_tEfNS_4arch4Sm80ELb0ELb0ELb0ELb1ELb0ELb1ELb1ELb0EEENS1_21CollectiveEpilogueFwdINS6_IJS8_SA_S9_EEENS6_IJNS7_ILi1EEESI_SI_EEESC_SE_Li256ELb1ELb1ELb0ELb0EEENS1_19SingleTileSchedulerILb1ELb0ELb1ELi128EEEEEEEEEvNT_6ParamsE --------------------------
	.section	.text._ZN7cutlass13device_kernelIN5flash19enable_sm80_to_sm89INS1_16FlashAttnFwdSm80INS1_25CollectiveMainloopFwdSm80ILi8ELi2ELb0EN4cute5tupleIJNS5_1CILi128EEENS7_ILi64EEENS7_ILi192EEEEEELi192ENS_10bfloat16_tEfNS_4arch4Sm80ELb0ELb0ELb0ELb1ELb0ELb1ELb1ELb0EEENS1_21CollectiveEpilogueFwdINS6_IJS8_SA_S9_EEENS6_IJNS7_ILi1EEESI_SI_EEESC_SE_Li256ELb1ELb1ELb0ELb0EEENS1_19SingleTileSchedulerILb1ELb0ELb1ELi128EEEEEEEEEvNT_6ParamsE,"ax",@progbits
	.sectioninfo	@"SHI_REGISTERS=234"
	.align	128
.text._ZN7cutlass13device_kernelIN5flash19enable_sm80_to_sm89INS1_16FlashAttnFwdSm80INS1_25CollectiveMainloopFwdSm80ILi8ELi2ELb0EN4cute5tupleIJNS5_1CILi128EEENS7_ILi64EEENS7_ILi192EEEEEELi192ENS_10bfloat16_tEfNS_4arch4Sm80ELb0ELb0ELb0ELb1ELb0ELb1ELb1ELb0EEENS1_21CollectiveEpilogueFwdINS6_IJS8_SA_S9_EEENS6_IJNS7_ILi1EEESI_SI_EEESC_SE_Li256ELb1ELb1ELb0ELb0EEENS1_19SingleTileSchedulerILb1ELb0ELb1ELi128EEEEEEEEEvNT_6ParamsE:
        .type           _ZN7cutlass13device_kernelIN5flash19enable_sm80_to_sm89INS1_16FlashAttnFwdSm80INS1_25CollectiveMainloopFwdSm80ILi8ELi2ELb0EN4cute5tupleIJNS5_1CILi128EEENS7_ILi64EEENS7_ILi192EEEEEELi192ENS_10bfloat16_tEfNS_4arch4Sm80ELb0ELb0ELb0ELb1ELb0ELb1ELb1ELb0EEENS1_21CollectiveEpilogueFwdINS6_IJS8_SA_S9_EEENS6_IJNS7_ILi1EEESI_SI_EEESC_SE_Li256ELb1ELb1ELb0ELb0EEENS1_19SingleTileSchedulerILb1ELb0ELb1ELi128EEEEEEEEEvNT_6ParamsE,@function
        .size           _ZN7cutlass13device_kernelIN5flash19enable_sm80_to_sm89INS1_16FlashAttnFwdSm80INS1_25CollectiveMainloopFwdSm80ILi8ELi2ELb0EN4cute5tupleIJNS5_1CILi128EEENS7_ILi64EEENS7_ILi192EEEEEELi192ENS_10bfloat16_tEfNS_4arch4Sm80ELb0ELb0ELb0ELb1ELb0ELb1ELb1ELb0EEENS1_21CollectiveEpilogueFwdINS6_IJS8_SA_S9_EEENS6_IJNS7_ILi1EEESI_SI_EEESC_SE_Li256ELb1ELb1ELb0ELb0EEENS1_19SingleTileSchedulerILb1ELb0ELb1ELi128EEEEEEEEEvNT_6ParamsE,(.L_x_1296 - _ZN7cutlass13device_kernelIN5flash19enable_sm80_to_sm89INS1_16FlashAttnFwdSm80INS1_25CollectiveMainloopFwdSm80ILi8ELi2ELb0EN4cute5tupleIJNS5_1CILi128EEENS7_ILi64EEENS7_ILi192EEEEEELi192ENS_10bfloat16_tEfNS_4arch4Sm80ELb0ELb0ELb0ELb1ELb0ELb1ELb1ELb0EEENS1_21CollectiveEpilogueFwdINS6_IJS8_SA_S9_EEENS6_IJNS7_ILi1EEESI_SI_EEESC_SE_Li256ELb1ELb1ELb0ELb0EEENS1_19SingleTileSchedulerILb1ELb0ELb1ELi128EEEEEEEEEvNT_6ParamsE)
        .other          _ZN7cutlass13device_kernelIN5flash19enable_sm80_to_sm89INS1_16FlashAttnFwdSm80INS1_25CollectiveMainloopFwdSm80ILi8ELi2ELb0EN4cute5tupleIJNS5_1CILi128EEENS7_ILi64EEENS7_ILi192EEEEEELi192ENS_10bfloat16_tEfNS_4arch4Sm80ELb0ELb0ELb0ELb1ELb0ELb1ELb1ELb0EEENS1_21CollectiveEpilogueFwdINS6_IJS8_SA_S9_EEENS6_IJNS7_ILi1EEESI_SI_EEESC_SE_Li256ELb1ELb1ELb0ELb0EEENS1_19SingleTileSchedulerILb1ELb0ELb1ELi128EEEEEEEEEvNT_6ParamsE,@"STO_CUDA_ENTRY STV_DEFAULT"
_ZN7cutlass13device_kernelIN5flash19enable_sm80_to_sm89INS1_16FlashAttnFwdSm80INS1_25CollectiveMainloopFwdSm80ILi8ELi2ELb0EN4cute5tupleIJNS5_1CILi128EEENS7_ILi64EEENS7_ILi192EEEEEELi192ENS_10bfloat16_tEfNS_4arch4Sm80ELb0ELb0ELb0ELb1ELb0ELb1ELb1ELb0EEENS1_21CollectiveEpilogueFwdINS6_IJS8_SA_S9_EEENS6_IJNS7_ILi1EEESI_SI_EEESC_SE_Li256ELb1ELb1ELb0ELb0EEENS1_19SingleTileSchedulerILb1ELb0ELb1ELi128EEEEEEEEEvNT_6ParamsE:
        /* <DEDUP_REMOVED lines=16> */
.L_x_684:
        /* <DEDUP_REMOVED lines=8> */
.L_x_686:
[----:B------:R-:W-:-:S05]  /*0180*/  MOV R5, c[0x0][0x54c] ;  /* 0x0001530000057a02 */ /* 0x000fca0000000f00 */
.L_x_685:
[----:B-----5:R-:W-:Y:S01]  /*0190*/  IMAD R5, R5, c[0x0][0x548], RZ ;  /* 0x0001520005057a24 */ /* 0x020fe200078e02ff */
[----:B------:R-:W-:-:S04]  /*01a0*/  SHF.L.U32 R0, R90, 0x7, RZ ;  /* 0x000000075a007819 */ /* 0x000fc800000006ff */
[----:B------:R-:W-:-:S04]  /*01b0*/  ISETP.GE.AND P0, PT, R0, R5, PT ;  /* 0x000000050000720c */ /* 0x000fc80003f06270 */
[----:B------:R-:W-:Y:S01]  /*01c0*/  SEL R184, R184, 0xffffffff, !P0 ;  /* 0xffffffffb8b87807 */ /* 0x000fe20004000000 */
[----:B------:R-:W-:Y:S05]  /*01d0*/  BRA `(.L_x_687) ;  /* 0x0000012000007947 */ /* 0x000fea0003800000 */
.L_x_683:
[----:B---3--:R-:W-:-:S04]  /*01e0*/  ISETP.NE.U32.AND P0, PT, RZ, c[0x0][0x568], PT ;  /* 0x00015a00ff007a0c */ /* 0x008fc80003f05070 */
[----:B------:R-:W-:-:S13]  /*01f0*/  ISETP.NE.AND.EX P0, PT, RZ, c[0x0][0x56c], PT, P0 ;  /* 0x00015b00ff007a0c */ /* 0x000fda0003f05300 */
[----:B------:R-:W-:Y:S05]  /*0200*/  @!P0 BRA `(.L_x_688) ;  /* 0x0000002000008947 */ /* 0x000fea0003800000 */
[----:B------:R1:W5:Y:S01]  /*0210*/  LDG.E R5, [R4.64] ;  /* 0x0000000604057981 */ /* 0x000362000c1e1900 */
[----:B------:R-:W-:Y:S05]  /*0220*/  BRA `(.L_x_689) ;  /* 0x0000009000007947 */ /* 0x000fea0003800000 */
.L_x_688:
        /* <DEDUP_REMOVED lines=8> */
.L_x_690:
[----:B------:R-:W-:-:S05]  /*02b0*/  MOV R5, c[0x0][0x54c] ;  /* 0x0001530000057a02 */ /* 0x000fca0000000f00 */
.L_x_689:
[----:B-----5:R-:W-:Y:S01]  /*02c0*/  IMAD R5, R5, c[0x0][0x548], RZ ;  /* 0x0001520005057a24 */ /* 0x020fe200078e02ff */
[----:B------:R-:W-:-:S04]  /*02d0*/  SHF.L.U32 R0, R90, 0x7, RZ ;  /* 0x000000075a007819 */ /* 0x000fc800000006ff */
[----:B------:R-:W-:-:S04]  /*02e0*/  ISETP.GE.AND P0, PT, R0, R5, PT ;  /* 0x000000050000720c */ /* 0x000fc80003f06270 */
[----:B------:R-:W-:-:S04]  /*02f0*/  SEL R184, R184, 0xffffffff, !P0 ;  /* 0xffffffffb8b87807 */ /* 0x000fc80004000000 */
.L_x_687:
        /* <DEDUP_REMOVED lines=19> */
[CC--:B------:R-:W-:Y:S01]  /*0430*/  IMAD.WIDE R6, R184.reuse, R3.reuse, c[0x0][0x358] ;  /* 0x0000d600b8067625 */ /* 0x0c0fe200078e0203 */
[----:B------:R2:W5:Y:S01]  /*0440*/  @P2 LDG.E R96, [R16.64] ;  /* 0x0000000610602981 */ /* 0x000562000c1e1900 */
[----:B------:R-:W-:Y:S02]  /*0450*/  P2R R8, PR, RZ, 0x20 ;  /* 0x00000020ff087803 */ /* 0x000fe40000000000 */
[----:B------:R-:W-:Y:S02]  /*0460*/  @P0 IMAD.WIDE R14, R184, R3, c[0x0][0x360] ;  /* 0x0000d800b80e0625 */ /* 0x000fe400078e0203 */
        /* <DEDUP_REMOVED lines=13> */
.L_x_691:
[----:B--2---:R-:W-:-:S04]  /*0540*/  ISETP.NE.U32.AND P0, PT, RZ, c[0x0][0x368], PT ;  /* 0x0000da00ff007a0c */ /* 0x004fc80003f05070 */
[----:B------:R-:W-:-:S13]  /*0550*/  ISETP.NE.AND.EX P0, PT, RZ, c[0x0][0x36c], PT, P0 ;  /* 0x0000db00ff007a0c */ /* 0x000fda0003f05300 */
[----:B------:R-:W-:Y:S05]  /*0560*/  @!P0 BRA `(.L_x_692) ;  /* 0x0000003000008947 */ /* 0x000fea0003800000 */
[----:B------:R-:W-:-:S06]  /*0570*/  IMAD.WIDE R4, R184, R3, c[0x0][0x368] ;  /* 0x0000da00b8047625 */ /* 0x000fcc00078e0203 */
[----:B------:R1:W5:Y:S01]  /*0580*/  LDG.E R4, [R4.64] ;  /* 0x0000000604047981 */ /* 0x000362000c1e1900 */
[----:B------:R-:W-:Y:S05]  /*0590*/  BRA `(.L_x_693) ;  /* 0x0000004000007947 */ /* 0x000fea0003800000 */
.L_x_692:
[----:B------:R-:W-:Y:S05]  /*05a0*/  @!P5 BRA `(.L_x_693) ;  /* 0x000000300000d947 */ /* 0x000fea0003800000 */
[----:B------:R-:W2:Y:S04]  /*05b0*/  LDG.E R4, [R10.64] ;  /* 0x000000060a047981 */ /* 0x000ea8000c1e1900 */
[----:B------:R-:W2:Y:S02]  /*05c0*/  LDG.E R5, [R10.64+0x4] ;  /* 0x000004060a057981 */ /* 0x000ea4000c1e1900 */
[----:B--2---:R-:W-:Y:S02]  /*05d0*/  IADD3 R4, -R4, R5, RZ ;  /* 0x0000000504047210 */ /* 0x004fe40007ffe1ff */
.L_x_693:
[----:B------:R-:W2:Y:S04]  /*05e0*/  @P4 LDG.E R2, [R6.64] ;  /* 0x0000000606024981 */ /* 0x000ea8000c1e1900 */
[----:B-1----:R-:W2:Y:S01]  /*05f0*/  @P4 LDG.E R5, [R6.64+0x4] ;  /* 0x0000040606054981 */ /* 0x002ea2000c1e1900 */
[----:B-----5:R-:W-:Y:S01]  /*0600*/  IMAD.IADD R0, R4, 0x1, -R96 ;  /* 0x0000000104007824 */ /* 0x020fe200078e0a60 */
[----:B------:R-:W-:Y:S01]  /*0610*/  ISETP.NE.U32.AND P0, PT, RZ, c[0x0][0x378], PT ;  /* 0x0000de00ff007a0c */ /* 0x000fe20003f05070 */
[----:B------:R-:W-:-:S03]  /*0620*/  IMAD.MOV.U32 R91, RZ, RZ, R4 ;  /* 0x000000ffff5b7224 */ /* 0x000fc600078e0004 */
[----:B------:R-:W-:Y:S01]  /*0630*/  ISETP.NE.AND.EX P0, PT, RZ, c[0x0][0x37c], PT, P0 ;  /* 0x0000df00ff007a0c */ /* 0x000fe20003f05300 */
[----:B------:R-:W-:-:S05]  /*0640*/  IMAD.MOV R11, RZ, RZ, -R0 ;  /* 0x000000ffff0b7224 */ /* 0x000fca00078e0a00 */
[----:B------:R-:W-:-:S07]  /*0650*/  IMNMX R11, RZ, R11, !PT ;  /* 0x0000000bff0b7217 */ /* 0x000fce0007800200 */
[----:B------:R-:W-:-:S05]  /*0660*/  @P0 IMAD.WIDE R12, R184, R3, c[0x0][0x378] ;  /* 0x0000de00b80c0625 */ /* 0x000fca00078e0203 */
[----:B------:R1:W5:Y:S01]  /*0670*/  @P0 LDG.E R91, [R12.64] ;  /* 0x000000060c5b0981 */ /* 0x000362000c1e1900 */
[----:B--2---:R-:W-:-:S04]  /*0680*/  @P4 IMAD.IADD R99, R5, 0x1, -R2 ;  /* 0x0000000105634824 */ /* 0x004fc800078e0a02 */
[----:B------:R-:W-:-:S05]  /*0690*/  IMAD.IADD R92, R0, 0x1, R99 ;  /* 0x00000001005c7824 */ /* 0x000fca00078e0263 */
[----:B------:R-:W-:-:S04]  /*06a0*/  IADD3 R2, R92, 0x3f, RZ ;  /* 0x0000003f5c027810 */ /* 0x000fc80007ffe0ff */
[----:B------:R-:W-:-:S04]  /*06b0*/  SHF.R.S32.HI R133, RZ, 0x1f, R2 ;  /* 0x0000001fff857819 */ /* 0x000fc80000011402 */
[----:B------:R-:W-:-:S04]  /*06c0*/  LEA.HI R133, R133, R2, RZ, 0x6 ;  /* 0x0000000285857211 */ /* 0x000fc800078f30ff */
[----:B------:R-:W-:-:S05]  /*06d0*/  LOP3.LUT R5, R133, 0xffffffc0, RZ, 0xc0, !PT ;  /* 0xffffffc085057812 */ /* 0x000fca00078ec0ff */
[----:B------:R-:W-:-:S05]  /*06e0*/  IMAD.IADD R0, R5, 0x1, -R0 ;  /* 0x0000000105007824 */ /* 0x000fca00078e0a00 */
[----:B------:R-:W-:-:S04]  /*06f0*/  IMNMX R0, R0, R99, PT ;  /* 0x0000006300007217 */ /* 0x000fc80003800200 */
[----:B------:R-:W-:Y:S02]  /*0700*/  ISETP.GT.AND P0, PT, R0, R11, PT ;  /* 0x0000000b0000720c */ /* 0x000fe40003f04270 */
[----:B------:R-:W-:-:S11]  /*0710*/  SHF.R.U32.HI R11, RZ, 0x6, R11 ;  /* 0x00000006ff0b7819 */ /* 0x000fd6000001160b */
        /* <DEDUP_REMOVED lines=10> */
[----:B------:R1:W2:Y:S01]  /*07c0*/  @P3 LDG.E R14, [R14.64] ;  /* 0x000000060e0e3981 */ /* 0x0002a2000c1e1900 */
[----:B------:R-:W-:Y:S01]  /*07d0*/  SHF.R.S32.HI R2, RZ, 0x1f, R89 ;  /* 0x0000001fff027819 */ /* 0x000fe20000011459 */
[----:B------:R-:W-:Y:S01]  /*07e0*/  IMAD R22, R94, c[0x0][0x240], RZ ;  /* 0x000090005e167a24 */ /* 0x000fe200078e02ff */
[----:B------:R-:W-:Y:S01]  /*07f0*/  SHF.R.S32.HI R3, RZ, 0x1f, R21 ;  /* 0x0000001fff037819 */ /* 0x000fe20000011415 */
[----:B------:R-:W-:Y:S01]  /*0800*/  IMAD.MOV.U32 R102, RZ, RZ, c[0x0][0x238] ;  /* 0x00008e00ff667624 */ /* 0x000fe200078e00ff */
[----:B------:R-:W-:Y:S01]  /*0810*/  LEA.HI R12, R2, R89, RZ, 0x3 ;  /* 0x00000059020c7211 */ /* 0x000fe200078f18ff */
[----:B------:R-:W-:Y:S01]  /*0820*/  IMAD.MOV.U32 R137, RZ, RZ, 0x6 ;  /* 0x00000006ff897424 */ /* 0x000fe200078e00ff */
[----:B------:R-:W-:Y:S01]  /*0830*/  IADD3 R18, R0, -0x1, RZ ;  /* 0xffffffff00127810 */ /* 0x000fe20007ffe0ff */
[----:B------:R-:W-:Y:S01]  /*0840*/  IMAD.MOV.U32 R7, RZ, RZ, c[0x0][0x258] ;  /* 0x00009600ff077624 */ /* 0x000fe200078e00ff */
[----:B------:R-:W-:Y:S01]  /*0850*/  SHF.R.S32.HI R6, RZ, 0x3, R12 ;  /* 0x00000003ff067819 */ /* 0x000fe2000001140c */
[----:B------:R-:W-:Y:S01]  /*0860*/  IMAD.SHL.U32 R103, R102, 0x40, RZ ;  /* 0x0000004066677824 */ /* 0x000fe200078e00ff */
[----:B------:R-:W-:Y:S01]  /*0870*/  LOP3.LUT R12, R12, 0x1ffffff8, RZ, 0xc0, !PT ;  /* 0x1ffffff80c0c7812 */ /* 0x000fe200078ec0ff */
[----:B------:R-:W-:Y:S01]  /*0880*/  IMAD.SHL.U32 R100, R7, 0x40, RZ ;  /* 0x0000004007647824 */ /* 0x000fe200078e00ff */
[----:B------:R-:W-:Y:S01]  /*0890*/  IADD3 R21, P0, R6, R21, RZ ;  /* 0x0000001506157210 */ /* 0x000fe20007f1e0ff */
[C---:B------:R-:W-:Y:S01]  /*08a0*/  IMAD.SHL.U32 R105, R102.reuse, 0x20, RZ ;  /* 0x0000002066697824 */ /* 0x040fe200078e00ff */
[----:B------:R-:W-:Y:S01]  /*08b0*/  SHF.L.U64.HI R101, R102, R137, c[0x0][0x23c] ;  /* 0x00008f0066657619 */ /* 0x000fe20000010289 */
[----:B------:R-:W-:Y:S01]  /*08c0*/  IMAD.IADD R12, R89, 0x1, -R12 ;  /* 0x00000001590c7824 */ /* 0x000fe200078e0a0c */
[----:B------:R-:W-:Y:S01]  /*08d0*/  LEA.HI.X.SX32 R10, R6, R3, 0x1, P0 ;  /* 0x00000003060a7211 */ /* 0x000fe200000f0eff */
[----:B------:R-:W-:Y:S01]  /*08e0*/  IMAD.MOV.U32 R106, RZ, RZ, 0x5 ;  /* 0x00000005ff6a7424 */ /* 0x000fe200078e00ff */
[----:B------:R-:W-:Y:S01]  /*08f0*/  SHF.L.U64.HI R98, R7, R137, c[0x0][0x25c] ;  /* 0x0000970007627619 */ /* 0x000fe20000010289 */
[----:B------:R-:W-:Y:S01]  /*0900*/  IMAD.SHL.U32 R12, R12, 0x8, RZ ;  /* 0x000000080c0c7824 */ /* 0x000fe200078e00ff */
[----:B------:R-:W-:Y:S01]  /*0910*/  SHF.R.S32.HI R5, RZ, 0x1f, R18 ;  /* 0x0000001fff057819 */ /* 0x000fe20000011412 */
[----:B------:R-:W-:Y:S01]  /*0920*/  IMAD R152, R10, c[0x0][0x238], RZ ;  /* 0x00008e000a987a24 */ /* 0x000fe200078e02ff */
[----:B------:R-:W-:Y:S01]  /*0930*/  SEL R150, R184, RZ, !P4 ;  /* 0x000000ffb8967207 */ /* 0x000fe20006000000 */
[----:B------:R-:W-:Y:S01]  /*0940*/  IMAD R10, R10, c[0x0][0x258], RZ ;  /* 0x000096000a0a7a24 */ /* 0x000fe200078e02ff */
[----:B------:R-:W-:Y:S01]  /*0950*/  SHF.R.S32.HI R13, RZ, 0x1f, R12 ;  /* 0x0000001fff0d7819 */ /* 0x000fe2000001140c */
[C---:B------:R-:W-:Y:S01]  /*0960*/  IMAD R152, R21.reuse, c[0x0][0x23c], R152 ;  /* 0x00008f0015987a24 */ /* 0x040fe200078e0298 */
[----:B------:R-:W-:Y:S01]  /*0970*/  ISETP.GE.AND P5, PT, R12, c[0x0][0x1d4], PT ;  /* 0x000075000c007a0c */ /* 0x000fe20003fa6270 */
[C---:B------:R-:W-:Y:S01]  /*0980*/  IMAD R3, R21.reuse, c[0x0][0x25c], R10 ;  /* 0x0000970015037a24 */ /* 0x040fe200078e020a */
[-C--:B------:R-:W-:Y:S01]  /*0990*/  SHF.L.U64.HI R102, R102, R106.reuse, c[0x0][0x23c] ;  /* 0x00008f0066667619 */ /* 0x080fe2000001026a */
[----:B------:R-:W-:Y:S01]  /*09a0*/  IMAD.WIDE.U32 R16, R21, c[0x0][0x238], R12 ;  /* 0x00008e0015107a25 */ /* 0x000fe200078e000c */
[----:B------:R-:W-:Y:S01]  /*09b0*/  LEA.HI R26, R2, R89, RZ, 0x2 ;  /* 0x00000059021a7211 */ /* 0x000fe200078f10ff */
[----:B------:R-:W-:Y:S01]  /*09c0*/  ULDC.U8 UR4, c[0x0][0x298] ;  /* 0x0000a60000047ab9 */ /* 0x000fe20000000000 */
[----:B------:R-:W-:Y:S01]  /*09d0*/  SHF.L.U64.HI R106, R7, R106, c[0x0][0x25c] ;  /* 0x00009700076a7619 */ /* 0x000fe2000001026a */
[----:B------:R-:W-:Y:S01]  /*09e0*/  IMAD.IADD R153, R17, 0x1, R152 ;  /* 0x0000000111997824 */ /* 0x000fe200078e0298 */
[----:B------:R-:W-:Y:S01]  /*09f0*/  LOP3.LUT R186, R186, 0xfffffffd, RZ, 0xc0, !PT ;  /* 0xfffffffdbaba7812 */ /* 0x000fe200078ec0ff */
[----:B------:R-:W-:Y:S01]  /*0a00*/  IMAD.WIDE.U32 R20, R21, c[0x0][0x258], R12 ;  /* 0x0000960015147a25 */ /* 0x000fe200078e000c */
[----:B------:R-:W-:-:S02]  /*0a10*/  SHF.R.S32.HI R13, RZ, 0x1f, R184 ;  /* 0x0000001fff0d7819 */ /* 0x000fc400000114b8 */
[----:B------:R-:W-:Y:S01]  /*0a20*/  SHF.R.S32.HI R115, RZ, 0x2, R26 ;  /* 0x00000002ff737819 */ /* 0x000fe2000001141a */
[----:B------:R-:W-:Y:S01]  /*0a30*/  IMAD.MOV.U32 R152, RZ, RZ, R16 ;  /* 0x000000ffff987224 */ /* 0x000fe200078e0010 */
[----:B------:R-:W-:Y:S01]  /*0a40*/  SEL R155, R13, RZ, !P4 ;  /* 0x000000ff0d9b7207 */ /* 0x000fe20006000000 */
[----:B------:R-:W-:Y:S02]  /*0a50*/  IMAD.IADD R21, R21, 0x1, R3 ;  /* 0x0000000115157824 */ /* 0x000fe400078e0203 */
[C---:B------:R-:W-:Y:S02]  /*0a60*/  IMAD R3, R185.reuse, c[0x0][0x244], R22 ;  /* 0x00009100b9037a24 */ /* 0x040fe400078e0216 */
[----:B------:R-:W-:-:S04]  /*0a70*/  IMAD.WIDE.U32 R152, R185, c[0x0][0x240], R152 ;  /* 0x00009000b9987a25 */ /* 0x000fc800078e0098 */
[----:B------:R-:W-:Y:S02]  /*0a80*/  IMAD.IADD R153, R153, 0x1, R3 ;  /* 0x0000000199997824 */ /* 0x000fe400078e0203 */
[----:B-1----:R-:W-:Y:S02]  /*0a90*/  IMAD.IADD R15, R99, 0x1, -R6 ;  /* 0x00000001630f7824 */ /* 0x002fe400078e0a06 */
[----:B------:R-:W-:Y:S01]  /*0aa0*/  IMAD.SHL.U32 R3, R6, 0x40, RZ ;  /* 0x0000004006037824 */ /* 0x000fe200078e00ff */
[----:B------:R-:W-:Y:S01]  /*0ab0*/  IADD3 R6, R12, 0x40, RZ ;  /* 0x000000400c067810 */ /* 0x000fe20007ffe0ff */
[-C--:B------:R-:W-:Y:S02]  /*0ac0*/  IMAD R16, R101, R18.reuse, RZ ;  /* 0x0000001265107224 */ /* 0x080fe400078e02ff */
[----:B------:R-:W-:Y:S01]  /*0ad0*/  IMAD R15, R18, -0x40, R15 ;  /* 0xffffffc0120f7824 */ /* 0x000fe200078e020f */
[----:B------:R-:W-:Y:S01]  /*0ae0*/  LOP3.LUT R3, R3, 0x1c0, RZ, 0xc0, !PT ;  /* 0x000001c003037812 */ /* 0x000fe200078ec0ff */
[----:B------:R-:W-:Y:S01]  /*0af0*/  IMAD R10, R98, R18, RZ ;  /* 0x00000012620a7224 */ /* 0x000fe200078e02ff */
[----:B------:R-:W-:Y:S01]  /*0b00*/  ISETP.GE.AND P4, PT, R6, c[0x0][0x1d4], PT ;  /* 0x0000750006007a0c */ /* 0x000fe20003f86270 */
[----:B------:R-:W-:Y:S01]  /*0b10*/  IMAD R157, R155, c[0x0][0x248], RZ ;  /* 0x000092009b9d7a24 */ /* 0x000fe200078e02ff */
[----:B------:R-:W-:Y:S01]  /*0b20*/  ISETP.GE.AND P1, PT, R15, 0x21, PT ;  /* 0x000000210f00780c */ /* 0x000fe20003f26270 */
[----:B------:R-:W-:Y:S01]  /*0b30*/  IMAD R9, R5, R103, R16 ;  /* 0x0000006705097224 */ /* 0x000fe200078e0210 */
[----:B------:R-:W-:Y:S01]  /*0b40*/  ISETP.GE.AND P2, PT, R15, 0x1, PT ;  /* 0x000000010f00780c */ /* 0x000fe20003f46270 */
[----:B------:R-:W-:-:S02]  /*0b50*/  IMAD R22, R94, c[0x0][0x260], RZ ;  /* 0x000098005e167a24 */ /* 0x000fc400078e02ff */
[----:B------:R-:W-:Y:S01]  /*0b60*/  IMAD R5, R5, R100, R10 ;  /* 0x0000006405057224 */ /* 0x000fe200078e020a */
[----:B------:R-:W-:Y:S01]  /*0b70*/  LOP3.LUT R10, R3, 0x38, R12, 0xf8, !PT ;  /* 0x00000038030a7812 */ /* 0x000fe200078ef80c */
[C---:B------:R-:W-:Y:S01]  /*0b80*/  IMAD R157, R150.reuse, c[0x0][0x24c], R157 ;  /* 0x00009300969d7a24 */ /* 0x040fe200078e029d */
[----:B------:R-:W-:Y:S01]  /*0b90*/  SHF.R.U32.HI R3, RZ, 0x3, R3 ;  /* 0x00000003ff037819 */ /* 0x000fe20000011603 */
[----:B------:R-:W-:Y:S01]  /*0ba0*/  IMAD.WIDE.U32 R152, R150, c[0x0][0x248], R152 ;  /* 0x0000920096987a25 */ /* 0x000fe200078e0098 */
[----:B------:R-:W-:Y:S02]  /*0bb0*/  IADD3 R12, R12, 0x80, RZ ;  /* 0x000000800c0c7810 */ /* 0x000fe40007ffe0ff */
[----:B------:R-:W-:Y:S01]  /*0bc0*/  LOP3.LUT R3, R10, R3, RZ, 0x3c, !PT ;  /* 0x000000030a037212 */ /* 0x000fe200078e3cff */
[C---:B------:R-:W-:Y:S01]  /*0bd0*/  IMAD R22, R185.reuse, c[0x0][0x264], R22 ;  /* 0x00009900b9167a24 */ /* 0x040fe200078e0216 */
[CC--:B------:R-:W-:Y:S01]  /*0be0*/  LEA.HI R10, R2.reuse, R89.reuse, RZ, 0x6 ;  /* 0x00000059020a7211 */ /* 0x0c0fe200078f30ff */
[----:B------:R-:W-:Y:S01]  /*0bf0*/  IMAD.WIDE.U32 R20, R185, c[0x0][0x260], R20 ;  /* 0x00009800b9147a25 */ /* 0x000fe200078e0014 */
[----:B------:R-:W-:-:S03]  /*0c00*/  LEA.HI R2, R2, R89, RZ, 0x5 ;  /* 0x0000005902027211 */ /* 0x000fc600078f28ff */
[----:B------:R-:W-:Y:S02]  /*0c10*/  IMAD.IADD R157, R153, 0x1, R157 ;  /* 0x00000001999d7824 */ /* 0x000fe400078e029d */
[----:B------:R-:W-:Y:S02]  /*0c20*/  IMAD.MOV.U32 R156, RZ, RZ, R152 ;  /* 0x000000ffff9c7224 */ /* 0x000fe400078e0098 */
[----:B------:R-:W-:Y:S02]  /*0c30*/  IMAD.IADD R23, R21, 0x1, R22 ;  /* 0x0000000115177824 */ /* 0x000fe400078e0216 */
[----:B------:R-:W-:Y:S02]  /*0c40*/  IMAD R155, R155, c[0x0][0x268], RZ ;  /* 0x00009a009b9b7a24 */ /* 0x000fe400078e02ff */
[----:B------:R-:W-:-:S04]  /*0c50*/  IMAD.WIDE.U32 R16, R18, R103, R156 ;  /* 0x0000006712107225 */ /* 0x000fc800078e009c */
[----:B------:R-:W-:Y:S01]  /*0c60*/  IMAD.MOV.U32 R22, RZ, RZ, R20 ;  /* 0x000000ffff167224 */ /* 0x000fe200078e0014 */
[----:B------:R-:W-:Y:S01]  /*0c70*/  @P1 IADD3 R6, P6, R105, R16, RZ ;  /* 0x0000001069061210 */ /* 0x000fe20007fde0ff */
[----:B------:R-:W-:Y:S01]  /*0c80*/  IMAD R155, R150, c[0x0][0x26c], R155 ;  /* 0x00009b00969b7a24 */ /* 0x000fe200078e029b */
[----:B------:R-:W-:Y:S01]  /*0c90*/  @P2 LEA R20, P0, R16, c[0x0][0x220], 0x1 ;  /* 0x0000880010142a11 */ /* 0x000fe200078008ff */
[----:B------:R-:W-:-:S04]  /*0ca0*/  IMAD.WIDE.U32 R150, R150, c[0x0][0x268], R22 ;  /* 0x00009a0096967a25 */ /* 0x000fc800078e0016 */
[----:B------:R-:W-:Y:S02]  /*0cb0*/  IMAD.SHL.U32 R10, R10, 0x8, RZ ;  /* 0x000000080a0a7824 */ /* 0x000fe400078e00ff */
[----:B------:R-:W-:Y:S02]  /*0cc0*/  IMAD.IADD R9, R17, 0x1, R9 ;  /* 0x0000000111097824 */ /* 0x000fe400078e0209 */
[----:B------:R-:W-:Y:S01]  /*0cd0*/  IMAD.IADD R155, R151, 0x1, R155 ;  /* 0x00000001979b7824 */ /* 0x000fe200078e029b */
[----:B------:R-:W-:Y:S01]  /*0ce0*/  LOP3.LUT R10, R3, 0xfffffe00, R10, 0xf8, !PT ;  /* 0xfffffe00030a7812 */ /* 0x000fe200078ef80a */
[----:B------:R-:W-:Y:S01]  /*0cf0*/  IMAD.MOV.U32 R154, RZ, RZ, R150 ;  /* 0x000000ffff9a7224 */ /* 0x000fe200078e0096 */
[--C-:B------:R-:W-:Y:S01]  /*0d00*/  @P2 LEA.HI.X R21, R16, c[0x0][0x224], R9.reuse, 0x1, P0 ;  /* 0x0000890010152a11 */ /* 0x100fe200000f0c09 */
[----:B------:R-:W-:Y:S01]  /*0d10*/  @P1 IMAD.X R3, R102, 0x1, R9, P6 ;  /* 0x0000000166031824 */ /* 0x000fe200030e0609 */
[----:B------:R-:W-:Y:S01]  /*0d20*/  ISETP.NE.AND P6, PT, R8, RZ, PT ;  /* 0x000000ff0800720c */ /* 0x000fe20003fc5270 */
[----:B------:R-:W-:Y:S01]  /*0d30*/  IMAD.WIDE.U32 R8, R18, R100, R154 ;  /* 0x0000006412087225 */ /* 0x000fe200078e009a */
[----:B------:R-:W-:-:S03]  /*0d40*/  @P1 LEA R22, P0, R6, c[0x0][0x220], 0x1 ;  /* 0x0000880006161a11 */ /* 0x000fc600078008ff */
[----:B------:R-:W-:Y:S01]  /*0d50*/  IMAD.IADD R5, R9, 0x1, R5 ;  /* 0x0000000109057824 */ /* 0x000fe200078e0205 */
[----:B------:R-:W-:Y:S01]  /*0d60*/  @P1 LEA.HI.X R23, R6, c[0x0][0x224], R3, 0x1, P0 ;  /* 0x0000890006171a11 */ /* 0x000fe200000f0c03 */
[----:B------:R-:W-:Y:S01]  /*0d70*/  @P1 IMAD.SHL.U32 R9, R10, 0x2, RZ ;  /* 0x000000020a091824 */ /* 0x000fe200078e00ff */
[----:B------:R-:W-:Y:S01]  /*0d80*/  ISETP.GT.AND P0, PT, R18, R11, PT ;  /* 0x0000000b1200720c */ /* 0x000fe20003f04270 */
[----:B------:R-:W-:Y:S02]  /*0d90*/  IMAD.SHL.U32 R107, R7, 0x20, RZ ;  /* 0x00000020076b7824 */ /* 0x000fe400078e00ff */
[----:B------:R-:W-:Y:S02]  /*0da0*/  IMAD.MOV.U32 R104, RZ, RZ, 0x1 ;  /* 0x00000001ff687424 */ /* 0x000fe400078e00ff */
[----:B------:R-:W-:Y:S02]  /*0db0*/  IMAD.IADD R170, R95, 0x1, R4 ;  /* 0x000000015faa7824 */ /* 0x000fe400078e0204 */
[----:B------:R-:W-:-:S02]  /*0dc0*/  IMAD R168, R94, c[0x0][0x1e8], RZ ;  /* 0x00007a005ea87a24 */ /* 0x000fc400078e02ff */
[----:B------:R-:W-:Y:S01]  /*0dd0*/  IMAD.WIDE.U32 R28, R170, c[0x0][0x1e0], RZ ;  /* 0x00007800aa1c7a25 */ /* 0x000fe200078e00ff */
[----:B------:R-:W-:-:S03]  /*0de0*/  SHF.R.S32.HI R4, RZ, 0x1f, R170 ;  /* 0x0000001fff047819 */ /* 0x000fc600000114aa */
[----:B------:R-:W-:Y:S02]  /*0df0*/  IMAD R168, R185, c[0x0][0x1ec], R168 ;  /* 0x00007b00b9a87a24 */ /* 0x000fe400078e02a8 */
[----:B------:R-:W-:Y:S02]  /*0e00*/  IMAD.SHL.U32 R2, R2, 0x10, RZ ;  /* 0x0000001002027824 */ /* 0x000fe400078e00ff */
[----:B------:R-:W-:-:S03]  /*0e10*/  IMAD.WIDE.U32 R172, R115, c[0x0][0x1e0], RZ ;  /* 0x0000780073ac7a25 */ /* 0x000fc600078e00ff */
[----:B------:R-:W-:Y:S01]  /*0e20*/  LOP3.LUT R2, R2, 0xfffffe00, RZ, 0xc0, !PT ;  /* 0xfffffe0002027812 */ /* 0x000fe200078ec0ff */
[----:B------:R-:W-:Y:S02]  /*0e30*/  IMAD.MOV.U32 R67, RZ, RZ, 0x1 ;  /* 0x00000001ff437424 */ /* 0x000fe400078e00ff */
[----:B------:R-:W-:Y:S01]  /*0e40*/  IMAD.MOV.U32 R55, RZ, RZ, RZ ;  /* 0x000000ffff377224 */ /* 0x000fe200078e00ff */
[----:B--2---:R-:W-:Y:S01]  /*0e50*/  @P3 SHF.R.S32.HI R15, RZ, 0x1f, R14 ;  /* 0x0000001fff0f3819 */ /* 0x004fe2000001140e */
[----:B------:R-:W-:Y:S02]  /*0e60*/  @!P3 IMAD.MOV.U32 R14, RZ, RZ, R184 ;  /* 0x000000ffff0eb224 */ /* 0x000fe400078e00b8 */
[----:B------:R-:W-:Y:S01]  /*0e70*/  @!P3 IMAD.MOV.U32 R15, RZ, RZ, R13 ;  /* 0x000000ffff0fb224 */ /* 0x000fe200078e000d */
[----:B------:R-:W-:Y:S01]  /*0e80*/  ISETP.GE.AND P3, PT, R12, c[0x0][0x1d4], PT ;  /* 0x000075000c007a0c */ /* 0x000fe20003f66270 */
[----:B------:R-:W-:Y:S01]  /*0e90*/  @P2 IMAD.SHL.U32 R12, R10, 0x2, RZ ;  /* 0x000000020a0c2824 */ /* 0x000fe200078e00ff */
[----:B------:R-:W-:Y:S01]  /*0ea0*/  SEL R166, R14, RZ, !P6 ;  /* 0x000000ff0ea67207 */ /* 0x000fe20007000000 */
[----:B------:R-:W-:Y:S01]  /*0eb0*/  IMAD.MOV.U32 R13, RZ, RZ, c[0x0][0x27c] ;  /* 0x00009f00ff0d7624 */ /* 0x000fe200078e00ff */
[----:B------:R-:W-:-:S02]  /*0ec0*/  SEL R6, R15, RZ, !P6 ;  /* 0x000000ff0f067207 */ /* 0x000fc40007000000 */
[----:B------:R-:W-:Y:S01]  /*0ed0*/  @!PT LDS RZ, [RZ] ;  /* 0x00000000fffff984 */ /* 0x000fe20000000800 */
[----:B------:R-:W-:Y:S01]  /*0ee0*/  @!PT LDS RZ, [RZ] ;  /* 0x00000000fffff984 */ /* 0x000fe20000000800 */
[----:B------:R-:W-:Y:S01]  /*0ef0*/  @!PT LDS RZ, [RZ] ;  /* 0x00000000fffff984 */ /* 0x000fe20000000800 */
[----:B------:R1:W-:Y:S01]  /*0f00*/  @P2 LDGSTS.E.BYPASS.LTC128B.128 [R12+0xc100], [R20.64], !P5 ;  /* 0x0c100000140c2fae */ /* 0x0003e2000e901d46 */
[----:B------:R-:W-:Y:S01]  /*0f10*/  @P2 LEA R16, P6, R8, c[0x0][0x250], 0x1 ;  /* 0x0000940008102a11 */ /* 0x000fe200078c08ff */
[----:B------:R-:W-:Y:S01]  /*0f20*/  IMAD.SHL.U32 R13, R13, 0x2, RZ ;  /* 0x000000020d0d7824 */ /* 0x000fe200078e00ff */
[----:B------:R-:W-:Y:S01]  /*0f30*/  @P0 IADD3 R14, R0, -0x2, RZ ;  /* 0xfffffffe000e0810 */ /* 0x000fe20007ffe0ff */
[----:B------:R1:W-:Y:S01]  /*0f40*/  @P2 LDGSTS.E.BYPASS.LTC128B.128 [R12+0xe100], [R20.64+0x80], !P4 ;  /* 0x0e100080140c2fae */ /* 0x0003e2000e101d46 */
[----:B------:R-:W-:Y:S01]  /*0f50*/  @P2 LEA.HI.X R17, R8, c[0x0][0x254], R5, 0x1, P6 ;  /* 0x0000950008112a11 */ /* 0x000fe200030f0c05 */
[----:B------:R-:W-:Y:S01]  /*0f60*/  IMAD R125, R6, c[0x0][0x1f0], RZ ;  /* 0x00007c00067d7a24 */ /* 0x000fe200078e02ff */
[----:B------:R-:W-:Y:S01]  /*0f70*/  @P1 IADD3 R3, P6, R107, R8, RZ ;  /* 0x000000086b031210 */ /* 0x000fe20007fde0ff */
[----:B------:R1:W-:Y:S01]  /*0f80*/  @P2 LDGSTS.E.BYPASS.LTC128B.128 [R12+0x10100], [R20.64+0x100], !P3 ;  /* 0x10100100140c2fae */ /* 0x0003e2000d901d46 */
[----:B------:R-:W-:Y:S01]  /*0f90*/  @P2 IMAD.SHL.U32 R8, R10, 0x2, RZ ;  /* 0x000000020a082824 */ /* 0x000fe200078e00ff */
[----:B------:R-:W-:Y:S01]  /*0fa0*/  @P0 SHF.R.S32.HI R7, RZ, 0x1f, R14 ;  /* 0x0000001fff070819 */ /* 0x000fe2000001140e */
[----:B------:R-:W-:Y:S01]  /*0fb0*/  @P0 IMAD R0, R101, R14, RZ ;  /* 0x0000000e65000224 */ /* 0x000fe200078e02ff */
[----:B------:R2:W-:Y:S01]  /*0fc0*/  @P1 LDGSTS.E.BYPASS.LTC128B.128 [R9+0xd100], [R22.64], !P5 ;  /* 0x0d10000016091fae */ /* 0x0005e2000e901d46 */
[----:B------:R-:W-:-:S02]  /*0fd0*/  IMAD R125, R166, c[0x0][0x1f4], R125 ;  /* 0x00007d00a67d7a24 */ /* 0x000fc400078e027d */
[----:B------:R-:W-:Y:S01]  /*0fe0*/  @P0 IMAD R7, R7, R103, R0 ;  /* 0x0000006707070224 */ /* 0x000fe200078e0200 */
[----:B------:R2:W-:Y:S01]  /*0ff0*/  @P1 LDGSTS.E.BYPASS.LTC128B.128 [R9+0xf100], [R22.64+0x80], !P4 ;  /* 0x0f10008016091fae */ /* 0x0005e2000e101d46 */
[----:B------:R-:W-:Y:S01]  /*1000*/  @P1 IMAD.X R0, R106, 0x1, R5, P6 ;  /* 0x000000016a001824 */ /* 0x000fe200030e0605 */
[----:B------:R-:W-:Y:S01]  /*1010*/  SHF.R.S32.HI R5, RZ, 0x1f, R115 ;  /* 0x0000001fff057819 */ /* 0x000fe20000011473 */
[----:B------:R-:W-:Y:S01]  /*1020*/  IMAD R123, R6, c[0x0][0x218], RZ ;  /* 0x00008600067b7a24 */ /* 0x000fe200078e02ff */
[----:B------:R2:W-:Y:S01]  /*1030*/  @P1 LDGSTS.E.BYPASS.LTC128B.128 [R9+0x11100], [R22.64+0x100], !P3 ;  /* 0x1110010016091fae */ /* 0x0005e2000d901d46 */
[----:B------:R-:W-:Y:S02]  /*1040*/  IMAD.MOV.U32 R6, RZ, RZ, c[0x0][0x1e0] ;  /* 0x00007800ff067624 */ /* 0x000fe400078e00ff */
[C---:B------:R-:W-:Y:S01]  /*1050*/  IMAD R160, R5.reuse, c[0x0][0x290], RZ ;  /* 0x0000a40005a07a24 */ /* 0x040fe200078e02ff */
[----:B------:R-:W0:Y:S01]  /*1060*/  LDGDEPBAR ;  /* 0x00000000000079af */ /* 0x000e220000000000 */
[----:B------:R-:W-:-:S02]  /*1070*/  IMAD R158, R5, c[0x0][0x280], RZ ;  /* 0x0000a000059e7a24 */ /* 0x000fc400078e02ff */
[C---:B------:R-:W-:Y:S01]  /*1080*/  IMAD R160, R115.reuse, c[0x0][0x294], R160 ;  /* 0x0000a50073a07a24 */ /* 0x040fe200078e02a0 */
[----:B------:R-:W-:Y:S01]  /*1090*/  BAR.SYNC.DEFER_BLOCKING 0x0 ;  /* 0x0000000000007b1d */ /* 0x000fe20000010000 */
[----:B------:R-:W-:Y:S02]  /*10a0*/  IMAD R158, R115, c[0x0][0x284], R158 ;  /* 0x0000a100739e7a24 */ /* 0x000fe400078e029e */
[----:B------:R-:W-:Y:S02]  /*10b0*/  IMAD R123, R166, c[0x0][0x21c], R123 ;  /* 0x00008700a67b7a24 */ /* 0x000fe400078e027b */
[----:B------:R-:W-:Y:S01]  /*10c0*/  IMAD.SHL.U32 R139, R6, 0x40, RZ ;  /* 0x00000040068b7824 */ /* 0x000fe200078e00ff */
[----:B--2---:R-:W-:Y:S02]  /*10d0*/  LOP3.LUT R22, R26, 0xfffffffc, RZ, 0xc0, !PT ;  /* 0xfffffffc1a167812 */ /* 0x004fe400078ec0ff */
[----:B------:R-:W-:Y:S01]  /*10e0*/  SHF.R.S32.HI R26, RZ, 0x1f, R26 ;  /* 0x0000001fff1a7819 */ /* 0x000fe2000001141a */
[----:B------:R-:W-:Y:S01]  /*10f0*/  @!PT LDS RZ, [RZ] ;  /* 0x00000000fffff984 */ /* 0x000fe20000000800 */
[----:B------:R-:W-:Y:S01]  /*1100*/  @!PT LDS RZ, [RZ] ;  /* 0x00000000fffff984 */ /* 0x000fe20000000800 */
[----:B------:R-:W-:Y:S01]  /*1110*/  @!PT LDS RZ, [RZ] ;  /* 0x00000000fffff984 */ /* 0x000fe20000000800 */
[----:B------:R2:W-:Y:S02]  /*1120*/  @P2 LDGSTS.E.BYPASS.LTC128B.128 [R8+0x100], [R16.64], !P5 ;  /* 0x0010000010082fae */ /* 0x0005e4000e901d46 */
[----:B------:R-:W-:Y:S01]  /*1130*/  IMAD.IADD R22, R89, 0x1, -R22 ;  /* 0x0000000159167824 */ /* 0x000fe200078e0a16 */
[----:B------:R-:W-:Y:S01]  /*1140*/  LEA.HI R26, R26, R115, RZ, 0x3 ;  /* 0x000000731a1a7211 */ /* 0x000fe200078f18ff */
[----:B------:R2:W-:Y:S02]  /*1150*/  @P2 LDGSTS.E.BYPASS.LTC128B.128 [R8+0x2100], [R16.64+0x80], !P4 ;  /* 0x0210008010082fae */ /* 0x0005e4000e101d46 */
[----:B-1----:R-:W-:Y:S01]  /*1160*/  IMAD.SHL.U32 R20, R22, 0x4, RZ ;  /* 0x0000000416147824 */ /* 0x002fe200078e00ff */
[----:B------:R-:W-:Y:S01]  /*1170*/  LOP3.LUT R26, R26, 0xfffffff8, RZ, 0xc0, !PT ;  /* 0xfffffff81a1a7812 */ /* 0x000fe200078ec0ff */
[----:B------:R-:W-:Y:S01]  /*1180*/  IMAD.SHL.U32 R22, R22, 0x8, RZ ;  /* 0x0000000816167824 */ /* 0x000fe200078e00ff */
[----:B------:R2:W-:Y:S01]  /*1190*/  @P2 LDGSTS.E.BYPASS.LTC128B.128 [R8+0x4100], [R16.64+0x100], !P3 ;  /* 0x0410010010082fae */ /* 0x0005e2000d901d46 */
[----:B------:R-:W-:-:S02]  /*11a0*/  ISETP.LE.AND P2, PT, R104, c[0x0][0x27c], PT ;  /* 0x00009f0068007a0c */ /* 0x000fc40003f43270 */
[C---:B------:R-:W-:Y:S02]  /*11b0*/  IADD3 R19, R20.reuse, 0x20, RZ ;  /* 0x0000002014137810 */ /* 0x040fe40007ffe0ff */
[----:B------:R-:W-:Y:S02]  /*11c0*/  SHF.R.S32.HI R23, RZ, 0x1f, R22 ;  /* 0x0000001fff177819 */ /* 0x000fe40000011416 */
[----:B------:R-:W-:Y:S01]  /*11d0*/  SHF.R.S32.HI R21, RZ, 0x1f, R20 ;  /* 0x0000001fff157819 */ /* 0x000fe20000011414 */
[----:B------:R-:W-:Y:S01]  /*11e0*/  IMAD.IADD R15, R20, 0x1, R19 ;  /* 0x00000001140f7824 */ /* 0x000fe200078e0213 */
[C---:B------:R-:W-:Y:S01]  /*11f0*/  IADD3 R145, R22.reuse, 0x60, RZ ;  /* 0x0000006016917810 */ /* 0x040fe20007ffe0ff */
[----:B------:R-:W-:Y:S01]  /*1200*/  IMAD.WIDE.U32 R164, R115, c[0x0][0x290], R22 ;  /* 0x0000a40073a47a25 */ /* 0x000fe200078e0016 */
[C---:B------:R-:W-:Y:S02]  /*1210*/  IADD3 R144, R22.reuse, 0x80, RZ ;  /* 0x0000008016907810 */ /* 0x040fe40007ffe0ff */
[----:B------:R-:W-:Y:S01]  /*1220*/  IADD3 R143, R22, 0xa0, RZ ;  /* 0x000000a0168f7810 */ /* 0x000fe20007ffe0ff */
[----:B------:R-:W-:Y:S01]  /*1230*/  IMAD.IADD R165, R165, 0x1, R160 ;  /* 0x00000001a5a57824 */ /* 0x000fe200078e02a0 */
[----:B------:R-:W-:Y:S01]  /*1240*/  @P2 LOP3.LUT R186, R186, 0x2, RZ, 0xfc, !PT ;  /* 0x00000002baba2812 */ /* 0x000fe200078efcff */
[----:B------:R-:W-:Y:S01]  /*1250*/  IMAD.WIDE.U32 R30, R185, c[0x0][0x210], R22 ;  /* 0x00008400b91e7a25 */ /* 0x000fe200078e0016 */
[----:B------:R-:W-:-:S02]  /*1260*/  @P1 LEA R32, P2, R3, c[0x0][0x250], 0x1 ;  /* 0x0000940003201a11 */ /* 0x000fc400078408ff */
[----:B------:R-:W-:Y:S01]  /*1270*/  LOP3.LUT R186, R186, 0xfffffffe, RZ, 0xc0, !PT ;  /* 0xfffffffebaba7812 */ /* 0x000fe200078ec0ff */
[----:B------:R-:W-:Y:S01]  /*1280*/  IMAD.WIDE.U32 R162, R115, c[0x0][0x280], R22 ;  /* 0x0000a00073a27a25 */ /* 0x000fe200078e0016 */
[----:B------:R-:W-:Y:S02]  /*1290*/  @P1 LEA.HI.X R33, R3, c[0x0][0x254], R0, 0x1, P2 ;  /* 0x0000950003211a11 */ /* 0x000fe400010f0c00 */
[----:B------:R-:W-:Y:S01]  /*12a0*/  IADD3 R0, -R13, c[0x0][0x1d4], RZ ;  /* 0x000075000d007a10 */ /* 0x000fe20007ffe1ff */
[----:B------:R-:W-:Y:S01]  /*12b0*/  IMAD R3, R4, c[0x0][0x1e0], RZ ;  /* 0x0000780004037a24 */ /* 0x000fe200078e02ff */
[----:B------:R-:W-:Y:S01]  /*12c0*/  ISETP.GE.AND P2, PT, R22, c[0x0][0x27c], PT ;  /* 0x00009f0016007a0c */ /* 0x000fe20003f46270 */
[----:B------:R-:W-:Y:S01]  /*12d0*/  IMAD.WIDE.U32 R34, R115, c[0x0][0x280], R20 ;  /* 0x0000a00073227a25 */ /* 0x000fe200078e0014 */
[----:B--2---:R-:W-:Y:S02]  /*12e0*/  IADD3 R17, R20, 0x40, RZ ;  /* 0x0000004014117810 */ /* 0x004fe40007ffe0ff */
[----:B------:R-:W-:Y:S01]  /*12f0*/  SEL R9, RZ, c[0x0][0x27c], !P2 ;  /* 0x00009f00ff097a07 */ /* 0x000fe20005000000 */
[----:B------:R-:W-:Y:S01]  /*1300*/  IMAD R3, R170, c[0x0][0x1e4], R3 ;  /* 0x00007900aa037a24 */ /* 0x000fe200078e0203 */
[----:B------:R-:W-:Y:S01]  /*1310*/  SEL R8, R13, R0, !P2 ;  /* 0x000000000d087207 */ /* 0x000fe20005000000 */
[----:B------:R-:W-:Y:S01]  /*1320*/  IMAD.IADD R16, R20, 0x1, R17 ;  /* 0x0000000114107824 */ /* 0x000fe200078e0211 */
[----:B------:R-:W-:Y:S01]  /*1330*/  ISETP.GE.AND P2, PT, R15, c[0x0][0x27c], PT ;  /* 0x00009f000f007a0c */ /* 0x000fe20003f46270 */
[----:B------:R-:W-:-:S02]  /*1340*/  IMAD.IADD R29, R29, 0x1, R3 ;  /* 0x000000011d1d7824 */ /* 0x000fc400078e0203 */
[----:B------:R-:W-:Y:S01]  /*1350*/  IMAD.IADD R9, R22, 0x1, R9 ;  /* 0x0000000116097824 */ /* 0x000fe200078e0209 */
[----:B------:R-:W-:Y:S01]  /*1360*/  SEL R24, RZ, c[0x0][0x27c], !P2 ;  /* 0x00009f00ff187a07 */ /* 0x000fe20005000000 */
[----:B------:R-:W-:Y:S01]  /*1370*/  IMAD.WIDE.U32 R28, R185, c[0x0][0x1e8], R28 ;  /* 0x00007a00b91c7a25 */ /* 0x000fe200078e001c */
[-C--:B------:R-:W-:Y:S02]  /*1380*/  SEL R3, R13, R0.reuse, !P2 ;  /* 0x000000000d037207 */ /* 0x080fe40005000000 */
[----:B------:R-:W-:Y:S01]  /*1390*/  ISETP.GE.AND P2, PT, R16, c[0x0][0x27c], PT ;  /* 0x00009f0010007a0c */ /* 0x000fe20003f46270 */
[----:B------:R-:W-:Y:S01]  /*13a0*/  IMAD.IADD R169, R29, 0x1, R168 ;  /* 0x000000011da97824 */ /* 0x000fe200078e02a8 */
[----:B------:R-:W-:Y:S01]  /*13b0*/  SHF.R.S32.HI R12, RZ, 0x1f, R9 ;  /* 0x0000001fff0c7819 */ /* 0x000fe20000011409 */
[----:B------:R-:W-:Y:S01]  /*13c0*/  IMAD.MOV.U32 R168, RZ, RZ, R28 ;  /* 0x000000ffffa87224 */ /* 0x000fe200078e001c */
[----:B------:R-:W-:Y:S01]  /*13d0*/  SEL R0, R13, R0, !P2 ;  /* 0x000000000d007207 */ /* 0x000fe20005000000 */
[----:B------:R-:W-:Y:S01]  /*13e0*/  IMAD R28, R94, c[0x0][0x210], RZ ;  /* 0x000084005e1c7a24 */ /* 0x000fe200078e02ff */
[----:B------:R-:W-:Y:S01]  /*13f0*/  SHF.R.S32.HI R13, RZ, 0x1f, R8 ;  /* 0x0000001fff0d7819 */ /* 0x000fe20000011408 */
[----:B------:R-:W-:Y:S01]  /*1400*/  IMAD.WIDE.U32 R168, R166, c[0x0][0x1f0], R168 ;  /* 0x00007c00a6a87a25 */ /* 0x000fe200078e00a8 */
[----:B------:R-:W-:-:S02]  /*1410*/  LEA.HI R142, R12, R9, RZ, 0x3 ;  /* 0x000000090c8e7211 */ /* 0x000fc400078f18ff */
[----:B------:R-:W-:Y:S01]  /*1420*/  LEA.HI R13, R13, R8, RZ, 0x4 ;  /* 0x000000080d0d7211 */ /* 0x000fe200078f20ff */
[----:B------:R-:W-:Y:S01]  /*1430*/  IMAD R28, R185, c[0x0][0x214], R28 ;  /* 0x00008500b91c7a24 */ /* 0x000fe200078e021c */
[----:B------:R-:W-:Y:S01]  /*1440*/  LEA.HI R12, R12, R9, RZ, 0x6 ;  /* 0x000000090c0c7211 */ /* 0x000fe200078f30ff */
[----:B------:R-:W-:Y:S01]  /*1450*/  IMAD.WIDE.U32 R8, R115, c[0x0][0x290], R20 ;  /* 0x0000a40073087a25 */ /* 0x000fe200078e0014 */
[----:B------:R-:W-:Y:S02]  /*1460*/  SHF.R.S32.HI R25, RZ, 0x1f, R0 ;  /* 0x0000001fff197819 */ /* 0x000fe40000011400 */
[----:B------:R-:W-:Y:S01]  /*1470*/  SHF.R.S32.HI R13, RZ, 0x4, R13 ;  /* 0x00000004ff0d7819 */ /* 0x000fe2000001140d */
[----:B------:R-:W-:Y:S01]  /*1480*/  IMAD.IADD R161, R160, 0x1, R9 ;  /* 0x00000001a0a17824 */ /* 0x000fe200078e0209 */
[----:B------:R-:W-:Y:S01]  /*1490*/  LEA.HI R25, R25, R0, RZ, 0x4 ;  /* 0x0000000019197211 */ /* 0x000fe200078f20ff */
[----:B------:R-:W-:Y:S01]  /*14a0*/  IMAD.MOV.U32 R160, RZ, RZ, R8 ;  /* 0x000000ffffa07224 */ /* 0x000fe200078e0008 */
[----:B------:R-:W-:Y:S01]  /*14b0*/  SHF.R.S32.HI R8, RZ, 0x1f, R3 ;  /* 0x0000001fff087819 */ /* 0x000fe20000011403 */
[----:B------:R-:W-:Y:S01]  /*14c0*/  IMAD.IADD R9, R115, 0x1, -R26 ;  /* 0x0000000173097824 */ /* 0x000fe200078e0a1a */
[----:B------:R-:W-:Y:S01]  /*14d0*/  SHF.R.S32.HI R25, RZ, 0x4, R25 ;  /* 0x00000004ff197819 */ /* 0x000fe20000011419 */
[----:B------:R-:W-:Y:S01]  /*14e0*/  IMAD.IADD R29, R31, 0x1, R28 ;  /* 0x000000011f1d7824 */ /* 0x000fe200078e021c */
[----:B------:R-:W-:Y:S01]  /*14f0*/  LEA.HI R8, R8, R3, RZ, 0x4 ;  /* 0x0000000308087211 */ /* 0x000fe200078f20ff */
[----:B------:R-:W-:Y:S01]  /*1500*/  IMAD.IADD R3, R24, 0x1, R15 ;  /* 0x0000000118037824 */ /* 0x000fe200078e020f */
[C---:B------:R-:W-:Y:S01]  /*1510*/  LOP3.LUT P6, RZ, R9.reuse, 0x4, RZ, 0xc0, !PT ;  /* 0x0000000409ff7812 */ /* 0x040fe200078cc0ff */
[----:B------:R-:W-:Y:S01]  /*1520*/  IMAD.SHL.U32 R9, R9, 0x40, RZ ;  /* 0x0000004009097824 */ /* 0x000fe200078e00ff */
[----:B------:R-:W-:Y:S01]  /*1530*/  SEL R31, RZ, c[0x0][0x27c], !P2 ;  /* 0x00009f00ff1f7a07 */ /* 0x000fe20005000000 */
[----:B------:R-:W-:Y:S01]  /*1540*/  IMAD.SHL.U32 R12, R12, 0x40, RZ ;  /* 0x000000400c0c7824 */ /* 0x000fe200078e00ff */
[----:B------:R-:W-:Y:S01]  /*1550*/  SHF.R.S32.HI R112, RZ, 0x1f, R3 ;  /* 0x0000001fff707819 */ /* 0x000fe20000011403 */
[----:B------:R-:W-:Y:S01]  /*1560*/  IMAD.MOV.U32 R28, RZ, RZ, R30 ;  /* 0x000000ffff1c7224 */ /* 0x000fe200078e001e */
[----:B------:R-:W-:Y:S01]  /*1570*/  LOP3.LUT R9, R9, 0x1c0, RZ, 0xc0, !PT ;  /* 0x000001c009097812 */ /* 0x000fe200078ec0ff */
[----:B------:R-:W-:Y:S01]  /*1580*/  IMAD.IADD R31, R31, 0x1, R16 ;  /* 0x000000011f1f7824 */ /* 0x000fe200078e0210 */
[CC--:B------:R-:W-:Y:S01]  /*1590*/  LEA.HI R141, R112.reuse, R3.reuse, RZ, 0x3 ;  /* 0x00000003708d7211 */ /* 0x0c0fe200078f18ff */
[----:B------:R-:W-:Y:S01]  /*15a0*/  IMAD.IADD R125, R169, 0x1, R125 ;  /* 0x00000001a97d7824 */ /* 0x000fe200078e027d */
[----:B------:R-:W-:Y:S01]  /*15b0*/  LEA.HI R112, R112, R3, RZ, 0x6 ;  /* 0x0000000370707211 */ /* 0x000fe200078f30ff */
[----:B------:R-:W-:Y:S01]  /*15c0*/  IMAD.IADD R163, R163, 0x1, R158 ;  /* 0x00000001a3a37824 */ /* 0x000fe200078e029e */
[----:B------:R-:W-:Y:S01]  /*15d0*/  SHF.R.U32.HI R3, RZ, 0x3, R9 ;  /* 0x00000003ff037819 */ /* 0x000fe20000011609 */
[----:B------:R-:W-:Y:S01]  /*15e0*/  IMAD.IADD R159, R158, 0x1, R35 ;  /* 0x000000019e9f7824 */ /* 0x000fe200078e0223 */
[----:B------:R-:W-:Y:S01]  /*15f0*/  LOP3.LUT R26, R9, 0x38, R142, 0xf8, !PT ;  /* 0x00000038091a7812 */ /* 0x000fe200078ef88e */
[----:B------:R-:W-:Y:S01]  /*1600*/  IMAD.SHL.U32 R112, R112, 0x40, RZ ;  /* 0x0000004070707824 */ /* 0x000fe200078e00ff */
[----:B------:R-:W-:Y:S01]  /*1610*/  SHF.R.S32.HI R0, RZ, 0x1f, R31 ;  /* 0x0000001fff007819 */ /* 0x000fe2000001141f */
[----:B------:R-:W-:Y:S01]  /*1620*/  IMAD.MOV.U32 R158, RZ, RZ, R34 ;  /* 0x000000ffff9e7224 */ /* 0x000fe200078e0022 */
[----:B------:R-:W-:Y:S01]  /*1630*/  LOP3.LUT R12, R12, 0xfffff000, RZ, 0xc0, !PT ;  /* 0xfffff0000c0c7812 */ /* 0x000fe200078ec0ff */
[----:B-----5:R-:W-:Y:S01]  /*1640*/  IMAD.WIDE.U32 R162, R91, c[0x0][0x280], R162 ;  /* 0x0000a0005ba27a25 */ /* 0x020fe200078e00a2 */
[----:B------:R-:W-:-:S02]  /*1650*/  LOP3.LUT R113, R26, R3, RZ, 0x3c, !PT ;  /* 0x000000031a717212 */ /* 0x000fc400078e3cff */
[-C--:B------:R-:W-:Y:S01]  /*1660*/  LEA.HI R140, R0, R31.reuse, RZ, 0x3 ;  /* 0x0000001f008c7211 */ /* 0x080fe200078f18ff */
[----:B------:R-:W-:Y:S01]  /*1670*/  IMAD.WIDE.U32 R166, R166, c[0x0][0x218], R28 ;  /* 0x00008600a6a67a25 */ /* 0x000fe200078e001c */
[----:B------:R-:W-:Y:S02]  /*1680*/  SHF.R.S32.HI R8, RZ, 0x4, R8 ;  /* 0x00000004ff087819 */ /* 0x000fe40000011408 */
[----:B------:R-:W-:Y:S01]  /*1690*/  IADD3 R113, R113, R12, R2 ;  /* 0x0000000c71717210 */ /* 0x000fe20007ffe002 */
[----:B------:R-:W-:Y:S01]  /*16a0*/  IMAD.WIDE.U32 R164, R91, c[0x0][0x290], R164 ;  /* 0x0000a4005ba47a25 */ /* 0x000fe200078e00a4 */
[----:B------:R-:W-:Y:S02]  /*16b0*/  LOP3.LUT R12, R9, 0x38, R140, 0xf8, !PT ;  /* 0x00000038090c7812 */ /* 0x000fe400078ef88c */
[----:B------:R-:W-:Y:S01]  /*16c0*/  LEA.HI.SX32 R109, R141, R8, 0x1d ;  /* 0x000000088d6d7211 */ /* 0x000fe200078feaff */
[----:B------:R-:W-:Y:S01]  /*16d0*/  IMAD.WIDE.U32 R160, R91, c[0x0][0x290], R160 ;  /* 0x0000a4005ba07a25 */ /* 0x000fe200078e00a0 */
[----:B------:R-:W-:-:S02]  /*16e0*/  LEA.HI R0, R0, R31, RZ, 0x6 ;  /* 0x0000001f00007211 */ /* 0x000fc400078f30ff */
[----:B------:R-:W-:Y:S01]  /*16f0*/  LEA.HI.SX32 R110, R142, R13, 0x1d ;  /* 0x0000000d8e6e7211 */ /* 0x000fe200078feaff */
[----:B------:R-:W-:Y:S01]  /*1700*/  IMAD.WIDE.U32 R158, R91, c[0x0][0x280], R158 ;  /* 0x0000a0005b9e7a25 */ /* 0x000fe200078e009e */
[----:B------:R-:W-:Y:S02]  /*1710*/  LOP3.LUT R111, R12, R3, RZ, 0x3c, !PT ;  /* 0x000000030c6f7212 */ /* 0x000fe400078e3cff */
[----:B------:R-:W-:Y:S01]  /*1720*/  LEA.HI.SX32 R108, R140, R25, 0x1d ;  /* 0x000000198c6c7211 */ /* 0x000fe200078feaff */
[----:B------:R-:W-:Y:S01]  /*1730*/  IMAD.SHL.U32 R0, R0, 0x40, RZ ;  /* 0x0000004000007824 */ /* 0x000fe200078e00ff */
[----:B------:R-:W-:Y:S01]  /*1740*/  SHF.R.S32.HI R12, RZ, 0x1f, R109 ;  /* 0x0000001fff0c7819 */ /* 0x000fe2000001146d */
[----:B------:R-:W-:Y:S01]  /*1750*/  IMAD.IADD R123, R167, 0x1, R123 ;  /* 0x00000001a77b7824 */ /* 0x000fe200078e027b */
[----:B------:R-:W-:Y:S02]  /*1760*/  SHF.R.S32.HI R13, RZ, 0x1f, R110 ;  /* 0x0000001fff0d7819 */ /* 0x000fe4000001146e */
[----:B------:R-:W-:-:S02]  /*1770*/  SHF.R.S32.HI R25, RZ, 0x1f, R108 ;  /* 0x0000001fff197819 */ /* 0x000fc4000001146c */
[----:B------:R-:W-:Y:S01]  /*1780*/  LEA.HI R12, R12, R109, RZ, 0x3 ;  /* 0x0000006d0c0c7211 */ /* 0x000fe200078f18ff */
[----:B------:R-:W-:Y:S01]  /*1790*/  IMAD.SHL.U32 R109, R109, 0x8, RZ ;  /* 0x000000086d6d7824 */ /* 0x000fe200078e00ff */
[----:B------:R-:W-:Y:S02]  /*17a0*/  LOP3.LUT R24, R9, 0x38, R141, 0xf8, !PT ;  /* 0x0000003809187812 */ /* 0x000fe400078ef88d */
[----:B------:R-:W-:Y:S01]  /*17b0*/  LEA.HI R13, R13, R110, RZ, 0x3 ;  /* 0x0000006e0d0d7211 */ /* 0x000fe200078f18ff */
[----:B------:R-:W-:Y:S01]  /*17c0*/  IMAD.SHL.U32 R110, R110, 0x8, RZ ;  /* 0x000000086e6e7824 */ /* 0x000fe200078e00ff */
[----:B------:R-:W-:Y:S01]  /*17d0*/  LEA.HI R8, R25, R108, RZ, 0x3 ;  /* 0x0000006c19087211 */ /* 0x000fe200078f18ff */
[----:B------:R-:W-:Y:S01]  /*17e0*/  IMAD.SHL.U32 R108, R108, 0x8, RZ ;  /* 0x000000086c6c7824 */ /* 0x000fe200078e00ff */
[----:B------:R-:W-:Y:S01]  /*17f0*/  LOP3.LUT R0, R0, 0xfffff000, RZ, 0xc0, !PT ;  /* 0xfffff00000007812 */ /* 0x000fe200078ec0ff */
[----:B------:R-:W-:Y:S01]  /*1800*/  IMAD.SHL.U32 R13, R13, 0x200, RZ ;  /* 0x000002000d0d7824 */ /* 0x000fe200078e00ff */
[----:B------:R-:W-:Y:S01]  /*1810*/  LOP3.LUT R112, R112, 0xfffff000, RZ, 0xc0, !PT ;  /* 0xfffff00070707812 */ /* 0x000fe200078ec0ff */
[----:B------:R-:W-:Y:S01]  /*1820*/  IMAD.SHL.U32 R8, R8, 0x200, RZ ;  /* 0x0000020008087824 */ /* 0x000fe200078e00ff */
[----:B------:R-:W-:Y:S01]  /*1830*/  LOP3.LUT R27, R24, R3, RZ, 0x3c, !PT ;  /* 0x00000003181b7212 */ /* 0x000fe200078e3cff */
[----:B------:R-:W-:Y:S01]  /*1840*/  IMAD.SHL.U32 R12, R12, 0x200, RZ ;  /* 0x000002000c0c7824 */ /* 0x000fe200078e00ff */
[----:B------:R-:W-:-:S02]  /*1850*/  LOP3.LUT R26, R9, 0x38, R109, 0xf8, !PT ;  /* 0x00000038091a7812 */ /* 0x000fc400078ef86d */
[----:B------:R-:W-:Y:S02]  /*1860*/  IADD3 R111, R111, R0, R2 ;  /* 0x000000006f6f7210 */ /* 0x000fe40007ffe002 */
[C---:B------:R-:W-:Y:S02]  /*1870*/  LOP3.LUT R0, R9.reuse, 0x18, R22, 0xf8, !PT ;  /* 0x0000001809007812 */ /* 0x040fe400078ef816 */
[C---:B------:R-:W-:Y:S02]  /*1880*/  LOP3.LUT R30, R9.reuse, 0x38, R110, 0xf8, !PT ;  /* 0x00000038091e7812 */ /* 0x040fe400078ef86e */
[----:B------:R-:W-:Y:S02]  /*1890*/  LOP3.LUT R24, R9, 0x38, R108, 0xf8, !PT ;  /* 0x0000003809187812 */ /* 0x000fe400078ef86c */
[----:B------:R-:W-:Y:S02]  /*18a0*/  IADD3 R112, R27, R112, R2 ;  /* 0x000000701b707210 */ /* 0x000fe40007ffe002 */
[----:B------:R-:W-:Y:S01]  /*18b0*/  LOP3.LUT R9, R26, R3, RZ, 0x3c, !PT ;  /* 0x000000031a097212 */ /* 0x000fe200078e3cff */
[----:B------:R-:W-:Y:S01]  /*18c0*/  @P0 IMAD.WIDE.U32 R26, R14, R103, R156 ;  /* 0x000000670e1a0225 */ /* 0x000fe200078e009c */
[----:B------:R-:W-:-:S02]  /*18d0*/  LOP3.LUT R0, R2, R0, R3, 0xf6, !PT ;  /* 0x0000000002007212 */ /* 0x000fc400078ef603 */
[-C--:B------:R-:W-:Y:S01]  /*18e0*/  LOP3.LUT R25, R30, R3.reuse, RZ, 0x3c, !PT ;  /* 0x000000031e197212 */ /* 0x080fe200078e3cff */
[----:B------:R-:W-:Y:S01]  /*18f0*/  @P1 IMAD.SHL.U32 R14, R10, 0x2, RZ ;  /* 0x000000020a0e1824 */ /* 0x000fe200078e00ff */
[----:B------:R-:W-:Y:S01]  /*1900*/  LOP3.LUT R3, R24, R3, RZ, 0x3c, !PT ;  /* 0x0000000318037212 */ /* 0x000fe200078e3cff */
[----:B------:R-:W-:Y:S01]  /*1910*/  @P0 IMAD.IADD R7, R27, 0x1, R7 ;  /* 0x000000011b070824 */ /* 0x000fe200078e0207 */
[----:B------:R-:W-:Y:S02]  /*1920*/  LOP3.LUT R116, R13, 0xfffff000, RZ, 0xc0, !PT ;  /* 0xfffff0000d747812 */ /* 0x000fe400078ec0ff */
[----:B------:R1:W-:Y:S01]  /*1930*/  @P1 LDGSTS.E.BYPASS.LTC128B.128 [R14+0x1100], [R32.64], !P5 ;  /* 0x01100000200e1fae */ /* 0x0003e2000e901d46 */
[----:B------:R-:W-:Y:S01]  /*1940*/  LOP3.LUT R138, R8, 0xfffff000, RZ, 0xc0, !PT ;  /* 0xfffff000088a7812 */ /* 0x000fe200078ec0ff */
[----:B------:R-:W-:Y:S01]  /*1950*/  IMAD.MOV.U32 R8, RZ, RZ, c[0x0][0x280] ;  /* 0x0000a000ff087624 */ /* 0x000fe200078e00ff */
[--C-:B------:R-:W-:Y:S01]  /*1960*/  IADD3 R116, R25, R116, R2.reuse ;  /* 0x0000007419747210 */ /* 0x100fe20007ffe002 */
[----:B------:R1:W-:Y:S01]  /*1970*/  @P1 LDGSTS.E.BYPASS.LTC128B.128 [R14+0x3100], [R32.64+0x80], !P4 ;  /* 0x03100080200e1fae */ /* 0x0003e2000e101d46 */
[--C-:B------:R-:W-:Y:S01]  /*1980*/  IADD3 R138, R3, R138, R2.reuse ;  /* 0x0000008a038a7210 */ /* 0x100fe20007ffe002 */
[----:B------:R-:W-:Y:S01]  /*1990*/  @P0 IMAD.SHL.U32 R3, R10, 0x2, RZ ;  /* 0x000000020a030824 */ /* 0x000fe200078e00ff */
[----:B------:R-:W-:Y:S01]  /*19a0*/  LOP3.LUT R114, R12, 0xfffff000, RZ, 0xc0, !PT ;  /* 0xfffff0000c727812 */ /* 0x000fe200078ec0ff */
[----:B------:R1:W-:Y:S01]  /*19b0*/  @P1 LDGSTS.E.BYPASS.LTC128B.128 [R14+0x5100], [R32.64+0x100], !P3 ;  /* 0x05100100200e1fae */ /* 0x0003e2000d901d46 */
[C---:B------:R-:W-:Y:S01]  /*19c0*/  @P0 LEA R24, P1, R26.reuse, c[0x0][0x220], 0x1 ;  /* 0x000088001a180a11 */ /* 0x040fe200078208ff */
[----:B------:R-:W-:Y:S01]  /*19d0*/  IMAD.MOV.U32 R12, RZ, RZ, c[0x0][0x290] ;  /* 0x0000a400ff0c7624 */ /* 0x000fe200078e00ff */
[----:B------:R-:W-:Y:S01]  /*19e0*/  IADD3 R114, R9, R114, R2 ;  /* 0x0000007209727210 */ /* 0x000fe20007ffe002 */
[----:B------:R-:W0:Y:S01]  /*19f0*/  LDGDEPBAR ;  /* 0x00000000000079af */ /* 0x000e220000000000 */
[----:B------:R-:W-:Y:S01]  /*1a00*/  @P0 LEA.HI.X R25, R26, c[0x0][0x224], R7, 0x1, P1 ;  /* 0x000089001a190a11 */ /* 0x000fe200008f0c07 */
[----:B------:R-:W-:Y:S01]  /*1a10*/  IMAD.SHL.U32 R129, R12, 0x40, RZ ;  /* 0x000000400c817824 */ /* 0x000fe200078e00ff */
[C---:B------:R-:W-:Y:S01]  /*1a20*/  @P0 LEA R26, P1, R105.reuse, R24, 0x1 ;  /* 0x00000018691a0211 */ /* 0x040fe200078208ff */
[----:B------:R-:W-:Y:S01]  /*1a30*/  IMAD.SHL.U32 R135, R8, 0x40, RZ ;  /* 0x0000004008877824 */ /* 0x000fe200078e00ff */
[----:B------:R-:W-:Y:S01]  /*1a40*/  SHF.R.S32.HI R2, RZ, 0x1f, R91 ;  /* 0x0000001fff027819 */ /* 0x000fe2000001145b */
[----:B------:R2:W-:Y:S01]  /*1a50*/  @P0 LDGSTS.E.BYPASS.LTC128B.128 [R3+0x12100], [R24.64], !P5 ;  /* 0x1210000018030fae */ /* 0x0005e2000e901d46 */
[----:B------:R-:W-:-:S02]  /*1a60*/  @P0 LEA.HI.X R27, R105, R25, R102, 0x1, P1 ;  /* 0x00000019691b0211 */ /* 0x000fc400008f0c66 */
[----:B------:R-:W-:Y:S01]  /*1a70*/  LOP3.LUT R142, R142, 0xfffffff8, RZ, 0xc0, !PT ;  /* 0xfffffff88e8e7812 */ /* 0x000fe200078ec0ff */
[----:B------:R2:W-:Y:S01]  /*1a80*/  @P0 LDGSTS.E.BYPASS.LTC128B.128 [R3+0x14100], [R24.64+0x80], !P4 ;  /* 0x1410008018030fae */ /* 0x0005e2000e101d46 */
[----:B------:R-:W-:Y:S02]  /*1a90*/  LOP3.LUT R141, R141, 0xfffffff8, RZ, 0xc0, !PT ;  /* 0xfffffff88d8d7812 */ /* 0x000fe400078ec0ff */
[----:B------:R-:W-:Y:S01]  /*1aa0*/  LOP3.LUT R140, R140, 0xfffffff8, RZ, 0xc0, !PT ;  /* 0xfffffff88c8c7812 */ /* 0x000fe200078ec0ff */
[----:B------:R2:W-:Y:S01]  /*1ab0*/  @P0 LDGSTS.E.BYPASS.LTC128B.128 [R3+0x16100], [R24.64+0x100], !P3 ;  /* 0x1610010018030fae */ /* 0x0005e2000d901d46 */
[-C--:B------:R-:W-:Y:S02]  /*1ac0*/  SHF.L.U64.HI R127, R12, R137.reuse, c[0x0][0x294] ;  /* 0x0000a5000c7f7619 */ /* 0x080fe40000010289 */
[-C--:B------:R-:W-:Y:S01]  /*1ad0*/  SHF.L.U64.HI R131, R8, R137.reuse, c[0x0][0x284] ;  /* 0x0000a10008837619 */ /* 0x080fe20000010289 */
[----:B------:R2:W-:Y:S01]  /*1ae0*/  @P0 LDGSTS.E.BYPASS.LTC128B.128 [R3+0x13100], [R26.64], !P5 ;  /* 0x131000001a030fae */ /* 0x0005e2000e901d46 */
[----:B------:R-:W-:-:S02]  /*1af0*/  SHF.L.U64.HI R137, R6, R137, c[0x0][0x1e4] ;  /* 0x0000790006897619 */ /* 0x000fc40000010289 */
[C---:B------:R-:W-:Y:S01]  /*1b00*/  IADD3 R13, R20.reuse, 0x30, RZ ;  /* 0x00000030140d7810 */ /* 0x040fe20007ffe0ff */
[----:B------:R2:W-:Y:S01]  /*1b10*/  @P0 LDGSTS.E.BYPASS.LTC128B.128 [R3+0x15100], [R26.64+0x80], !P4 ;  /* 0x151000801a030fae */ /* 0x0005e2000e101d46 */
[----:B-1----:R-:W-:Y:S01]  /*1b20*/  IMAD R14, R5, c[0x0][0x1e0], RZ ;  /* 0x00007800050e7a24 */ /* 0x002fe200078e02ff */
[----:B------:R-:W-:Y:S02]  /*1b30*/  IADD3 R12, R20, 0x50, RZ ;  /* 0x00000050140c7810 */ /* 0x000fe40007ffe0ff */
[----:B------:R2:W-:Y:S01]  /*1b40*/  @P0 LDGSTS.E.BYPASS.LTC128B.128 [R3+0x17100], [R26.64+0x100], !P3 ;  /* 0x171001001a030fae */ /* 0x0005e2000d901d46 */
[----:B------:R-:W-:Y:S02]  /*1b50*/  IADD3 R170, P0, R170, R115, RZ ;  /* 0x00000073aaaa7210 */ /* 0x000fe40007f1e0ff */
[----:B------:R-:W-:Y:S01]  /*1b60*/  SHF.R.S32.HI R136, RZ, 0x1f, R142 ;  /* 0x0000001fff887819 */ /* 0x000fe2000001148e */
[----:B------:R-:W0:Y:S01]  /*1b70*/  LDGDEPBAR ;  /* 0x00000000000079af */ /* 0x000e220000000000 */
[----:B------:R-:W-:Y:S01]  /*1b80*/  SHF.R.S32.HI R130, RZ, 0x1f, R110 ;  /* 0x0000001fff827819 */ /* 0x000fe2000001146e */
[----:B------:R-:W-:Y:S01]  /*1b90*/  IMAD.X R171, R4, 0x1, R5, P0 ;  /* 0x0000000104ab7824 */ /* 0x000fe200000e0605 */
[----:B------:R-:W-:Y:S01]  /*1ba0*/  IADD3 R122, P1, P0, R168, R172, R22 ;  /* 0x000000aca87a7210 */ /* 0x000fe2000783e016 */
[C---:B------:R-:W-:Y:S01]  /*1bb0*/  IMAD R4, R2.reuse, c[0x0][0x290], RZ ;  /* 0x0000a40002047a24 */ /* 0x040fe200078e02ff */
[----:B------:R-:W-:Y:S01]  /*1bc0*/  SHF.R.S32.HI R134, RZ, 0x1f, R141 ;  /* 0x0000001fff867819 */ /* 0x000fe2000001148d */
[----:B------:R-:W-:Y:S01]  /*1bd0*/  IMAD R2, R2, c[0x0][0x280], RZ ;  /* 0x0000a00002027a24 */ /* 0x000fe200078e02ff */
[----:B------:R-:W-:-:S02]  /*1be0*/  SHF.R.S32.HI R132, RZ, 0x1f, R140 ;  /* 0x0000001fff847819 */ /* 0x000fc4000001148c */
[----:B------:R-:W-:Y:S01]  /*1bf0*/  SHF.R.S32.HI R128, RZ, 0x1f, R109 ;  /* 0x0000001fff807819 */ /* 0x000fe2000001146d */
[----:B------:R-:W-:Y:S01]  /*1c00*/  IMAD R117, R91, c[0x0][0x284], R2 ;  /* 0x0000a1005b757a24 */ /* 0x000fe200078e0202 */
[----:B------:R-:W-:-:S03]  /*1c10*/  SHF.R.S32.HI R126, RZ, 0x1f, R108 ;  /* 0x0000001fff7e7819 */ /* 0x000fc6000001146c */
[----:B------:R-:W-:Y:S02]  /*1c20*/  IMAD.IADD R119, R163, 0x1, R117 ;  /* 0x00000001a3777824 */ /* 0x000fe400078e0275 */
[----:B------:R-:W-:Y:S02]  /*1c30*/  IMAD.IADD R117, R117, 0x1, R159 ;  /* 0x0000000175757824 */ /* 0x000fe400078e029f */
[----:B--2---:R-:W-:Y:S01]  /*1c40*/  IMAD R3, R115, c[0x0][0x1e4], R14 ;  /* 0x0000790073037a24 */ /* 0x004fe200078e020e */
[----:B------:R-:W-:-:S03]  /*1c50*/  IADD3 R14, R20, 0x10, RZ ;  /* 0x00000010140e7810 */ /* 0x000fc60007ffe0ff */
[----:B------:R-:W-:Y:S02]  /*1c60*/  IMAD.IADD R124, R173, 0x1, R3 ;  /* 0x00000001ad7c7824 */ /* 0x000fe400078e0203 */
[----:B------:R-:W-:-:S03]  /*1c70*/  IMAD R3, R91, c[0x0][0x294], R4 ;  /* 0x0000a5005b037a24 */ /* 0x000fc600078e0204 */
[----:B------:R-:W-:Y:S01]  /*1c80*/  IADD3.X R121, R125, R124, R23, P1, P0 ;  /* 0x0000007c7d797210 */ /* 0x000fe20000fe0417 */
[----:B------:R-:W-:Y:S01]  /*1c90*/  IMAD.IADD R120, R165, 0x1, R3 ;  /* 0x00000001a5787824 */ /* 0x000fe200078e0203 */
[----:B------:R-:W-:Y:S01]  /*1ca0*/  ISETP.NE.AND P0, PT, RZ, UR4, PT ;  /* 0x00000004ff007c0c */ /* 0x000fe2000bf05270 */
[----:B------:R-:W-:-:S12]  /*1cb0*/  IMAD.IADD R118, R3, 0x1, R161 ;  /* 0x0000000103767824 */ /* 0x000fd800078e02a1 */
[----:B------:R-:W-:Y:S02]  /*1cc0*/  @P0 LOP3.LUT R186, R186, 0x1, RZ, 0xfc, !PT ;  /* 0x00000001baba0812 */ /* 0x000fe400078efcff */
.L_x_719:
[----:B------:R-:W-:Y:S01]  /*1cd0*/  SHF.R.S32.HI R4, RZ, 0x1f, R18 ;  /* 0x0000001fff047819 */ /* 0x000fe20000011412 */
[----:B------:R-:W-:Y:S04]  /*1ce0*/  DEPBAR.LE SB0, 0x2 ;  /* 0x000080800000791a */ /* 0x000fe80000000000 */
[----:B------:R-:W-:Y:S01]  /*1cf0*/  BAR.SYNC.DEFER_BLOCKING 0x0 ;  /* 0x0000000000007b1d */ /* 0x000fe20000010000 */
[----:B------:R-:W-:Y:S01]  /*1d00*/  ISETP.LE.AND P1, PT, R104, c[0x0][0x27c], PT ;  /* 0x00009f0068007a0c */ /* 0x000fe20003f23270 */
[-C--:B------:R-:W-:Y:S02]  /*1d10*/  IMAD R149, R137, R18.reuse, RZ ;  /* 0x0000001289957224 */ /* 0x080fe400078e02ff */
[----:B------:R-:W-:Y:S04]  /*1d20*/  IMAD.WIDE.U32 R28, R139, R18, RZ ;  /* 0x000000128b1c7225 */ /* 0x000fe800078e00ff */
[----:B------:R-:W-:Y:S01]  /*1d30*/  IMAD R149, R4, R139, R149 ;  /* 0x0000008b04957224 */ /* 0x000fe200078e0295 */
[----:B-1----:R-:W-:Y:S01]  /*1d40*/  IADD3 R6, P0, R122, R28, RZ ;  /* 0x0000001c7a067210 */ /* 0x002fe20007f1e0ff */
[----:B------:R-:W-:Y:S02]  /*1d50*/  IMAD R2, R55, 0x3000, R0 ;  /* 0x0000300037027824 */ /* 0x000fe400078e0200 */
[----:B------:R-:W-:Y:S03]  /*1d60*/  IMAD.IADD R149, R29, 0x1, R149 ;  /* 0x000000011d957824 */ /* 0x000fe600078e0295 */
[----:B------:R-:W-:Y:S01]  /*1d70*/  IADD3 R147, R2, 0x20, RZ ;  /* 0x0000002002937810 */ /* 0x000fe20007ffe0ff */
[----:B------:R-:W-:Y:S01]  /*1d80*/  IMAD.X R3, R149, 0x1, R121, P0 ;  /* 0x0000000195037824 */ /* 0x000fe200000e0679 */
[----:B------:R-:W-:Y:S02]  /*1d90*/  LEA R80, P0, R6, c[0x0][0x1c8], 0x1 ;  /* 0x0000720006507a11 */ /* 0x000fe400078008ff */
[----:B------:R-:W-:Y:S02]  /*1da0*/  @P6 IADD3 R147, R2, -0x20, RZ ;  /* 0xffffffe002936810 */ /* 0x000fe40007ffe0ff */
[----:B------:R-:W-:Y:S02]  /*1db0*/  LEA.HI.X R81, R6, c[0x0][0x1cc], R3, 0x1, P0 ;  /* 0x0000730006517a11 */ /* 0x000fe400000f0c03 */
[----:B------:R-:W-:Y:S01]  /*1dc0*/  LEA R148, R2, 0x100, 0x1 ;  /* 0x0000010002947811 */ /* 0x000fe200078e08ff */
[----:B------:R-:W-:Y:S01]  /*1dd0*/  BSSY B1, `(.L_x_695) ;  /* 0x00003a9000017945 */ /* 0x000fe20003800000 */
[----:B------:R-:W-:Y:S01]  /*1de0*/  LEA R147, R147, 0x100, 0x1 ;  /* 0x0000010093937811 */ /* 0x000fe200078e08ff */
[----:B-----5:R-:W-:-:S05]  /*1df0*/  @!P1 BRA `(.L_x_696) ;  /* 0x0000389000009947 */ /* 0x020fca0003800000 */
[-C--:B------:R-:W-:Y:S01]  /*1e00*/  IMAD R9, R131, R18.reuse, RZ ;  /* 0x0000001283097224 */ /* 0x080fe200078e02ff */
[----:B------:R-:W-:Y:S01]  /*1e10*/  LOP3.LUT P1, RZ, R186, 0x1, RZ, 0xc0, !PT ;  /* 0x00000001baff7812 */ /* 0x000fe2000782c0ff */
[-C--:B------:R-:W-:Y:S02]  /*1e20*/  IMAD R3, R127, R18.reuse, RZ ;  /* 0x000000127f037224 */ /* 0x080fe400078e02ff */
[----:B------:R-:W-:Y:S02]  /*1e30*/  IMAD R146, R18, -0x40, R99 ;  /* 0xffffffc012927824 */ /* 0x000fe400078e0263 */
[C---:B------:R-:W-:Y:S02]  /*1e40*/  IMAD R9, R4.reuse, R135, R9 ;  /* 0x0000008704097224 */ /* 0x040fe400078e0209 */
[----:B------:R-:W-:Y:S01]  /*1e50*/  IMAD R3, R4, R129, R3 ;  /* 0x0000008104037224 */ /* 0x000fe200078e0203 */
[----:B------:R-:W-:Y:S01]  /*1e60*/  IMNMX R146, R146, 0x40, PT ;  /* 0x0000004092927817 */ /* 0x000fe20003800200 */
[-C--:B------:R-:W-:Y:S04]  /*1e70*/  IMAD.WIDE.U32 R6, R135, R18.reuse, RZ ;  /* 0x0000001287067225 */ /* 0x080fe800078e00ff */
[----:B------:R-:W-:Y:S01]  /*1e80*/  IMAD.WIDE.U32 R4, R129, R18, RZ ;  /* 0x0000001281047225 */ /* 0x000fe200078e00ff */
[----:B------:R-:W-:Y:S04]  /*1e90*/  IADD3 R2, R7, R9, RZ ;  /* 0x0000000907027210 */ /* 0x000fe80007ffe0ff */
        /* <DEDUP_REMOVED lines=61> */
.L_x_699:
[----:B------:R-:W-:Y:S05]  /*2270*/  BSYNC B0 ;  /* 0x0000000000007941 */ /* 0x000fea0003800000 */
.L_x_698:
[----:B------:R-:W-:-:S05]  /*2280*/  @P1 BRA `(.L_x_700) ;  /* 0x000035d000001947 */ /* 0x000fca0003800000 */
[----:B------:R-:W-:Y:S01]  /*2290*/  ISETP.GE.AND P0, PT, R22, c[0x0][0x1d4], PT ;  /* 0x0000750016007a0c */ /* 0x000fe20003f06270 */
[----:B-----5:R-:W-:Y:S01]  /*22a0*/  IMAD.MOV.U32 R3, RZ, RZ, R32 ;  /* 0x000000ffff037224 */ /* 0x020fe200078e0020 */
[----:B------:R-:W-:Y:S01]  /*22b0*/  BSSY B0, `(.L_x_701) ;  /* 0x0000060000007945 */ /* 0x000fe20003800000 */
[----:B------:R-:W-:Y:S02]  /*22c0*/  IMAD.MOV.U32 R2, RZ, RZ, R33 ;  /* 0x000000ffff027224 */ /* 0x000fe400078e0021 */
[----:B------:R-:W-:Y:S01]  /*22d0*/  IMAD.MOV.U32 R25, RZ, RZ, R60 ;  /* 0x000000ffff197224 */ /* 0x000fe200078e003c */
[----:B-1----:R-:W-:Y:S01]  /*22e0*/  PRMT R9, R3, 0x7610, R9 ;  /* 0x0000761003097816 */ /* 0x002fe20000000009 */
        /* <DEDUP_REMOVED lines=47> */
[----:B------:R-:W-:Y:S02]  /*25e0*/  @!P0 PRMT R43, R44, 0x5410, R43 ;  /* 0x000054102c2b8816 */ /* 0x000fe4000000002b */
[----:B------:R-:W-:Y:S01]  /*25f0*/  @!P0 PRMT R42, R45, 0x5410, R42 ;  /* 0x000054102d2a8816 */ /* 0x000fe2000000002a */
[C---:B------:R-:W-:Y:S01]  /*2600*/  @!P0 IMAD.U32 R50, R52.reuse, 0x10000, RZ ;  /* 0x0001000034328824 */ /* 0x040fe200078e00ff */
[----:B------:R-:W-:Y:S02]  /*2610*/  @!P0 SHF.R.U32.HI R56, RZ, 0x10, R79 ;  /* 0x00000010ff388819 */ /* 0x000fe4000001164f */
[----:B------:R-:W-:Y:S02]  /*2620*/  @!P0 LOP3.LUT R52, R52, 0xffff0000, RZ, 0xc0, !PT ;  /* 0xffff000034348812 */ /* 0x000fe400078ec0ff */
[----:B------:R-:W-:Y:S02]  /*2630*/  @!P0 SHF.L.U32 R44, R43, 0x10, RZ ;  /* 0x000000102b2c8819 */ /* 0x000fe400000006ff */
[----:B------:R-:W-:Y:S02]  /*2640*/  @!P0 PRMT R56, R51, 0x5410, R56 ;  /* 0x0000541033388816 */ /* 0x000fe40000000038 */
[----:B------:R-:W-:Y:S01]  /*2650*/  @!P0 LOP3.LUT R43, R43, 0xffff0000, RZ, 0xc0, !PT ;  /* 0xffff00002b2b8812 */ /* 0x000fe200078ec0ff */
[C---:B-1----:R-:W-:Y:S01]  /*2660*/  @!P0 IMAD.U32 R51, R24.reuse, 0x10000, RZ ;  /* 0x0001000018338824 */ /* 0x042fe200078e00ff */
[----:B------:R-:W-:Y:S02]  /*2670*/  @!P0 LOP3.LUT R45, R24, 0xffff0000, RZ, 0xc0, !PT ;  /* 0xffff0000182d8812 */ /* 0x000fe400078ec0ff */
[C---:B------:R-:W-:Y:S02]  /*2680*/  @!P0 LOP3.LUT R46, R25.reuse, 0xffff0000, RZ, 0xc0, !PT ;  /* 0xffff0000192e8812 */ /* 0x040fe400078ec0ff */
[----:B------:R-:W-:Y:S01]  /*2690*/  @!P0 SHF.L.U32 R54, R25, 0x10, RZ ;  /* 0x0000001019368819 */ /* 0x000fe200000006ff */
[----:B------:R-:W-:Y:S01]  /*26a0*/  @!P0 FMUL.FTZ R83, R45, R50 ;  /* 0x000000322d538220 */ /* 0x000fe20000410000 */
        /* <DEDUP_REMOVED lines=11> */
[----:B------:R-:W-:Y:S01]  /*2760*/  @!P0 SHF.L.U32 R50, R26, 0x10, RZ ;  /* 0x000000101a328819 */ /* 0x000fe200000006ff */
[C---:B------:R-:W-:Y:S01]  /*2770*/  @!P0 IMAD.U32 R51, R56.reuse, 0x10000, RZ ;  /* 0x0001000038338824 */ /* 0x040fe200078e00ff */
[----:B------:R-:W-:Y:S01]  /*2780*/  @!P0 LOP3.LUT R56, R56, 0xffff0000, RZ, 0xc0, !PT ;  /* 0xffff000038388812 */ /* 0x000fe200078ec0ff */
        /* <DEDUP_REMOVED lines=18> */
.L_x_702:
[----:B------:R-:W-:Y:S05]  /*28b0*/  BSYNC B0 ;  /* 0x0000000000007941 */ /* 0x000fea0003800000 */
.L_x_701:
        /* <DEDUP_REMOVED lines=56> */
.L_x_704:
[----:B------:R-:W-:Y:S05]  /*2c40*/  BSYNC B0 ;  /* 0x0000000000007941 */ /* 0x000fea0003800000 */
.L_x_703:
        /* <DEDUP_REMOVED lines=56> */
.L_x_706:
[----:B------:R-:W-:Y:S05]  /*2fd0*/  BSYNC B0 ;  /* 0x0000000000007941 */ /* 0x000fea0003800000 */
.L_x_705:
        /* <DEDUP_REMOVED lines=56> */
.L_x_708:
[----:B------:R-:W-:Y:S05]  /*3360*/  BSYNC B0 ;  /* 0x0000000000007941 */ /* 0x000fea0003800000 */
.L_x_707:
        /* <DEDUP_REMOVED lines=56> */
.L_x_710:
[----:B------:R-:W-:Y:S05]  /*36f0*/  BSYNC B0 ;  /* 0x0000000000007941 */ /* 0x000fea0003800000 */
.L_x_709:
        /* <DEDUP_REMOVED lines=56> */
.L_x_697:
        /* <DEDUP_REMOVED lines=47> */
.L_x_712:
[----:B------:R-:W-:Y:S05]  /*3d70*/  BSYNC B0 ;  /* 0x0000000000007941 */ /* 0x000fea0003800000 */
.L_x_711:
[----:B------:R-:W-:Y:S04]  /*3d80*/  IADD3 R175, P0, R172, R28, RZ ;  /* 0x0000001cacaf7210 */ /* 0x000fe80007f1e0ff */
[----:B------:R-:W-:Y:S01]  /*3d90*/  IADD3.X R149, R124, R149, RZ, P0, !PT ;  /* 0x000000957c957210 */ /* 0x000fe200007fe4ff */
        /* <DEDUP_REMOVED lines=33> */
[----:B------:R-:W-:Y:S01]  /*3fb0*/  IMAD R177, R55, 0x3000, RZ ;  /* 0x0000300037b17824 */ /* 0x000fe200078e02ff */
[----:B------:R-:W-:Y:S02]  /*3fc0*/  PRMT R88, R7, 0x7610, R88 ;  /* 0x0000761007587816 */ /* 0x000fe40000000058 */
[----:B------:R-:W-:Y:S01]  /*3fd0*/  PRMT R87, R6, 0x7610, R87 ;  /* 0x0000761006577816 */ /* 0x000fe20000000057 */
[----:B------:R-:W-:-:S05]  /*3fe0*/  @P0 BRA `(.L_x_714) ;  /* 0x000007a000000947 */ /* 0x000fca0003800000 */
[----:B------:R-:W-:Y:S01]  /*3ff0*/  ISETP.GE.AND P2, PT, R110, c[0x0][0x1d4], PT ;  /* 0x000075006e007a0c */ /* 0x000fe20003f46270 */
[--C-:B------:R-:W-:Y:S01]  /*4000*/  IMAD.IADD R183, R116, 0x1, R177.reuse ;  /* 0x0000000174b77824 */ /* 0x100fe200078e02b1 */
[C---:B------:R-:W-:Y:S01]  /*4010*/  IADD3 R181, P1, P0, R168.reuse, R175, R142 ;  /* 0x000000afa8b57210 */ /* 0x040fe2000783e08e */
[----:B------:R-:W-:Y:S01]  /*4020*/  IMAD.IADD R182, R113, 0x1, R177 ;  /* 0x0000000171b67824 */ /* 0x000fe200078e02b1 */
[----:B------:R-:W-:Y:S01]  /*4030*/  MOV R48, R41 ;  /* 0x0000002900307202 */ /* 0x000fe20000000f00 */
[----:B------:R-:W-:Y:S01]  /*4040*/  IMAD.MOV.U32 R52, RZ, RZ, R57 ;  /* 0x000000ffff347224 */ /* 0x000fe200078e0039 */
[C---:B------:R-:W-:Y:S01]  /*4050*/  IADD3.X R176, R125.reuse, R149, R136, P1, P0 ;  /* 0x000000957db07210 */ /* 0x040fe20000fe0488 */
[----:B------:R-:W-:Y:S02]  /*4060*/  IMAD.MOV.U32 R50, RZ, RZ, R42 ;  /* 0x000000ffff327224 */ /* 0x000fe400078e002a */
[----:B------:R-:W-:Y:S02]  /*4070*/  IMAD.MOV.U32 R54, RZ, RZ, R56 ;  /* 0x000000ffff367224 */ /* 0x000fe400078e0038 */
[----:B------:R-:W-:Y:S02]  /*4080*/  IMAD.MOV.U32 R49, RZ, RZ, R40 ;  /* 0x000000ffff317224 */ /* 0x000fe400078e0028 */
[----:B------:R-:W-:Y:S01]  /*4090*/  @!P2 IADD3 R179, P1, P0, R168, R175, R110 ;  /* 0x000000afa8b3a210 */ /* 0x000fe2000783e06e */
[----:B------:R-:W-:Y:S02]  /*40a0*/  IMAD.MOV.U32 R60, RZ, RZ, R58 ;  /* 0x000000ffff3c7224 */ /* 0x000fe400078e003a */
[----:B------:R-:W-:Y:S01]  /*40b0*/  IMAD.MOV.U32 R66, RZ, RZ, R59 ;  /* 0x000000ffff427224 */ /* 0x000fe200078e003b */
[----:B------:R-:W-:Y:S02]  /*40c0*/  @!P2 IADD3.X R174, R125, R149, R130, P1, P0 ;  /* 0x000000957daea210 */ /* 0x000fe40000fe0482 */
[C---:B------:R-:W-:Y:S04]  /*40d0*/  LEA R180, P0, R181.reuse, c[0x0][0x1c8], 0x1 ;  /* 0x00007200b5b47a11 */ /* 0x040fe800078008ff */
[----:B------:R-:W-:Y:S01]  /*40e0*/  LEA.HI.X R181, R181, c[0x0][0x1cc], R176, 0x1, P0 ;  /* 0x00007300b5b57a11 */ /* 0x000fe200000f0cb0 */
[----:B------:R-:W-:Y:S01]  /*40f0*/  IMAD.SHL.U32 R176, R183, 0x2, RZ ;  /* 0x00000002b7b07824 */ /* 0x000fe200078e00ff */
[C---:B------:R-:W-:Y:S04]  /*4100*/  @!P2 LEA R178, P0, R179.reuse, c[0x0][0x1c8], 0x1 ;  /* 0x00007200b3b2aa11 */ /* 0x040fe800078008ff */
[----:B------:R-:W-:Y:S01]  /*4110*/  @!P2 LEA.HI.X R179, R179, c[0x0][0x1cc], R174, 0x1, P0 ;  /* 0x00007300b3b3aa11 */ /* 0x000fe200000f0cae */
[----:B------:R-:W1:Y:S01]  /*4120*/  LDS.128 R28, [R176+0xc100] ;  /* 0x00c10000b01c7984 */ /* 0x000e620000000c00 */
[----:B------:R-:W-:Y:S02]  /*4130*/  SHF.L.U32 R174, R182, 0x1, RZ ;  /* 0x00000001b6ae7819 */ /* 0x000fe400000006ff */
[----:B------:R-:W-:Y:S05]  /*4140*/  ISETP.GE.AND P0, PT, R22, c[0x0][0x27c], PT ;  /* 0x00009f0016007a0c */ /* 0x000fea0003f06270 */
[----:B------:R-:W2:Y:S08]  /*4150*/  LDS.128 R80, [R174+0xc100] ;  /* 0x00c10000ae507984 */ /* 0x000eb00000000c00 */
[----:B------:R-:W-:Y:S02]  /*4160*/  @!P0 SHF.R.U64 R61, R56, 0x10, R57 ;  /* 0x00000010383d8819 */ /* 0x000fe40000001239 */
[----:B------:R-:W-:Y:S02]  /*4170*/  @!P0 SHF.R.U64 R63, R58, 0x10, R59 ;  /* 0x000000103a3f8819 */ /* 0x000fe4000000123b */
[----:B------:R-:W-:Y:S02]  /*4180*/  @!P0 PRMT R58, R54, 0x5410, R61 ;  /* 0x00005410363a8816 */ /* 0x000fe4000000003d */
[----:B------:R-:W-:Y:S02]  /*4190*/  @!P0 SHF.R.U32.HI R51, RZ, 0x10, R41 ;  /* 0x00000010ff338819 */ /* 0x000fe40000011629 */
[----:B------:R-:W-:Y:S02]  /*41a0*/  @!P0 SHF.R.U32.HI R59, RZ, 0x10, R59 ;  /* 0x00000010ff3b8819 */ /* 0x000fe4000001163b */
[----:B------:R-:W-:Y:S02]  /*41b0*/  @!P0 PRMT R48, R48, 0x5410, R51 ;  /* 0x0000541030308816 */ /* 0x000fe40000000033 */
[----:B------:R-:W-:Y:S02]  /*41c0*/  @!P0 PRMT R66, R66, 0x5410, R59 ;  /* 0x0000541042428816 */ /* 0x000fe4000000003b */
[----:B------:R-:W-:Y:S02]  /*41d0*/  @!P0 PRMT R60, R60, 0x5410, R63 ;  /* 0x000054103c3c8816 */ /* 0x000fe4000000003f */
[----:B------:R-:W-:Y:S01]  /*41e0*/  @!P0 SHF.R.U32.HI R57, RZ, 0x10, R57 ;  /* 0x00000010ff398819 */ /* 0x000fe20000011639 */
[----:B------:R-:W-:Y:S01]  /*41f0*/  @!P0 IMAD.U32 R64, R66, 0x10000, RZ ;  /* 0x0001000042408824 */ /* 0x000fe200078e00ff */
[----:B------:R-:W-:Y:S02]  /*4200*/  @!P0 SHF.R.U64 R53, R42, 0x10, R43 ;  /* 0x000000102a358819 */ /* 0x000fe4000000122b */
[----:B------:R-:W-:Y:S01]  /*4210*/  @!P0 PRMT R56, R52, 0x5410, R57 ;  /* 0x0000541034388816 */ /* 0x000fe20000000039 */
[----:B------:R-:W-:Y:S01]  /*4220*/  @!P0 IMAD.U32 R57, R58, 0x10000, RZ ;  /* 0x000100003a398824 */ /* 0x000fe200078e00ff */
[----:B------:R-:W-:Y:S01]  /*4230*/  @!P0 SHF.R.U32.HI R42, RZ, 0x10, R43 ;  /* 0x00000010ff2a8819 */ /* 0x000fe2000001162b */
[----:B-1----:R-:W-:Y:S01]  /*4240*/  @!P0 IMAD.U32 R51, R29, 0x10000, RZ ;  /* 0x000100001d338824 */ /* 0x002fe200078e00ff */
[C---:B------:R-:W-:Y:S02]  /*4250*/  @!P0 SHF.L.U32 R54, R56.reuse, 0x10, RZ ;  /* 0x0000001038368819 */ /* 0x040fe400000006ff */
[----:B------:R-:W-:Y:S02]  /*4260*/  @!P0 LOP3.LUT R56, R56, 0xffff0000, RZ, 0xc0, !PT ;  /* 0xffff000038388812 */ /* 0x000fe400078ec0ff */
[----:B------:R-:W-:Y:S01]  /*4270*/  @!P0 LOP3.LUT R66, R66, 0xffff0000, RZ, 0xc0, !PT ;  /* 0xffff000042428812 */ /* 0x000fe200078ec0ff */
[----:B------:R-:W-:Y:S01]  /*4280*/  @!P0 FMUL.FTZ R176, R51, R54 ;  /* 0x0000003633b08220 */ /* 0x000fe20000410000 */
[----:B------:R-:W-:Y:S01]  /*4290*/  @!P0 SHF.R.U64 R40, R40, 0x10, R41 ;  /* 0x0000001028288819 */ /* 0x000fe20000001229 */
[----:B--2---:R-:W-:Y:S01]  /*42a0*/  @!P0 IMAD.U32 R52, R80, 0x10000, RZ ;  /* 0x0001000050348824 */ /* 0x004fe200078e00ff */
[C---:B------:R-:W-:Y:S01]  /*42b0*/  @!P0 SHF.L.U32 R59, R81.reuse, 0x10, RZ ;  /* 0x00000010513b8819 */ /* 0x040fe200000006ff */
[C---:B------:R-:W-:Y:S01]  /*42c0*/  @!P0 IMAD.U32 R63, R82.reuse, 0x10000, RZ ;  /* 0x00010000523f8824 */ /* 0x040fe200078e00ff */
[----:B------:R-:W-:Y:S01]  /*42d0*/  @!P0 LOP3.LUT R61, R81, 0xffff0000, RZ, 0xc0, !PT ;  /* 0xffff0000513d8812 */ /* 0x000fe200078ec0ff */
[C---:B------:R-:W-:Y:S01]  /*42e0*/  @!P0 IMAD.U32 R65, R83.reuse, 0x10000, RZ ;  /* 0x0001000053418824 */ /* 0x040fe200078e00ff */
[----:B------:R-:W-:Y:S02]  /*42f0*/  @!P0 LOP3.LUT R62, R82, 0xffff0000, RZ, 0xc0, !PT ;  /* 0xffff0000523e8812 */ /* 0x000fe400078ec0ff */
[----:B------:R-:W-:Y:S02]  /*4300*/  @!P0 LOP3.LUT R68, R83, 0xffff0000, RZ, 0xc0, !PT ;  /* 0xffff000053448812 */ /* 0x000fe400078ec0ff */
[----:B------:R-:W-:Y:S02]  /*4310*/  @!P0 PRMT R40, R49, 0x5410, R40 ;  /* 0x0000541031288816 */ /* 0x000fe40000000028 */
[----:B------:R-:W-:Y:S02]  /*4320*/  MOV R41, R43 ;  /* 0x0000002b00297202 */ /* 0x000fe40000000f00 */
[----:B------:R-:W-:Y:S01]  /*4330*/  @!P0 PRMT R43, R50, 0x5410, R53 ;  /* 0x00005410322b8816 */ /* 0x000fe20000000035 */
[----:B------:R-:W-:Y:S01]  /*4340*/  @!P0 IMAD.U32 R50, R28, 0x10000, RZ ;  /* 0x000100001c328824 */ /* 0x000fe200078e00ff */
[----:B------:R-:W-:Y:S01]  /*4350*/  @!P0 PRMT R41, R41, 0x5410, R42 ;  /* 0x0000541029298816 */ /* 0x000fe2000000002a */
[C---:B------:R-:W-:Y:S01]  /*4360*/  @!P0 IMAD.U32 R49, R40.reuse, 0x10000, RZ ;  /* 0x0001000028318824 */ /* 0x040fe200078e00ff */
[----:B------:R-:W-:Y:S01]  /*4370*/  @!P0 LOP3.LUT R40, R40, 0xffff0000, RZ, 0xc0, !PT ;  /* 0xffff000028288812 */ /* 0x000fe200078ec0ff */
[----:B------:R-:W-:Y:S02]  /*4380*/  @!P0 FMUL.FTZ R174, R50, R57 ;  /* 0x0000003932ae8220 */ /* 0x000fe40000410000 */
[----:B------:R-:W-:Y:S02]  /*4390*/  @!P0 IMAD.U32 R42, R48, 0x10000, RZ ;  /* 0x00010000302a8824 */ /* 0x000fe400078e00ff */
[-C--:B------:R-:W-:Y:S02]  /*43a0*/  @!P0 FMUL.FTZ R2, R50, R49.reuse ;  /* 0x0000003132028220 */ /* 0x080fe40000410000 */
[----:B------:R-:W-:Y:S01]  /*43b0*/  @!P0 FFMA.FTZ R174, R52, R49, -R174 ;  /* 0x0000003134ae8223 */ /* 0x000fe200000108ae */
[----:B------:R-:W-:Y:S01]  /*43c0*/  @!P0 LOP3.LUT R49, R29, 0xffff0000, RZ, 0xc0, !PT ;  /* 0xffff00001d318812 */ /* 0x000fe200078ec0ff */
[----:B------:R-:W-:Y:S01]  /*43d0*/  @!P0 FFMA.FTZ R2, R57, R52, R2 ;  /* 0x0000003439028223 */ /* 0x000fe20000010002 */
[----:B------:R-:W-:Y:S01]  /*43e0*/  @!P0 LOP3.LUT R57, R80, 0xffff0000, RZ, 0xc0, !PT ;  /* 0xffff000050398812 */ /* 0x000fe200078ec0ff */
[-C--:B------:R-:W-:Y:S01]  /*43f0*/  @!P0 FMUL.FTZ R4, R51, R42.reuse ;  /* 0x0000002a33048220 */ /* 0x080fe20000410000 */
[----:B------:R-:W-:Y:S01]  /*4400*/  @!P0 LOP3.LUT R51, R28, 0xffff0000, RZ, 0xc0, !PT ;  /* 0xffff00001c338812 */ /* 0x000fe200078ec0ff */
[----:B------:R-:W-:Y:S01]  /*4410*/  @!P0 FFMA.FTZ R176, R59, R42, -R176 ;  /* 0x0000002a3bb08223 */ /* 0x000fe200000108b0 */
[----:B------:R-:W-:Y:S01]  /*4420*/  @!P0 LOP3.LUT R42, R48, 0xffff0000, RZ, 0xc0, !PT ;  /* 0xffff0000302a8812 */ /* 0x000fe200078ec0ff */
[C---:B------:R-:W-:Y:S01]  /*4430*/  @!P0 FMUL.FTZ R183, R49.reuse, R56 ;  /* 0x0000003831b78220 */ /* 0x040fe20000410000 */
[----:B------:R-:W-:Y:S01]  /*4440*/  @!P0 LOP3.LUT R52, R58, 0xffff0000, RZ, 0xc0, !PT ;  /* 0xffff00003a348812 */ /* 0x000fe200078ec0ff */
[C---:B------:R-:W-:Y:S01]  /*4450*/  @!P0 IMAD.U32 R58, R60.reuse, 0x10000, RZ ;  /* 0x000100003c3a8824 */ /* 0x040fe200078e00ff */
[----:B------:R-:W-:Y:S01]  /*4460*/  @!P0 LOP3.LUT R60, R60, 0xffff0000, RZ, 0xc0, !PT ;  /* 0xffff00003c3c8812 */ /* 0x000fe200078ec0ff */
[----:B------:R-:W-:Y:S02]  /*4470*/  @!P0 FMUL.FTZ R5, R49, R42 ;  /* 0x0000002a31058220 */ /* 0x000fe40000410000 */
[----:B------:R-:W-:Y:S02]  /*4480*/  @!P0 FMUL.FTZ R187, R51, R52 ;  /* 0x0000003433bb8220 */ /* 0x000fe40000410000 */
[----:B------:R-:W-:Y:S01]  /*4490*/  @!P0 FFMA.FTZ R183, R61, R42, -R183 ;  /* 0x0000002a3db78223 */ /* 0x000fe200000108b7 */
[C---:B------:R-:W-:Y:S01]  /*44a0*/  @!P0 LOP3.LUT R42, R30.reuse, 0xffff0000, RZ, 0xc0, !PT ;  /* 0xffff00001e2a8812 */ /* 0x040fe200078ec0ff */
[-C--:B------:R-:W-:Y:S02]  /*44b0*/  @!P0 FMUL.FTZ R3, R51, R40.reuse ;  /* 0x0000002833038220 */ /* 0x080fe40000410000 */
[----:B------:R-:W-:Y:S01]  /*44c0*/  @!P0 FFMA.FTZ R187, R57, R40, -R187 ;  /* 0x0000002839bb8223 */ /* 0x000fe200000108bb */
[C---:B------:R-:W-:Y:S01]  /*44d0*/  @!P0 SHF.L.U32 R40, R43.reuse, 0x10, RZ ;  /* 0x000000102b288819 */ /* 0x040fe200000006ff */
[----:B------:R-:W-:Y:S01]  /*44e0*/  @!P0 IMAD.U32 R49, R30, 0x10000, RZ ;  /* 0x000100001e318824 */ /* 0x000fe200078e00ff */
[----:B------:R-:W-:Y:S01]  /*44f0*/  @!P0 LOP3.LUT R43, R43, 0xffff0000, RZ, 0xc0, !PT ;  /* 0xffff00002b2b8812 */ /* 0x000fe200078ec0ff */
[C---:B------:R-:W-:Y:S01]  /*4500*/  @!P0 FMUL.FTZ R191, R42.reuse, R60 ;  /* 0x0000003c2abf8220 */ /* 0x040fe20000410000 */
[----:B------:R-:W-:Y:S01]  /*4510*/  @!P0 F2FP.BF16.PACK_AB R176, R183, R176 ;  /* 0x000000b0b7b0823e */ /* 0x000fe200000010ff */
[----:B------:R-:W-:Y:S01]  /*4520*/  @!P0 FMUL.FTZ R188, R49, R58 ;  /* 0x0000003a31bc8220 */ /* 0x000fe20000410000 */
[----:B------:R-:W-:Y:S01]  /*4530*/  @!P0 F2FP.BF16.PACK_AB R187, R187, R174 ;  /* 0x000000aebbbb823e */ /* 0x000fe200000010ff */
[-C--:B------:R-:W-:Y:S01]  /*4540*/  @!P0 FMUL.FTZ R7, R42, R43.reuse ;  /* 0x0000002b2a078220 */ /* 0x080fe20000410000 */
[C---:B------:R-:W-:Y:S01]  /*4550*/  @!P0 LOP3.LUT R42, R31.reuse, 0xffff0000, RZ, 0xc0, !PT ;  /* 0xffff00001f2a8812 */ /* 0x040fe200078ec0ff */
[----:B------:R-:W-:Y:S01]  /*4560*/  @!P0 FFMA.FTZ R191, R62, R43, -R191 ;  /* 0x0000002b3ebf8223 */ /* 0x000fe200000108bf */
[----:B------:R-:W-:Y:S01]  /*4570*/  @!P0 SHF.L.U32 R43, R31, 0x10, RZ ;  /* 0x000000101f2b8819 */ /* 0x000fe200000006ff */
[-C--:B------:R-:W-:Y:S01]  /*4580*/  @!P0 FMUL.FTZ R6, R49, R40.reuse ;  /* 0x0000002831068220 */ /* 0x080fe20000410000 */
[----:B------:R-:W-:Y:S01]  /*4590*/  @!P0 MOV R80, R187 ;  /* 0x000000bb00508202 */ /* 0x000fe20000000f00 */
        /* <DEDUP_REMOVED lines=9> */
[----:B------:R-:W-:Y:S02]  /*4630*/  @!P0 FFMA.FTZ R5, R56, R61, R5 ;  /* 0x0000003d38058223 */ /* 0x000fe40000010005 */
[----:B------:R-:W-:Y:S02]  /*4640*/  @!P0 FFMA.FTZ R182, R65, R40, -R182 ;  /* 0x0000002841b68223 */ /* 0x000fe400000108b6 */
        /* <DEDUP_REMOVED lines=20> */
.L_x_714:
[----:B------:R-:W-:Y:S05]  /*4790*/  BSYNC B0 ;  /* 0x0000000000007941 */ /* 0x000fea0003800000 */
.L_x_713:
[----:B------:R-:W-:Y:S01]  /*47a0*/  ISETP.GE.AND P0, PT, R15, c[0x0][0x1d4], PT ;  /* 0x000075000f007a0c */ /* 0x000fe20003f06270 */
[----:B------:R-:W-:Y:S01]  /*47b0*/  @!UPT UIADD3 URZ, URZ, URZ, URZ ;  /* 0x0000003f3f3ff290 */ /* 0x000fe2000fffe03f */
[----:B------:R-:W-:Y:S11]  /*47c0*/  BSSY B0, `(.L_x_715) ;  /* 0x0000074000007945 */ /* 0x000ff60003800000 */
[----:B------:R-:W-:-:S05]  /*47d0*/  @P0 BRA `(.L_x_716) ;  /* 0x0000072000000947 */ /* 0x000fca0003800000 */
[----:B------:R-:W-:Y:S01]  /*47e0*/  ISETP.GE.AND P2, PT, R109, c[0x0][0x1d4], PT ;  /* 0x000075006d007a0c */ /* 0x000fe20003f46270 */
[----:B------:R-:W-:Y:S01]  /*47f0*/  IMAD.IADD R68, R114, 0x1, R177 ;  /* 0x0000000172447824 */ /* 0x000fe200078e02b1 */
[----:B------:R-:W-:Y:S03]  /*4800*/  IADD3 R65, P1, P0, R168, R175, R141 ;  /* 0x000000afa8417210 */ /* 0x000fe6000783e08d */
[----:B------:R-:W-:Y:S01]  /*4810*/  IMAD.SHL.U32 R66, R68, 0x2, RZ ;  /* 0x0000000244427824 */ /* 0x000fe200078e00ff */
[C---:B------:R-:W-:Y:S04]  /*4820*/  IADD3.X R58, R125.reuse, R149, R134, P1, P0 ;  /* 0x000000957d3a7210 */ /* 0x040fe80000fe0486 */
[----:B-1----:R-:W1:Y:S03]  /*4830*/  LDS.128 R28, [R66+0xc100] ;  /* 0x00c10000421c7984 */ /* 0x002e660000000c00 */
[----:B------:R-:W-:Y:S04]  /*4840*/  @!P2 IADD3 R63, P1, P0, R168, R175, R109 ;  /* 0x000000afa83fa210 */ /* 0x000fe8000783e06d */
[----:B------:R-:W-:Y:S02]  /*4850*/  @!P2 IADD3.X R60, R125, R149, R128, P1, P0 ;  /* 0x000000957d3ca210 */ /* 0x000fe40000fe0480 */
[C---:B------:R-:W-:Y:S04]  /*4860*/  LEA R64, P0, R65.reuse, c[0x0][0x1c8], 0x1 ;  /* 0x0000720041407a11 */ /* 0x040fe800078008ff */
[----:B------:R-:W-:Y:S02]  /*4870*/  LEA.HI.X R65, R65, c[0x0][0x1cc], R58, 0x1, P0 ;  /* 0x0000730041417a11 */ /* 0x000fe400000f0c3a */
[C---:B------:R-:W-:Y:S04]  /*4880*/  @!P2 LEA R62, P0, R63.reuse, c[0x0][0x1c8], 0x1 ;  /* 0x000072003f3eaa11 */ /* 0x040fe800078008ff */
[----:B------:R-:W-:Y:S01]  /*4890*/  @!P2 LEA.HI.X R63, R63, c[0x0][0x1cc], R60, 0x1, P0 ;  /* 0x000073003f3faa11 */ /* 0x000fe200000f0c3c */
[----:B------:R-:W-:Y:S01]  /*48a0*/  IMAD.IADD R60, R112, 0x1, R177 ;  /* 0x00000001703c7824 */ /* 0x000fe200078e02b1 */
[----:B------:R-:W-:Y:S03]  /*48b0*/  ISETP.GE.AND P0, PT, R15, c[0x0][0x27c], PT ;  /* 0x00009f000f007a0c */ /* 0x000fe60003f06270 */
[----:B------:R-:W-:Y:S05]  /*48c0*/  IMAD.SHL.U32 R58, R60, 0x2, RZ ;  /* 0x000000023c3a7824 */ /* 0x000fea00078e00ff */
[----:B------:R2:W3:Y:S05]  /*48d0*/  LDS.128 R80, [R58+0xc100] ;  /* 0x00c100003a507984 */ /* 0x0004ea0000000c00 */
[----:B------:R-:W-:Y:S02]  /*48e0*/  @!P0 SHF.R.U64 R34, R34, 0x10, R35 ;  /* 0x0000001022228819 */ /* 0x000fe40000001223 */
[----:B------:R-:W-:Y:S02]  /*48f0*/  @!P0 SHF.R.U32.HI R49, RZ, 0x10, R79 ;  /* 0x00000010ff318819 */ /* 0x000fe4000001164f */
[----:B------:R-:W-:Y:S01]  /*4900*/  @!P0 PRMT R47, R47, 0x5410, R34 ;  /* 0x000054102f2f8816 */ /* 0x000fe20000000022 */
[C---:B-1----:R-:W-:Y:S01]  /*4910*/  @!P0 IMAD.U32 R34, R28.reuse, 0x10000, RZ ;  /* 0x000100001c228824 */ /* 0x042fe200078e00ff */
[----:B------:R-:W-:Y:S02]  /*4920*/  @!P0 SHF.R.U32.HI R41, RZ, 0x10, R35 ;  /* 0x00000010ff298819 */ /* 0x000fe40000011623 */
[----:B------:R-:W-:Y:S02]  /*4930*/  @!P0 LOP3.LUT R35, R28, 0xffff0000, RZ, 0xc0, !PT ;  /* 0xffff00001c238812 */ /* 0x000fe400078ec0ff */
[----:B------:R-:W-:Y:S02]  /*4940*/  @!P0 PRMT R86, R86, 0x5410, R49 ;  /* 0x0000541056568816 */ /* 0x000fe40000000031 */
[----:B------:R-:W-:Y:S02]  /*4950*/  @!P0 SHF.R.U64 R32, R32, 0x10, R33 ;  /* 0x0000001020208819 */ /* 0x000fe40000001221 */
[C---:B------:R-:W-:Y:S01]  /*4960*/  @!P0 LOP3.LUT R56, R86.reuse, 0xffff0000, RZ, 0xc0, !PT ;  /* 0xffff000056388812 */ /* 0x040fe200078ec0ff */
[----:B------:R-:W-:Y:S01]  /*4970*/  @!P0 IMAD.U32 R59, R86, 0x10000, RZ ;  /* 0x00010000563b8824 */ /* 0x000fe200078e00ff */
[----:B------:R-:W-:Y:S02]  /*4980*/  @!P0 SHF.R.U64 R43, R76, 0x10, R77 ;  /* 0x000000104c2b8819 */ /* 0x000fe4000000124d */
[----:B------:R-:W-:Y:S02]  /*4990*/  @!P0 PRMT R45, R45, 0x5410, R32 ;  /* 0x000054102d2d8816 */ /* 0x000fe40000000020 */
[----:B------:R-:W-:Y:S02]  /*49a0*/  @!P0 SHF.R.U32.HI R33, RZ, 0x10, R33 ;  /* 0x00000010ff218819 */ /* 0x000fe40000011621 */
[C---:B------:R-:W-:Y:S02]  /*49b0*/  @!P0 LOP3.LUT R32, R45.reuse, 0xffff0000, RZ, 0xc0, !PT ;  /* 0xffff00002d208812 */ /* 0x040fe400078ec0ff */
[----:B------:R-:W-:Y:S02]  /*49c0*/  @!P0 PRMT R88, R88, 0x5410, R43 ;  /* 0x0000541058588816 */ /* 0x000fe4000000002b */
[----:B------:R-:W-:Y:S01]  /*49d0*/  @!P0 PRMT R44, R44, 0x5410, R33 ;  /* 0x000054102c2c8816 */ /* 0x000fe20000000021 */
[----:B------:R-:W-:Y:S01]  /*49e0*/  @!P0 IMAD.U32 R33, R45, 0x10000, RZ ;  /* 0x000100002d218824 */ /* 0x000fe200078e00ff */
[C---:B------:R-:W-:Y:S01]  /*49f0*/  @!P0 SHF.L.U32 R43, R88.reuse, 0x10, RZ ;  /* 0x00000010582b8819 */ /* 0x040fe200000006ff */
[----:B------:R-:W-:Y:S01]  /*4a00*/  @!P0 FMUL.FTZ R3, R35, R32 ;  /* 0x0000002023038220 */ /* 0x000fe20000410000 */
[----:B------:R-:W-:Y:S01]  /*4a10*/  @!P0 LOP3.LUT R42, R88, 0xffff0000, RZ, 0xc0, !PT ;  /* 0xffff0000582a8812 */ /* 0x000fe200078ec0ff */
[----:B------:R-:W-:Y:S01]  /*4a20*/  @!P0 FMUL.FTZ R2, R34, R33 ;  /* 0x0000002122028220 */ /* 0x000fe20000410000 */
[----:B------:R-:W-:Y:S01]  /*4a30*/  @!P0 PRMT R46, R46, 0x5410, R41 ;  /* 0x000054102e2e8816 */ /* 0x000fe20000000029 */
[----:B--2---:R-:W-:Y:S01]  /*4a40*/  @!P0 FMUL.FTZ R58, R34, R43 ;  /* 0x0000002b223a8220 */ /* 0x004fe20000410000 */
[C---:B---3--:R-:W-:Y:S01]  /*4a50*/  @!P0 LOP3.LUT R49, R80.reuse, 0xffff0000, RZ, 0xc0, !PT ;  /* 0xffff000050318812 */ /* 0x048fe200078ec0ff */
[----:B------:R-:W-:Y:S01]  /*4a60*/  @!P0 IMAD.U32 R40, R80, 0x10000, RZ ;  /* 0x0001000050288824 */ /* 0x000fe200078e00ff */
[----:B------:R-:W-:Y:S01]  /*4a70*/  @!P0 SHF.L.U32 R34, R29, 0x10, RZ ;  /* 0x000000101d228819 */ /* 0x000fe200000006ff */
[----:B------:R-:W-:Y:S01]  /*4a80*/  @!P0 FMUL.FTZ R179, R35, R42 ;  /* 0x0000002a23b38220 */ /* 0x000fe20000410000 */
[----:B------:R-:W-:Y:S01]  /*4a90*/  @!P0 LOP3.LUT R35, R29, 0xffff0000, RZ, 0xc0, !PT ;  /* 0xffff00001d238812 */ /* 0x000fe200078ec0ff */
[----:B------:R-:W-:Y:S01]  /*4aa0*/  @!P0 FFMA.FTZ R2, R43, R40, R2 ;  /* 0x000000282b028223 */ /* 0x000fe20000010002 */
[----:B------:R-:W-:Y:S01]  /*4ab0*/  @!P0 LOP3.LUT R51, R81, 0xffff0000, RZ, 0xc0, !PT ;  /* 0xffff000051338812 */ /* 0x000fe200078ec0ff */
[----:B------:R-:W-:Y:S01]  /*4ac0*/  @!P0 FFMA.FTZ R58, R40, R33, -R58 ;  /* 0x00000021283a8223 */ /* 0x000fe2000001083a */
[----:B------:R-:W-:Y:S01]  /*4ad0*/  @!P0 LOP3.LUT R61, R83, 0xffff0000, RZ, 0xc0, !PT ;  /* 0xffff0000533d8812 */ /* 0x000fe200078ec0ff */
[----:B------:R-:W-:Y:S01]  /*4ae0*/  @!P0 FFMA.FTZ R179, R49, R32, -R179 ;  /* 0x0000002031b38223 */ /* 0x000fe200000108b3 */
[----:B------:R-:W-:Y:S01]  /*4af0*/  @!P0 LOP3.LUT R57, R82, 0xffff0000, RZ, 0xc0, !PT ;  /* 0xffff000052398812 */ /* 0x000fe200078ec0ff */
[----:B------:R-:W-:Y:S01]  /*4b00*/  @!P0 IMAD.U32 R33, R44, 0x10000, RZ ;  /* 0x000100002c218824 */ /* 0x000fe200078e00ff */
[----:B------:R-:W-:Y:S01]  /*4b10*/  @!P0 SHF.R.U32.HI R76, RZ, 0x10, R77 ;  /* 0x00000010ff4c8819 */ /* 0x000fe2000001164d */
[----:B------:R-:W-:Y:S01]  /*4b20*/  @!P0 IMAD.U32 R40, R81, 0x10000, RZ ;  /* 0x0001000051288824 */ /* 0x000fe200078e00ff */
[----:B------:R-:W-:Y:S01]  /*4b30*/  @!P0 F2FP.BF16.PACK_AB R58, R179, R58 ;  /* 0x0000003ab33a823e */ /* 0x000fe200000010ff */
[----:B------:R-:W-:Y:S01]  /*4b40*/  @!P0 FMUL.FTZ R4, R34, R33 ;  /* 0x0000002122048220 */ /* 0x000fe20000410000 */
[----:B------:R-:W-:Y:S01]  /*4b50*/  @!P0 PRMT R87, R87, 0x5410, R76 ;  /* 0x0000541057578816 */ /* 0x000fe2000000004c */
[----:B------:R-:W-:Y:S01]  /*4b60*/  @!P0 IMAD.U32 R54, R83, 0x10000, RZ ;  /* 0x0001000053368824 */ /* 0x000fe200078e00ff */
[----:B------:R-:W-:Y:S01]  /*4b70*/  @!P0 LOP3.LUT R32, R44, 0xffff0000, RZ, 0xc0, !PT ;  /* 0xffff00002c208812 */ /* 0x000fe200078ec0ff */
[----:B------:R-:W-:Y:S01]  /*4b80*/  @!P0 IMAD.U32 R50, R82, 0x10000, RZ ;  /* 0x0001000052328824 */ /* 0x000fe200078e00ff */
[C---:B------:R-:W-:Y:S01]  /*4b90*/  @!P0 LOP3.LUT R48, R87.reuse, 0xffff0000, RZ, 0xc0, !PT ;  /* 0xffff000057308812 */ /* 0x040fe200078ec0ff */
[----:B------:R-:W-:Y:S01]  /*4ba0*/  @!P0 IMAD.U32 R43, R87, 0x10000, RZ ;  /* 0x00010000572b8824 */ /* 0x000fe200078e00ff */
[----:B------:R-:W-:Y:S01]  /*4bb0*/  @!P0 SHF.R.U64 R78, R78, 0x10, R79 ;  /* 0x000000104e4e8819 */ /* 0x000fe2000000124f */
[C---:B------:R-:W-:Y:S02]  /*4bc0*/  @!P0 FMUL.FTZ R5, R35.reuse, R32 ;  /* 0x0000002023058220 */ /* 0x040fe40000410000 */
[----:B------:R-:W-:Y:S01]  /*4bd0*/  @!P0 FMUL.FTZ R181, R35, R48 ;  /* 0x0000003023b58220 */ /* 0x000fe20000410000 */
[C---:B------:R-:W-:Y:S01]  /*4be0*/  @!P0 LOP3.LUT R35, R31.reuse, 0xffff0000, RZ, 0xc0, !PT ;  /* 0xffff00001f238812 */ /* 0x040fe200078ec0ff */
[----:B------:R-:W-:Y:S01]  /*4bf0*/  @!P0 FMUL.FTZ R60, R34, R43 ;  /* 0x0000002b223c8220 */ /* 0x000fe20000410000 */
[----:B------:R-:W-:Y:S01]  /*4c00*/  @!P0 SHF.L.U32 R34, R31, 0x10, RZ ;  /* 0x000000101f228819 */ /* 0x000fe200000006ff */
[----:B------:R-:W-:Y:S01]  /*4c10*/  @!P0 FFMA.FTZ R181, R51, R32, -R181 ;  /* 0x0000002033b58223 */ /* 0x000fe200000108b5 */
[----:B------:R-:W-:Y:S01]  /*4c20*/  @!P0 LOP3.LUT R32, R46, 0xffff0000, RZ, 0xc0, !PT ;  /* 0xffff00002e208812 */ /* 0x000fe200078ec0ff */
[----:B------:R-:W-:Y:S01]  /*4c30*/  @!P0 FFMA.FTZ R60, R40, R33, -R60 ;  /* 0x00000021283c8223 */ /* 0x000fe2000001083c */
[----:B------:R-:W-:Y:S01]  /*4c40*/  @!P0 PRMT R85, R85, 0x5410, R78 ;  /* 0x0000541055558816 */ /* 0x000fe2000000004e */
[----:B------:R-:W-:Y:S02]  /*4c50*/  @!P0 IMAD.U32 R33, R46, 0x10000, RZ ;  /* 0x000100002e218824 */ /* 0x000fe400078e00ff */
[C---:B------:R-:W-:Y:S01]  /*4c60*/  @!P0 FMUL.FTZ R66, R34.reuse, R59 ;  /* 0x0000003b22428220 */ /* 0x040fe20000410000 */
[----:B------:R-:W-:Y:S01]  /*4c70*/  @!P0 F2FP.BF16.PACK_AB R181, R181, R60 ;  /* 0x0000003cb5b5823e */ /* 0x000fe200000010ff */
[----:B------:R-:W-:Y:S01]  /*4c80*/  @!P0 FMUL.FTZ R183, R35, R56 ;  /* 0x0000003823b78220 */ /* 0x000fe20000410000 */
[----:B------:R-:W-:Y:S01]  /*4c90*/  @!P0 LOP3.LUT R52, R85, 0xffff0000, RZ, 0xc0, !PT ;  /* 0xffff000055348812 */ /* 0x000fe200078ec0ff */
[----:B------:R-:W-:Y:S01]  /*4ca0*/  @!P0 FMUL.FTZ R8, R34, R33 ;  /* 0x0000002122088220 */ /* 0x000fe20000410000 */
[----:B------:R-:W-:Y:S01]  /*4cb0*/  @!P0 MOV R81, R181 ;  /* 0x000000b500518202 */ /* 0x000fe20000000f00 */
[-C--:B------:R-:W-:Y:S01]  /*4cc0*/  @!P0 FMUL.FTZ R9, R35, R32.reuse ;  /* 0x0000002023098220 */ /* 0x080fe20000410000 */
[C---:B------:R-:W-:Y:S01]  /*4cd0*/  @!P0 SHF.L.U32 R34, R30.reuse, 0x10, RZ ;  /* 0x000000101e228819 */ /* 0x040fe200000006ff */
[----:B------:R-:W-:Y:S01]  /*4ce0*/  @!P0 IMAD.U32 R53, R85, 0x10000, RZ ;  /* 0x0001000055358824 */ /* 0x000fe200078e00ff */
[----:B------:R-:W-:Y:S01]  /*4cf0*/  @!P0 LOP3.LUT R35, R30, 0xffff0000, RZ, 0xc0, !PT ;  /* 0xffff00001e238812 */ /* 0x000fe200078ec0ff */
        /* <DEDUP_REMOVED lines=32> */
.L_x_716:
[----:B------:R-:W-:Y:S05]  /*4f00*/  BSYNC B0 ;  /* 0x0000000000007941 */ /* 0x000fea0003800000 */
.L_x_715:
[----:B------:R-:W-:Y:S11]  /*4f10*/  ISETP.GE.AND P0, PT, R16, c[0x0][0x1d4], PT ;  /* 0x0000750010007a0c */ /* 0x000ff60003f06270 */
[----:B------:R-:W-:Y:S02]  /*4f20*/  @!UPT UIADD3 URZ, URZ, URZ, URZ ;  /* 0x0000003f3f3ff290 */ /* 0x000fe4000fffe03f */
[----:B------:R-:W-:-:S05]  /*4f30*/  @P0 BRA `(.L_x_700) ;  /* 0x0000092000000947 */ /* 0x000fca0003800000 */
[----:B------:R-:W-:Y:S01]  /*4f40*/  IADD3 R61, P1, P0, R168, R175, R140 ;  /* 0x000000afa83d7210 */ /* 0x000fe2000783e08c */
[--C-:B------:R-:W-:Y:S02]  /*4f50*/  IMAD.IADD R60, R138, 0x1, R177.reuse ;  /* 0x000000018a3c7824 */ /* 0x100fe400078e02b1 */
[----:B------:R-:W-:Y:S01]  /*4f60*/  IMAD.IADD R177, R111, 0x1, R177 ;  /* 0x000000016fb17824 */ /* 0x000fe200078e02b1 */
[----:B------:R-:W-:Y:S01]  /*4f70*/  IADD3.X R54, R125, R149, R132, P1, P0 ;  /* 0x000000957d367210 */ /* 0x000fe20000fe0484 */
[----:B-1----:R-:W-:Y:S01]  /*4f80*/  IMAD.SHL.U32 R63, R60, 0x2, RZ ;  /* 0x000000023c3f7824 */ /* 0x002fe200078e00ff */
[----:B------:R-:W-:Y:S02]  /*4f90*/  LEA R60, P0, R61, c[0x0][0x1c8], 0x1 ;  /* 0x000072003d3c7a11 */ /* 0x000fe400078008ff */
[----:B------:R-:W-:Y:S02]  /*4fa0*/  SHF.L.U32 R62, R177, 0x1, RZ ;  /* 0x00000001b13e7819 */ /* 0x000fe400000006ff */
[----:B------:R-:W-:Y:S01]  /*4fb0*/  LEA.HI.X R61, R61, c[0x0][0x1cc], R54, 0x1, P0 ;  /* 0x000073003d3d7a11 */ /* 0x000fe200000f0c36 */
[----:B------:R-:W1:Y:S01]  /*4fc0*/  LDS.128 R28, [R63+0xc100] ;  /* 0x00c100003f1c7984 */ /* 0x000e620000000c00 */
[----:B------:R-:W-:Y:S07]  /*4fd0*/  ISETP.GE.AND P0, PT, R16, c[0x0][0x27c], PT ;  /* 0x00009f0010007a0c */ /* 0x000fee0003f06270 */
[----:B------:R-:W2:Y:S06]  /*4fe0*/  LDS.128 R56, [R62+0xc100] ;  /* 0x00c100003e387984 */ /* 0x000eac0000000c00 */
[----:B------:R-:W-:Y:S02]  /*4ff0*/  @!P0 SHF.R.U64 R35, R72, 0x10, R73 ;  /* 0x0000001048238819 */ /* 0x000fe40000001249 */
[--C-:B------:R-:W-:Y:S02]  /*5000*/  @!P0 SHF.R.U64 R24, R24, 0x10, R25.reuse ;  /* 0x0000001018188819 */ /* 0x100fe40000001219 */
[----:B------:R-:W-:Y:S02]  /*5010*/  @!P0 SHF.R.U32.HI R25, RZ, 0x10, R25 ;  /* 0x00000010ff198819 */ /* 0x000fe40000011619 */
[----:B------:R-:W-:Y:S02]  /*5020*/  @!P0 PRMT R37, R37, 0x5410, R24 ;  /* 0x0000541025258816 */ /* 0x000fe40000000018 */
[----:B------:R-:W-:Y:S02]  /*5030*/  @!P0 PRMT R36, R36, 0x5410, R25 ;  /* 0x0000541024248816 */ /* 0x000fe40000000019 */
[----:B------:R-:W-:Y:S01]  /*5040*/  @!P0 PRMT R84, R84, 0x5410, R35 ;  /* 0x0000541054548816 */ /* 0x000fe20000000023 */
[----:B------:R-:W-:Y:S01]  /*5050*/  @!P0 IMAD.U32 R25, R37, 0x10000, RZ ;  /* 0x0001000025198824 */ /* 0x000fe200078e00ff */
[----:B------:R-:W-:Y:S02]  /*5060*/  @!P0 SHF.R.U64 R41, R74, 0x10, R75 ;  /* 0x000000104a298819 */ /* 0x000fe4000000124b */
[C---:B------:R-:W-:Y:S01]  /*5070*/  @!P0 LOP3.LUT R40, R84.reuse, 0xffff0000, RZ, 0xc0, !PT ;  /* 0xffff000054288812 */ /* 0x040fe200078ec0ff */
[----:B------:R-:W-:Y:S01]  /*5080*/  @!P0 IMAD.U32 R35, R84, 0x10000, RZ ;  /* 0x0001000054238824 */ /* 0x000fe200078e00ff */
[--C-:B------:R-:W-:Y:S02]  /*5090*/  @!P0 SHF.R.U64 R26, R26, 0x10, R27.reuse ;  /* 0x000000101a1a8819 */ /* 0x100fe4000000121b */
[----:B------:R-:W-:Y:S02]  /*50a0*/  @!P0 SHF.R.U32.HI R27, RZ, 0x10, R27 ;  /* 0x00000010ff1b8819 */ /* 0x000fe4000001161b */
[----:B------:R-:W-:Y:S02]  /*50b0*/  @!P0 PRMT R39, R39, 0x5410, R26 ;  /* 0x0000541027278816 */ /* 0x000fe4000000001a */
[----:B------:R-:W-:Y:S02]  /*50c0*/  @!P0 PRMT R38, R38, 0x5410, R27 ;  /* 0x0000541026268816 */ /* 0x000fe4000000001b */
[----:B------:R-:W-:Y:S01]  /*50d0*/  @!P0 PRMT R70, R70, 0x5410, R41 ;  /* 0x0000541046468816 */ /* 0x000fe20000000029 */
[C---:B-1----:R-:W-:Y:S01]  /*50e0*/  @!P0 IMAD.U32 R24, R28.reuse, 0x10000, RZ ;  /* 0x000100001c188824 */ /* 0x042fe200078e00ff */
[----:B------:R-:W-:Y:S01]  /*50f0*/  @!P0 LOP3.LUT R26, R28, 0xffff0000, RZ, 0xc0, !PT ;  /* 0xffff00001c1a8812 */ /* 0x000fe200078ec0ff */
[----:B------:R-:W-:Y:S01]  /*5100*/  @!P0 IMAD.U32 R27, R29, 0x10000, RZ ;  /* 0x000100001d1b8824 */ /* 0x000fe200078e00ff */
[----:B------:R-:W-:Y:S01]  /*5110*/  @!P0 LOP3.LUT R48, R70, 0xffff0000, RZ, 0xc0, !PT ;  /* 0xffff000046308812 */ /* 0x000fe200078ec0ff */
[----:B------:R-:W-:Y:S01]  /*5120*/  @!P0 FMUL.FTZ R54, R24, R35 ;  /* 0x0000002318368220 */ /* 0x000fe20000410000 */
[----:B------:R-:W-:Y:S01]  /*5130*/  @!P0 LOP3.LUT R33, R30, 0xffff0000, RZ, 0xc0, !PT ;  /* 0xffff00001e218812 */ /* 0x000fe200078ec0ff */
[-C--:B------:R-:W-:Y:S01]  /*5140*/  @!P0 FMUL.FTZ R2, R24, R25.reuse ;  /* 0x0000001918028220 */ /* 0x080fe20000410000 */
[----:B------:R-:W-:Y:S01]  /*5150*/  @!P0 SHF.R.U32.HI R72, RZ, 0x10, R73 ;  /* 0x00000010ff488819 */ /* 0x000fe20000011649 */
[----:B------:R-:W-:Y:S01]  /*5160*/  @!P0 IMAD.U32 R24, R36, 0x10000, RZ ;  /* 0x0001000024188824 */ /* 0x000fe200078e00ff */
[----:B--2---:R-:W-:Y:S01]  /*5170*/  @!P0 SHF.L.U32 R34, R56, 0x10, RZ ;  /* 0x0000001038228819 */ /* 0x004fe200000006ff */
[----:B------:R-:W-:Y:S01]  /*5180*/  @!P0 FMUL.FTZ R63, R26, R40 ;  /* 0x000000281a3f8220 */ /* 0x000fe20000410000 */
[----:B------:R-:W-:Y:S01]  /*5190*/  @!P0 SHF.L.U32 R43, R57, 0x10, RZ ;  /* 0x00000010392b8819 */ /* 0x000fe200000006ff */
[----:B------:R-:W-:Y:S01]  /*51a0*/  @!P0 FMUL.FTZ R4, R27, R24 ;  /* 0x000000181b048220 */ /* 0x000fe20000410000 */
[----:B------:R-:W-:Y:S01]  /*51b0*/  @!P0 LOP3.LUT R42, R56, 0xffff0000, RZ, 0xc0, !PT ;  /* 0xffff0000382a8812 */ /* 0x000fe200078ec0ff */
[----:B------:R-:W-:Y:S01]  /*51c0*/  @!P0 FFMA.FTZ R54, R34, R25, -R54 ;  /* 0x0000001922368223 */ /* 0x000fe20000010836 */
[----:B------:R-:W-:Y:S01]  /*51d0*/  @!P0 LOP3.LUT R46, R57, 0xffff0000, RZ, 0xc0, !PT ;  /* 0xffff0000392e8812 */ /* 0x000fe200078ec0ff */
[----:B------:R-:W-:Y:S01]  /*51e0*/  @!P0 IMAD.U32 R45, R70, 0x10000, RZ ;  /* 0x00010000462d8824 */ /* 0x000fe200078e00ff */
[C---:B------:R-:W-:Y:S01]  /*51f0*/  @!P0 LOP3.LUT R49, R58.reuse, 0xffff0000, RZ, 0xc0, !PT ;  /* 0xffff00003a318812 */ /* 0x040fe200078ec0ff */
[----:B------:R-:W-:Y:S01]  /*5200*/  @!P0 IMAD.U32 R47, R58, 0x10000, RZ ;  /* 0x000100003a2f8824 */ /* 0x000fe200078e00ff */
[----:B------:R-:W-:Y:S01]  /*5210*/  @!P0 LOP3.LUT R53, R59, 0xffff0000, RZ, 0xc0, !PT ;  /* 0xffff00003b358812 */ /* 0x000fe200078ec0ff */
[----:B------:R-:W-:Y:S01]  /*5220*/  @!P0 IMAD.U32 R32, R31, 0x10000, RZ ;  /* 0x000100001f208824 */ /* 0x000fe200078e00ff */
[----:B------:R-:W-:Y:S01]  /*5230*/  @!P0 LOP3.LUT R25, R37, 0xffff0000, RZ, 0xc0, !PT ;  /* 0xffff000025198812 */ /* 0x000fe200078ec0ff */
[----:B------:R-:W-:Y:S01]  /*5240*/  @!P0 FMUL.FTZ R68, R33, R48 ;  /* 0x0000003021448220 */ /* 0x000fe20000410000 */
[----:B------:R-:W-:Y:S01]  /*5250*/  @!P0 PRMT R71, R71, 0x5410, R72 ;  /* 0x0000541047478816 */ /* 0x000fe20000000048 */
[----:B------:R-:W-:Y:S01]  /*5260*/  @!P0 FFMA.FTZ R2, R35, R34, R2 ;  /* 0x0000002223028223 */ /* 0x000fe20000010002 */
[----:B------:R-:W-:Y:S01]  /*5270*/  @!P0 SHF.R.U32.HI R74, RZ, 0x10, R75 ;  /* 0x00000010ff4a8819 */ /* 0x000fe2000001164b */
[-C--:B------:R-:W-:Y:S01]  /*5280*/  @!P0 FMUL.FTZ R3, R26, R25.reuse ;  /* 0x000000191a038220 */ /* 0x080fe20000410000 */
[C---:B------:R-:W-:Y:S01]  /*5290*/  @!P0 LOP3.LUT R44, R71.reuse, 0xffff0000, RZ, 0xc0, !PT ;  /* 0xffff0000472c8812 */ /* 0x040fe200078ec0ff */
[----:B------:R-:W-:Y:S01]  /*52a0*/  @!P0 IMAD.U32 R41, R71, 0x10000, RZ ;  /* 0x0001000047298824 */ /* 0x000fe200078e00ff */
[----:B------:R-:W-:Y:S01]  /*52b0*/  @!P0 LOP3.LUT R26, R29, 0xffff0000, RZ, 0xc0, !PT ;  /* 0xffff00001d1a8812 */ /* 0x000fe200078ec0ff */
[----:B------:R-:W-:Y:S01]  /*52c0*/  @!P0 FFMA.FTZ R63, R42, R25, -R63 ;  /* 0x000000192a3f8223 */ /* 0x000fe2000001083f */
[----:B------:R-:W-:Y:S01]  /*52d0*/  @!P0 LOP3.LUT R25, R36, 0xffff0000, RZ, 0xc0, !PT ;  /* 0xffff000024198812 */ /* 0x000fe200078ec0ff */
[----:B------:R-:W-:Y:S01]  /*52e0*/  @!P0 FMUL.FTZ R62, R27, R41 ;  /* 0x000000291b3e8220 */ /* 0x000fe20000410000 */
[----:B------:R-:W-:Y:S01]  /*52f0*/  @!P0 PRMT R69, R69, 0x5410, R74 ;  /* 0x0000541045458816 */ /* 0x000fe2000000004a */
[----:B------:R-:W-:Y:S01]  /*5300*/  @!P0 IMAD.U32 R27, R30, 0x10000, RZ ;  /* 0x000100001e1b8824 */ /* 0x000fe200078e00ff */
[----:B------:R-:W-:Y:S01]  /*5310*/  @!P0 F2FP.BF16.PACK_AB R54, R63, R54 ;  /* 0x000000363f36823e */ /* 0x000fe200000010ff */
[----:B------:R-:W-:Y:S01]  /*5320*/  @!P0 FFMA.FTZ R62, R43, R24, -R62 ;  /* 0x000000182b3e8223 */ /* 0x000fe2000001083e */
[----:B------:R-:W-:Y:S01]  /*5330*/  @!P0 SHF.L.U32 R24, R39, 0x10, RZ ;  /* 0x0000001027188819 */ /* 0x000fe200000006ff */
[C---:B------:R-:W-:Y:S01]  /*5340*/  @!P0 FMUL.FTZ R65, R26.reuse, R44 ;  /* 0x0000002c1a418220 */ /* 0x040fe20000410000 */
[----:B------:R-:W-:Y:S01]  /*5350*/  @!P0 MOV R56, R54 ;  /* 0x0000003600388202 */ /* 0x000fe20000000f00 */
[----:B------:R-:W-:Y:S01]  /*5360*/  @!P0 FMUL.FTZ R64, R27, R45 ;  /* 0x0000002d1b408220 */ /* 0x000fe20000410000 */
[----:B------:R-:W-:Y:S01]  /*5370*/  @!P0 LOP3.LUT R52, R69, 0xffff0000, RZ, 0xc0, !PT ;  /* 0xffff000045348812 */ /* 0x000fe200078ec0ff */
[-C--:B------:R-:W-:Y:S01]  /*5380*/  @!P0 FMUL.FTZ R6, R27, R24.reuse ;  /* 0x000000181b068220 */ /* 0x080fe20000410000 */
[----:B------:R-:W-:Y:S01]  /*5390*/  @!P0 LOP3.LUT R27, R31, 0xffff0000, RZ, 0xc0, !PT ;  /* 0xffff00001f1b8812 */ /* 0x000fe200078ec0ff */
[----:B------:R-:W-:Y:S02]  /*53a0*/  @!P0 IMAD.U32 R51, R69, 0x10000, RZ ;  /* 0x0001000045338824 */ /* 0x000fe400078e00ff */
[-C--:B------:R-:W-:Y:S01]  /*53b0*/  @!P0 FMUL.FTZ R5, R26, R25.reuse ;  /* 0x000000191a058220 */ /* 0x080fe20000410000 */
[----:B------:R-:W-:Y:S01]  /*53c0*/  @!P0 LOP3.LUT R26, R39, 0xffff0000, RZ, 0xc0, !PT ;  /* 0xffff0000271a8812 */ /* 0x000fe200078ec0ff */
[----:B------:R-:W-:Y:S01]  /*53d0*/  @!P0 FFMA.FTZ R65, R46, R25, -R65 ;  /* 0x000000192e418223 */ /* 0x000fe20000010841 */
[C---:B------:R-:W-:Y:S01]  /*53e0*/  @!P0 SHF.L.U32 R25, R38.reuse, 0x10, RZ ;  /* 0x0000001026198819 */ /* 0x040fe200000006ff */
[----:B------:R-:W-:Y:S01]  /*53f0*/  @!P0 FFMA.FTZ R64, R47, R24, -R64 ;  /* 0x000000182f408223 */ /* 0x000fe20000010840 */
[----:B------:R-:W-:Y:S01]  /*5400*/  @!P0 LOP3.LUT R24, R38, 0xffff0000, RZ, 0xc0, !PT ;  /* 0xffff000026188812 */ /* 0x000fe200078ec0ff */
[----:B------:R-:W-:Y:S01]  /*5410*/  @!P0 IMAD.U32 R50, R59, 0x10000, RZ ;  /* 0x000100003b328824 */ /* 0x000fe200078e00ff */
[----:B------:R-:W-:Y:S01]  /*5420*/  @!P0 F2FP.BF16.PACK_AB R65, R65, R62 ;  /* 0x0000003e4141823e */ /* 0x000fe200000010ff */
[----:B------:R-:W-:Y:S02]  /*5430*/  @!P0 FMUL.FTZ R77, R32, R51 ;  /* 0x00000033204d8220 */ /* 0x000fe40000410000 */
[----:B------:R-:W-:Y:S02]  /*5440*/  @!P0 FMUL.FTZ R66, R27, R52 ;  /* 0x000000341b428220 */ /* 0x000fe40000410000 */
[----:B------:R-:W-:Y:S02]  /*5450*/  @!P0 FFMA.FTZ R3, R40, R42, R3 ;  /* 0x0000002a28038223 */ /* 0x000fe40000010003 */
[----:B------:R-:W-:Y:S02]  /*5460*/  @!P0 FFMA.FTZ R68, R49, R26, -R68 ;  /* 0x0000001a31448223 */ /* 0x000fe40000010844 */
[----:B------:R-:W-:Y:S01]  /*5470*/  @!P0 FFMA.FTZ R4, R41, R43, R4 ;  /* 0x0000002b29048223 */ /* 0x000fe20000010004 */
[----:B------:R-:W-:Y:S01]  /*5480*/  @!P0 F2FP.BF16.PACK_AB R54, R3, R2 ;  /* 0x000000020336823e */ /* 0x000fe200000010ff */
        /* <DEDUP_REMOVED lines=9> */
[----:B------:R-:W-:Y:S02]  /*5520*/  @!P0 FMUL.FTZ R9, R27, R24 ;  /* 0x000000181b098220 */ /* 0x000fe40000410000 */
[----:B------:R-:W-:Y:S02]  /*5530*/  @!P0 FFMA.FTZ R7, R48, R49, R7 ;  /* 0x0000003130078223 */ /* 0x000fe40000010007 */
[----:B------:R-:W-:Y:S02]  /*5540*/  @!P0 FFMA.FTZ R8, R51, R50, R8 ;  /* 0x0000003233088223 */ /* 0x000fe40000010008 */
[----:B------:R-:W-:Y:S01]  /*5550*/  @!P0 IMAD.MOV.U32 R57, RZ, RZ, R65 ;  /* 0x000000ffff398224 */ /* 0x000fe200078e0041 */
[----:B------:R-:W-:Y:S01]  /*5560*/  @!P0 F2FP.BF16.PACK_AB R62, R7, R6 ;  /* 0x00000006073e823e */ /* 0x000fe200000010ff */
[----:B------:R-:W-:Y:S01]  /*5570*/  @!P0 IMAD.MOV.U32 R58, RZ, RZ, R63 ;  /* 0x000000ffff3a8224 */ /* 0x000fe200078e003f */
[----:B------:R-:W-:Y:S01]  /*5580*/  @!P0 F2FP.BF16.PACK_AB R63, R5, R4 ;  /* 0x00000004053f823e */ /* 0x000fe200000010ff */
[----:B------:R-:W-:Y:S01]  /*5590*/  @!P0 FFMA.FTZ R9, R52, R53, R9 ;  /* 0x0000003534098223 */ /* 0x000fe20000010009 */
[----:B------:R-:W-:Y:S01]  /*55a0*/  @!P0 MOV R30, R62 ;  /* 0x0000003e001e8202 */ /* 0x000fe20000000f00 */
[----:B------:R-:W-:Y:S01]  /*55b0*/  @!P0 IMAD.MOV.U32 R28, RZ, RZ, R54 ;  /* 0x000000ffff1c8224 */ /* 0x000fe200078e0036 */
[----:B------:R1:W-:Y:S01]  /*55c0*/  STG.E.128 [R60.64], R56 ;  /* 0x000000383c007986 */ /* 0x0003e2000c101d06 */
        /* <DEDUP_REMOVED lines=12> */
.L_x_696:
        /* <DEDUP_REMOVED lines=29> */
.L_x_700:
[----:B------:R-:W-:Y:S05]  /*5860*/  BSYNC B1 ;  /* 0x0000000000017941 */ /* 0x000fea0003800000 */
.L_x_695:
[C---:B------:R-:W-:Y:S01]  /*5870*/  ISETP.GT.AND P0, PT, R18.reuse, R11, PT ;  /* 0x0000000b1200720c */ /* 0x040fe20003f04270 */
[----:B------:R-:W-:Y:S01]  /*5880*/  @!UPT UIADD3 URZ, URZ, URZ, URZ ;  /* 0x0000003f3f3ff290 */ /* 0x000fe2000fffe03f */
[----:B------:R-:W-:Y:S11]  /*5890*/  BSSY B0, `(.L_x_717) ;  /* 0x0000042000007945 */ /* 0x000ff60003800000 */
[----:B-12---:R-:W-:Y:S01]  /*58a0*/  @P0 IADD3 R5, R18, -0x1, RZ ;  /* 0xffffffff12050810 */ /* 0x006fe20007ffe0ff */
[----:B------:R-:W-:Y:S02]  /*58b0*/  @P0 IMAD.MOV.U32 R6, RZ, RZ, R150 ;  /* 0x000000ffff060224 */ /* 0x000fe400078e0096 */
[----:B------:R-:W-:Y:S01]  /*58c0*/  @P0 IMAD.MOV.U32 R7, RZ, RZ, R155 ;  /* 0x000000ffff070224 */ /* 0x000fe200078e009b */
[----:B------:R-:W-:Y:S01]  /*58d0*/  @P0 SHF.R.S32.HI R4, RZ, 0x1f, R5 ;  /* 0x0000001fff040819 */ /* 0x000fe20000011405 */
[----:B------:R-:W-:Y:S02]  /*58e0*/  @P0 IMAD R3, R98, R5, RZ ;  /* 0x0000000562030224 */ /* 0x000fe400078e02ff */
[-C--:B------:R-:W-:Y:S04]  /*58f0*/  @P0 IMAD.WIDE.U32 R6, R5, R100.reuse, R6 ;  /* 0x0000006405060225 */ /* 0x080fe800078e0006 */
[----:B------:R-:W-:Y:S01]  /*5900*/  @P0 IMAD R3, R4, R100, R3 ;  /* 0x0000006404030224 */ /* 0x000fe200078e0203 */
[----:B------:R-:W-:Y:S01]  /*5910*/  @P0 LEA R8, P1, R6, c[0x0][0x250], 0x1 ;  /* 0x0000940006080a11 */ /* 0x000fe200078208ff */
[----:B------:R-:W-:Y:S02]  /*5920*/  @P0 IMAD R2, R67, 0x3000, R10 ;  /* 0x0000300043020824 */ /* 0x000fe400078e020a */
[----:B------:R-:W-:Y:S02]  /*5930*/  @P0 IMAD.IADD R3, R7, 0x1, R3 ;  /* 0x0000000107030824 */ /* 0x000fe400078e0203 */
[----:B------:R-:W-:Y:S03]  /*5940*/  @P0 IMAD.SHL.U32 R4, R2, 0x2, RZ ;  /* 0x0000000202040824 */ /* 0x000fe600078e00ff */
[----:B------:R-:W-:Y:S02]  /*5950*/  @P0 LEA.HI.X R9, R6, c[0x0][0x254], R3, 0x1, P1 ;  /* 0x0000950006090a11 */ /* 0x000fe400008f0c03 */
[----:B------:R-:W-:Y:S02]  /*5960*/  @P0 LEA R6, P1, R107, R8, 0x1 ;  /* 0x000000086b060211 */ /* 0x000fe400078208ff */
[----:B------:R-:W-:Y:S01]  /*5970*/  IADD3 R3, R67, 0x1, RZ ;  /* 0x0000000143037810 */ /* 0x000fe20007ffe0ff */
        /* <DEDUP_REMOVED lines=9> */
[----:B------:R1:W-:Y:S01]  /*5a10*/  @P0 LDGSTS.E.BYPASS.LTC128B.128 [R4+0x5100], [R6.64+0x100], !P3 ;  /* 0x0510010006040fae */ /* 0x0003e2000d901d46 */
[----:B------:R-:W-:Y:S03]  /*5a20*/  ISETP.GE.AND P0, PT, R67, 0x1, PT ;  /* 0x000000014300780c */ /* 0x000fe60003f06270 */
[----:B------:R-:W0:Y:S01]  /*5a30*/  LDGDEPBAR ;  /* 0x00000000000079af */ /* 0x000e220000000000 */
[----:B------:R-:W-:Y:S02]  /*5a40*/  SEL R67, R3, RZ, !P0 ;  /* 0x000000ff03437207 */ /* 0x000fe40004000000 */
[----:B------:R-:W-:Y:S01]  /*5a50*/  ISETP.GE.AND P0, PT, R115, R146, PT ;  /* 0x000000927300720c */ /* 0x000fe20003f06270 */
[----:B------:R-:W-:Y:S04]  /*5a60*/  DEPBAR.LE SB0, 0x2 ;  /* 0x000080800000791a */ /* 0x000fe80000000000 */
[----:B------:R-:W-:Y:S08]  /*5a70*/  BAR.SYNC.DEFER_BLOCKING 0x0 ;  /* 0x0000000000007b1d */ /* 0x000ff00000010000 */
[----:B------:R-:W-:-:S05]  /*5a80*/  @P0 BRA `(.L_x_718) ;  /* 0x0000022000000947 */ /* 0x000fca0003800000 */
[C---:B-1----:R-:W-:Y:S01]  /*5a90*/  LEA R4, P0, R18.reuse, R170, 0x6 ;  /* 0x000000aa12047211 */ /* 0x042fe200078030ff */
[----:B------:R-:W-:Y:S02]  /*5aa0*/  IMAD.MOV.U32 R28, RZ, RZ, R166 ;  /* 0x000000ffff1c7224 */ /* 0x000fe400078e00a6 */
[----:B------:R-:W-:Y:S01]  /*5ab0*/  IMAD.MOV.U32 R29, RZ, RZ, R123 ;  /* 0x000000ffff1d7224 */ /* 0x000fe200078e007b */
[----:B------:R-:W-:Y:S03]  /*5ac0*/  LEA.HI.X.SX32 R5, R18, R171, 0x6, P0 ;  /* 0x000000ab12057211 */ /* 0x000fe600000f36ff */
[----:B------:R-:W-:Y:S04]  /*5ad0*/  IMAD.WIDE.U32 R28, R4, c[0x0][0x208], R28 ;  /* 0x00008200041c7a25 */ /* 0x000fe800078e001c */
[----:B------:R-:W-:Y:S01]  /*5ae0*/  IMAD R2, R5, c[0x0][0x208], RZ ;  /* 0x0000820005027a24 */ /* 0x000fe200078e02ff */
[----:B------:R-:W-:Y:S03]  /*5af0*/  LEA R8, P0, R28, c[0x0][0x1f8], 0x1 ;  /* 0x00007e001c087a11 */ /* 0x000fe600078008ff */
[----:B------:R-:W-:Y:S04]  /*5b00*/  IMAD R2, R4, c[0x0][0x20c], R2 ;  /* 0x0000830004027a24 */ /* 0x000fe800078e0202 */
[----:B------:R-:W-:Y:S05]  /*5b10*/  IMAD.IADD R2, R29, 0x1, R2 ;  /* 0x000000011d027824 */ /* 0x000fea00078e0202 */
[----:B------:R-:W-:Y:S02]  /*5b20*/  LEA.HI.X R9, R28, c[0x0][0x1fc], R2, 0x1, P0 ;  /* 0x00007f001c097a11 */ /* 0x000fe400000f0c02 */
[----:B------:R-:W-:Y:S11]  /*5b30*/  ISETP.GE.AND P0, PT, R22, c[0x0][0x1d4], PT ;  /* 0x0000750016007a0c */ /* 0x000ff60003f06270 */
[----:B------:R-:W-:Y:S02]  /*5b40*/  @!UPT UIADD3 URZ, URZ, URZ, URZ ;  /* 0x0000003f3f3ff290 */ /* 0x000fe4000fffe03f */
[----:B-----5:R-:W1:Y:S04]  /*5b50*/  @!P0 LDS.128 R24, [R148] ;  /* 0x0000000094188984 */ /* 0x020e680000000c00 */
        /* <DEDUP_REMOVED lines=21> */
.L_x_718:
[----:B-1----:R-:W-:Y:S05]  /*5cb0*/  BSYNC B0 ;  /* 0x0000000000007941 */ /* 0x002fea0003800000 */
.L_x_717:
[----:B------:R-:W-:Y:S04]  /*5cc0*/  IADD3 R2, R18, -0x2, RZ ;  /* 0xfffffffe12027810 */ /* 0x000fe80007ffe0ff */
[C---:B------:R-:W-:Y:S11]  /*5cd0*/  ISETP.GE.AND P0, PT, R2.reuse, R11, PT ;  /* 0x0000000b0200720c */ /* 0x040ff60003f06270 */
[----:B------:R-:W-:Y:S02]  /*5ce0*/  @!UPT UIADD3 URZ, URZ, URZ, URZ ;  /* 0x0000003f3f3ff290 */ /* 0x000fe4000fffe03f */
[----:B------:R-:W-:Y:S01]  /*5cf0*/  @P0 SHF.R.S32.HI R5, RZ, 0x1f, R2 ;  /* 0x0000001fff050819 */ /* 0x000fe20000011402 */
[----:B------:R-:W-:Y:S02]  /*5d00*/  @P0 IMAD R4, R101, R2, RZ ;  /* 0x0000000265040224 */ /* 0x000fe400078e02ff */
[----:B------:R-:W-:Y:S02]  /*5d10*/  @P0 IMAD.MOV.U32 R6, RZ, RZ, R152 ;  /* 0x000000ffff060224 */ /* 0x000fe400078e0098 */
[----:B------:R-:W-:Y:S02]  /*5d20*/  @P0 IMAD.MOV.U32 R7, RZ, RZ, R157 ;  /* 0x000000ffff070224 */ /* 0x000fe400078e009d */
[-C--:B------:R-:W-:Y:S02]  /*5d30*/  @P0 IMAD R4, R5, R103.reuse, R4 ;  /* 0x0000006705040224 */ /* 0x080fe400078e0204 */
[----:B------:R-:W-:Y:S04]  /*5d40*/  @P0 IMAD.WIDE.U32 R6, R2, R103, R6 ;  /* 0x0000006702060225 */ /* 0x000fe800078e0006 */
[----:B------:R-:W-:Y:S01]  /*5d50*/  @P0 IMAD.IADD R4, R7, 0x1, R4 ;  /* 0x0000000107040824 */ /* 0x000fe200078e0204 */
[C---:B------:R-:W-:Y:S01]  /*5d60*/  @P0 LEA R8, P1, R6.reuse, c[0x0][0x220], 0x1 ;  /* 0x0000880006080a11 */ /* 0x040fe200078208ff */
[----:B------:R-:W-:Y:S03]  /*5d70*/  @P0 IMAD R3, R67, 0x3000, R10 ;  /* 0x0000300043030824 */ /* 0x000fe600078e020a */
[----:B------:R-:W-:Y:S01]  /*5d80*/  @P0 LEA.HI.X R9, R6, c[0x0][0x224], R4, 0x1, P1 ;  /* 0x0000890006090a11 */ /* 0x000fe200008f0c04 */
[----:B------:R-:W-:Y:S01]  /*5d90*/  @P0 IMAD.SHL.U32 R5, R3, 0x2, RZ ;  /* 0x0000000203050824 */ /* 0x000fe200078e00ff */
[----:B------:R-:W-:Y:S02]  /*5da0*/  @P0 LEA R6, P1, R105, R8, 0x1 ;  /* 0x0000000869060211 */ /* 0x000fe400078208ff */
[----:B------:R-:W-:Y:S02]  /*5db0*/  IADD3 R4, R55, 0x1, RZ ;  /* 0x0000000137047810 */ /* 0x000fe40007ffe0ff */
        /* <DEDUP_REMOVED lines=13> */
[C---:B------:R-:W-:Y:S02]  /*5e90*/  ISETP.GT.AND P0, PT, R18.reuse, R11, PT ;  /* 0x0000000b1200720c */ /* 0x040fe40003f04270 */
[----:B------:R-:W-:Y:S11]  /*5ea0*/  IADD3 R18, R18, -0x1, RZ ;  /* 0xffffffff12127810 */ /* 0x000ff60007ffe0ff */
[----:B------:R-:W-:-:S05]  /*5eb0*/  @P0 BRA `(.L_x_719) ;  /* 0xffffbe1000000947 */ /* 0x000fca000383ffff */
[----:B------:R-:W-:Y:S06]  /*5ec0*/  BAR.SYNC.DEFER_BLOCKING 0x0 ;  /* 0x0000000000007b1d */ /* 0x000fec0000010000 */
.L_x_694:
        /* <DEDUP_REMOVED lines=19> */
[----:B------:R-:W-:Y:S01]  /*6000*/  CS2R R8, SRZ ;  /* 0x0000000000087805 */ /* 0x000fe2000001ff00 */
[----:B------:R-:W-:Y:S01]  /*6010*/  CS2R R6, SRZ ;  /* 0x0000000000067805 */ /* 0x000fe2000001ff00 */
[----:B------:R-:W-:Y:S01]  /*6020*/  MOV R13, RZ ;  /* 0x000000ff000d7202 */ /* 0x000fe20000000f00 */
[----:B------:R-:W-:Y:S01]  /*6030*/  IMAD.MOV.U32 R4, RZ, RZ, RZ ;  /* 0x000000ffff047224 */ /* 0x000fe200078e00ff */
[----:B------:R-:W-:Y:S01]  /*6040*/  MOV R88, RZ ;  /* 0x000000ff00587202 */ /* 0x000fe20000000f00 */
        /* <DEDUP_REMOVED lines=38> */
[----:B------:R-:W-:Y:S01]  /*62b0*/  IMAD.MOV.U32 R3, RZ, RZ, 0x1 ;  /* 0x00000001ff037424 */ /* 0x000fe200078e00ff */
[----:B------:R-:W-:Y:S01]  /*62c0*/  SHF.R.S32.HI R8, RZ, 0x1f, R89 ;  /* 0x0000001fff087819 */ /* 0x000fe20000011459 */
[----:B------:R-:W-:Y:S01]  /*62d0*/  IMAD.WIDE.U32 R14, R97, c[0x0][0x178], RZ ;  /* 0x00005e00610e7a25 */ /* 0x000fe200078e00ff */
[----:B------:R-:W-:Y:S01]  /*62e0*/  ISETP.NE.U32.AND P3, PT, RZ, c[0x0][0x348], PT ;  /* 0x0000d200ff007a0c */ /* 0x000fe20003f65070 */
[----:B------:R-:W-:Y:S01]  /*62f0*/  BSSY B0, `(.L_x_721) ;  /* 0x000009e000007945 */ /* 0x000fe20003800000 */
[-C--:B------:R-:W-:Y:S01]  /*6300*/  LEA.HI R13, R8, R89.reuse, RZ, 0x3 ;  /* 0x00000059080d7211 */ /* 0x080fe200078f18ff */
[----:B------:R-:W-:Y:S01]  /*6310*/  IMAD R6, R6, c[0x0][0x178], RZ ;  /* 0x00005e0006067a24 */ /* 0x000fe200078e02ff */
[----:B------:R-:W-:Y:S01]  /*6320*/  LEA.HI R0, R8, R89, RZ, 0x4 ;  /* 0x0000005908007211 */ /* 0x000fe200078f20ff */
[----:B------:R-:W-:Y:S01]  /*6330*/  IMAD R41, R93, c[0x0][0x2c4], RZ ;  /* 0x0000b1005d297a24 */ /* 0x000fe200078e02ff */
[----:B------:R-:W-:Y:S01]  /*6340*/  ISETP.NE.AND P4, PT, R3, c[0x0][0x2c4], PT ;  /* 0x0000b10003007a0c */ /* 0x000fe20003f85270 */
[----:B------:R-:W-:Y:S01]  /*6350*/  IMAD R17, R97, c[0x0][0x17c], R6 ;  /* 0x00005f0061117a24 */ /* 0x000fe200078e0206 */
[----:B------:R-:W-:-:S02]  /*6360*/  LOP3.LUT R6, R13, 0xfffffff8, RZ, 0xc0, !PT ;  /* 0xfffffff80d067812 */ /* 0x000fc400078ec0ff */
[----:B------:R-:W-:Y:S01]  /*6370*/  SHF.R.S32.HI R9, RZ, 0x4, R0 ;  /* 0x00000004ff097819 */ /* 0x000fe20000011400 */
[----:B------:R-:W-:Y:S01]  /*6380*/  IMAD.IADD R15, R15, 0x1, R17 ;  /* 0x000000010f0f7824 */ /* 0x000fe200078e0211 */
[----:B------:R-:W-:Y:S01]  /*6390*/  SHF.R.S32.HI R5, RZ, 0x3, R13 ;  /* 0x00000003ff057819 */ /* 0x000fe2000001140d */
[----:B------:R-:W-:Y:S01]  /*63a0*/  IMAD.IADD R6, R89, 0x1, -R6 ;  /* 0x0000000159067824 */ /* 0x000fe200078e0a06 */
[----:B------:R-:W-:Y:S01]  /*63b0*/  LEA.HI R7, R0, R9, RZ, 0x1 ;  /* 0x0000000900077211 */ /* 0x000fe200078f08ff */
[----:B------:R-:W-:Y:S01]  /*63c0*/  IMAD.WIDE.U32 R14, R185, c[0x0][0x1b8], R14 ;  /* 0x00006e00b90e7a25 */ /* 0x000fe200078e000e */
[----:B------:R-:W-:Y:S02]  /*63d0*/  LOP3.LUT R186, R186, 0xfffffffe, RZ, 0xc0, !PT ;  /* 0xfffffffebaba7812 */ /* 0x000fe400078ec0ff */
[----:B------:R-:W-:Y:S01]  /*63e0*/  LOP3.LUT R3, R7, 0xfffffffe, RZ, 0xc0, !PT ;  /* 0xfffffffe07037812 */ /* 0x000fe200078ec0ff */
[----:B------:R-:W-:Y:S01]  /*63f0*/  IMAD.SHL.U32 R16, R6, 0x8, RZ ;  /* 0x0000000806107824 */ /* 0x000fe200078e00ff */
[----:B------:R-:W-:Y:S01]  /*6400*/  ISETP.NE.AND.EX P3, PT, RZ, c[0x0][0x34c], PT, P3 ;  /* 0x0000d300ff007a0c */ /* 0x000fe20003f65330 */
[----:B-1----:R-:W-:Y:S01]  /*6410*/  IMAD.SHL.U32 R11, R5, 0x40, RZ ;  /* 0x00000040050b7824 */ /* 0x002fe200078e00ff */
[----:B------:R-:W-:Y:S01]  /*6420*/  LOP3.LUT R0, R0, 0xfffffff0, RZ, 0xc0, !PT ;  /* 0xfffffff000007812 */ /* 0x000fe200078ec0ff */
[----:B------:R-:W-:Y:S01]  /*6430*/  IMAD.IADD R3, R9, 0x1, -R3 ;  /* 0x0000000109037824 */ /* 0x000fe200078e0a03 */
[----:B------:R-:W-:Y:S01]  /*6440*/  IADD3 R9, R16, 0x80, RZ ;  /* 0x0000008010097810 */ /* 0x000fe20007ffe0ff */
[----:B------:R-:W-:Y:S01]  /*6450*/  IMAD R10, R94, c[0x0][0x1b8], RZ ;  /* 0x00006e005e0a7a24 */ /* 0x000fe200078e02ff */
[----:B------:R-:W-:Y:S01]  /*6460*/  LOP3.LUT R11, R11, 0x1c0, RZ, 0xc0, !PT ;  /* 0x000001c00b0b7812 */ /* 0x000fe200078ec0ff */
[C---:B------:R-:W-:Y:S01]  /*6470*/  IMAD.SHL.U32 R12, R6.reuse, 0x40, RZ ;  /* 0x00000040060c7824 */ /* 0x040fe200078e00ff */
[----:B------:R-:W-:Y:S01]  /*6480*/  ISETP.GE.AND P2, PT, R9, c[0x0][0x1d4], PT ;  /* 0x0000750009007a0c */ /* 0x000fe20003f46270 */
[----:B------:R-:W-:Y:S01]  /*6490*/  IMAD R17, R185, c[0x0][0x1bc], R10 ;  /* 0x00006f00b9117a24 */ /* 0x000fe200078e020a */
[----:B------:R-:W-:Y:S01]  /*64a0*/  LOP3.LUT R7, R11, 0x38, R16, 0xf8, !PT ;  /* 0x000000380b077812 */ /* 0x000fe200078ef810 */
[----:B------:R-:W-:Y:S01]  /*64b0*/  IMAD.IADD R0, R89, 0x1, -R0 ;  /* 0x0000000159007824 */ /* 0x000fe200078e0a00 */
[----:B------:R-:W-:Y:S01]  /*64c0*/  SHF.R.U32.HI R192, RZ, 0x3, R11 ;  /* 0x00000003ffc07819 */ /* 0x000fe2000001160b */
[----:B------:R-:W-:Y:S01]  /*64d0*/  IMAD R11, R6, 0x20, R5 ;  /* 0x00000020060b7824 */ /* 0x000fe200078e0205 */
[----:B------:R-:W-:Y:S01]  /*64e0*/  ISETP.GE.AND P1, PT, R9, c[0x0][0x198], PT ;  /* 0x0000660009007a0c */ /* 0x000fe20003f26270 */
[----:B------:R-:W-:Y:S01]  /*64f0*/  IMAD.IADD R15, R15, 0x1, R17 ;  /* 0x000000010f0f7824 */ /* 0x000fe200078e0211 */
[----:B------:R-:W-:Y:S01]  /*6500*/  SHF.R.S32.HI R9, RZ, 0x1f, R184 ;  /* 0x0000001fff097819 */ /* 0x000fe200000114b8 */
[----:B------:R-:W-:Y:S01]  /*6510*/  IMAD R11, R90, 0x80, R11 ;  /* 0x000000805a0b7824 */ /* 0x000fe200078e020b */
[----:B------:R-:W-:-:S02]  /*6520*/  P2R R10, PR, RZ, 0x2 ;  /* 0x00000002ff0a7803 */ /* 0x000fc40000000000 */
[----:B------:R-:W-:Y:S01]  /*6530*/  LOP3.LUT P1, RZ, R6, 0x2, RZ, 0xc0, !PT ;  /* 0x0000000206ff7812 */ /* 0x000fe2000782c0ff */
[----:B------:R-:W-:Y:S01]  /*6540*/  IMAD.MOV.U32 R24, RZ, RZ, R11 ;  /* 0x000000ffff187224 */ /* 0x000fe200078e000b */
[----:B------:R-:W-:Y:S02]  /*6550*/  @P2 LOP3.LUT R186, R186, 0x1, RZ, 0xfc, !PT ;  /* 0x00000001baba2812 */ /* 0x000fe400078efcff */
[----:B------:R-:W-:Y:S01]  /*6560*/  LOP3.LUT P2, RZ, R6, 0x4, RZ, 0xc0, !PT ;  /* 0x0000000406ff7812 */ /* 0x000fe2000784c0ff */
[----:B------:R-:W-:Y:S01]  /*6570*/  @P4 IMAD.HI.U32 R6, R11, c[0x0][0x2c8], RZ ;  /* 0x0000b2000b064a27 */ /* 0x000fe200078e00ff */
[----:B------:R-:W-:Y:S02]  /*6580*/  LOP3.LUT R192, R7, R192, RZ, 0x3c, !PT ;  /* 0x000000c007c07212 */ /* 0x000fe400078e3cff */
[----:B------:R-:W-:Y:S02]  /*6590*/  SEL R7, R9, RZ, !P3 ;  /* 0x000000ff09077207 */ /* 0x000fe40005800000 */
[----:B------:R-:W-:-:S02]  /*65a0*/  SEL R22, R184, RZ, !P3 ;  /* 0x000000ffb8167207 */ /* 0x000fc40005800000 */
[----:B------:R-:W-:Y:S01]  /*65b0*/  @P4 SHF.R.U32.HI R24, RZ, c[0x0][0x2cc], R6 ;  /* 0x0000b300ff184a19 */ /* 0x000fe20000011606 */
[----:B------:R-:W-:Y:S01]  /*65c0*/  IMAD R7, R7, c[0x0][0x1c0], RZ ;  /* 0x0000700007077a24 */ /* 0x000fe200078e02ff */
[----:B------:R-:W-:Y:S02]  /*65d0*/  LOP3.LUT R12, R12, 0x1c0, RZ, 0xc0, !PT ;  /* 0x000001c00c0c7812 */ /* 0x000fe400078ec0ff */
[----:B------:R-:W-:Y:S01]  /*65e0*/  IADD3 R18, -R24, RZ, RZ ;  /* 0x000000ff18127210 */ /* 0x000fe20007ffe1ff */
[C---:B------:R-:W-:Y:S01]  /*65f0*/  IMAD R7, R22.reuse, c[0x0][0x1c4], R7 ;  /* 0x0000710016077a24 */ /* 0x040fe200078e0207 */
[----:B------:R-:W-:Y:S01]  /*6600*/  SHF.R.S32.HI R6, RZ, 0x1f, R24 ;  /* 0x0000001fff067819 */ /* 0x000fe20000011418 */
[----:B------:R-:W-:Y:S01]  /*6610*/  IMAD.WIDE.U32 R22, R22, c[0x0][0x1c0], R14 ;  /* 0x0000700016167a25 */ /* 0x000fe200078e000e */
[----:B------:R-:W-:Y:S02]  /*6620*/  LOP3.LUT R13, R12, 0x8, R13, 0xf8, !PT ;  /* 0x000000080c0d7812 */ /* 0x000fe400078ef80d */
[----:B------:R-:W-:Y:S01]  /*6630*/  SHF.R.S32.HI R14, RZ, 0x1f, R2 ;  /* 0x0000001fff0e7819 */ /* 0x000fe20000011402 */
[----:B------:R-:W-:Y:S01]  /*6640*/  IMAD R18, R18, c[0x0][0x2c4], R11 ;  /* 0x0000b10012127a24 */ /* 0x000fe200078e020b */
[----:B------:R-:W-:Y:S01]  /*6650*/  IADD3 R21, P3, R5, R2, RZ ;  /* 0x0000000205157210 */ /* 0x000fe20007f7e0ff */
[----:B------:R-:W-:Y:S01]  /*6660*/  IMAD R11, R6, c[0x0][0x1b0], RZ ;  /* 0x00006c00060b7a24 */ /* 0x000fe200078e02ff */
[----:B------:R-:W-:Y:S01]  /*6670*/  SHF.R.U32.HI R12, RZ, 0x3, R12 ;  /* 0x00000003ff0c7819 */ /* 0x000fe2000001160c */
[----:B------:R-:W-:Y:S01]  /*6680*/  IMAD.IADD R7, R23, 0x1, R7 ;  /* 0x0000000117077824 */ /* 0x000fe200078e0207 */
[----:B------:R-:W-:Y:S01]  /*6690*/  LEA.HI.X.SX32 R2, R5, R14, 0x1, P3 ;  /* 0x0000000e05027211 */ /* 0x000fe200018f0eff */
[----:B------:R-:W-:Y:S01]  /*66a0*/  IMAD.MOV.U32 R6, RZ, RZ, R22 ;  /* 0x000000ffff067224 */ /* 0x000fe200078e0016 */
[----:B------:R-:W-:Y:S01]  /*66b0*/  LOP3.LUT R12, R13, R12, RZ, 0x3c, !PT ;  /* 0x0000000c0d0c7212 */ /* 0x000fe200078e3cff */
[C---:B------:R-:W-:Y:S01]  /*66c0*/  IMAD R11, R24.reuse, c[0x0][0x1b4], R11 ;  /* 0x00006d00180b7a24 */ /* 0x040fe200078e020b */
[----:B------:R-:W-:Y:S01]  /*66d0*/  SHF.R.S32.HI R13, RZ, 0x1f, R0 ;  /* 0x0000001fff0d7819 */ /* 0x000fe20000011400 */
[----:B------:R-:W-:Y:S01]  /*66e0*/  IMAD.WIDE.U32 R24, R24, c[0x0][0x1b0], R6 ;  /* 0x00006c0018187a25 */ /* 0x000fe200078e0006 */
[----:B------:R-:W-:-:S02]  /*66f0*/  SHF.R.S32.HI R15, RZ, 0x1f, R18 ;  /* 0x0000001fff0f7819 */ /* 0x000fc40000011412 */
[----:B------:R-:W-:Y:S01]  /*6700*/  SHF.R.S32.HI R17, RZ, 0x1f, R16 ;  /* 0x0000001fff117819 */ /* 0x000fe20000011410 */
[----:B------:R-:W-:Y:S01]  /*6710*/  IMAD R14, R2, c[0x0][0x1e0], RZ ;  /* 0x00007800020e7a24 */ /* 0x000fe200078e02ff */
[-C--:B------:R-:W-:Y:S01]  /*6720*/  LEA.HI R80, R8, R89.reuse, RZ, 0x5 ;  /* 0x0000005908507211 */ /* 0x080fe200078f28ff */
[----:B------:R-:W-:Y:S01]  /*6730*/  IMAD R6, R2, c[0x0][0x208], RZ ;  /* 0x0000820002067a24 */ /* 0x000fe200078e02ff */
[----:B------:R-:W-:Y:S01]  /*6740*/  LEA.HI R2, R13, R0, RZ, 0x3 ;  /* 0x000000000d027211 */ /* 0x000fe200078f18ff */
[----:B------:R-:W-:Y:S01]  /*6750*/  IMAD.IADD R25, R25, 0x1, R11 ;  /* 0x0000000119197824 */ /* 0x000fe200078e020b */
[----:B------:R-:W-:Y:S01]  /*6760*/  LEA.HI R11, R8, R89, RZ, 0x6 ;  /* 0x00000059080b7211 */ /* 0x000fe200078f30ff */
[----:B------:R-:W-:Y:S01]  /*6770*/  IMAD R15, R15, c[0x0][0x1a8], RZ ;  /* 0x00006a000f0f7a24 */ /* 0x000fe200078e02ff */
[----:B------:R-:W-:Y:S01]  /*6780*/  LOP3.LUT R7, R2, 0xfffffff8, RZ, 0xc0, !PT ;  /* 0xfffffff802077812 */ /* 0x000fe200078ec0ff */
[C---:B------:R-:W-:Y:S01]  /*6790*/  IMAD R13, R21.reuse, c[0x0][0x1e4], R14 ;  /* 0x00007900150d7a24 */ /* 0x040fe200078e020e */
[----:B------:R-:W-:Y:S01]  /*67a0*/  ISETP.GE.AND P6, PT, R16, c[0x0][0x1d4], PT ;  /* 0x0000750010007a0c */ /* 0x000fe20003fc6270 */
[----:B------:R-:W-:-:S02]  /*67b0*/  IMAD R6, R21, c[0x0][0x20c], R6 ;  /* 0x0000830015067a24 */ /* 0x000fc400078e0206 */
[----:B------:R-:W-:Y:S02]  /*67c0*/  IMAD.IADD R7, R0, 0x1, -R7 ;  /* 0x0000000100077824 */ /* 0x000fe400078e0a07 */
[----:B------:R-:W-:-:S03]  /*67d0*/  IMAD.WIDE.U32 R22, R21, c[0x0][0x1e0], R16 ;  /* 0x0000780015167a25 */ /* 0x000fc600078e0010 */
[----:B------:R-:W-:Y:S01]  /*67e0*/  LOP3.LUT P4, RZ, R7, 0x4, RZ, 0xc0, !PT ;  /* 0x0000000407ff7812 */ /* 0x000fe2000788c0ff */
[----:B------:R-:W-:Y:S02]  /*67f0*/  IMAD R0, R18, c[0x0][0x1ac], R15 ;  /* 0x00006b0012007a24 */ /* 0x000fe400078e020f */
[----:B------:R-:W-:Y:S02]  /*6800*/  IMAD.SHL.U32 R11, R11, 0x8, RZ ;  /* 0x000000080b0b7824 */ /* 0x000fe400078e00ff */
[----:B------:R-:W-:-:S03]  /*6810*/  IMAD.WIDE.U32 R20, R21, c[0x0][0x208], R16 ;  /* 0x0000820015147a25 */ /* 0x000fc600078e0010 */
[----:B------:R-:W-:Y:S01]  /*6820*/  LOP3.LUT R192, R192, 0xfffffe00, R11, 0xf8, !PT ;  /* 0xfffffe00c0c07812 */ /* 0x000fe200078ef80b */
[----:B------:R-:W-:-:S04]  /*6830*/  IMAD.WIDE.U32 R18, R18, c[0x0][0x1a8], R24 ;  /* 0x00006a0012127a25 */ /* 0x000fc800078e0018 */
[----:B------:R-:W-:Y:S01]  /*6840*/  IMAD.IADD R23, R23, 0x1, R13 ;  /* 0x0000000117177824 */ /* 0x000fe200078e020d */
[----:B------:R-:W-:Y:S01]  /*6850*/  IADD3 R13, R19, R0, RZ ;  /* 0x00000000130d7210 */ /* 0x000fe20007ffe0ff */
[----:B------:R-:W-:Y:S01]  /*6860*/  IMAD.IADD R21, R21, 0x1, R6 ;  /* 0x0000000115157824 */ /* 0x000fe200078e0206 */
[----:B------:R-:W-:Y:S01]  /*6870*/  LEA R6, P3, R18, c[0x0][0x160], 0x1 ;  /* 0x0000580012067a11 */ /* 0x000fe200078608ff */
[----:B------:R-:W-:Y:S02]  /*6880*/  IMAD.SHL.U32 R11, R7, 0x40, RZ ;  /* 0x00000040070b7824 */ /* 0x000fe400078e00ff */
[----:B------:R-:W-:Y:S01]  /*6890*/  IMAD.SHL.U32 R2, R2, 0x40, RZ ;  /* 0x0000004002027824 */ /* 0x000fe200078e00ff */
[----:B------:R-:W-:Y:S01]  /*68a0*/  LEA.HI.X R0, R18, c[0x0][0x164], R13, 0x1, P3 ;  /* 0x0000590012007a11 */ /* 0x000fe200018f0c0d */
[----:B------:R-:W-:Y:S01]  /*68b0*/  IMAD.WIDE.U32 R196, R185, c[0x0][0x1e8], R22 ;  /* 0x00007a00b9c47a25 */ /* 0x000fe200078e0016 */
[----:B------:R-:W-:-:S03]  /*68c0*/  ISETP.NE.U32.AND P3, PT, RZ, c[0x0][0x350], PT ;  /* 0x0000d400ff007a0c */ /* 0x000fc60003f65070 */
[C---:B------:R-:W-:Y:S01]  /*68d0*/  IMAD.WIDE.U32 R20, R185.reuse, c[0x0][0x210], R20 ;  /* 0x00008400b9147a25 */ /* 0x040fe200078e0014 */
[----:B------:R-:W-:Y:S02]  /*68e0*/  ISETP.NE.AND.EX P3, PT, RZ, c[0x0][0x354], PT, P3 ;  /* 0x0000d500ff007a0c */ /* 0x000fe40003f65330 */
[--C-:B--2---:R-:W-:Y:S01]  /*68f0*/  @P0 SHF.R.S32.HI R15, RZ, 0x1f, R4.reuse ;  /* 0x0000001fff0f0819 */ /* 0x104fe20000011404 */
[----:B------:R-:W-:Y:S02]  /*6900*/  @P0 IMAD.MOV.U32 R14, RZ, RZ, R4 ;  /* 0x000000ffff0e0224 */ /* 0x000fe400078e0004 */
[----:B------:R-:W-:Y:S02]  /*6910*/  IMAD R4, R94, c[0x0][0x1e8], RZ ;  /* 0x00007a005e047a24 */ /* 0x000fe400078e02ff */
[----:B------:R-:W-:Y:S01]  /*6920*/  @!P0 IMAD.MOV.U32 R15, RZ, RZ, R9 ;  /* 0x000000ffff0f8224 */ /* 0x000fe200078e0009 */
[----:B------:R-:W-:Y:S01]  /*6930*/  P2R R9, PR, RZ, 0x10 ;  /* 0x00000010ff097803 */ /* 0x000fe20000000000 */
[----:B------:R-:W-:-:S02]  /*6940*/  IMAD R9, R185, c[0x0][0x1ec], R4 ;  /* 0x00007b00b9097a24 */ /* 0x000fc400078e0204 */
[----:B------:R-:W-:Y:S01]  /*6950*/  IMAD R4, R3, 0x200, R12 ;  /* 0x0000020003047824 */ /* 0x000fe200078e020c */
[----:B------:R-:W-:Y:S01]  /*6960*/  LOP3.LUT R12, R11, 0x1c0, RZ, 0xc0, !PT ;  /* 0x000001c00b0c7812 */ /* 0x000fe200078ec0ff */
[----:B------:R-:W-:Y:S01]  /*6970*/  IMAD.SHL.U32 R3, R3, 0x8, RZ ;  /* 0x0000000803037824 */ /* 0x000fe200078e00ff */
[----:B------:R-:W-:Y:S01]  /*6980*/  IADD3 R11, R16, 0x40, RZ ;  /* 0x00000040100b7810 */ /* 0x000fe20007ffe0ff */
[----:B------:R-:W-:Y:S01]  /*6990*/  @!P0 IMAD.MOV.U32 R14, RZ, RZ, R184 ;  /* 0x000000ffff0e8224 */ /* 0x000fe200078e00b8 */
[----:B------:R-:W-:Y:S01]  /*69a0*/  LOP3.LUT P0, RZ, R7, 0x2, RZ, 0xc0, !PT ;  /* 0x0000000207ff7812 */ /* 0x000fe2000780c0ff */
[----:B------:R-:W-:Y:S01]  /*69b0*/  IMAD R94, R94, c[0x0][0x210], RZ ;  /* 0x000084005e5e7a24 */ /* 0x000fe200078e02ff */
[----:B------:R-:W-:Y:S01]  /*69c0*/  LOP3.LUT R3, R12, 0x8, R3, 0xf8, !PT ;  /* 0x000000080c037812 */ /* 0x000fe200078ef803 */
[----:B------:R-:W-:Y:S01]  /*69d0*/  IMAD.IADD R197, R9, 0x1, R197 ;  /* 0x0000000109c57824 */ /* 0x000fe200078e02c5 */
[----:B------:R-:W-:Y:S01]  /*69e0*/  SHF.R.U32.HI R12, RZ, 0x3, R12 ;  /* 0x00000003ff0c7819 */ /* 0x000fe2000001160c */
[----:B------:R-:W-:Y:S01]  /*69f0*/  IMAD R94, R185, c[0x0][0x214], R94 ;  /* 0x00008500b95e7a24 */ /* 0x000fe200078e025e */
[----:B------:R-:W-:-:S02]  /*6a00*/  SEL R194, R14, RZ, !P3 ;  /* 0x000000ff0ec27207 */ /* 0x000fc40005800000 */
[----:B------:R-:W-:Y:S01]  /*6a10*/  LOP3.LUT R3, R3, R12, RZ, 0x3c, !PT ;  /* 0x0000000c03037212 */ /* 0x000fe200078e3cff */
[----:B------:R-:W-:Y:S01]  /*6a20*/  IMAD.IADD R95, R94, 0x1, R21 ;  /* 0x000000015e5f7824 */ /* 0x000fe200078e0215 */
[----:B------:R-:W-:Y:S01]  /*6a30*/  SEL R14, R15, RZ, !P3 ;  /* 0x000000ff0f0e7207 */ /* 0x000fe20005800000 */
[----:B------:R-:W-:Y:S01]  /*6a40*/  IMAD.WIDE.U32 R196, R194, c[0x0][0x1f0], R196 ;  /* 0x00007c00c2c47a25 */ /* 0x000fe200078e00c4 */
[----:B------:R-:W-:Y:S01]  /*6a50*/  LOP3.LUT R2, R3, 0xfffffe00, R2, 0xf8, !PT ;  /* 0xfffffe0003027812 */ /* 0x000fe200078ef802 */
[----:B------:R1:W2:Y:S01]  /*6a60*/  SHFL.IDX PT, R21, R0, RZ, 0x181f ;  /* 0x00181fff00157589 */ /* 0x0002a200000e0000 */
[----:B------:R-:W-:Y:S01]  /*6a70*/  LEA.HI R12, R8, R89, RZ, 0x3 ;  /* 0x00000059080c7211 */ /* 0x000fe200078f18ff */
[C---:B------:R-:W-:Y:S01]  /*6a80*/  IMAD R201, R14.reuse, c[0x0][0x1f0], RZ ;  /* 0x00007c000ec97a24 */ /* 0x040fe200078e02ff */
[----:B------:R-:W-:Y:S01]  /*6a90*/  MOV R94, R20 ;  /* 0x00000014005e7202 */ /* 0x000fe20000000f00 */
[----:B------:R-:W-:Y:S01]  /*6aa0*/  IMAD R199, R14, c[0x0][0x218], RZ ;  /* 0x000086000ec77a24 */ /* 0x000fe200078e02ff */
[----:B------:R-:W-:Y:S01]  /*6ab0*/  LOP3.LUT R12, R12, 0xfffffff8, RZ, 0xc0, !PT ;  /* 0xfffffff80c0c7812 */ /* 0x000fe200078ec0ff */
[----:B------:R-:W-:Y:S01]  /*6ac0*/  IMAD.MOV.U32 R3, RZ, RZ, 0x10 ;  /* 0x00000010ff037424 */ /* 0x000fe200078e00ff */
[----:B------:R1:W3:Y:S01]  /*6ad0*/  SHFL.IDX PT, R20, R6, RZ, 0x181f ;  /* 0x00181fff06147589 */ /* 0x0002e200000e0000 */
[----:B------:R-:W-:Y:S01]  /*6ae0*/  IMAD R14, R90, 0x80, R5 ;  /* 0x000000805a0e7824 */ /* 0x000fe200078e0205 */
[----:B------:R-:W-:Y:S01]  /*6af0*/  ISETP.GE.AND P5, PT, R11, c[0x0][0x1d4], PT ;  /* 0x000075000b007a0c */ /* 0x000fe20003fa6270 */
[----:B------:R-:W-:Y:S01]  /*6b00*/  IMAD.IADD R9, R89, 0x1, -R12 ;  /* 0x0000000159097824 */ /* 0x000fe200078e0a0c */
[----:B------:R-:W-:Y:S01]  /*6b10*/  SEL R3, R3, 0xfffffff0, !P0 ;  /* 0xfffffff003037807 */ /* 0x000fe20004000000 */
[----:B------:R-:W-:Y:S01]  /*6b20*/  IMAD R201, R194, c[0x0][0x1f4], R201 ;  /* 0x00007d00c2c97a24 */ /* 0x000fe200078e02c9 */
[----:B------:R-:W-:Y:S01]  /*6b30*/  ISETP.GE.AND P0, PT, R14, R41, PT ;  /* 0x000000290e00720c */ /* 0x000fe20003f06270 */
[----:B------:R-:W-:Y:S01]  /*6b40*/  IMAD R199, R194, c[0x0][0x21c], R199 ;  /* 0x00008700c2c77a24 */ /* 0x000fe200078e02c7 */
[----:B------:R-:W-:Y:S01]  /*6b50*/  ISETP.GE.AND P4, PT, R11, c[0x0][0x198], PT ;  /* 0x000066000b007a0c */ /* 0x000fe20003f86270 */
[----:B------:R-:W-:-:S02]  /*6b60*/  IMAD.SHL.U32 R9, R9, 0x8, RZ ;  /* 0x0000000809097824 */ /* 0x000fc400078e00ff */
[----:B------:R-:W-:-:S03]  /*6b70*/  IMAD.WIDE.U32 R194, R194, c[0x0][0x218], R94 ;  /* 0x00008600c2c27a25 */ /* 0x000fc600078e005e */
[----:B------:R-:W-:Y:S01]  /*6b80*/  ISETP.GE.AND P3, PT, R9, c[0x0][0x198], PT ;  /* 0x0000660009007a0c */ /* 0x000fe20003f66270 */
[----:B------:R-:W-:Y:S02]  /*6b90*/  IMAD.IADD R201, R197, 0x1, R201 ;  /* 0x00000001c5c97824 */ /* 0x000fe400078e02c9 */
[----:B------:R-:W-:Y:S02]  /*6ba0*/  IMAD.IADD R199, R195, 0x1, R199 ;  /* 0x00000001c3c77824 */ /* 0x000fe400078e02c7 */
[----:B------:R-:W-:Y:S05]  /*6bb0*/  @P0 BRA `(.L_x_722) ;  /* 0x0000011000000947 */ /* 0x000fea0003800000 */
[C---:B--2---:R-:W-:Y:S02]  /*6bc0*/  IADD3 R12, R9.reuse, 0x80, RZ ;  /* 0x00000080090c7810 */ /* 0x044fe40007ffe0ff */
[----:B------:R-:W-:Y:S02]  /*6bd0*/  SHF.R.S32.HI R18, RZ, 0x1f, R11 ;  /* 0x0000001fff127819 */ /* 0x000fe4000001140b */
[----:B---3--:R-:W-:Y:S02]  /*6be0*/  LEA R22, P0, R9, R20, 0x1 ;  /* 0x0000001409167211 */ /* 0x008fe400078008ff */
[----:B------:R-:W-:-:S02]  /*6bf0*/  SHF.R.S32.HI R13, RZ, 0x1f, R12 ;  /* 0x0000001fff0d7819 */ /* 0x000fc4000001140c */
[----:B------:R-:W-:Y:S02]  /*6c00*/  LEA.HI R15, R18, R11, RZ, 0x3 ;  /* 0x0000000b120f7211 */ /* 0x000fe400078f18ff */
[----:B------:R-:W-:Y:S02]  /*6c10*/  LEA.HI.X R23, R9, R21, R17, 0x1, P0 ;  /* 0x0000001509177211 */ /* 0x000fe400000f0c11 */
[----:B------:R-:W-:Y:S01]  /*6c20*/  LEA.HI R13, R13, R12, RZ, 0x3 ;  /* 0x0000000c0d0d7211 */ /* 0x000fe200078f18ff */
[----:B------:R-:W-:Y:S01]  /*6c30*/  IMAD.SHL.U32 R12, R192, 0x2, RZ ;  /* 0x00000002c00c7824 */ /* 0x000fe200078e00ff */
[----:B------:R-:W-:Y:S02]  /*6c40*/  ISETP.NE.AND P0, PT, R10, RZ, PT ;  /* 0x000000ff0a00720c */ /* 0x000fe40003f05270 */
[----:B------:R-:W-:Y:S02]  /*6c50*/  LOP3.LUT R15, R15, 0xfffffff8, RZ, 0xc0, !PT ;  /* 0xfffffff80f0f7812 */ /* 0x000fe400078ec0ff */
[----:B------:R-:W-:Y:S01]  /*6c60*/  LOP3.LUT R13, R13, 0xfffffff8, RZ, 0xc0, !PT ;  /* 0xfffffff80d0d7812 */ /* 0x000fe200078ec0ff */
[----:B------:R-:W-:Y:S01]  /*6c70*/  @!PT LDS RZ, [RZ] ;  /* 0x00000000fffff984 */ /* 0x000fe20000000800 */
[----:B------:R2:W-:Y:S02]  /*6c80*/  LDGSTS.E.BYPASS.LTC128B.128 [R12+0x18100], [R22.64], !P3 ;  /* 0x18100000160c7fae */ /* 0x0005e4000d901d46 */
[----:B------:R-:W-:-:S04]  /*6c90*/  IMAD.WIDE R18, R15, 0x2, R20 ;  /* 0x000000020f127825 */ /* 0x000fc800078e0214 */
[----:B------:R-:W-:Y:S01]  /*6ca0*/  IMAD.WIDE R20, R13, 0x2, R20 ;  /* 0x000000020d147825 */ /* 0x000fe200078e0214 */
[----:B------:R2:W-:Y:S04]  /*6cb0*/  LDGSTS.E.BYPASS.LTC128B.128 [R12+0x1c100], [R18.64], !P4 ;  /* 0x1c100000120c7fae */ /* 0x0005e8000e101d46 */
[----:B------:R2:W-:Y:S02]  /*6cc0*/  LDGSTS.E.BYPASS.LTC128B.128 [R12+0x20100], [R20.64], !P0 ;  /* 0x20100000140c7fae */ /* 0x0005e4000c101d46 */
.L_x_722:
[----:B--2---:R-:W-:Y:S05]  /*6cd0*/  BSYNC B0 ;  /* 0x0000000000007941 */ /* 0x004fea0003800000 */
.L_x_721:
[----:B------:R-:W-:Y:S01]  /*6ce0*/  IADD3 R12, R14, 0x20, RZ ;  /* 0x000000200e0c7810 */ /* 0x000fe20007ffe0ff */
[----:B------:R2:W4:Y:S01]  /*6cf0*/  SHFL.IDX PT, R21, R0, 0x1, 0x181f ;  /* 0x00381f0000157f89 */ /* 0x00052200000e0000 */
[----:B------:R-:W-:Y:S02]  /*6d00*/  BSSY B0, `(.L_x_723) ;  /* 0x0000015000007945 */ /* 0x000fe40003800000 */
[----:B------:R-:W-:Y:S01]  /*6d10*/  ISETP.GE.AND P0, PT, R12, R41, PT ;  /* 0x000000290c00720c */ /* 0x000fe20003f06270 */
[----:B---3--:R2:W3:-:S12]  /*6d20*/  SHFL.IDX PT, R20, R6, 0x1, 0x181f ;  /* 0x00381f0006147f89 */ /* 0x0084d800000e0000 */
[----:B------:R-:W-:Y:S05]  /*6d30*/  @P0 BRA `(.L_x_724) ;  /* 0x0000011000000947 */ /* 0x000fea0003800000 */
[C---:B------:R-:W-:Y:S02]  /*6d40*/  IADD3 R13, R9.reuse, 0x80, RZ ;  /* 0x00000080090d7810 */ /* 0x040fe40007ffe0ff */
[----:B------:R-:W-:Y:S02]  /*6d50*/  SHF.R.S32.HI R18, RZ, 0x1f, R11 ;  /* 0x0000001fff127819 */ /* 0x000fe4000001140b */
[C---:B---3--:R-:W-:Y:S02]  /*6d60*/  LEA R22, P0, R9.reuse, R20, 0x1 ;  /* 0x0000001409167211 */ /* 0x048fe400078008ff */
[----:B------:R-:W-:Y:S02]  /*6d70*/  SHF.R.S32.HI R12, RZ, 0x1f, R13 ;  /* 0x0000001fff0c7819 */ /* 0x000fe4000001140d */
[----:B------:R-:W-:Y:S02]  /*6d80*/  LEA.HI R15, R18, R11, RZ, 0x3 ;  /* 0x0000000b120f7211 */ /* 0x000fe400078f18ff */
[----:B----4-:R-:W-:-:S02]  /*6d90*/  LEA.HI.X R23, R9, R21, R17, 0x1, P0 ;  /* 0x0000001509177211 */ /* 0x010fc400000f0c11 */
        /* <DEDUP_REMOVED lines=11> */
.L_x_724:
[----:B------:R-:W-:Y:S05]  /*6e50*/  BSYNC B0 ;  /* 0x0000000000007941 */ /* 0x000fea0003800000 */
.L_x_723:
[----:B------:R-:W-:Y:S01]  /*6e60*/  IADD3 R12, R14, 0x40, RZ ;  /* 0x000000400e0c7810 */ /* 0x000fe20007ffe0ff */
[----:B---34-:R3:W4:Y:S01]  /*6e70*/  SHFL.IDX PT, R21, R0, 0x2, 0x181f ;  /* 0x00581f0000157f89 */ /* 0x01872200000e0000 */
[----:B------:R-:W-:Y:S02]  /*6e80*/  BSSY B0, `(.L_x_725) ;  /* 0x0000015000007945 */ /* 0x000fe40003800000 */
[----:B------:R-:W-:Y:S01]  /*6e90*/  ISETP.GE.AND P0, PT, R12, R41, PT ;  /* 0x000000290c00720c */ /* 0x000fe20003f06270 */
[----:B------:R3:W1:-:S12]  /*6ea0*/  SHFL.IDX PT, R20, R6, 0x2, 0x181f ;  /* 0x00581f0006147f89 */ /* 0x00065800000e0000 */
[----:B------:R-:W-:Y:S05]  /*6eb0*/  @P0 BRA `(.L_x_726) ;  /* 0x0000011000000947 */ /* 0x000fea0003800000 */
[C---:B------:R-:W-:Y:S02]  /*6ec0*/  IADD3 R13, R9.reuse, 0x80, RZ ;  /* 0x00000080090d7810 */ /* 0x040fe40007ffe0ff */
[----:B------:R-:W-:Y:S02]  /*6ed0*/  SHF.R.S32.HI R18, RZ, 0x1f, R11 ;  /* 0x0000001fff127819 */ /* 0x000fe4000001140b */
[C---:B-1----:R-:W-:Y:S02]  /*6ee0*/  LEA R22, P0, R9.reuse, R20, 0x1 ;  /* 0x0000001409167211 */ /* 0x042fe400078008ff */
        /* <DEDUP_REMOVED lines=14> */
.L_x_726:
[----:B------:R-:W-:Y:S05]  /*6fd0*/  BSYNC B0 ;  /* 0x0000000000007941 */ /* 0x000fea0003800000 */
.L_x_725:
[----:B------:R-:W-:Y:S01]  /*6fe0*/  IADD3 R14, R14, 0x60, RZ ;  /* 0x000000600e0e7810 */ /* 0x000fe20007ffe0ff */
[----:B-1----:R-:W1:Y:S01]  /*6ff0*/  SHFL.IDX PT, R18, R6, 0x3, 0x181f ;  /* 0x00781f0006127f89 */ /* 0x002e6200000e0000 */
[----:B------:R-:W-:Y:S01]  /*7000*/  P2R R13, PR, RZ, 0x4 ;  /* 0x00000004ff0d7803 */ /* 0x000fe20000000000 */
[----:B------:R-:W-:Y:S01]  /*7010*/  IMAD.SHL.U32 R134, R192, 0x2, RZ ;  /* 0x00000002c0867824 */ /* 0x000fe200078e00ff */
[----:B------:R-:W-:Y:S01]  /*7020*/  ISETP.GE.AND P0, PT, R14, R41, PT ;  /* 0x000000290e00720c */ /* 0x000fe20003f06270 */
[----:B------:R5:W2:Y:S01]  /*7030*/  SHFL.IDX PT, R19, R0, 0x3, 0x181f ;  /* 0x00781f0000137f89 */ /* 0x000aa200000e0000 */
[----:B------:R-:W-:Y:S01]  /*7040*/  ISETP.NE.AND P2, PT, R10, RZ, PT ;  /* 0x000000ff0a00720c */ /* 0x000fe20003f45270 */
[----:B------:R-:W-:Y:S01]  /*7050*/  IMAD.MOV.U32 R198, RZ, RZ, R194 ;  /* 0x000000ffffc67224 */ /* 0x000fe200078e00c2 */
[----:B------:R-:W-:Y:S01]  /*7060*/  P2R R12, PR, RZ, 0x2 ;  /* 0x00000002ff0c7803 */ /* 0x000fe20000000000 */
[----:B------:R-:W-:Y:S01]  /*7070*/  IMAD.MOV.U32 R200, RZ, RZ, R196 ;  /* 0x000000ffffc87224 */ /* 0x000fe200078e00c4 */
[----:B------:R-:W-:Y:S01]  /*7080*/  LEA.HI.SX32 R81, R133, 0xffffffff, 0x1a ;  /* 0xffffffff85517811 */ /* 0x000fe200078fd2ff */
[----:B------:R-:W-:Y:S01]  /*7090*/  IMAD.MOV.U32 R189, RZ, RZ, 0x5 ;  /* 0x00000005ffbd7424 */ /* 0x000fe200078e00ff */
[----:B------:R-:W-:-:S02]  /*70a0*/  SHF.R.S32.HI R45, RZ, 0x5, R80 ;  /* 0x00000005ff2d7819 */ /* 0x000fc40000011450 */
[----:B------:R-:W-:-:S03]  /*70b0*/  IADD3 R191, R134, 0x100, RZ ;  /* 0x0000010086bf7810 */ /* 0x000fc60007ffe0ff */
[----:B------:R-:W-:-:S04]  /*70c0*/  @!P0 SHF.R.S32.HI R10, RZ, 0x1f, R11 ;  /* 0x0000001fff0a8819 */ /* 0x000fc8000001140b */
[----:B------:R-:W-:Y:S02]  /*70d0*/  @!P0 LEA.HI R15, R10, R11, RZ, 0x3 ;  /* 0x0000000b0a0f8211 */ /* 0x000fe400078f18ff */
[----:B------:R-:W-:Y:S02]  /*70e0*/  SHF.R.S32.HI R10, RZ, 0x1f, R81 ;  /* 0x0000001fff0a7819 */ /* 0x000fe40000011451 */
[----:B------:R-:W-:Y:S02]  /*70f0*/  @!P0 LOP3.LUT R15, R15, 0xfffffff8, RZ, 0xc0, !PT ;  /* 0xfffffff80f0f8812 */ /* 0x000fe400078ec0ff */
[C---:B-1----:R-:W-:Y:S02]  /*7100*/  @!P0 LEA R16, P1, R9.reuse, R18, 0x1 ;  /* 0x0000001209108211 */ /* 0x042fe400078208ff */
[----:B--23-5:R-:W-:Y:S01]  /*7110*/  IADD3 R0, R9, 0x80, RZ ;  /* 0x0000008009007810 */ /* 0x02cfe20007ffe0ff */
[----:B------:R-:W-:Y:S01]  /*7120*/  @!P0 IMAD.WIDE R22, R15, 0x2, R18 ;  /* 0x000000020f168825 */ /* 0x000fe200078e0212 */
[----:B------:R-:W-:-:S02]  /*7130*/  @!P0 LEA.HI.X R17, R9, R19, R17, 0x1, P1 ;  /* 0x0000001309118211 */ /* 0x000fc400008f0c11 */
[----:B------:R-:W-:Y:S02]  /*7140*/  @!P0 SHF.R.S32.HI R15, RZ, 0x1f, R0 ;  /* 0x0000001fff0f8819 */ /* 0x000fe40000011400 */
[----:B------:R-:W-:Y:S01]  /*7150*/  LOP3.LUT P1, RZ, R186, 0x1, RZ, 0xc0, !PT ;  /* 0x00000001baff7812 */ /* 0x000fe2000782c0ff */
[----:B------:R-:W-:Y:S01]  /*7160*/  @!PT LDS RZ, [RZ] ;  /* 0x00000000fffff984 */ /* 0x000fe20000000800 */
[----:B------:R1:W-:Y:S01]  /*7170*/  @!P0 LDGSTS.E.BYPASS.LTC128B.128 [R134+0x1b100], [R16.64], !P3 ;  /* 0x1b10000010868fae */ /* 0x0003e2000d901d46 */
[----:B------:R-:W-:Y:S01]  /*7180*/  @!P0 LEA.HI R6, R15, R0, RZ, 0x3 ;  /* 0x000000000f068211 */ /* 0x000fe200078f18ff */
[----:B------:R-:W-:Y:S01]  /*7190*/  IMAD.MOV.U32 R15, RZ, RZ, 0x6 ;  /* 0x00000006ff0f7424 */ /* 0x000fe200078e00ff */
[----:B------:R-:W-:Y:S01]  /*71a0*/  ISETP.GE.AND P3, PT, R92, 0x41, PT ;  /* 0x000000415c00780c */ /* 0x000fe20003f66270 */
[----:B------:R2:W-:Y:S01]  /*71b0*/  @!P0 LDGSTS.E.BYPASS.LTC128B.128 [R134+0x1f100], [R22.64], !P4 ;  /* 0x1f10000016868fae */ /* 0x0005e2000e101d46 */
[----:B------:R-:W-:-:S05]  /*71c0*/  @!P0 LOP3.LUT R6, R6, 0xfffffff8, RZ, 0xc0, !PT ;  /* 0xfffffff806068812 */ /* 0x000fca00078ec0ff */
[----:B----4-:R-:W-:-:S04]  /*71d0*/  @!P0 IMAD.WIDE R20, R6, 0x2, R18 ;  /* 0x0000000206148825 */ /* 0x010fc800078e0212 */
[----:B------:R-:W-:Y:S01]  /*71e0*/  IMAD.MOV.U32 R6, RZ, RZ, c[0x0][0x208] ;  /* 0x00008200ff067624 */ /* 0x000fe200078e00ff */
[----:B------:R3:W-:Y:S03]  /*71f0*/  @!P0 LDGSTS.E.BYPASS.LTC128B.128 [R134+0x23100], [R20.64], !P2 ;  /* 0x2310000014868fae */ /* 0x0007e6000d101d46 */
[C---:B------:R-:W-:Y:S01]  /*7200*/  IMAD.SHL.U32 R190, R6.reuse, 0x20, RZ ;  /* 0x0000002006be7824 */ /* 0x040fe200078e00ff */
[----:B------:R-:W0:Y:S01]  /*7210*/  LDGDEPBAR ;  /* 0x00000000000079af */ /* 0x000e220000000000 */
[C---:B-1----:R-:W-:Y:S01]  /*7220*/  SHF.L.U64.HI R16, R6.reuse, R15, c[0x0][0x20c] ;  /* 0x0000830006107619 */ /* 0x042fe2000001020f */
[----:B------:R-:W-:-:S04]  /*7230*/  IMAD.SHL.U32 R17, R6, 0x40, RZ ;  /* 0x0000004006117824 */ /* 0x000fc800078e00ff */
[----:B------:R-:W-:Y:S02]  /*7240*/  IMAD R14, R16, R81, RZ ;  /* 0x00000051100e7224 */ /* 0x000fe400078e02ff */
[----:B------:R-:W-:-:S04]  /*7250*/  IMAD.WIDE.U32 R18, R81, R17, R198 ;  /* 0x0000001151127225 */ /* 0x000fc800078e00c6 */
[----:B------:R-:W-:Y:S01]  /*7260*/  IMAD R14, R10, R17, R14 ;  /* 0x000000110a0e7224 */ /* 0x000fe200078e020e */
[----:B------:R-:W-:Y:S01]  /*7270*/  BAR.SYNC.DEFER_BLOCKING 0x0 ;  /* 0x0000000000007b1d */ /* 0x000fe20000010000 */
[----:B--2---:R-:W-:Y:S02]  /*7280*/  LEA R22, P0, R18, c[0x0][0x1f8], 0x1 ;  /* 0x00007e0012167a11 */ /* 0x004fe400078008ff */
[----:B------:R-:W-:Y:S01]  /*7290*/  IMAD.IADD R14, R19, 0x1, R14 ;  /* 0x00000001130e7824 */ /* 0x000fe200078e020e */
[----:B------:R-:W-:-:S04]  /*72a0*/  @P3 LEA.HI.SX32 R19, R133, 0xfffffffe, 0x1a ;  /* 0xfffffffe85133811 */ /* 0x000fc800078fd2ff */
[----:B------:R-:W-:Y:S01]  /*72b0*/  LEA.HI.X R23, R18, c[0x0][0x1fc], R14, 0x1, P0 ;  /* 0x00007f0012177a11 */ /* 0x000fe200000f0c0e */
[----:B------:R-:W-:-:S04]  /*72c0*/  IMAD.MOV.U32 R14, RZ, RZ, c[0x0][0x1e0] ;  /* 0x00007800ff0e7624 */ /* 0x000fc800078e00ff */
[C---:B------:R-:W-:Y:S01]  /*72d0*/  IMAD.SHL.U32 R153, R14.reuse, 0x40, RZ ;  /* 0x000000400e997824 */ /* 0x040fe200078e00ff */
[C---:B------:R-:W-:Y:S01]  /*72e0*/  SHF.L.U64.HI R152, R14.reuse, R15, c[0x0][0x1e4] ;  /* 0x000079000e987619 */ /* 0x040fe2000001020f */
[C---:B------:R-:W-:Y:S01]  /*72f0*/  IMAD.SHL.U32 R188, R14.reuse, 0x20, RZ ;  /* 0x000000200ebc7824 */ /* 0x040fe200078e00ff */
[----:B------:R-:W-:Y:S01]  /*7300*/  @P3 SHF.R.S32.HI R15, RZ, 0x1f, R19 ;  /* 0x0000001fff0f3819 */ /* 0x000fe20000011413 */
[--C-:B---3--:R-:W-:Y:S01]  /*7310*/  @P3 IMAD.WIDE.U32 R20, R19, R153, R200.reuse ;  /* 0x0000009913143225 */ /* 0x108fe200078e00c8 */
[-C--:B------:R-:W-:Y:S02]  /*7320*/  SHF.L.U64.HI R187, R14, R189.reuse, c[0x0][0x1e4] ;  /* 0x000079000ebb7619 */ /* 0x080fe400000102bd */
[----:B------:R-:W-:Y:S01]  /*7330*/  SHF.L.U64.HI R189, R6, R189, c[0x0][0x20c] ;  /* 0x0000830006bd7619 */ /* 0x000fe200000102bd */
[----:B------:R-:W-:Y:S01]  /*7340*/  @P3 IMAD R18, R152, R19, RZ ;  /* 0x0000001398123224 */ /* 0x000fe200078e02ff */
[----:B------:R-:W-:Y:S01]  /*7350*/  P2R R14, PR, RZ, 0x8 ;  /* 0x00000008ff0e7803 */ /* 0x000fe20000000000 */
[----:B------:R-:W-:-:S04]  /*7360*/  IMAD.WIDE.U32 R24, R81, R153, R200 ;  /* 0x0000009951187225 */ /* 0x000fc800078e00c8 */
[----:B------:R-:W-:Y:S01]  /*7370*/  @P3 IMAD R15, R15, R153, R18 ;  /* 0x000000990f0f3224 */ /* 0x000fe200078e0212 */
[----:B------:R-:W-:Y:S01]  /*7380*/  @P3 LEA R18, P0, R20, c[0x0][0x1c8], 0x1 ;  /* 0x0000720014123a11 */ /* 0x000fe200078008ff */
[----:B------:R-:W-:Y:S02]  /*7390*/  IMAD.SHL.U32 R6, R190, 0x2, RZ ;  /* 0x00000002be067824 */ /* 0x000fe400078e00ff */
[----:B------:R-:W-:-:S05]  /*73a0*/  @P3 IMAD.IADD R15, R21, 0x1, R15 ;  /* 0x00000001150f3824 */ /* 0x000fca00078e020f */
[----:B------:R-:W-:Y:S01]  /*73b0*/  @P3 LEA.HI.X R19, R20, c[0x0][0x1cc], R15, 0x1, P0 ;  /* 0x0000730014133a11 */ /* 0x000fe200000f0c0f */
[----:B------:R-:W-:Y:S02]  /*73c0*/  IMAD R15, R152, R81, RZ ;  /* 0x00000051980f7224 */ /* 0x000fe400078e02ff */
[----:B------:R-:W-:Y:S02]  /*73d0*/  IMAD.IADD R20, R92, 0x1, -R5 ;  /* 0x000000015c147824 */ /* 0x000fe400078e0a05 */
[----:B------:R-:W-:Y:S02]  /*73e0*/  IMAD R15, R10, R153, R15 ;  /* 0x000000990a0f7224 */ /* 0x000fe400078e020f */
[----:B------:R-:W-:Y:S02]  /*73f0*/  IMAD R10, R81, -0x40, R20 ;  /* 0xffffffc0510a7824 */ /* 0x000fe400078e0214 */
[----:B------:R-:W-:-:S03]  /*7400*/  IMAD.IADD R20, R25, 0x1, R15 ;  /* 0x0000000119147824 */ /* 0x000fc600078e020f */
[----:B------:R-:W-:-:S13]  /*7410*/  ISETP.GE.AND P4, PT, R10, 0x1, PT ;  /* 0x000000010a00780c */ /* 0x000fda0003f86270 */
[----:B------:R-:W-:-:S04]  /*7420*/  @P4 LEA R26, P0, R24, c[0x0][0x1c8], 0x1 ;  /* 0x00007200181a4a11 */ /* 0x000fc800078008ff */
[----:B------:R-:W-:Y:S02]  /*7430*/  @P4 LEA.HI.X R27, R24, c[0x0][0x1cc], R20, 0x1, P0 ;  /* 0x00007300181b4a11 */ /* 0x000fe400000f0c14 */
[----:B------:R-:W-:-:S03]  /*7440*/  ISETP.GE.AND P0, PT, R10, 0x21, PT ;  /* 0x000000210a00780c */ /* 0x000fc60003f06270 */
[----:B------:R-:W-:Y:S01]  /*7450*/  @!PT LDS RZ, [RZ] ;  /* 0x00000000fffff984 */ /* 0x000fe20000000800 */
[----:B------:R-:W-:Y:S01]  /*7460*/  @!PT LDS RZ, [RZ] ;  /* 0x00000000fffff984 */ /* 0x000fe20000000800 */
[----:B------:R-:W-:Y:S01]  /*7470*/  @!PT LDS RZ, [RZ] ;  /* 0x00000000fffff984 */ /* 0x000fe20000000800 */
[----:B------:R1:W-:Y:S04]  /*7480*/  @P4 LDGSTS.E.BYPASS.LTC128B.128 [R134+0xc100], [R26.64], !P6 ;  /* 0x0c1000001a864fae */ /* 0x0003e8000f101d46 */
[----:B------:R1:W-:Y:S04]  /*7490*/  @P4 LDGSTS.E.BYPASS.LTC128B.128 [R134+0xe100], [R26.64+0x80], !P5 ;  /* 0x0e1000801a864fae */ /* 0x0003e8000e901d46 */
[----:B------:R1:W-:Y:S01]  /*74a0*/  @P4 LDGSTS.E.BYPASS.LTC128B.128 [R134+0x10100], [R26.64+0x100], !P1 ;  /* 0x101001001a864fae */ /* 0x0003e2000c901d46 */
[----:B------:R-:W-:Y:S02]  /*74b0*/  IADD3 R28, P4, R6, R22, RZ ;  /* 0x00000016061c7210 */ /* 0x000fe40007f9e0ff */
[----:B------:R-:W-:-:S05]  /*74c0*/  @P0 IADD3 R5, P2, R188, R24, RZ ;  /* 0x00000018bc050210 */ /* 0x000fca0007f5e0ff */
[----:B------:R-:W-:Y:S01]  /*74d0*/  @P0 IMAD.X R20, R187, 0x1, R20, P2 ;  /* 0x00000001bb140824 */ /* 0x000fe200010e0614 */
[----:B------:R-:W-:-:S04]  /*74e0*/  @P0 LEA R24, P2, R5, c[0x0][0x1c8], 0x1 ;  /* 0x0000720005180a11 */ /* 0x000fc800078408ff */
[----:B------:R-:W-:Y:S02]  /*74f0*/  @P0 LEA.HI.X R25, R5, c[0x0][0x1cc], R20, 0x1, P2 ;  /* 0x0000730005190a11 */ /* 0x000fe400010f0c14 */
[----:B------:R-:W-:Y:S02]  /*7500*/  ISETP.GE.AND P2, PT, R9, c[0x0][0x1d4], PT ;  /* 0x0000750009007a0c */ /* 0x000fe40003f46270 */
[----:B------:R-:W-:Y:S01]  /*7510*/  SHF.L.U64.HI R5, R190, 0x1, R189 ;  /* 0x00000001be057819 */ /* 0x000fe200000102bd */
[----:B------:R1:W-:Y:S04]  /*7520*/  @P0 LDGSTS.E.BYPASS.LTC128B.128 [R134+0xd100], [R24.64], !P6 ;  /* 0x0d10000018860fae */ /* 0x0003e8000f101d46 */
[----:B------:R1:W-:Y:S01]  /*7530*/  @P0 LDGSTS.E.BYPASS.LTC128B.128 [R134+0xf100], [R24.64+0x80], !P5 ;  /* 0x0f10008018860fae */ /* 0x0003e2000e901d46 */
[----:B------:R-:W-:Y:S01]  /*7540*/  IMAD.X R29, R5, 0x1, R23, P4 ;  /* 0x00000001051d7824 */ /* 0x000fe200020e0617 */
[----:B------:R-:W-:-:S02]  /*7550*/  @P3 LEA R20, P4, R188, R18, 0x1 ;  /* 0x00000012bc143211 */ /* 0x000fc400078808ff */
[----:B------:R1:W-:Y:S01]  /*7560*/  @P0 LDGSTS.E.BYPASS.LTC128B.128 [R134+0x11100], [R24.64+0x100], !P1 ;  /* 0x1110010018860fae */ /* 0x0003e2000c901d46 */
[----:B------:R-:W-:Y:S02]  /*7570*/  ISETP.LT.OR P0, PT, R10, 0x1, P2 ;  /* 0x000000010a00780c */ /* 0x000fe40001701670 */
[----:B------:R-:W-:Y:S01]  /*7580*/  @P3 LEA.HI.X R21, R188, R19, R187, 0x1, P4 ;  /* 0x00000013bc153211 */ /* 0x000fe200020f0cbb */
[----:B------:R-:W0:Y:S01]  /*7590*/  LDGDEPBAR ;  /* 0x00000000000079af */ /* 0x000e220000000000 */
[----:B------:R-:W-:Y:S02]  /*75a0*/  ISETP.GE.AND P4, PT, R11, c[0x0][0x1d4], PT ;  /* 0x000075000b007a0c */ /* 0x000fe40003f86270 */
[----:B------:R-:W-:-:S07]  /*75b0*/  ISETP.LT.OR P2, PT, R10, 0x21, P2 ;  /* 0x000000210a00780c */ /* 0x000fce0001741670 */
[----:B------:R1:W-:Y:S01]  /*75c0*/  LDGSTS.E.BYPASS.LTC128B.128 [R134+0x100], [R22.64], !P0 ;  /* 0x0010000016867fae */ /* 0x0003e2000c101d46 */
[C---:B------:R-:W-:Y:S02]  /*75d0*/  ISETP.LT.OR P0, PT, R10.reuse, 0x1, P4 ;  /* 0x000000010a00780c */ /* 0x040fe40002701670 */
[----:B------:R-:W-:-:S11]  /*75e0*/  ISETP.LT.OR P4, PT, R10, 0x21, P4 ;  /* 0x000000210a00780c */ /* 0x000fd60002781670 */
[----:B------:R1:W-:Y:S01]  /*75f0*/  LDGSTS.E.BYPASS.LTC128B.128 [R134+0x2100], [R22.64+0x80], !P0 ;  /* 0x0210008016867fae */ /* 0x0003e2000c101d46 */
[----:B------:R-:W-:Y:S01]  /*7600*/  ISETP.GE.AND P0, PT, R0, c[0x0][0x1d4], PT ;  /* 0x0000750000007a0c */ /* 0x000fe20003f06270 */
[----:B------:R-:W-:-:S03]  /*7610*/  IMAD R0, R45, 0x400, R2 ;  /* 0x000004002d007824 */ /* 0x000fc600078e0202 */
[C---:B------:R-:W-:Y:S02]  /*7620*/  ISETP.LT.OR P3, PT, R10.reuse, 0x1, P0 ;  /* 0x000000010a00780c */ /* 0x040fe40000761670 */
[----:B------:R-:W-:-:S11]  /*7630*/  ISETP.LT.OR P0, PT, R10, 0x21, P0 ;  /* 0x000000210a00780c */ /* 0x000fd60000701670 */
[----:B------:R1:W-:Y:S01]  /*7640*/  LDGSTS.E.BYPASS.LTC128B.128 [R134+0x4100], [R22.64+0x100], !P3 ;  /* 0x0410010016867fae */ /* 0x0003e2000d901d46 */
[----:B------:R-:W-:-:S03]  /*7650*/  ISETP.NE.AND P3, PT, R14, RZ, PT ;  /* 0x000000ff0e00720c */ /* 0x000fc60003f65270 */
[----:B------:R1:W-:Y:S01]  /*7660*/  LDGSTS.E.BYPASS.LTC128B.128 [R134+0x1100], [R28.64], !P2 ;  /* 0x011000001c867fae */ /* 0x0003e2000d101d46 */
[----:B------:R-:W-:-:S03]  /*7670*/  ISETP.NE.AND P2, PT, R13, RZ, PT ;  /* 0x000000ff0d00720c */ /* 0x000fc60003f45270 */
[----:B------:R1:W-:Y:S04]  /*7680*/  LDGSTS.E.BYPASS.LTC128B.128 [R134+0x3100], [R28.64+0x80], !P4 ;  /* 0x031000801c867fae */ /* 0x0003e8000e101d46 */
[----:B------:R1:W-:Y:S01]  /*7690*/  LDGSTS.E.BYPASS.LTC128B.128 [R134+0x5100], [R28.64+0x100], !P0 ;  /* 0x051001001c867fae */ /* 0x0003e2000c101d46 */
[----:B------:R-:W-:-:S03]  /*76a0*/  ISETP.LT.AND P0, PT, RZ, c[0x0][0x27c], PT ;  /* 0x00009f00ff007a0c */ /* 0x000fc60003f01270 */
[----:B------:R-:W0:Y:S04]  /*76b0*/  LDGDEPBAR ;  /* 0x00000000000079af */ /* 0x000e280000000000 */
[----:B------:R1:W-:Y:S04]  /*76c0*/  @P3 LDGSTS.E.BYPASS.LTC128B.128 [R134+0x12100], [R18.64], !P6 ;  /* 0x1210000012863fae */ /* 0x0003e8000f101d46 */
[----:B------:R1:W-:Y:S04]  /*76d0*/  @P3 LDGSTS.E.BYPASS.LTC128B.128 [R134+0x14100], [R18.64+0x80], !P5 ;  /* 0x1410008012863fae */ /* 0x0003e8000e901d46 */
[----:B------:R1:W-:Y:S04]  /*76e0*/  @P3 LDGSTS.E.BYPASS.LTC128B.128 [R134+0x16100], [R18.64+0x100], !P1 ;  /* 0x1610010012863fae */ /* 0x0003e8000c901d46 */
[----:B------:R1:W-:Y:S04]  /*76f0*/  @P3 LDGSTS.E.BYPASS.LTC128B.128 [R134+0x13100], [R20.64], !P6 ;  /* 0x1310000014863fae */ /* 0x0003e8000f101d46 */
[----:B------:R1:W-:Y:S04]  /*7700*/  @P3 LDGSTS.E.BYPASS.LTC128B.128 [R134+0x15100], [R20.64+0x80], !P5 ;  /* 0x1510008014863fae */ /* 0x0003e8000e901d46 */
[----:B------:R1:W-:Y:S01]  /*7710*/  @P3 LDGSTS.E.BYPASS.LTC128B.128 [R134+0x17100], [R20.64+0x100], !P1 ;  /* 0x1710010014863fae */ /* 0x0003e2000c901d46 */
[----:B------:R-:W-:-:S03]  /*7720*/  ISETP.NE.AND P1, PT, R12, RZ, PT ;  /* 0x000000ff0c00720c */ /* 0x000fc60003f25270 */
[----:B------:R-:W0:Y:S01]  /*7730*/  LDGDEPBAR ;  /* 0x00000000000079af */ /* 0x000e220000000000 */
[----:B------:R-:W-:Y:S05]  /*7740*/  @P0 BRA `(.L_x_727) ;  /* 0x0000002000000947 */ /* 0x000fea0003800000 */
[----:B------:R-:W-:-:S04]  /*7750*/  DEPBAR.LE SB0, 0x3 ;  /* 0x000080c00000791a */ /* 0x000fc80000000000 */
[----:B------:R-:W-:Y:S05]  /*7760*/  BRA `(.L_x_728) ;  /* 0x00005c1000007947 */ /* 0x000fea0003800000 */
.L_x_727:
[----:B------:R-:W-:Y:S01]  /*7770*/  SHF.R.S32.HI R9, RZ, 0x1f, R91 ;  /* 0x0000001fff097819 */ /* 0x000fe2000001145b */
[----:B------:R-:W-:Y:S01]  /*7780*/  IMAD.WIDE.U32 R12, R91, c[0x0][0x280], RZ ;  /* 0x0000a0005b0c7a25 */ /* 0x000fe200078e00ff */
[----:B------:R-:W-:Y:S01]  /*7790*/  ULDC.U8 UR4, c[0x0][0x298] ;  /* 0x0000a60000047ab9 */ /* 0x000fe20000000000 */
[----:B------:R-:W-:Y:S01]  /*77a0*/  LEA.HI R8, R8, R89, RZ, 0x2 ;  /* 0x0000005908087211 */ /* 0x000fe200078f10ff */
[----:B------:R-:W-:Y:S01]  /*77b0*/  BSSY B2, `(.L_x_728) ;  /* 0x00005bc000027945 */ /* 0x000fe20003800000 */
[----:B------:R-:W-:Y:S01]  /*77c0*/  IMAD R10, R9, c[0x0][0x280], RZ ;  /* 0x0000a000090a7a24 */ /* 0x000fe200078e02ff */
[----:B------:R-:W-:Y:S02]  /*77d0*/  LEA R42, P0, R12, c[0x0][0x270], 0x1 ;  /* 0x00009c000c2a7a11 */ /* 0x000fe400078008ff */
[----:B------:R-:W-:Y:S01]  /*77e0*/  LOP3.LUT R44, R8, 0xfffffffc, RZ, 0xc0, !PT ;  /* 0xfffffffc082c7812 */ /* 0x000fe200078ec0ff */
[----:B------:R-:W-:Y:S01]  /*77f0*/  IMAD R10, R91, c[0x0][0x284], R10 ;  /* 0x0000a1005b0a7a24 */ /* 0x000fe200078e020a */
[----:B-1----:R-:W-:-:S02]  /*7800*/  SHF.R.S32.HI R19, RZ, 0x2, R8 ;  /* 0x00000002ff137819 */ /* 0x002fc40000011408 */
[----:B------:R-:W-:Y:S01]  /*7810*/  IADD3 R44, -R44, R89, RZ ;  /* 0x000000592c2c7210 */ /* 0x000fe20007ffe1ff */
[----:B------:R-:W-:Y:S02]  /*7820*/  IMAD.IADD R10, R10, 0x1, R13 ;  /* 0x000000010a0a7824 */ /* 0x000fe400078e020d */
[----:B------:R-:W-:Y:S01]  /*7830*/  IMAD R36, R90, 0x80, R19 ;  /* 0x000000805a247824 */ /* 0x000fe200078e0213 */
[----:B------:R-:W-:Y:S02]  /*7840*/  SHF.L.U32 R18, R44, 0x3, RZ ;  /* 0x000000032c127819 */ /* 0x000fe400000006ff */
[----:B------:R-:W-:Y:S01]  /*7850*/  LEA.HI.X R43, R12, c[0x0][0x274], R10, 0x1, P0 ;  /* 0x00009d000c2b7a11 */ /* 0x000fe200000f0c0a */
[----:B------:R-:W-:Y:S02]  /*7860*/  IMAD R10, R9, c[0x0][0x290], RZ ;  /* 0x0000a400090a7a24 */ /* 0x000fe400078e02ff */
[----:B------:R-:W-:-:S04]  /*7870*/  IMAD.WIDE.U32 R12, R91, c[0x0][0x290], RZ ;  /* 0x0000a4005b0c7a25 */ /* 0x000fc800078e00ff */
[----:B------:R-:W-:Y:S01]  /*7880*/  IMAD R9, R91, c[0x0][0x294], R10 ;  /* 0x0000a5005b097a24 */ /* 0x000fe200078e020a */
[----:B------:R-:W-:-:S03]  /*7890*/  LEA R46, P0, R12, c[0x0][0x288], 0x1 ;  /* 0x0000a2000c2e7a11 */ /* 0x000fc600078008ff */
[----:B------:R-:W-:-:S05]  /*78a0*/  IMAD.IADD R9, R9, 0x1, R13 ;  /* 0x0000000109097824 */ /* 0x000fca00078e020d */
[----:B------:R-:W-:Y:S02]  /*78b0*/  LEA.HI.X R47, R12, c[0x0][0x28c], R9, 0x1, P0 ;  /* 0x0000a3000c2f7a11 */ /* 0x000fe400000f0c09 */
[----:B------:R-:W-:-:S13]  /*78c0*/  ISETP.NE.AND P0, PT, RZ, UR4, PT ;  /* 0x00000004ff007c0c */ /* 0x000fda000bf05270 */
        /* <DEDUP_REMOVED lines=17> */
[C---:B------:R-:W-:Y:S01]  /*79e0*/  ISETP.GE.AND P0, PT, R13.reuse, c[0x0][0x27c], PT ;  /* 0x00009f000d007a0c */ /* 0x040fe20003f06270 */
[----:B------:R-:W-:Y:S01]  /*79f0*/  CS2R R38, SRZ ;  /* 0x0000000000267805 */ /* 0x000fe2000001ff00 */
[----:B------:R-:W-:Y:S01]  /*7a00*/  CS2R R26, SRZ ;  /* 0x00000000001a7805 */ /* 0x000fe2000001ff00 */
[----:B------:R-:W-:-:S10]  /*7a10*/  IADD3 R8, R13, 0x10, RZ ;  /* 0x000000100d087810 */ /* 0x000fd40007ffe0ff */
[----:B------:R-:W-:-:S04]  /*7a20*/  @!P0 IMAD.WIDE R24, R13, 0x2, R42 ;  /* 0x000000020d188825 */ /* 0x000fc800078e022a */
[----:B------:R-:W-:Y:S01]  /*7a30*/  @!P0 IMAD.WIDE R14, R13, 0x2, R46 ;  /* 0x000000020d0e8825 */ /* 0x000fe200078e022e */
[----:B------:R1:W5:Y:S04]  /*7a40*/  @!P0 LD.E.64 R38, [R24.64] ;  /* 0x0000000618268980 */ /* 0x000368000c101b00 */
[----:B------:R2:W5:Y:S01]  /*7a50*/  @!P0 LD.E.64 R26, [R14.64] ;  /* 0x000000060e1a8980 */ /* 0x000562000c101b00 */
[----:B------:R-:W-:Y:S01]  /*7a60*/  ISETP.GE.AND P0, PT, R8, c[0x0][0x27c], PT ;  /* 0x00009f0008007a0c */ /* 0x000fe20003f06270 */
[----:B------:R-:W-:Y:S01]  /*7a70*/  CS2R R32, SRZ ;  /* 0x0000000000207805 */ /* 0x000fe2000001ff00 */
[----:B------:R-:W-:-:S11]  /*7a80*/  CS2R R22, SRZ ;  /* 0x0000000000167805 */ /* 0x000fd6000001ff00 */
[----:B------:R-:W-:-:S04]  /*7a90*/  @!P0 SHF.R.S32.HI R9, RZ, 0x1f, R8 ;  /* 0x0000001fff098819 */ /* 0x000fc80000011408 */
[----:B------:R-:W-:-:S04]  /*7aa0*/  @!P0 LEA.HI R9, R9, R8, RZ, 0x2 ;  /* 0x0000000809098211 */ /* 0x000fc800078f10ff */
[----:B------:R-:W-:Y:S02]  /*7ab0*/  @!P0 LOP3.LUT R9, R9, 0xfffffffc, RZ, 0xc0, !PT ;  /* 0xfffffffc09098812 */ /* 0x000fe400078ec0ff */
[----:B------:R-:W-:-:S03]  /*7ac0*/  IADD3 R8, R13, 0x20, RZ ;  /* 0x000000200d087810 */ /* 0x000fc60007ffe0ff */
[----:B------:R-:W-:-:S04]  /*7ad0*/  @!P0 IMAD.WIDE R10, R9, 0x2, R42 ;  /* 0x00000002090a8825 */ /* 0x000fc800078e022a */
[----:B------:R-:W-:Y:S01]  /*7ae0*/  @!P0 IMAD.WIDE R20, R9, 0x2, R46 ;  /* 0x0000000209148825 */ /* 0x000fe200078e022e */
[----:B------:R3:W5:Y:S04]  /*7af0*/  @!P0 LD.E.64 R32, [R10.64] ;  /* 0x000000060a208980 */ /* 0x000768000c101b00 */
[----:B------:R4:W5:Y:S01]  /*7b00*/  @!P0 LD.E.64 R22, [R20.64] ;  /* 0x0000000614168980 */ /* 0x000962000c101b00 */
[----:B------:R-:W-:Y:S01]  /*7b10*/  ISETP.GE.AND P0, PT, R8, c[0x0][0x27c], PT ;  /* 0x00009f0008007a0c */ /* 0x000fe20003f06270 */
[----:B------:R-:W-:Y:S01]  /*7b20*/  CS2R R28, SRZ ;  /* 0x00000000001c7805 */ /* 0x000fe2000001ff00 */
[----:B--2---:R-:W-:-:S11]  /*7b30*/  CS2R R14, SRZ ;  /* 0x00000000000e7805 */ /* 0x004fd6000001ff00 */
        /* <DEDUP_REMOVED lines=9> */
[----:B-1----:R-:W-:Y:S01]  /*7bd0*/  CS2R R24, SRZ ;  /* 0x0000000000187805 */ /* 0x002fe2000001ff00 */
[----:B---3--:R-:W-:-:S11]  /*7be0*/  CS2R R10, SRZ ;  /* 0x00000000000a7805 */ /* 0x008fd6000001ff00 */
[----:B------:R-:W-:-:S04]  /*7bf0*/  @!P0 SHF.R.S32.HI R9, RZ, 0x1f, R8 ;  /* 0x0000001fff098819 */ /* 0x000fc80000011408 */
[----:B------:R-:W-:-:S04]  /*7c00*/  @!P0 LEA.HI R9, R9, R8, RZ, 0x2 ;  /* 0x0000000809098211 */ /* 0x000fc800078f10ff */
[----:B------:R-:W-:Y:S02]  /*7c10*/  @!P0 LOP3.LUT R9, R9, 0xfffffffc, RZ, 0xc0, !PT ;  /* 0xfffffffc09098812 */ /* 0x000fe400078ec0ff */
[----:B------:R-:W-:-:S03]  /*7c20*/  IADD3 R8, R13, 0x40, RZ ;  /* 0x000000400d087810 */ /* 0x000fc60007ffe0ff */
[----:B----4-:R-:W-:-:S04]  /*7c30*/  @!P0 IMAD.WIDE R20, R9, 0x2, R42 ;  /* 0x0000000209148825 */ /* 0x010fc800078e022a */
[----:B------:R-:W-:Y:S01]  /*7c40*/  @!P0 IMAD.WIDE R30, R9, 0x2, R46 ;  /* 0x00000002091e8825 */ /* 0x000fe200078e022e */
[----:B------:R1:W5:Y:S04]  /*7c50*/  @!P0 LD.E.64 R24, [R20.64] ;  /* 0x0000000614188980 */ /* 0x000368000c101b00 */
[----:B------:R3:W5:Y:S01]  /*7c60*/  @!P0 LD.E.64 R10, [R30.64] ;  /* 0x000000061e0a8980 */ /* 0x000762000c101b00 */
[----:B------:R-:W-:Y:S01]  /*7c70*/  ISETP.GE.AND P0, PT, R8, c[0x0][0x27c], PT ;  /* 0x00009f0008007a0c */ /* 0x000fe20003f06270 */
[----:B--2---:R-:W-:-:S12]  /*7c80*/  CS2R R34, SRZ ;  /* 0x0000000000227805 */ /* 0x004fd8000001ff00 */
[----:B------:R-:W-:-:S04]  /*7c90*/  @!P0 SHF.R.S32.HI R9, RZ, 0x1f, R8 ;  /* 0x0000001fff098819 */ /* 0x000fc80000011408 */
[----:B------:R-:W-:-:S04]  /*7ca0*/  @!P0 LEA.HI R9, R9, R8, RZ, 0x2 ;  /* 0x0000000809098211 */ /* 0x000fc800078f10ff */
[----:B------:R-:W-:Y:S02]  /*7cb0*/  @!P0 LOP3.LUT R12, R9, 0xfffffffc, RZ, 0xc0, !PT ;  /* 0xfffffffc090c8812 */ /* 0x000fe400078ec0ff */
[----:B------:R-:W-:-:S03]  /*7cc0*/  CS2R R8, SRZ ;  /* 0x0000000000087805 */ /* 0x000fc6000001ff00 */
[----:B------:R-:W-:-:S04]  /*7cd0*/  @!P0 IMAD.WIDE R36, R12, 0x2, R42 ;  /* 0x000000020c248825 */ /* 0x000fc800078e022a */
[----:B------:R-:W-:Y:S01]  /*7ce0*/  @!P0 IMAD.WIDE R48, R12, 0x2, R46 ;  /* 0x000000020c308825 */ /* 0x000fe200078e022e */
[----:B------:R-:W-:Y:S01]  /*7cf0*/  IADD3 R12, R13, 0x50, RZ ;  /* 0x000000500d0c7810 */ /* 0x000fe20007ffe0ff */
[----:B------:R2:W5:Y:S04]  /*7d00*/  @!P0 LD.E.64 R34, [R36.64] ;  /* 0x0000000624228980 */ /* 0x000568000c101b00 */
[----:B------:R2:W5:Y:S01]  /*7d10*/  @!P0 LD.E.64 R8, [R48.64] ;  /* 0x0000000630088980 */ /* 0x000562000c101b00 */
[----:B------:R-:W-:Y:S01]  /*7d20*/  ISETP.GE.AND P0, PT, R12, c[0x0][0x27c], PT ;  /* 0x00009f000c007a0c */ /* 0x000fe20003f06270 */
[----:B---3--:R-:W-:Y:S01]  /*7d30*/  CS2R R30, SRZ ;  /* 0x00000000001e7805 */ /* 0x008fe2000001ff00 */
[----:B------:R-:W-:-:S11]  /*7d40*/  CS2R R64, SRZ ;  /* 0x0000000000407805 */ /* 0x000fd6000001ff00 */
[----:B-1----:R-:W-:-:S04]  /*7d50*/  @!P0 SHF.R.S32.HI R21, RZ, 0x1f, R12 ;  /* 0x0000001fff158819 */ /* 0x002fc8000001140c */
[----:B------:R-:W-:-:S04]  /*7d60*/  @!P0 LEA.HI R12, R21, R12, RZ, 0x2 ;  /* 0x0000000c150c8211 */ /* 0x000fc800078f10ff */
[----:B------:R-:W-:-:S05]  /*7d70*/  @!P0 LOP3.LUT R12, R12, 0xfffffffc, RZ, 0xc0, !PT ;  /* 0xfffffffc0c0c8812 */ /* 0x000fca00078ec0ff */
[----:B------:R-:W-:-:S04]  /*7d80*/  @!P0 IMAD.WIDE R42, R12, 0x2, R42 ;  /* 0x000000020c2a8825 */ /* 0x000fc800078e022a */
[----:B------:R-:W-:Y:S01]  /*7d90*/  @!P0 IMAD.WIDE R46, R12, 0x2, R46 ;  /* 0x000000020c2e8825 */ /* 0x000fe200078e022e */
[----:B------:R2:W5:Y:S04]  /*7da0*/  @!P0 LD.E.64 R30, [R42.64] ;  /* 0x000000062a1e8980 */ /* 0x000568000c101b00 */
[----:B------:R2:W5:Y:S02]  /*7db0*/  @!P0 LD.E.64 R64, [R46.64] ;  /* 0x000000062e408980 */ /* 0x000564000c101b00 */
.L_x_731:
[----:B------:R-:W-:Y:S05]  /*7dc0*/  BSYNC B0 ;  /* 0x0000000000007941 */ /* 0x000fea0003800000 */
.L_x_730:
[----:B------:R-:W-:Y:S01]  /*7dd0*/  SHF.R.S32.HI R20, RZ, 0x1f, R19 ;  /* 0x0000001fff147819 */ /* 0x000fe20000011413 */
[----:B--2---:R-:W-:Y:S01]  /*7de0*/  IMAD R42, R90, -0x80, R41 ;  /* 0xffffff805a2a7824 */ /* 0x004fe200078e0229 */
[--C-:B-----5:R-:W-:Y:S01]  /*7df0*/  SHF.R.U64 R37, R32, 0x10, R33.reuse ;  /* 0x0000001020257819 */ /* 0x120fe20000001221 */
[----:B------:R-:W-:Y:S01]  /*7e00*/  IMAD.MOV.U32 R60, RZ, RZ, R32 ;  /* 0x000000ffff3c7224 */ /* 0x000fe200078e0020 */
[----:B------:R-:W-:Y:S01]  /*7e10*/  LEA.HI R20, R20, R19, RZ, 0x3 ;  /* 0x0000001314147211 */ /* 0x000fe200078f18ff */
[----:B------:R-:W-:Y:S01]  /*7e20*/  IMAD.MOV.U32 R59, RZ, RZ, R33 ;  /* 0x000000ffff3b7224 */ /* 0x000fe200078e0021 */
[----:B------:R-:W-:Y:S01]  /*7e30*/  IMNMX R42, R42, 0x80, PT ;  /* 0x000000802a2a7817 */ /* 0x000fe20003800200 */
[----:B------:R-:W-:Y:S01]  /*7e40*/  IMAD.MOV.U32 R58, RZ, RZ, R28 ;  /* 0x000000ffff3a7224 */ /* 0x000fe200078e001c */
[----:B------:R-:W-:Y:S01]  /*7e50*/  LOP3.LUT R20, R20, 0xfffffff8, RZ, 0xc0, !PT ;  /* 0xfffffff814147812 */ /* 0x000fe200078ec0ff */
[----:B------:R-:W-:Y:S01]  /*7e60*/  IMAD.MOV.U32 R57, RZ, RZ, R29 ;  /* 0x000000ffff397224 */ /* 0x000fe200078e001d */
[----:B------:R-:W-:Y:S01]  /*7e70*/  SHF.R.U32.HI R36, RZ, 0x10, R33 ;  /* 0x00000010ff247819 */ /* 0x000fe20000011621 */
[----:B------:R-:W-:Y:S01]  /*7e80*/  IMAD.MOV.U32 R63, RZ, RZ, R38 ;  /* 0x000000ffff3f7224 */ /* 0x000fe200078e0026 */
[--C-:B------:R-:W-:Y:S01]  /*7e90*/  SHF.R.U64 R33, R28, 0x10, R29.reuse ;  /* 0x000000101c217819 */ /* 0x100fe2000000121d */
[----:B------:R-:W-:Y:S01]  /*7ea0*/  IMAD.IADD R20, R19, 0x1, -R20 ;  /* 0x0000000113147824 */ /* 0x000fe200078e0a14 */
[----:B------:R-:W-:Y:S01]  /*7eb0*/  SHF.R.U32.HI R32, RZ, 0x10, R29 ;  /* 0x00000010ff207819 */ /* 0x000fe2000001161d */
[--C-:B------:R-:W-:Y:S01]  /*7ec0*/  IMAD.MOV.U32 R61, RZ, RZ, R39.reuse ;  /* 0x000000ffff3d7224 */ /* 0x100fe200078e0027 */
[--C-:B------:R-:W-:Y:S01]  /*7ed0*/  SHF.R.U64 R62, R38, 0x10, R39.reuse ;  /* 0x00000010263e7819 */ /* 0x100fe20000001227 */
[C---:B------:R-:W-:Y:S01]  /*7ee0*/  IMAD.SHL.U32 R21, R20.reuse, 0x40, RZ ;  /* 0x0000004014157824 */ /* 0x040fe200078e00ff */
[----:B------:R-:W-:Y:S01]  /*7ef0*/  LOP3.LUT P0, RZ, R20, 0x4, RZ, 0xc0, !PT ;  /* 0x0000000414ff7812 */ /* 0x000fe2000780c0ff */
[----:B------:R-:W-:Y:S01]  /*7f00*/  IMAD.MOV.U32 R56, RZ, RZ, R24 ;  /* 0x000000ffff387224 */ /* 0x000fe200078e0018 */
[----:B------:R-:W-:Y:S01]  /*7f10*/  SHF.R.U32.HI R40, RZ, 0x10, R39 ;  /* 0x00000010ff287819 */ /* 0x000fe20000011627 */
[--C-:B------:R-:W-:Y:S01]  /*7f20*/  IMAD.MOV.U32 R55, RZ, RZ, R25.reuse ;  /* 0x000000ffff377224 */ /* 0x100fe200078e0019 */
[----:B------:R-:W-:Y:S01]  /*7f30*/  LOP3.LUT R21, R21, 0x1c0, RZ, 0xc0, !PT ;  /* 0x000001c015157812 */ /* 0x000fe200078ec0ff */
[----:B------:R-:W-:Y:S01]  /*7f40*/  IMAD.MOV.U32 R54, RZ, RZ, R34 ;  /* 0x000000ffff367224 */ /* 0x000fe200078e0022 */
[----:B------:R-:W-:Y:S01]  /*7f50*/  SHF.R.U64 R29, R24, 0x10, R25 ;  /* 0x00000010181d7819 */ /* 0x000fe20000001219 */
[----:B------:R-:W-:Y:S01]  /*7f60*/  IMAD.MOV.U32 R53, RZ, RZ, R35 ;  /* 0x000000ffff357224 */ /* 0x000fe200078e0023 */
[----:B------:R-:W-:Y:S01]  /*7f70*/  LOP3.LUT R18, R21, 0x18, R18, 0xf8, !PT ;  /* 0x0000001815127812 */ /* 0x000fe200078ef812 */
[----:B------:R-:W-:Y:S01]  /*7f80*/  IMAD.MOV.U32 R50, RZ, RZ, R26 ;  /* 0x000000ffff327224 */ /* 0x000fe200078e001a */
[----:B------:R-:W-:Y:S01]  /*7f90*/  SHF.R.U32.HI R21, RZ, 0x3, R21 ;  /* 0x00000003ff157819 */ /* 0x000fe20000011615 */
[----:B------:R-:W-:Y:S01]  /*7fa0*/  IMAD.MOV.U32 R49, RZ, RZ, R27 ;  /* 0x000000ffff317224 */ /* 0x000fe200078e001b */
[----:B------:R-:W-:Y:S01]  /*7fb0*/  SHF.R.U32.HI R28, RZ, 0x10, R25 ;  /* 0x00000010ff1c7819 */ /* 0x000fe20000011619 */
[----:B------:R-:W-:Y:S01]  /*7fc0*/  IMAD.MOV.U32 R48, RZ, RZ, R22 ;  /* 0x000000ffff307224 */ /* 0x000fe200078e0016 */
[----:B------:R-:W-:Y:S01]  /*7fd0*/  LOP3.LUT R18, R18, R21, RZ, 0x3c, !PT ;  /* 0x0000001512127212 */ /* 0x000fe200078e3cff */
[----:B------:R-:W-:Y:S01]  /*7fe0*/  IMAD.MOV.U32 R47, RZ, RZ, R23 ;  /* 0x000000ffff2f7224 */ /* 0x000fe200078e0017 */
[--C-:B------:R-:W-:Y:S01]  /*7ff0*/  SHF.R.U64 R25, R34, 0x10, R35.reuse ;  /* 0x0000001022197819 */ /* 0x100fe20000001223 */
[----:B------:R-:W-:Y:S01]  /*8000*/  IMAD.MOV.U32 R44, RZ, RZ, R10 ;  /* 0x000000ffff2c7224 */ /* 0x000fe200078e000a */
[----:B------:R-:W-:Y:S01]  /*8010*/  SHF.R.U32.HI R24, RZ, 0x10, R35 ;  /* 0x00000010ff187819 */ /* 0x000fe20000011623 */
[----:B------:R-:W-:Y:S01]  /*8020*/  IMAD R21, R45, 0x200, R18 ;  /* 0x000002002d157824 */ /* 0x000fe200078e0212 */
[----:B------:R-:W-:Y:S01]  /*8030*/  SHF.R.U64 R39, R26, 0x10, R27 ;  /* 0x000000101a277819 */ /* 0x000fe2000000121b */
[----:B------:R-:W-:Y:S01]  /*8040*/  IMAD.MOV.U32 R43, RZ, RZ, R11 ;  /* 0x000000ffff2b7224 */ /* 0x000fe200078e000b */
[----:B------:R-:W-:Y:S01]  /*8050*/  SHF.R.U32.HI R38, RZ, 0x10, R27 ;  /* 0x00000010ff267819 */ /* 0x000fe2000001161b */
[----:B------:R-:W-:Y:S01]  /*8060*/  IMAD.MOV.U32 R52, RZ, RZ, R30 ;  /* 0x000000ffff347224 */ /* 0x000fe200078e001e */
[C---:B------:R-:W-:Y:S01]  /*8070*/  IADD3 R12, R21.reuse, 0x20, RZ ;  /* 0x00000020150c7810 */ /* 0x040fe20007ffe0ff */
[----:B------:R-:W-:Y:S01]  /*8080*/  IMAD.MOV.U32 R51, RZ, RZ, R31 ;  /* 0x000000ffff337224 */ /* 0x000fe200078e001f */
[----:B------:R-:W-:Y:S01]  /*8090*/  @P0 IADD3 R12, R21, -0x20, RZ ;  /* 0xffffffe0150c0810 */ /* 0x000fe20007ffe0ff */
[----:B------:R-:W-:Y:S01]  /*80a0*/  IMAD.MOV.U32 R46, RZ, RZ, R14 ;  /* 0x000000ffff2e7224 */ /* 0x000fe200078e000e */
[----:B------:R-:W-:Y:S01]  /*80b0*/  ISETP.GE.AND P0, PT, R19, R42, PT ;  /* 0x0000002a1300720c */ /* 0x000fe20003f06270 */
[----:B------:R-:W-:Y:S01]  /*80c0*/  IMAD.MOV.U32 R45, RZ, RZ, R15 ;  /* 0x000000ffff2d7224 */ /* 0x000fe200078e000f */
[----:B------:R-:W-:Y:S01]  /*80d0*/  SHF.R.U64 R35, R22, 0x10, R23 ;  /* 0x0000001016237819 */ /* 0x000fe20000001217 */
[----:B------:R-:W-:-:S04]  /*80e0*/  DEPBAR.LE SB0, 0x3 ;  /* 0x000080c00000791a */ /* 0x000fc80000000000 */
[----:B------:R-:W-:Y:S01]  /*80f0*/  SHF.R.U32.HI R34, RZ, 0x10, R23 ;  /* 0x00000010ff227819 */ /* 0x000fe20000011617 */
[----:B------:R-:W-:Y:S01]  /*8100*/  BSSY B1, `(.L_x_732) ;  /* 0x000012a000017945 */ /* 0x000fe20003800000 */
[--C-:B------:R-:W-:Y:S01]  /*8110*/  SHF.R.U64 R27, R10, 0x10, R11.reuse ;  /* 0x000000100a1b7819 */ /* 0x100fe2000000120b */
[----:B------:R-:W-:Y:S01]  /*8120*/  IMAD.MOV.U32 R10, RZ, RZ, R8 ;  /* 0x000000ffff0a7224 */ /* 0x000fe200078e0008 */
[----:B------:R-:W-:Y:S01]  /*8130*/  SHF.R.U32.HI R26, RZ, 0x10, R11 ;  /* 0x00000010ff1a7819 */ /* 0x000fe2000001160b */
[----:B------:R-:W-:Y:S01]  /*8140*/  IMAD.MOV.U32 R11, RZ, RZ, R9 ;  /* 0x000000ffff0b7224 */ /* 0x000fe200078e0009 */
[--C-:B------:R-:W-:Y:S02]  /*8150*/  SHF.R.U64 R20, R30, 0x10, R31.reuse ;  /* 0x000000101e147819 */ /* 0x100fe4000000121f */
[----:B------:R-:W-:Y:S02]  /*8160*/  SHF.R.U32.HI R18, RZ, 0x10, R31 ;  /* 0x00000010ff127819 */ /* 0x000fe4000001161f */
[--C-:B------:R-:W-:Y:S01]  /*8170*/  SHF.R.U64 R23, R8, 0x10, R9.reuse ;  /* 0x0000001008177819 */ /* 0x100fe20000001209 */
[----:B------:R-:W-:Y:S01]  /*8180*/  IMAD.MOV.U32 R8, RZ, RZ, R64 ;  /* 0x000000ffff087224 */ /* 0x000fe200078e0040 */
[----:B------:R-:W-:Y:S01]  /*8190*/  SHF.R.U32.HI R22, RZ, 0x10, R9 ;  /* 0x00000010ff167819 */ /* 0x000fe20000011609 */
[----:B------:R-:W-:Y:S01]  /*81a0*/  IMAD.MOV.U32 R9, RZ, RZ, R65 ;  /* 0x000000ffff097224 */ /* 0x000fe200078e0041 */
[----:B------:R-:W-:-:S02]  /*81b0*/  SHF.R.U64 R31, R14, 0x10, R15 ;  /* 0x000000100e1f7819 */ /* 0x000fc4000000120f */
[----:B------:R-:W-:Y:S02]  /*81c0*/  SHF.R.U32.HI R30, RZ, 0x10, R15 ;  /* 0x00000010ff1e7819 */ /* 0x000fe4000001160f */
[--C-:B------:R-:W-:Y:S02]  /*81d0*/  SHF.R.U64 R15, R64, 0x10, R65.reuse ;  /* 0x00000010400f7819 */ /* 0x100fe40000001241 */
[----:B------:R-:W-:Y:S02]  /*81e0*/  SHF.R.U32.HI R14, RZ, 0x10, R65 ;  /* 0x00000010ff0e7819 */ /* 0x000fe40000011641 */
        /* <DEDUP_REMOVED lines=24> */
[----:B------:R-:W-:Y:S02]  /*8370*/  LEA R21, R21, 0x18100, 0x1 ;  /* 0x0001810015157811 */ /* 0x000fe400078e08ff */
[----:B------:R-:W-:Y:S01]  /*8380*/  LEA R12, R12, 0x18100, 0x1 ;  /* 0x000181000c0c7811 */ /* 0x000fe200078e08ff */
[----:B------:R-:W-:Y:S06]  /*8390*/  BAR.SYNC.DEFER_BLOCKING 0x0 ;  /* 0x0000000000007b1d */ /* 0x000fec0000010000 */
[----:B------:R-:W-:Y:S05]  /*83a0*/  @P0 BRA `(.L_x_733) ;  /* 0x00000ff000000947 */ /* 0x000fea0003800000 */
[----:B------:R-:W-:Y:S01]  /*83b0*/  ISETP.GE.AND P0, PT, R13, c[0x0][0x27c], PT ;  /* 0x00009f000d007a0c */ /* 0x000fe20003f06270 */
[----:B------:R-:W-:-:S12]  /*83c0*/  BSSY B0, `(.L_x_734) ;  /* 0x0000028000007945 */ /* 0x000fd80003800000 */
[----:B------:R-:W-:Y:S05]  /*83d0*/  @P0 BRA `(.L_x_735) ;  /* 0x0000026000000947 */ /* 0x000fea0003800000 */
[----:B------:R-:W1:Y:S01]  /*83e0*/  LDS.128 R8, [R21] ;  /* 0x0000000015087984 */ /* 0x000e620000000c00 */
[----:B------:R-:W-:Y:S01]  /*83f0*/  SHF.L.U32 R48, R41, 0x10, RZ ;  /* 0x0000001029307819 */ /* 0x000fe200000006ff */
[C---:B------:R-:W-:Y:S01]  /*8400*/  IMAD.U32 R46, R39.reuse, 0x10000, RZ ;  /* 0x00010000272e7824 */ /* 0x040fe200078e00ff */
[----:B------:R-:W-:Y:S02]  /*8410*/  LOP3.LUT R45, R39, 0xffff0000, RZ, 0xc0, !PT ;  /* 0xffff0000272d7812 */ /* 0x000fe400078ec0ff */
[----:B------:R-:W-:Y:S02]  /*8420*/  LOP3.LUT R47, R41, 0xffff0000, RZ, 0xc0, !PT ;  /* 0xffff0000292f7812 */ /* 0x000fe400078ec0ff */
[C---:B-1----:R-:W-:Y:S02]  /*8430*/  LOP3.LUT R43, R8.reuse, 0xffff0000, RZ, 0xc0, !PT ;  /* 0xffff0000082b7812 */ /* 0x042fe400078ec0ff */
[----:B------:R-:W-:Y:S02]  /*8440*/  LOP3.LUT R52, R9, 0xffff0000, RZ, 0xc0, !PT ;  /* 0xffff000009347812 */ /* 0x000fe400078ec0ff */
[----:B------:R-:W-:-:S02]  /*8450*/  SHF.L.U32 R44, R8, 0x10, RZ ;  /* 0x00000010082c7819 */ /* 0x000fc400000006ff */
[----:B------:R-:W-:Y:S01]  /*8460*/  SHF.L.U32 R8, R9, 0x10, RZ ;  /* 0x0000001009087819 */ /* 0x000fe200000006ff */
[C---:B------:R-:W-:Y:S01]  /*8470*/  FMUL.FTZ R9, R43.reuse, R46 ;  /* 0x0000002e2b097220 */ /* 0x040fe20000410000 */
[C---:B------:R-:W-:Y:S01]  /*8480*/  SHF.L.U32 R50, R10.reuse, 0x10, RZ ;  /* 0x000000100a327819 */ /* 0x040fe200000006ff */
[-C--:B------:R-:W-:Y:S01]  /*8490*/  FMUL.FTZ R43, R43, R48.reuse ;  /* 0x000000302b2b7220 */ /* 0x080fe20000410000 */
[----:B------:R-:W-:Y:S01]  /*84a0*/  LOP3.LUT R49, R10, 0xffff0000, RZ, 0xc0, !PT ;  /* 0xffff00000a317812 */ /* 0x000fe200078ec0ff */
[C---:B------:R-:W-:Y:S01]  /*84b0*/  IMAD.U32 R10, R11.reuse, 0x10000, RZ ;  /* 0x000100000b0a7824 */ /* 0x040fe200078e00ff */
[----:B------:R-:W-:Y:S01]  /*84c0*/  LOP3.LUT R51, R11, 0xffff0000, RZ, 0xc0, !PT ;  /* 0xffff00000b337812 */ /* 0x000fe200078ec0ff */
[----:B------:R-:W-:Y:S02]  /*84d0*/  FMUL.FTZ R11, R52, R45 ;  /* 0x0000002d340b7220 */ /* 0x000fe40000410000 */
[----:B------:R-:W-:Y:S01]  /*84e0*/  FFMA.FTZ R9, R44, R48, -R9 ;  /* 0x000000302c097223 */ /* 0x000fe20000010809 */
        /* <DEDUP_REMOVED lines=8> */
[----:B------:R-:W-:Y:S02]  /*8570*/  FMUL.FTZ R45, R49, R46 ;  /* 0x0000002e312d7220 */ /* 0x000fe40000410000 */
[----:B------:R-:W-:Y:S02]  /*8580*/  FMUL.FTZ R8, R51, R43 ;  /* 0x0000002b33087220 */ /* 0x000fe40000410000 */
[-C--:B------:R-:W-:Y:S02]  /*8590*/  FMUL.FTZ R49, R49, R48.reuse ;  /* 0x0000003031317220 */ /* 0x080fe40000410000 */
[----:B------:R-:W-:Y:S02]  /*85a0*/  FMUL.FTZ R51, R51, R47 ;  /* 0x0000002f33337220 */ /* 0x000fe40000410000 */
[C---:B------:R-:W-:Y:S02]  /*85b0*/  FFMA.FTZ R45, R50.reuse, R48, -R45 ;  /* 0x00000030322d7223 */ /* 0x040fe4000001082d */
[----:B------:R-:W-:-:S02]  /*85c0*/  FFMA.FTZ R46, R50, R46, R49 ;  /* 0x0000002e322e7223 */ /* 0x000fc40000010031 */
[----:B------:R-:W-:Y:S01]  /*85d0*/  FFMA.FTZ R47, R10, R47, -R8 ;  /* 0x0000002f0a2f7223 */ /* 0x000fe20000010808 */
[----:B------:R-:W-:Y:S01]  /*85e0*/  F2FP.BF16.PACK_AB R8, R44, R9 ;  /* 0x000000092c08723e */ /* 0x000fe200000010ff */
[----:B------:R-:W-:Y:S01]  /*85f0*/  FFMA.FTZ R48, R10, R43, R51 ;  /* 0x0000002b0a307223 */ /* 0x000fe20000010033 */
[----:B------:R-:W-:Y:S02]  /*8600*/  F2FP.BF16.PACK_AB R9, R52, R11 ;  /* 0x0000000b3409723e */ /* 0x000fe400000010ff */
[----:B------:R-:W-:Y:S02]  /*8610*/  F2FP.BF16.PACK_AB R10, R46, R45 ;  /* 0x0000002d2e0a723e */ /* 0x000fe400000010ff */
[----:B------:R-:W-:-:S05]  /*8620*/  F2FP.BF16.PACK_AB R11, R48, R47 ;  /* 0x0000002f300b723e */ /* 0x000fca00000010ff */
[----:B------:R1:W-:Y:S02]  /*8630*/  STS.128 [R21], R8 ;  /* 0x0000000815007388 */ /* 0x0003e40000000c00 */
.L_x_735:
[----:B------:R-:W-:Y:S05]  /*8640*/  BSYNC B0 ;  /* 0x0000000000007941 */ /* 0x000fea0003800000 */
.L_x_734:
[----:B-1----:R-:W-:Y:S01]  /*8650*/  IADD3 R8, R13, 0x10, RZ ;  /* 0x000000100d087810 */ /* 0x002fe20007ffe0ff */
[----:B------:R-:W-:Y:S03]  /*8660*/  BSSY B0, `(.L_x_736) ;  /* 0x0000029000007945 */ /* 0x000fe60003800000 */
[----:B------:R-:W-:-:S13]  /*8670*/  ISETP.GE.AND P0, PT, R8, c[0x0][0x27c], PT ;  /* 0x00009f0008007a0c */ /* 0x000fda0003f06270 */
        /* <DEDUP_REMOVED lines=39> */
.L_x_737:
[----:B------:R-:W-:Y:S05]  /*88f0*/  BSYNC B0 ;  /* 0x0000000000007941 */ /* 0x000fea0003800000 */
.L_x_736:
[----:B-1----:R-:W-:Y:S01]  /*8900*/  IADD3 R8, R13, 0x20, RZ ;  /* 0x000000200d087810 */ /* 0x002fe20007ffe0ff */
[----:B------:R-:W-:Y:S03]  /*8910*/  BSSY B0, `(.L_x_738) ;  /* 0x0000029000007945 */ /* 0x000fe60003800000 */
[----:B------:R-:W-:-:S13]  /*8920*/  ISETP.GE.AND P0, PT, R8, c[0x0][0x27c], PT ;  /* 0x00009f0008007a0c */ /* 0x000fda0003f06270 */
[----:B------:R-:W-:Y:S05]  /*8930*/  @P0 BRA `(.L_x_739) ;  /* 0x0000026000000947 */ /* 0x000fea0003800000 */
[----:B------:R-:W1:Y:S01]  /*8940*/  LDS.128 R8, [R21+0x4000] ;  /* 0x0040000015087984 */ /* 0x000e620000000c00 */
        /* <DEDUP_REMOVED lines=36> */
[----:B------:R1:W-:Y:S02]  /*8b90*/  STS.128 [R21+0x4000], R8 ;  /* 0x0040000815007388 */ /* 0x0003e40000000c00 */
.L_x_739:
[----:B------:R-:W-:Y:S05]  /*8ba0*/  BSYNC B0 ;  /* 0x0000000000007941 */ /* 0x000fea0003800000 */
.L_x_738:
        /* <DEDUP_REMOVED lines=42> */
.L_x_741:
[----:B------:R-:W-:Y:S05]  /*8e50*/  BSYNC B0 ;  /* 0x0000000000007941 */ /* 0x000fea0003800000 */
.L_x_740:
        /* <DEDUP_REMOVED lines=42> */
.L_x_743:
[----:B------:R-:W-:Y:S05]  /*9100*/  BSYNC B0 ;  /* 0x0000000000007941 */ /* 0x000fea0003800000 */
.L_x_742:
[----:B-1----:R-:W-:-:S04]  /*9110*/  IADD3 R8, R13, 0x50, RZ ;  /* 0x000000500d087810 */ /* 0x002fc80007ffe0ff */
[----:B------:R-:W-:-:S13]  /*9120*/  ISETP.GE.AND P0, PT, R8, c[0x0][0x27c], PT ;  /* 0x00009f0008007a0c */ /* 0x000fda0003f06270 */
[----:B------:R-:W-:Y:S05]  /*9130*/  @P0 BRA `(.L_x_733) ;  /* 0x0000026000000947 */ /* 0x000fea0003800000 */
[----:B------:R-:W1:Y:S01]  /*9140*/  LDS.128 R8, [R12+0x8000] ;  /* 0x008000000c087984 */ /* 0x000e620000000c00 */
[C---:B------:R-:W-:Y:S01]  /*9150*/  SHF.L.U32 R48, R20.reuse, 0x10, RZ ;  /* 0x0000001014307819 */ /* 0x040fe200000006ff */
        /* <DEDUP_REMOVED lines=36> */
.L_x_733:
[----:B------:R-:W-:Y:S05]  /*93a0*/  BSYNC B1 ;  /* 0x0000000000017941 */ /* 0x000fea0003800000 */
.L_x_732:
        /* <DEDUP_REMOVED lines=36> */
[----:B------:R-:W-:-:S02]  /*95f0*/  FFMA.FTZ R46, R11, R47, R46 ;  /* 0x0000002f0b2e7223 */ /* 0x000fc4000001002e */
[----:B------:R-:W-:Y:S01]  /*9600*/  FFMA.FTZ R41, R41, R47, -R8 ;  /* 0x0000002f29297223 */ /* 0x000fe20000010808 */
[----:B------:R-:W-:Y:S01]  /*9610*/  F2FP.BF16.PACK_AB R8, R19, R10 ;  /* 0x0000000a1308723e */ /* 0x000fe200000010ff */
[-C--:B------:R-:W-:Y:S02]  /*9620*/  FFMA.FTZ R11, R40, R45.reuse, -R39 ;  /* 0x0000002d280b7223 */ /* 0x080fe40000010827 */
[----:B------:R-:W-:Y:S01]  /*9630*/  FFMA.FTZ R48, R38, R45, R48 ;  /* 0x0000002d26307223 */ /* 0x000fe20000010030 */
[----:B------:R-:W-:-:S04]  /*9640*/  F2FP.BF16.PACK_AB R10, R46, R41 ;  /* 0x000000292e0a723e */ /* 0x000fc800000010ff */
[----:B------:R-:W-:-:S05]  /*9650*/  F2FP.BF16.PACK_AB R11, R48, R11 ;  /* 0x0000000b300b723e */ /* 0x000fca00000010ff */
[----:B------:R1:W-:Y:S02]  /*9660*/  STS.128 [R21+0x2000], R8 ;  /* 0x0020000815007388 */ /* 0x0003e40000000c00 */
.L_x_746:
[----:B------:R-:W-:Y:S05]  /*9670*/  BSYNC B0 ;  /* 0x0000000000007941 */ /* 0x000fea0003800000 */
.L_x_745:
[----:B-1----:R-:W-:Y:S01]  /*9680*/  IADD3 R8, R13, 0x10, RZ ;  /* 0x000000100d087810 */ /* 0x002fe20007ffe0ff */
[----:B------:R-:W-:Y:S03]  /*9690*/  BSSY B0, `(.L_x_747) ;  /* 0x0000029000007945 */ /* 0x000fe60003800000 */
[----:B------:R-:W-:-:S13]  /*96a0*/  ISETP.GE.AND P0, PT, R8, c[0x0][0x27c], PT ;  /* 0x00009f0008007a0c */ /* 0x000fda0003f06270 */
[----:B------:R-:W-:Y:S05]  /*96b0*/  @P0 BRA `(.L_x_748) ;  /* 0x0000026000000947 */ /* 0x000fea0003800000 */
[----:B------:R-:W1:Y:S01]  /*96c0*/  LDS.128 R8, [R12+0x2000] ;  /* 0x002000000c087984 */ /* 0x000e620000000c00 */
        /* <DEDUP_REMOVED lines=37> */
.L_x_748:
[----:B------:R-:W-:Y:S05]  /*9920*/  BSYNC B0 ;  /* 0x0000000000007941 */ /* 0x000fea0003800000 */
.L_x_747:
        /* <DEDUP_REMOVED lines=42> */
.L_x_750:
[----:B------:R-:W-:Y:S05]  /*9bd0*/  BSYNC B0 ;  /* 0x0000000000007941 */ /* 0x000fea0003800000 */
.L_x_749:
        /* <DEDUP_REMOVED lines=42> */
.L_x_752:
[----:B------:R-:W-:Y:S05]  /*9e80*/  BSYNC B0 ;  /* 0x0000000000007941 */ /* 0x000fea0003800000 */
.L_x_751:
        /* <DEDUP_REMOVED lines=42> */
.L_x_754:
[----:B------:R-:W-:Y:S05]  /*a130*/  BSYNC B0 ;  /* 0x0000000000007941 */ /* 0x000fea0003800000 */
.L_x_753:
[----:B------:R-:W-:-:S04]  /*a140*/  IADD3 R13, R13, 0x50, RZ ;  /* 0x000000500d0d7810 */ /* 0x000fc80007ffe0ff */
[----:B------:R-:W-:-:S13]  /*a150*/  ISETP.GE.AND P0, PT, R13, c[0x0][0x27c], PT ;  /* 0x00009f000d007a0c */ /* 0x000fda0003f06270 */
[----:B------:R-:W-:Y:S05]  /*a160*/  @P0 BRA `(.L_x_744) ;  /* 0x0000320000000947 */ /* 0x000fea0003800000 */
[----:B-1----:R-:W1:Y:S01]  /*a170*/  LDS.128 R8, [R12+0xa000] ;  /* 0x00a000000c087984 */ /* 0x002e620000000c00 */
[C---:B------:R-:W-:Y:S02]  /*a180*/  SHF.L.U32 R22, R20.reuse, 0x10, RZ ;  /* 0x0000001014167819 */ /* 0x040fe400000006ff */
[----:B------:R-:W-:Y:S01]  /*a190*/  LOP3.LUT R21, R20, 0xffff0000, RZ, 0xc0, !PT ;  /* 0xffff000014157812 */ /* 0x000fe200078ec0ff */
[C---:B------:R-:W-:Y:S01]  /*a1a0*/  IMAD.U32 R20, R15.reuse, 0x10000, RZ ;  /* 0x000100000f147824 */ /* 0x040fe200078e00ff */
[----:B------:R-:W-:Y:S02]  /*a1b0*/  LOP3.LUT R15, R15, 0xffff0000, RZ, 0xc0, !PT ;  /* 0xffff00000f0f7812 */ /* 0x000fe400078ec0ff */
[C---:B-1----:R-:W-:Y:S01]  /*a1c0*/  LOP3.LUT R13, R8.reuse, 0xffff0000, RZ, 0xc0, !PT ;  /* 0xffff0000080d7812 */ /* 0x042fe200078ec0ff */
[----:B------:R-:W-:Y:S01]  /*a1d0*/  IMAD.U32 R23, R11, 0x10000, RZ ;  /* 0x000100000b177824 */ /* 0x000fe200078e00ff */
[----:B------:R-:W-:Y:S02]  /*a1e0*/  SHF.L.U32 R19, R8, 0x10, RZ ;  /* 0x0000001008137819 */ /* 0x000fe400000006ff */
[----:B------:R-:W-:-:S02]  /*a1f0*/  SHF.L.U32 R25, R10, 0x10, RZ ;  /* 0x000000100a197819 */ /* 0x000fc400000006ff */
[----:B------:R-:W-:Y:S01]  /*a200*/  LOP3.LUT R24, R10, 0xffff0000, RZ, 0xc0, !PT ;  /* 0xffff00000a187812 */ /* 0x000fe200078ec0ff */
[-C--:B------:R-:W-:Y:S01]  /*a210*/  FMUL.FTZ R10, R20, R13.reuse ;  /* 0x0000000d140a7220 */ /* 0x080fe20000410000 */
[C---:B------:R-:W-:Y:S01]  /*a220*/  SHF.L.U32 R8, R9.reuse, 0x10, RZ ;  /* 0x0000001009087819 */ /* 0x040fe200000006ff */
[C---:B------:R-:W-:Y:S01]  /*a230*/  FMUL.FTZ R13, R22.reuse, R13 ;  /* 0x0000000d160d7220 */ /* 0x040fe20000410000 */
[----:B------:R-:W-:Y:S01]  /*a240*/  LOP3.LUT R9, R9, 0xffff0000, RZ, 0xc0, !PT ;  /* 0xffff000009097812 */ /* 0x000fe200078ec0ff */
[-C--:B------:R-:W-:Y:S01]  /*a250*/  FFMA.FTZ R10, R22, R19.reuse, -R10 ;  /* 0x00000013160a7223 */ /* 0x080fe2000001080a */
[----:B------:R-:W-:Y:S01]  /*a260*/  LOP3.LUT R26, R11, 0xffff0000, RZ, 0xc0, !PT ;  /* 0xffff00000b1a7812 */ /* 0x000fe200078ec0ff */
[----:B------:R-:W-:Y:S01]  /*a270*/  FFMA.FTZ R13, R20, R19, R13 ;  /* 0x00000013140d7223 */ /* 0x000fe2000001000d */
[----:B------:R-:W-:Y:S01]  /*a280*/  SHF.L.U32 R19, R14, 0x10, RZ ;  /* 0x000000100e137819 */ /* 0x000fe200000006ff */
[-C--:B------:R-:W-:Y:S01]  /*a290*/  FMUL.FTZ R11, R15, R9.reuse ;  /* 0x000000090f0b7220 */ /* 0x080fe20000410000 */
[----:B------:R-:W-:Y:S01]  /*a2a0*/  SHF.L.U32 R20, R18, 0x10, RZ ;  /* 0x0000001012147819 */ /* 0x000fe200000006ff */
[C---:B------:R-:W-:Y:S01]  /*a2b0*/  FMUL.FTZ R9, R21.reuse, R9 ;  /* 0x0000000915097220 */ /* 0x040fe20000410000 */
[----:B------:R-:W-:Y:S01]  /*a2c0*/  LOP3.LUT R14, R14, 0xffff0000, RZ, 0xc0, !PT ;  /* 0xffff00000e0e7812 */ /* 0x000fe200078ec0ff */
[-C--:B------:R-:W-:Y:S01]  /*a2d0*/  FFMA.FTZ R11, R21, R8.reuse, -R11 ;  /* 0x00000008150b7223 */ /* 0x080fe2000001080b */
[----:B------:R-:W-:Y:S01]  /*a2e0*/  LOP3.LUT R18, R18, 0xffff0000, RZ, 0xc0, !PT ;  /* 0xffff000012127812 */ /* 0x000fe200078ec0ff */
[----:B------:R-:W-:-:S02]  /*a2f0*/  FFMA.FTZ R22, R15, R8, R9 ;  /* 0x000000080f167223 */ /* 0x000fc40000010009 */
[----:B------:R-:W-:Y:S02]  /*a300*/  FMUL.FTZ R8, R19, R24 ;  /* 0x0000001813087220 */ /* 0x000fe40000410000 */
[----:B------:R-:W-:Y:S02]  /*a310*/  FMUL.FTZ R9, R14, R26 ;  /* 0x0000001a0e097220 */ /* 0x000fe40000410000 */
[----:B------:R-:W-:Y:S02]  /*a320*/  FMUL.FTZ R24, R20, R24 ;  /* 0x0000001814187220 */ /* 0x000fe40000410000 */
[C---:B------:R-:W-:Y:S02]  /*a330*/  FMUL.FTZ R26, R18.reuse, R26 ;  /* 0x0000001a121a7220 */ /* 0x040fe40000410000 */
[----:B------:R-:W-:Y:S01]  /*a340*/  FFMA.FTZ R18, R18, R23, -R9 ;  /* 0x0000001712127223 */ /* 0x000fe20000010809 */
[----:B------:R-:W-:Y:S01]  /*a350*/  F2FP.BF16.PACK_AB R9, R22, R11 ;  /* 0x0000000b1609723e */ /* 0x000fe200000010ff */
[-C--:B------:R-:W-:Y:S01]  /*a360*/  FFMA.FTZ R20, R20, R25.reuse, -R8 ;  /* 0x0000001914147223 */ /* 0x080fe20000010808 */
[----:B------:R-:W-:Y:S01]  /*a370*/  F2FP.BF16.PACK_AB R8, R13, R10 ;  /* 0x0000000a0d08723e */ /* 0x000fe200000010ff */
[----:B------:R-:W-:-:S02]  /*a380*/  FFMA.FTZ R19, R19, R25, R24 ;  /* 0x0000001913137223 */ /* 0x000fc40000010018 */
[----:B------:R-:W-:-:S03]  /*a390*/  FFMA.FTZ R23, R14, R23, R26 ;  /* 0x000000170e177223 */ /* 0x000fc6000001001a */
[----:B------:R-:W-:Y:S02]  /*a3a0*/  F2FP.BF16.PACK_AB R10, R19, R20 ;  /* 0x00000014130a723e */ /* 0x000fe400000010ff */
[----:B------:R-:W-:-:S05]  /*a3b0*/  F2FP.BF16.PACK_AB R11, R23, R18 ;  /* 0x00000012170b723e */ /* 0x000fca00000010ff */
[----:B------:R1:W-:Y:S01]  /*a3c0*/  STS.128 [R12+0xa000], R8 ;  /* 0x00a000080c007388 */ /* 0x0003e20000000c00 */
[----:B------:R-:W-:Y:S05]  /*a3d0*/  BRA `(.L_x_744) ;  /* 0x00002f9000007947 */ /* 0x000fea0003800000 */
.L_x_729:
        /* <DEDUP_REMOVED lines=18> */
[----:B------:R-:W-:Y:S01]  /*a500*/  CS2R R10, SRZ ;  /* 0x00000000000a7805 */ /* 0x000fe2000001ff00 */
[----:B------:R-:W-:Y:S01]  /*a510*/  CS2R R8, SRZ ;  /* 0x0000000000087805 */ /* 0x000fe2000001ff00 */
[----:B------:R-:W-:-:S08]  /*a520*/  IADD3 R13, R18, 0x20, RZ ;  /* 0x00000020120d7810 */ /* 0x000fd00007ffe0ff */
[----:B------:R-:W-:-:S04]  /*a530*/  @!P0 IMAD.WIDE R22, R18, 0x2, R42 ;  /* 0x0000000212168825 */ /* 0x000fc800078e022a */
[----:B------:R-:W-:Y:S01]  /*a540*/  @!P0 IMAD.WIDE R24, R18, 0x2, R46 ;  /* 0x0000000212188825 */ /* 0x000fe200078e022e */
[----:B------:R1:W5:Y:S04]  /*a550*/  @!P0 LD.E.128 R32, [R22.64] ;  /* 0x0000000616208980 */ /* 0x000368000c101d00 */
[----:B------:R2:W5:Y:S01]  /*a560*/  @!P0 LD.E.128 R8, [R24.64] ;  /* 0x0000000618088980 */ /* 0x000562000c101d00 */
[----:B------:R-:W-:Y:S01]  /*a570*/  ISETP.GE.AND P0, PT, R13, c[0x0][0x27c], PT ;  /* 0x00009f000d007a0c */ /* 0x000fe20003f06270 */
[----:B------:R-:W-:Y:S01]  /*a580*/  CS2R R30, SRZ ;  /* 0x00000000001e7805 */ /* 0x000fe2000001ff00 */
[----:B------:R-:W-:Y:S01]  /*a590*/  CS2R R28, SRZ ;  /* 0x00000000001c7805 */ /* 0x000fe2000001ff00 */
[----:B------:R-:W-:-:S10]  /*a5a0*/  CS2R R14, SRZ ;  /* 0x00000000000e7805 */ /* 0x000fd4000001ff00 */
[----:B------:R-:W-:-:S04]  /*a5b0*/  @!P0 SHF.R.S32.HI R12, RZ, 0x1f, R13 ;  /* 0x0000001fff0c8819 */ /* 0x000fc8000001140d */
[----:B------:R-:W-:-:S04]  /*a5c0*/  @!P0 LEA.HI R12, R12, R13, RZ, 0x3 ;  /* 0x0000000d0c0c8211 */ /* 0x000fc800078f18ff */
[----:B------:R-:W-:Y:S02]  /*a5d0*/  @!P0 LOP3.LUT R20, R12, 0xfffffff8, RZ, 0xc0, !PT ;  /* 0xfffffff80c148812 */ /* 0x000fe400078ec0ff */
[----:B------:R-:W-:Y:S01]  /*a5e0*/  CS2R R12, SRZ ;  /* 0x00000000000c7805 */ /* 0x000fe2000001ff00 */
[----:B------:R-:W-:Y:S02]  /*a5f0*/  IADD3 R21, R18, 0x40, RZ ;  /* 0x0000004012157810 */ /* 0x000fe40007ffe0ff */
[----:B-1----:R-:W-:-:S04]  /*a600*/  @!P0 IMAD.WIDE R22, R20, 0x2, R42 ;  /* 0x0000000214168825 */ /* 0x002fc800078e022a */
[----:B------:R-:W-:Y:S01]  /*a610*/  @!P0 IMAD.WIDE R36, R20, 0x2, R46 ;  /* 0x0000000214248825 */ /* 0x000fe200078e022e */
[----:B------:R1:W5:Y:S04]  /*a620*/  @!P0 LD.E.128 R28, [R22.64] ;  /* 0x00000006161c8980 */ /* 0x000368000c101d00 */
[----:B------:R3:W5:Y:S01]  /*a630*/  @!P0 LD.E.128 R12, [R36.64] ;  /* 0x00000006240c8980 */ /* 0x000762000c101d00 */
[----:B------:R-:W-:Y:S01]  /*a640*/  ISETP.GE.AND P0, PT, R21, c[0x0][0x27c], PT ;  /* 0x00009f0015007a0c */ /* 0x000fe20003f06270 */
[----:B------:R-:W-:Y:S01]  /*a650*/  CS2R R26, SRZ ;  /* 0x00000000001a7805 */ /* 0x000fe2000001ff00 */
[----:B--2---:R-:W-:-:S11]  /*a660*/  CS2R R24, SRZ ;  /* 0x0000000000187805 */ /* 0x004fd6000001ff00 */
[----:B------:R-:W-:-:S04]  /*a670*/  @!P0 SHF.R.S32.HI R20, RZ, 0x1f, R21 ;  /* 0x0000001fff148819 */ /* 0x000fc80000011415 */
[----:B------:R-:W-:Y:S01]  /*a680*/  @!P0 LEA.HI R20, R20, R21, RZ, 0x3 ;  /* 0x0000001514148211 */ /* 0x000fe200078f18ff */
[----:B-1----:R-:W-:-:S03]  /*a690*/  CS2R R22, SRZ ;  /* 0x0000000000167805 */ /* 0x002fc6000001ff00 */
[----:B------:R-:W-:-:S05]  /*a6a0*/  @!P0 LOP3.LUT R20, R20, 0xfffffff8, RZ, 0xc0, !PT ;  /* 0xfffffff814148812 */ /* 0x000fca00078ec0ff */
[----:B------:R-:W-:-:S04]  /*a6b0*/  @!P0 IMAD.WIDE R42, R20, 0x2, R42 ;  /* 0x00000002142a8825 */ /* 0x000fc800078e022a */
[----:B------:R-:W-:Y:S01]  /*a6c0*/  @!P0 IMAD.WIDE R46, R20, 0x2, R46 ;  /* 0x00000002142e8825 */ /* 0x000fe200078e022e */
[----:B------:R3:W5:Y:S01]  /*a6d0*/  @!P0 LD.E.128 R24, [R42.64] ;  /* 0x000000062a188980 */ /* 0x000762000c101d00 */
[----:B------:R-:W-:-:S06]  /*a6e0*/  CS2R R20, SRZ ;  /* 0x0000000000147805 */ /* 0x000fcc000001ff00 */
[----:B------:R3:W5:Y:S02]  /*a6f0*/  @!P0 LD.E.128 R20, [R46.64] ;  /* 0x000000062e148980 */ /* 0x000764000c101d00 */
.L_x_756:
[----:B------:R-:W-:Y:S05]  /*a700*/  BSYNC B0 ;  /* 0x0000000000007941 */ /* 0x000fea0003800000 */
.L_x_755:
[----:B---3-5:R-:W-:Y:S01]  /*a710*/  IMAD.MOV.U32 R46, RZ, RZ, R8 ;  /* 0x000000ffff2e7224 */ /* 0x028fe200078e0008 */
[----:B------:R-:W-:Y:S01]  /*a720*/  SHF.R.U64 R39, R8, 0x10, R9 ;  /* 0x0000001008277819 */ /* 0x000fe20000001209 */
[----:B------:R-:W-:Y:S01]  /*a730*/  IMAD R90, R90, -0x80, R41 ;  /* 0xffffff805a5a7824 */ /* 0x000fe200078e0229 */
[----:B------:R-:W-:Y:S01]  /*a740*/  SHF.R.U64 R43, R32, 0x10, R33 ;  /* 0x00000010202b7819 */ /* 0x000fe20000001221 */
[----:B------:R-:W-:Y:S01]  /*a750*/  IMAD.MOV.U32 R66, RZ, RZ, R32 ;  /* 0x000000ffff427224 */ /* 0x000fe200078e0020 */
[----:B------:R-:W-:Y:S01]  /*a760*/  PRMT R39, R46, 0x5410, R39 ;  /* 0x000054102e277816 */ /* 0x000fe20000000027 */
[--C-:B------:R-:W-:Y:S01]  /*a770*/  IMAD.MOV.U32 R67, RZ, RZ, R33.reuse ;  /* 0x000000ffff437224 */ /* 0x100fe200078e0021 */
[----:B------:R-:W-:Y:S01]  /*a780*/  IMNMX R46, R90, 0x80, PT ;  /* 0x000000805a2e7817 */ /* 0x000fe20003800200 */
[----:B------:R-:W-:Y:S01]  /*a790*/  IMAD.MOV.U32 R65, RZ, RZ, R34 ;  /* 0x000000ffff417224 */ /* 0x000fe200078e0022 */
[----:B------:R-:W-:Y:S01]  /*a7a0*/  SHF.R.U32.HI R42, RZ, 0x10, R33 ;  /* 0x00000010ff2a7819 */ /* 0x000fe20000011621 */
[----:B------:R-:W-:Y:S01]  /*a7b0*/  IMAD.MOV.U32 R63, RZ, RZ, R35 ;  /* 0x000000ffff3f7224 */ /* 0x000fe200078e0023 */
[----:B------:R-:W-:Y:S01]  /*a7c0*/  ISETP.GE.AND P0, PT, R19, R46, PT ;  /* 0x0000002e1300720c */ /* 0x000fe20003f06270 */
[----:B------:R-:W-:Y:S01]  /*a7d0*/  IMAD.MOV.U32 R38, RZ, RZ, R9 ;  /* 0x000000ffff267224 */ /* 0x000fe200078e0009 */
[----:B------:R-:W-:Y:S01]  /*a7e0*/  SHF.R.U64 R64, R34, 0x10, R35 ;  /* 0x0000001022407819 */ /* 0x000fe20000001223 */
[----:B------:R-:W-:Y:S01]  /*a7f0*/  IMAD.MOV.U32 R61, RZ, RZ, R29 ;  /* 0x000000ffff3d7224 */ /* 0x000fe200078e001d */
[----:B------:R-:W-:Y:S01]  /*a800*/  SHF.R.U32.HI R40, RZ, 0x10, R35 ;  /* 0x00000010ff287819 */ /* 0x000fe20000011623 */
[----:B------:R-:W-:Y:S01]  /*a810*/  IMAD.MOV.U32 R60, RZ, RZ, R30 ;  /* 0x000000ffff3c7224 */ /* 0x000fe200078e001e */
[----:B------:R-:W-:Y:S01]  /*a820*/  SHF.R.U32.HI R51, RZ, 0x10, R9 ;  /* 0x00000010ff337819 */ /* 0x000fe20000011609 */
[----:B------:R-:W-:Y:S01]  /*a830*/  IMAD.MOV.U32 R59, RZ, RZ, R31 ;  /* 0x000000ffff3b7224 */ /* 0x000fe200078e001f */
[--C-:B------:R-:W-:Y:S01]  /*a840*/  SHF.R.U64 R35, R28, 0x10, R29.reuse ;  /* 0x000000101c237819 */ /* 0x100fe2000000121d */
[----:B------:R-:W-:Y:S01]  /*a850*/  IMAD.MOV.U32 R50, RZ, RZ, R12 ;  /* 0x000000ffff327224 */ /* 0x000fe200078e000c */
[----:B------:R-:W-:Y:S01]  /*a860*/  SHF.R.U32.HI R34, RZ, 0x10, R29 ;  /* 0x00000010ff227819 */ /* 0x000fe2000001161d */
[----:B------:R-:W-:Y:S01]  /*a870*/  IMAD.MOV.U32 R62, RZ, RZ, R28 ;  /* 0x000000ffff3e7224 */ /* 0x000fe200078e001c */
[--C-:B------:R-:W-:Y:S01]  /*a880*/  SHF.R.U64 R33, R30, 0x10, R31.reuse ;  /* 0x000000101e217819 */ /* 0x100fe2000000121f */
[----:B------:R-:W-:Y:S01]  /*a890*/  IMAD.MOV.U32 R54, RZ, RZ, R24 ;  /* 0x000000ffff367224 */ /* 0x000fe200078e0018 */
[----:B------:R-:W-:Y:S01]  /*a8a0*/  SHF.R.U32.HI R32, RZ, 0x10, R31 ;  /* 0x00000010ff207819 */ /* 0x000fe2000001161f */
[----:B------:R-:W-:Y:S01]  /*a8b0*/  IMAD.MOV.U32 R29, RZ, RZ, R25 ;  /* 0x000000ffff1d7224 */ /* 0x000fe200078e0019 */
[----:B------:R-:W-:Y:S01]  /*a8c0*/  SHF.R.U64 R9, R12, 0x10, R13 ;  /* 0x000000100c097819 */ /* 0x000fe2000000120d */
[----:B------:R-:W-:Y:S01]  /*a8d0*/  IMAD.MOV.U32 R48, RZ, RZ, R10 ;  /* 0x000000ffff307224 */ /* 0x000fe200078e000a */
[----:B------:R-:W-:Y:S01]  /*a8e0*/  SHF.R.U64 R31, R24, 0x10, R25 ;  /* 0x00000010181f7819 */ /* 0x000fe20000001219 */
[--C-:B------:R-:W-:Y:S01]  /*a8f0*/  IMAD.MOV.U32 R36, RZ, RZ, R11.reuse ;  /* 0x000000ffff247224 */ /* 0x100fe200078e000b */
[----:B------:R-:W-:Y:S01]  /*a900*/  SHF.R.U64 R37, R10, 0x10, R11 ;  /* 0x000000100a257819 */ /* 0x000fe2000000120b */
        /* <DEDUP_REMOVED lines=8> */
[----:B------:R-:W-:Y:S01]  /*a990*/  IMAD.MOV.U32 R52, RZ, RZ, R14 ;  /* 0x000000ffff347224 */ /* 0x000fe200078e000e */
[--C-:B------:R-:W-:Y:S01]  /*a9a0*/  SHF.R.U64 R11, R14, 0x10, R15.reuse ;  /* 0x000000100e0b7819 */ /* 0x100fe2000000120f */
[--C-:B------:R-:W-:Y:S01]  /*a9b0*/  IMAD.MOV.U32 R28, RZ, RZ, R15.reuse ;  /* 0x000000ffff1c7224 */ /* 0x100fe200078e000f */
[----:B------:R-:W-:Y:S01]  /*a9c0*/  SHF.R.U32.HI R57, RZ, 0x10, R15 ;  /* 0x00000010ff397819 */ /* 0x000fe2000001160f */
[--C-:B------:R-:W-:Y:S01]  /*a9d0*/  IMAD.MOV.U32 R8, RZ, RZ, R21.reuse ;  /* 0x000000ffff087224 */ /* 0x100fe200078e0015 */
        /* <DEDUP_REMOVED lines=51> */
[----:B------:R-:W-:Y:S02]  /*ad10*/  LOP3.LUT R8, R13, 0x38, R8, 0xf8, !PT ;  /* 0x000000380d087812 */ /* 0x000fe400078ef808 */
        /* <DEDUP_REMOVED lines=41> */
[C---:B------:R-:W-:Y:S01]  /*afb0*/  FFMA.FTZ R56, R49.reuse, R66, -R56 ;  /* 0x0000004231387223 */ /* 0x040fe20000010838 */
        /* <DEDUP_REMOVED lines=9> */
[----:B------:R-:W-:Y:S02]  /*b050*/  IMAD.U32 R64, R36, 0x10000, RZ ;  /* 0x0001000024407824 */ /* 0x000fe400078e00ff */
[----:B------:R-:W-:Y:S02]  /*b060*/  FFMA.FTZ R8, R50, R54, R61 ;  /* 0x0000003632087223 */ /* 0x000fe4000001003d */
[----:B------:R-:W-:Y:S01]  /*b070*/  FFMA.FTZ R54, R52, R59, -R57 ;  /* 0x0000003b34367223 */ /* 0x000fe20000010839 */
        /* <DEDUP_REMOVED lines=25> */
.L_x_760:
[----:B------:R-:W-:Y:S05]  /*b210*/  BSYNC B0 ;  /* 0x0000000000007941 */ /* 0x000fea0003800000 */
.L_x_759:
        /* <DEDUP_REMOVED lines=8> */
[-C--:B------:R-:W-:Y:S01]  /*b2a0*/  LEA.HI R10, R11, R12.reuse, RZ, 0x3 ;  /* 0x0000000c0b0a7211 */ /* 0x080fe200078f18ff */
        /* <DEDUP_REMOVED lines=45> */
[----:B------:R-:W-:Y:S01]  /*b580*/  SHF.L.U32 R9, R11, 0x10, RZ ;  /* 0x000000100b097819 */ /* 0x000fe200000006ff */
        /* <DEDUP_REMOVED lines=14> */
[C---:B------:R-:W-:Y:S01]  /*b670*/  FFMA.FTZ R56, R51.reuse, R56, -R61 ;  /* 0x0000003833387223 */ /* 0x040fe2000001083d */
[----:B------:R-:W-:Y:S01]  /*b680*/  SHF.L.U32 R11, R30, 0x10, RZ ;  /* 0x000000101e0b7819 */ /* 0x000fe200000006ff */
[----:B------:R-:W-:Y:S01]  /*b690*/  FFMA.FTZ R51, R51, R54, R57 ;  /* 0x0000003633337223 */ /* 0x000fe20000010039 */
[----:B------:R-:W-:Y:S01]  /*b6a0*/  F2FP.BF16.PACK_AB R8, R8, R49 ;  /* 0x000000310808723e */ /* 0x000fe200000010ff */
[C---:B------:R-:W-:Y:S02]  /*b6b0*/  FMUL.FTZ R57, R59.reuse, R10 ;  /* 0x0000000a3b397220 */ /* 0x040fe40000410000 */
        /* <DEDUP_REMOVED lines=32> */
.L_x_762:
[----:B------:R-:W-:Y:S05]  /*b8c0*/  BSYNC B0 ;  /* 0x0000000000007941 */ /* 0x000fea0003800000 */
.L_x_761:
[----:B-1----:R-:W-:-:S04]  /*b8d0*/  IADD3 R12, R18, 0x40, RZ ;  /* 0x00000040120c7810 */ /* 0x002fc80007ffe0ff */
        /* <DEDUP_REMOVED lines=8> */
[----:B------:R-:W-:Y:S02]  /*b960*/  LEA.HI R11, R11, R12, RZ, 0x6 ;  /* 0x0000000c0b0b7211 */ /* 0x000fe400078f30ff */
[----:B------:R-:W-:Y:S02]  /*b970*/  SHF.R.S32.HI R13, RZ, 0x3, R10 ;  /* 0x00000003ff0d7819 */ /* 0x000fe4000001140a */
[----:B------:R-:W-:-:S02]  /*b980*/  LOP3.LUT R9, R9, 0x1c0, RZ, 0xc0, !PT ;  /* 0x000001c009097812 */ /* 0x000fc400078ec0ff */
[----:B------:R-:W-:Y:S02]  /*b990*/  LEA.HI R8, R8, R13, RZ, 0x1d ;  /* 0x0000000d08087211 */ /* 0x000fe400078fe8ff */
[----:B------:R-:W-:Y:S02]  /*b9a0*/  LOP3.LUT R15, R9, 0x38, R10, 0xf8, !PT ;  /* 0x00000038090f7812 */ /* 0x000fe400078ef80a */
[----:B------:R-:W-:Y:S02]  /*b9b0*/  SHF.R.S32.HI R13, RZ, 0x1f, R8 ;  /* 0x0000001fff0d7819 */ /* 0x000fe40000011408 */
[----:B------:R-:W-:Y:S02]  /*b9c0*/  SHF.R.U32.HI R10, RZ, 0x3, R9 ;  /* 0x00000003ff0a7819 */ /* 0x000fe40000011609 */
[----:B------:R-:W-:Y:S01]  /*b9d0*/  LEA.HI R13, R13, R8, RZ, 0x3 ;  /* 0x000000080d0d7211 */ /* 0x000fe200078f18ff */
[----:B------:R-:W-:Y:S01]  /*b9e0*/  IMAD.SHL.U32 R8, R8, 0x8, RZ ;  /* 0x0000000808087824 */ /* 0x000fe200078e00ff */
[----:B------:R-:W-:-:S02]  /*b9f0*/  SHF.L.U32 R11, R11, 0x7, RZ ;  /* 0x000000070b0b7819 */ /* 0x000fc400000006ff */
[----:B------:R-:W-:Y:S02]  /*ba00*/  SHF.L.U32 R13, R13, 0xa, RZ ;  /* 0x0000000a0d0d7819 */ /* 0x000fe400000006ff */
[----:B------:R-:W-:Y:S02]  /*ba10*/  LOP3.LUT R9, R9, 0x38, R8, 0xf8, !PT ;  /* 0x0000003809097812 */ /* 0x000fe400078ef808 */
[----:B------:R-:W-:Y:S02]  /*ba20*/  LOP3.LUT R8, R13, 0x7fffe000, RZ, 0xc0, !PT ;  /* 0x7fffe0000d087812 */ /* 0x000fe400078ec0ff */
[----:B------:R-:W-:Y:S02]  /*ba30*/  LOP3.LUT R12, R11, 0x7fffe000, RZ, 0xc0, !PT ;  /* 0x7fffe0000b0c7812 */ /* 0x000fe400078ec0ff */
[----:B------:R-:W-:Y:S02]  /*ba40*/  LOP3.LUT R9, R9, R10, RZ, 0x3c, !PT ;  /* 0x0000000a09097212 */ /* 0x000fe400078e3cff */
[C---:B------:R-:W-:Y:S01]  /*ba50*/  LEA R8, R45.reuse, R8, 0x9 ;  /* 0x000000082d087211 */ /* 0x040fe200078e48ff */
[----:B------:R-:W-:Y:S01]  /*ba60*/  IMAD R12, R45, 0x200, R12 ;  /* 0x000002002d0c7824 */ /* 0x000fe200078e020c */
[----:B------:R-:W-:-:S02]  /*ba70*/  LOP3.LUT R15, R15, R10, RZ, 0x3c, !PT ;  /* 0x0000000a0f0f7212 */ /* 0x000fc400078e3cff */
[----:B------:R-:W-:Y:S01]  /*ba80*/  LOP3.LUT R57, R23, 0xffff0000, RZ, 0xc0, !PT ;  /* 0xffff000017397812 */ /* 0x000fe200078ec0ff */
[----:B------:R-:W-:Y:S01]  /*ba90*/  IMAD.IADD R45, R8, 0x1, R9 ;  /* 0x00000001082d7824 */ /* 0x000fe200078e0209 */
[----:B------:R-:W-:Y:S01]  /*baa0*/  SHF.L.U32 R64, R24, 0x10, RZ ;  /* 0x0000001018407819 */ /* 0x000fe200000006ff */
[----:B------:R-:W-:Y:S02]  /*bab0*/  IMAD.IADD R12, R12, 0x1, R15 ;  /* 0x000000010c0c7824 */ /* 0x000fe400078e020f */
[----:B------:R-:W-:Y:S02]  /*bac0*/  IMAD.SHL.U32 R45, R45, 0x2, RZ ;  /* 0x000000022d2d7824 */ /* 0x000fe400078e00ff */
[----:B------:R-:W-:-:S03]  /*bad0*/  IMAD.SHL.U32 R47, R12, 0x2, RZ ;  /* 0x000000020c2f7824 */ /* 0x000fc600078e00ff */
[----:B------:R-:W1:Y:S04]  /*bae0*/  LDS.128 R8, [R45+0x18100] ;  /* 0x018100002d087984 */ /* 0x000e680000000c00 */
[----:B------:R-:W2:Y:S01]  /*baf0*/  LDS.128 R12, [R47+0x18100] ;  /* 0x018100002f0c7984 */ /* 0x000ea20000000c00 */
[----:B-1----:R-:W-:Y:S01]  /*bb00*/  IMAD.U32 R55, R8, 0x10000, RZ ;  /* 0x0001000008377824 */ /* 0x002fe200078e00ff */
[C---:B------:R-:W-:Y:S01]  /*bb10*/  LOP3.LUT R59, R10.reuse, 0xffff0000, RZ, 0xc0, !PT ;  /* 0xffff00000a3b7812 */ /* 0x040fe200078ec0ff */
[----:B------:R-:W-:Y:S01]  /*bb20*/  IMAD.U32 R53, R10, 0x10000, RZ ;  /* 0x000100000a357824 */ /* 0x000fe200078e00ff */
[----:B------:R-:W-:Y:S01]  /*bb30*/  LOP3.LUT R8, R8, 0xffff0000, RZ, 0xc0, !PT ;  /* 0xffff000008087812 */ /* 0x000fe200078ec0ff */
[----:B------:R-:W-:Y:S01]  /*bb40*/  FMUL.FTZ R56, R55, R54 ;  /* 0x0000003637387220 */ /* 0x000fe20000410000 */
[C---:B--2---:R-:W-:Y:S01]  /*bb50*/  SHF.L.U32 R49, R12.reuse, 0x10, RZ ;  /* 0x000000100c317819 */ /* 0x044fe200000006ff */
[C---:B------:R-:W-:Y:S01]  /*bb60*/  IMAD.U32 R50, R13.reuse, 0x10000, RZ ;  /* 0x000100000d327824 */ /* 0x040fe200078e00ff */
[----:B------:R-:W-:Y:S01]  /*bb70*/  LOP3.LUT R52, R12, 0xffff0000, RZ, 0xc0, !PT ;  /* 0xffff00000c347812 */ /* 0x000fe200078ec0ff */
[C---:B------:R-:W-:Y:S01]  /*bb80*/  IMAD.U32 R51, R14.reuse, 0x10000, RZ ;  /* 0x000100000e337824 */ /* 0x040fe200078e00ff */
[----:B------:R-:W-:Y:S01]  /*bb90*/  LOP3.LUT R12, R13, 0xffff0000, RZ, 0xc0, !PT ;  /* 0xffff00000d0c7812 */ /* 0x000fe200078ec0ff */
[-C--:B------:R-:W-:Y:S01]  /*bba0*/  FMUL.FTZ R10, R55, R62.reuse ;  /* 0x0000003e370a7220 */ /* 0x080fe20000410000 */
[----:B------:R-:W-:Y:S01]  /*bbb0*/  LOP3.LUT R48, R14, 0xffff0000, RZ, 0xc0, !PT ;  /* 0xffff00000e307812 */ /* 0x000fe200078ec0ff */
[----:B------:R-:W-:Y:S01]  /*bbc0*/  FFMA.FTZ R56, R49, R62, -R56 ;  /* 0x0000003e31387223 */ /* 0x000fe20000010838 */
[----:B------:R-:W-:Y:S01]  /*bbd0*/  SHF.L.U32 R13, R15, 0x10, RZ ;  /* 0x000000100f0d7819 */ /* 0x000fe200000006ff */
[----:B------:R-:W-:Y:S01]  /*bbe0*/  FFMA.FTZ R49, R49, R54, R10 ;  /* 0x0000003631317223 */ /* 0x000fe2000001000a */
[----:B------:R-:W-:Y:S01]  /*bbf0*/  LOP3.LUT R14, R15, 0xffff0000, RZ, 0xc0, !PT ;  /* 0xffff00000f0e7812 */ /* 0x000fe200078ec0ff */
[----:B------:R-:W-:Y:S01]  /*bc00*/  IMAD.U32 R62, R21, 0x10000, RZ ;  /* 0x00010000153e7824 */ /* 0x000fe200078e00ff */
[C---:B------:R-:W-:Y:S01]  /*bc10*/  SHF.L.U32 R15, R9.reuse, 0x10, RZ ;  /* 0x00000010090f7819 */ /* 0x040fe200000006ff */
[----:B------:R-:W-:Y:S01]  /*bc20*/  FMUL.FTZ R55, R8, R57 ;  /* 0x0000003908377220 */ /* 0x000fe20000410000 */
[----:B------:R-:W-:Y:S01]  /*bc30*/  LOP3.LUT R60, R9, 0xffff0000, RZ, 0xc0, !PT ;  /* 0xffff0000093c7812 */ /* 0x000fe200078ec0ff */
[----:B------:R-:W-:Y:S01]  /*bc40*/  FMUL.FTZ R61, R53, R62 ;  /* 0x0000003e353d7220 */ /* 0x000fe20000410000 */
[----:B------:R-:W-:-:S02]  /*bc50*/  SHF.L.U32 R9, R11, 0x10, RZ ;  /* 0x000000100b097819 */ /* 0x000fc400000006ff */
[----:B------:R-:W-:Y:S02]  /*bc60*/  LOP3.LUT R58, R11, 0xffff0000, RZ, 0xc0, !PT ;  /* 0xffff00000b3a7812 */ /* 0x000fe400078ec0ff */
[----:B------:R-:W-:Y:S02]  /*bc70*/  LOP3.LUT R11, R27, 0xffff0000, RZ, 0xc0, !PT ;  /* 0xffff00001b0b7812 */ /* 0x000fe400078ec0ff */
[----:B------:R-:W-:Y:S02]  /*bc80*/  SHF.L.U32 R54, R25, 0x10, RZ ;  /* 0x0000001019367819 */ /* 0x000fe400000006ff */
[----:B------:R-:W-:Y:S01]  /*bc90*/  LOP3.LUT R10, R21, 0xffff0000, RZ, 0xc0, !PT ;  /* 0xffff0000150a7812 */ /* 0x000fe200078ec0ff */
[-C--:B------:R-:W-:Y:S02]  /*bca0*/  FMUL.FTZ R8, R8, R11.reuse ;  /* 0x0000000b08087220 */ /* 0x080fe40000410000 */
[----:B------:R-:W-:Y:S02]  /*bcb0*/  FFMA.FTZ R55, R52, R11, -R55 ;  /* 0x0000000b34377223 */ /* 0x000fe40000010837 */
[-C--:B------:R-:W-:Y:S01]  /*bcc0*/  FMUL.FTZ R11, R53, R54.reuse ;  /* 0x00000036350b7220 */ /* 0x080fe20000410000 */
[----:B------:R-:W-:Y:S01]  /*bcd0*/  LOP3.LUT R53, R25, 0xffff0000, RZ, 0xc0, !PT ;  /* 0xffff000019357812 */ /* 0x000fe200078ec0ff */
[----:B------:R-:W-:Y:S01]  /*bce0*/  FFMA.FTZ R54, R51, R54, -R61 ;  /* 0x0000003633367223 */ /* 0x000fe2000001083d */
[----:B------:R-:W-:Y:S01]  /*bcf0*/  LOP3.LUT R61, R26, 0xffff0000, RZ, 0xc0, !PT ;  /* 0xffff00001a3d7812 */ /* 0x000fe200078ec0ff */
[----:B------:R-:W-:-:S02]  /*bd00*/  FFMA.FTZ R8, R52, R57, R8 ;  /* 0x0000003934087223 */ /* 0x000fc40000010008 */
[----:B------:R-:W-:Y:S01]  /*bd10*/  FFMA.FTZ R51, R51, R62, R11 ;  /* 0x0000003e33337223 */ /* 0x000fe2000001000b */
[----:B------:R-:W-:Y:S01]  /*bd20*/  SHF.L.U32 R11, R22, 0x10, RZ ;  /* 0x00000010160b7819 */ /* 0x000fe200000006ff */
[C---:B------:R-:W-:Y:S01]  /*bd30*/  FMUL.FTZ R57, R59.reuse, R10 ;  /* 0x0000000a3b397220 */ /* 0x040fe20000410000 */
[----:B------:R-:W-:Y:S01]  /*bd40*/  F2FP.BF16.PACK_AB R8, R8, R49 ;  /* 0x000000310808723e */ /* 0x000fe200000010ff */
[----:B------:R-:W-:Y:S02]  /*bd50*/  IMAD.U32 R52, R26, 0x10000, RZ ;  /* 0x000100001a347824 */ /* 0x000fe400078e00ff */
[-C--:B------:R-:W-:Y:S02]  /*bd60*/  FMUL.FTZ R59, R59, R53.reuse ;  /* 0x000000353b3b7220 */ /* 0x080fe40000410000 */
[----:B------:R-:W-:Y:S02]  /*bd70*/  FFMA.FTZ R53, R48, R53, -R57 ;  /* 0x0000003530357223 */ /* 0x000fe40000010839 */
[----:B------:R-:W-:-:S02]  /*bd80*/  FMUL.FTZ R57, R15, R11 ;  /* 0x0000000b0f397220 */ /* 0x000fc40000410000 */
[-C--:B------:R-:W-:Y:S02]  /*bd90*/  FMUL.FTZ R15, R15, R52.reuse ;  /* 0x000000340f0f7220 */ /* 0x080fe40000410000 */
[----:B------:R-:W-:Y:S02]  /*bda0*/  IMAD.U32 R62, R20, 0x10000, RZ ;  /* 0x00010000143e7824 */ /* 0x000fe400078e00ff */
        /* <DEDUP_REMOVED lines=11> */
[----:B------:R-:W-:Y:S02]  /*be60*/  FMUL.FTZ R13, R60, R9 ;  /* 0x000000093c0d7220 */ /* 0x000fe40000410000 */
[----:B------:R-:W-:Y:S02]  /*be70*/  FMUL.FTZ R59, R58, R57 ;  /* 0x000000393a3b7220 */ /* 0x000fe40000410000 */
[----:B------:R-:W-:Y:S02]  /*be80*/  FMUL.FTZ R60, R60, R61 ;  /* 0x0000003d3c3c7220 */ /* 0x000fe40000410000 */
        /* <DEDUP_REMOVED lines=13> */
.L_x_758:
[----:B------:R-:W-:Y:S05]  /*bf60*/  BSYNC B1 ;  /* 0x0000000000017941 */ /* 0x000fea0003800000 */
.L_x_757:
        /* <DEDUP_REMOVED lines=8> */
[----:B------:R-:W-:-:S03]  /*bff0*/  IMAD.SHL.U32 R9, R19, 0x40, RZ ;  /* 0x0000004013097824 */ /* 0x000fc600078e00ff */
[----:B------:R-:W-:Y:S02]  /*c000*/  LEA.HI R11, R11, R44, RZ, 0x1d ;  /* 0x0000002c0b0b7211 */ /* 0x000fe400078fe8ff */
[----:B------:R-:W-:Y:S02]  /*c010*/  LEA.HI R8, R8, R19, RZ, 0x3 ;  /* 0x0000001308087211 */ /* 0x000fe400078f18ff */
[----:B------:R-:W-:Y:S01]  /*c020*/  SHF.R.S32.HI R10, RZ, 0x1f, R11 ;  /* 0x0000001fff0a7819 */ /* 0x000fe2000001140b */
[----:B------:R-:W-:Y:S01]  /*c030*/  IMAD.SHL.U32 R12, R11, 0x8, RZ ;  /* 0x000000080b0c7824 */ /* 0x000fe200078e00ff */
[----:B------:R-:W-:Y:S02]  /*c040*/  LOP3.LUT R9, R9, 0x1c0, RZ, 0xc0, !PT ;  /* 0x000001c009097812 */ /* 0x000fe400078ec0ff */
[----:B------:R-:W-:Y:S02]  /*c050*/  LEA.HI R10, R10, R11, RZ, 0x3 ;  /* 0x0000000b0a0a7211 */ /* 0x000fe400078f18ff */
[----:B------:R-:W-:-:S02]  /*c060*/  SHF.L.U32 R8, R8, 0x6, RZ ;  /* 0x0000000608087819 */ /* 0x000fc400000006ff */
[C---:B------:R-:W-:Y:S01]  /*c070*/  LOP3.LUT R14, R9.reuse, 0x38, R18, 0xf8, !PT ;  /* 0x00000038090e7812 */ /* 0x040fe200078ef812 */
[----:B------:R-:W-:Y:S01]  /*c080*/  IMAD.SHL.U32 R10, R10, 0x400, RZ ;  /* 0x000004000a0a7824 */ /* 0x000fe200078e00ff */
[----:B------:R-:W-:Y:S02]  /*c090*/  SHF.R.U32.HI R13, RZ, 0x3, R9 ;  /* 0x00000003ff0d7819 */ /* 0x000fe40000011609 */
[----:B------:R-:W-:Y:S02]  /*c0a0*/  LOP3.LUT R8, R8, 0xfffffe00, RZ, 0xc0, !PT ;  /* 0xfffffe0008087812 */ /* 0x000fe400078ec0ff */
[----:B------:R-:W-:Y:S02]  /*c0b0*/  LOP3.LUT R12, R9, 0x38, R12, 0xf8, !PT ;  /* 0x00000038090c7812 */ /* 0x000fe400078ef80c */
[----:B------:R-:W-:Y:S02]  /*c0c0*/  LOP3.LUT R14, R8, R14, R13, 0xf6, !PT ;  /* 0x0000000e080e7212 */ /* 0x000fe400078ef60d */
[----:B------:R-:W-:-:S02]  /*c0d0*/  LOP3.LUT R13, R12, R13, RZ, 0x3c, !PT ;  /* 0x0000000d0c0d7212 */ /* 0x000fc400078e3cff */
[----:B------:R-:W-:Y:S02]  /*c0e0*/  LOP3.LUT R10, R10, 0x7fffe000, RZ, 0xc0, !PT ;  /* 0x7fffe0000a0a7812 */ /* 0x000fe400078ec0ff */
[----:B------:R-:W-:Y:S02]  /*c0f0*/  SHF.L.U32 R45, R14, 0x1, RZ ;  /* 0x000000010e2d7819 */ /* 0x000fe400000006ff */
[----:B------:R-:W-:-:S03]  /*c100*/  IADD3 R44, R13, R10, R8 ;  /* 0x0000000a0d2c7210 */ /* 0x000fc60007ffe008 */
[----:B------:R-:W1:Y:S02]  /*c110*/  LDS.128 R12, [R45+0x18100] ;  /* 0x018100002d0c7984 */ /* 0x000e640000000c00 */
[----:B------:R-:W-:-:S05]  /*c120*/  IMAD.SHL.U32 R44, R44, 0x2, RZ ;  /* 0x000000022c2c7824 */ /* 0x000fca00078e00ff */
[----:B------:R-:W2:Y:S01]  /*c130*/  LDS.128 R8, [R44+0x18100] ;  /* 0x018100002c087984 */ /* 0x000ea20000000c00 */
[C---:B-1----:R-:W-:Y:S01]  /*c140*/  IMAD.U32 R47, R12.reuse, 0x10000, RZ ;  /* 0x000100000c2f7824 */ /* 0x042fe200078e00ff */
[----:B------:R-:W-:Y:S01]  /*c150*/  LOP3.LUT R46, R12, 0xffff0000, RZ, 0xc0, !PT ;  /* 0xffff00000c2e7812 */ /* 0x000fe200078ec0ff */
[----:B------:R-:W-:Y:S01]  /*c160*/  IMAD.U32 R48, R14, 0x10000, RZ ;  /* 0x000100000e307824 */ /* 0x000fe200078e00ff */
[C---:B------:R-:W-:Y:S02]  /*c170*/  SHF.L.U32 R12, R13.reuse, 0x10, RZ ;  /* 0x000000100d0c7819 */ /* 0x040fe400000006ff */
[----:B------:R-:W-:Y:S02]  /*c180*/  LOP3.LUT R49, R13, 0xffff0000, RZ, 0xc0, !PT ;  /* 0xffff00000d317812 */ /* 0x000fe400078ec0ff */
[C---:B------:R-:W-:Y:S01]  /*c190*/  SHF.L.U32 R13, R15.reuse, 0x10, RZ ;  /* 0x000000100f0d7819 */ /* 0x040fe200000006ff */
[----:B--2---:R-:W-:Y:S01]  /*c1a0*/  IMAD.U32 R52, R8, 0x10000, RZ ;  /* 0x0001000008347824 */ /* 0x004fe200078e00ff */
[----:B------:R-:W-:Y:S01]  /*c1b0*/  LOP3.LUT R53, R15, 0xffff0000, RZ, 0xc0, !PT ;  /* 0xffff00000f357812 */ /* 0x000fe200078ec0ff */
[----:B------:R-:W-:Y:S01]  /*c1c0*/  IMAD.U32 R15, R37, 0x10000, RZ ;  /* 0x00010000250f7824 */ /* 0x000fe200078e00ff */
[----:B------:R-:W-:-:S02]  /*c1d0*/  SHF.L.U32 R50, R10, 0x10, RZ ;  /* 0x000000100a327819 */ /* 0x000fc400000006ff */
[----:B------:R-:W-:Y:S02]  /*c1e0*/  LOP3.LUT R51, R8, 0xffff0000, RZ, 0xc0, !PT ;  /* 0xffff000008337812 */ /* 0x000fe400078ec0ff */
[C---:B------:R-:W-:Y:S02]  /*c1f0*/  SHF.L.U32 R8, R9.reuse, 0x10, RZ ;  /* 0x0000001009087819 */ /* 0x040fe400000006ff */
[----:B------:R-:W-:Y:S01]  /*c200*/  LOP3.LUT R56, R9, 0xffff0000, RZ, 0xc0, !PT ;  /* 0xffff000009387812 */ /* 0x000fe200078ec0ff */
[----:B------:R-:W-:Y:S01]  /*c210*/  IMAD.U32 R9, R41, 0x10000, RZ ;  /* 0x0001000029097824 */ /* 0x000fe200078e00ff */
        /* <DEDUP_REMOVED lines=11> */
[-C--:B------:R-:W-:Y:S01]  /*c2d0*/  FMUL.FTZ R57, R37, R55.reuse ;  /* 0x0000003725397220 */ /* 0x080fe20000410000 */
[----:B------:R-:W-:Y:S01]  /*c2e0*/  LOP3.LUT R43, R43, 0xffff0000, RZ, 0xc0, !PT ;  /* 0xffff00002b2b7812 */ /* 0x000fe200078ec0ff */
[-C--:B------:R-:W-:Y:S01]  /*c2f0*/  FMUL.FTZ R48, R9, R52.reuse ;  /* 0x0000003409307220 */ /* 0x080fe20000410000 */
[----:B------:R-:W-:Y:S01]  /*c300*/  SHF.L.U32 R54, R11, 0x10, RZ ;  /* 0x000000100b367819 */ /* 0x000fe200000006ff */
[----:B------:R-:W-:Y:S01]  /*c310*/  FMUL.FTZ R55, R41, R55 ;  /* 0x0000003729377220 */ /* 0x000fe20000410000 */
[----:B------:R-:W-:Y:S01]  /*c320*/  LOP3.LUT R11, R11, 0xffff0000, RZ, 0xc0, !PT ;  /* 0xffff00000b0b7812 */ /* 0x000fe200078ec0ff */
[----:B------:R-:W-:-:S02]  /*c330*/  FMUL.FTZ R52, R15, R52 ;  /* 0x000000340f347220 */ /* 0x000fc40000410000 */
[-C--:B------:R-:W-:Y:S02]  /*c340*/  FFMA.FTZ R57, R41, R14.reuse, -R57 ;  /* 0x0000000e29397223 */ /* 0x080fe40000010839 */
[----:B------:R-:W-:Y:S01]  /*c350*/  FFMA.FTZ R55, R37, R14, R55 ;  /* 0x0000000e25377223 */ /* 0x000fe20000010037 */
[----:B------:R-:W-:Y:S01]  /*c360*/  SHF.L.U32 R37, R40, 0x10, RZ ;  /* 0x0000001028257819 */ /* 0x000fe200000006ff */
[----:B------:R-:W-:Y:S01]  /*c370*/  FFMA.FTZ R52, R9, R47, R52 ;  /* 0x0000002f09347223 */ /* 0x000fe20000010034 */
[C---:B------:R-:W-:Y:S01]  /*c380*/  SHF.L.U32 R9, R38.reuse, 0x10, RZ ;  /* 0x0000001026097819 */ /* 0x040fe200000006ff */
[----:B------:R-:W-:Y:S01]  /*c390*/  FMUL.FTZ R14, R39, R51 ;  /* 0x00000033270e7220 */ /* 0x000fe20000410000 */
[----:B------:R-:W-:Y:S01]  /*c3a0*/  LOP3.LUT R38, R38, 0xffff0000, RZ, 0xc0, !PT ;  /* 0xffff000026267812 */ /* 0x000fe200078ec0ff */
[----:B------:R-:W-:Y:S01]  /*c3b0*/  FFMA.FTZ R48, R15, R47, -R48 ;  /* 0x0000002f0f307223 */ /* 0x000fe20000010830 */
[----:B------:R-:W-:Y:S01]  /*c3c0*/  LOP3.LUT R40, R40, 0xffff0000, RZ, 0xc0, !PT ;  /* 0xffff000028287812 */ /* 0x000fe200078ec0ff */
[C---:B------:R-:W-:Y:S01]  /*c3d0*/  IMAD.U32 R15, R42.reuse, 0x10000, RZ ;  /* 0x000100002a0f7824 */ /* 0x040fe200078e00ff */
[----:B------:R-:W-:Y:S01]  /*c3e0*/  LOP3.LUT R42, R42, 0xffff0000, RZ, 0xc0, !PT ;  /* 0xffff00002a2a7812 */ /* 0x000fe200078ec0ff */
[----:B------:R-:W-:-:S02]  /*c3f0*/  FMUL.FTZ R51, R43, R51 ;  /* 0x000000332b337220 */ /* 0x000fc40000410000 */
[----:B------:R-:W-:Y:S02]  /*c400*/  FFMA.FTZ R43, R43, R46, -R14 ;  /* 0x0000002e2b2b7223 */ /* 0x000fe4000001080e */
[C---:B------:R-:W-:Y:S01]  /*c410*/  IMAD.U32 R14, R36.reuse, 0x10000, RZ ;  /* 0x00010000240e7824 */ /* 0x040fe200078e00ff */
[----:B------:R-:W-:Y:S01]  /*c420*/  LOP3.LUT R36, R36, 0xffff0000, RZ, 0xc0, !PT ;  /* 0xffff000024247812 */ /* 0x000fe200078ec0ff */
[-C--:B------:R-:W-:Y:S02]  /*c430*/  FMUL.FTZ R41, R9, R8.reuse ;  /* 0x0000000809297220 */ /* 0x080fe40000410000 */
[----:B------:R-:W-:Y:S02]  /*c440*/  FMUL.FTZ R8, R15, R8 ;  /* 0x000000080f087220 */ /* 0x000fe40000410000 */
[----:B------:R-:W-:Y:S02]  /*c450*/  FFMA.FTZ R51, R39, R46, R51 ;  /* 0x0000002e27337223 */ /* 0x000fe40000010033 */
[----:B------:R-:W-:-:S02]  /*c460*/  FFMA.FTZ R41, R15, R12, -R41 ;  /* 0x0000000c0f297223 */ /* 0x000fc40000010829 */
[----:B------:R-:W-:Y:S02]  /*c470*/  FFMA.FTZ R9, R9, R12, R8 ;  /* 0x0000000c09097223 */ /* 0x000fe40000010008 */
[----:B------:R-:W-:Y:S02]  /*c480*/  FMUL.FTZ R46, R14, R54 ;  /* 0x000000360e2e7220 */ /* 0x000fe40000410000 */
[----:B------:R-:W-:Y:S02]  /*c490*/  FMUL.FTZ R12, R38, R56 ;  /* 0x00000038260c7220 */ /* 0x000fe40000410000 */
[----:B------:R-:W-:Y:S02]  /*c4a0*/  FMUL.FTZ R8, R36, R11 ;  /* 0x0000000b24087220 */ /* 0x000fe40000410000 */
[----:B------:R-:W-:Y:S02]  /*c4b0*/  FMUL.FTZ R54, R37, R54 ;  /* 0x0000003625367220 */ /* 0x000fe40000410000 */
[----:B------:R-:W-:-:S02]  /*c4c0*/  FMUL.FTZ R56, R42, R56 ;  /* 0x000000382a387220 */ /* 0x000fc40000410000 */
[----:B------:R-:W-:Y:S02]  /*c4d0*/  FMUL.FTZ R11, R40, R11 ;  /* 0x0000000b280b7220 */ /* 0x000fe40000410000 */
[----:B------:R-:W-:Y:S02]  /*c4e0*/  FFMA.FTZ R15, R37, R13, -R46 ;  /* 0x0000000d250f7223 */ /* 0x000fe4000001082e */
[----:B------:R-:W-:Y:S01]  /*c4f0*/  FFMA.FTZ R42, R42, R49, -R12 ;  /* 0x000000312a2a7223 */ /* 0x000fe2000001080c */
[----:B------:R-:W-:Y:S01]  /*c500*/  F2FP.BF16.PACK_AB R12, R43, R48 ;  /* 0x000000302b0c723e */ /* 0x000fe200000010ff */
        /* <DEDUP_REMOVED lines=13> */
.L_x_764:
[----:B------:R-:W-:Y:S05]  /*c5e0*/  BSYNC B0 ;  /* 0x0000000000007941 */ /* 0x000fea0003800000 */
.L_x_763:
        /* <DEDUP_REMOVED lines=27> */
[----:B------:R-:W-:Y:S02]  /*c7a0*/  IADD3 R12, R15, R12, R9 ;  /* 0x0000000c0f0c7210 */ /* 0x000fe40007ffe009 */
[----:B------:R-:W-:Y:S02]  /*c7b0*/  LOP3.LUT R36, R11, R8, RZ, 0x3c, !PT ;  /* 0x000000080b247212 */ /* 0x000fe400078e3cff */
[----:B------:R-:W-:Y:S01]  /*c7c0*/  LOP3.LUT R10, R10, 0x7fffe000, RZ, 0xc0, !PT ;  /* 0x7fffe0000a0a7812 */ /* 0x000fe200078ec0ff */
[----:B------:R-:W-:-:S03]  /*c7d0*/  IMAD.SHL.U32 R37, R12, 0x2, RZ ;  /* 0x000000020c257824 */ /* 0x000fc600078e00ff */
[----:B------:R-:W-:Y:S02]  /*c7e0*/  IADD3 R36, R36, R10, R9 ;  /* 0x0000000a24247210 */ /* 0x000fe40007ffe009 */
[----:B------:R-:W1:Y:S02]  /*c7f0*/  LDS.128 R12, [R37+0x18100] ;  /* 0x01810000250c7984 */ /* 0x000e640000000c00 */
[----:B------:R-:W-:-:S05]  /*c800*/  SHF.L.U32 R36, R36, 0x1, RZ ;  /* 0x0000000124247819 */ /* 0x000fca00000006ff */
[----:B------:R-:W2:Y:S01]  /*c810*/  LDS.128 R8, [R36+0x18100] ;  /* 0x0181000024087984 */ /* 0x000ea20000000c00 */
        /* <DEDUP_REMOVED lines=16> */
[----:B------:R-:W-:Y:S01]  /*c920*/  FMUL.FTZ R42, R44, R42 ;  /* 0x0000002a2c2a7220 */ /* 0x000fe20000410000 */
[----:B------:R-:W-:Y:S01]  /*c930*/  SHF.L.U32 R40, R14, 0x10, RZ ;  /* 0x000000100e287819 */ /* 0x000fe200000006ff */
        /* <DEDUP_REMOVED lines=8> */
[----:B------:R-:W-:Y:S01]  /*c9c0*/  FMUL.FTZ R15, R44, R15 ;  /* 0x0000000f2c0f7220 */ /* 0x000fe20000410000 */
[----:B------:R-:W-:Y:S01]  /*c9d0*/  LOP3.LUT R14, R14, 0xffff0000, RZ, 0xc0, !PT ;  /* 0xffff00000e0e7812 */ /* 0x000fe200078ec0ff */
[-C--:B------:R-:W-:Y:S01]  /*c9e0*/  FMUL.FTZ R39, R35, R47.reuse ;  /* 0x0000002f23277220 */ /* 0x080fe20000410000 */
[----:B------:R-:W-:Y:S01]  /*c9f0*/  LOP3.LUT R11, R11, 0xffff0000, RZ, 0xc0, !PT ;  /* 0xffff00000b0b7812 */ /* 0x000fe200078ec0ff */
[----:B------:R-:W-:-:S02]  /*ca00*/  FMUL.FTZ R47, R9, R47 ;  /* 0x0000002f092f7220 */ /* 0x000fc40000410000 */
[-C--:B------:R-:W-:Y:S02]  /*ca10*/  FFMA.FTZ R49, R44, R38.reuse, -R49 ;  /* 0x000000262c317223 */ /* 0x080fe40000010831 */
[----:B------:R-:W-:Y:S02]  /*ca20*/  FFMA.FTZ R15, R31, R38, R15 ;  /* 0x000000261f0f7223 */ /* 0x000fe4000001000f */
[-C--:B------:R-:W-:Y:S02]  /*ca30*/  FFMA.FTZ R39, R9, R40.reuse, -R39 ;  /* 0x0000002809277223 */ /* 0x080fe40000010827 */
[----:B------:R-:W-:Y:S01]  /*ca40*/  FFMA.FTZ R47, R35, R40, R47 ;  /* 0x00000028232f7223 */ /* 0x000fe2000001002f */
[C---:B------:R-:W-:Y:S01]  /*ca50*/  SHF.L.U32 R40, R28.reuse, 0x10, RZ ;  /* 0x000000101c287819 */ /* 0x040fe200000006ff */
[-C--:B------:R-:W-:Y:S01]  /*ca60*/  FMUL.FTZ R38, R29, R46.reuse ;  /* 0x0000002e1d267220 */ /* 0x080fe20000410000 */
[----:B------:R-:W-:Y:S01]  /*ca70*/  LOP3.LUT R28, R28, 0xffff0000, RZ, 0xc0, !PT ;  /* 0xffff00001c1c7812 */ /* 0x000fe200078ec0ff */
[----:B------:R-:W-:-:S02]  /*ca80*/  FMUL.FTZ R46, R33, R46 ;  /* 0x0000002e212e7220 */ /* 0x000fc40000410000 */
[C---:B------:R-:W-:Y:S01]  /*ca90*/  IMAD.U32 R9, R30.reuse, 0x10000, RZ ;  /* 0x000100001e097824 */ /* 0x040fe200078e00ff */
[----:B------:R-:W-:Y:S01]  /*caa0*/  LOP3.LUT R30, R30, 0xffff0000, RZ, 0xc0, !PT ;  /* 0xffff00001e1e7812 */ /* 0x000fe200078ec0ff */
[C---:B------:R-:W-:Y:S01]  /*cab0*/  IMAD.U32 R31, R34.reuse, 0x10000, RZ ;  /* 0x00010000221f7824 */ /* 0x040fe200078e00ff */
[----:B------:R-:W-:Y:S01]  /*cac0*/  LOP3.LUT R34, R34, 0xffff0000, RZ, 0xc0, !PT ;  /* 0xffff000022227812 */ /* 0x000fe200078ec0ff */
[C---:B------:R-:W-:Y:S01]  /*cad0*/  IMAD.U32 R44, R32.reuse, 0x10000, RZ ;  /* 0x00010000202c7824 */ /* 0x040fe200078e00ff */
[----:B------:R-:W-:Y:S01]  /*cae0*/  LOP3.LUT R32, R32, 0xffff0000, RZ, 0xc0, !PT ;  /* 0xffff000020207812 */ /* 0x000fe200078ec0ff */
[-C--:B------:R-:W-:Y:S02]  /*caf0*/  FFMA.FTZ R38, R33, R14.reuse, -R38 ;  /* 0x0000000e21267223 */ /* 0x080fe40000010826 */
[----:B------:R-:W-:Y:S02]  /*cb00*/  FFMA.FTZ R46, R29, R14, R46 ;  /* 0x0000000e1d2e7223 */ /* 0x000fe4000001002e */
[----:B------:R-:W-:-:S02]  /*cb10*/  FMUL.FTZ R33, R9, R8 ;  /* 0x0000000809217220 */ /* 0x000fc40000410000 */
[-C--:B------:R-:W-:Y:S02]  /*cb20*/  FMUL.FTZ R14, R40, R45.reuse ;  /* 0x0000002d280e7220 */ /* 0x080fe40000410000 */
[C---:B------:R-:W-:Y:S02]  /*cb30*/  FMUL.FTZ R8, R31.reuse, R8 ;  /* 0x000000081f087220 */ /* 0x040fe40000410000 */
[C---:B------:R-:W-:Y:S02]  /*cb40*/  FMUL.FTZ R45, R44.reuse, R45 ;  /* 0x0000002d2c2d7220 */ /* 0x040fe40000410000 */
[-C--:B------:R-:W-:Y:S02]  /*cb50*/  FFMA.FTZ R33, R31, R12.reuse, -R33 ;  /* 0x0000000c1f217223 */ /* 0x080fe40000010821 */
[----:B------:R-:W-:Y:S02]  /*cb60*/  FFMA.FTZ R9, R9, R12, R8 ;  /* 0x0000000c09097223 */ /* 0x000fe40000010008 */
[----:B------:R-:W-:Y:S01]  /*cb70*/  FFMA.FTZ R44, R44, R13, -R14 ;  /* 0x0000000d2c2c7223 */ /* 0x000fe2000001080e */
[----:B------:R-:W-:Y:S01]  /*cb80*/  F2FP.BF16.PACK_AB R14, R38, R39 ;  /* 0x00000027260e723e */ /* 0x000fe200000010ff */
[----:B------:R-:W-:-:S02]  /*cb90*/  FFMA.FTZ R45, R40, R13, R45 ;  /* 0x0000000d282d7223 */ /* 0x000fc4000001002d */
[-C--:B------:R-:W-:Y:S02]  /*cba0*/  FMUL.FTZ R13, R30, R48.reuse ;  /* 0x000000301e0d7220 */ /* 0x080fe40000410000 */
[-C--:B------:R-:W-:Y:S02]  /*cbb0*/  FMUL.FTZ R12, R28, R11.reuse ;  /* 0x0000000b1c0c7220 */ /* 0x080fe40000410000 */
        /* <DEDUP_REMOVED lines=15> */
.L_x_766:
[----:B------:R-:W-:Y:S05]  /*ccb0*/  BSYNC B0 ;  /* 0x0000000000007941 */ /* 0x000fea0003800000 */
.L_x_765:
[----:B------:R-:W-:-:S04]  /*ccc0*/  IADD3 R18, R18, 0x40, RZ ;  /* 0x0000004012127810 */ /* 0x000fc80007ffe0ff */
[----:B------:R-:W-:-:S13]  /*ccd0*/  ISETP.GE.AND P0, PT, R18, c[0x0][0x27c], PT ;  /* 0x00009f0012007a0c */ /* 0x000fda0003f06270 */
[----:B------:R-:W-:Y:S05]  /*cce0*/  @P0 BRA `(.L_x_744) ;  /* 0x0000068000000947 */ /* 0x000fea0003800000 */
[----:B-1----:R-:W-:Y:S01]  /*ccf0*/  SHF.R.S32.HI R13, RZ, 0x1f, R18 ;  /* 0x0000001fff0d7819 */ /* 0x002fe20000011412 */
[----:B------:R-:W-:Y:S01]  /*cd00*/  IMAD.MOV.U32 R11, RZ, RZ, c[0x0][0x27c] ;  /* 0x00009f00ff0b7624 */ /* 0x000fe200078e00ff */
[----:B------:R-:W-:Y:S01]  /*cd10*/  SHF.R.S32.HI R8, RZ, 0x1f, R19 ;  /* 0x0000001fff087819 */ /* 0x000fe20000011413 */
[----:B------:R-:W-:Y:S01]  /*cd20*/  IMAD.SHL.U32 R12, R19, 0x40, RZ ;  /* 0x00000040130c7824 */ /* 0x000fe200078e00ff */
[CC--:B------:R-:W-:Y:S02]  /*cd30*/  LEA.HI R9, R13.reuse, R18.reuse, RZ, 0x3 ;  /* 0x000000120d097211 */ /* 0x0c0fe400078f18ff */
        /* <DEDUP_REMOVED lines=18> */
[----:B------:R-:W-:Y:S02]  /*ce60*/  LOP3.LUT R9, R11, 0x7fffe000, RZ, 0xc0, !PT ;  /* 0x7fffe0000b097812 */ /* 0x000fe400078ec0ff */
[----:B------:R-:W-:-:S02]  /*ce70*/  IADD3 R13, R14, R13, R8 ;  /* 0x0000000d0e0d7210 */ /* 0x000fc40007ffe008 */
[----:B------:R-:W-:-:S03]  /*ce80*/  IADD3 R9, R10, R9, R8 ;  /* 0x000000090a097210 */ /* 0x000fc60007ffe008 */
[----:B------:R-:W-:Y:S01]  /*ce90*/  IMAD.SHL.U32 R19, R13, 0x2, RZ ;  /* 0x000000020d137824 */ /* 0x000fe200078e00ff */
[----:B------:R-:W-:-:S04]  /*cea0*/  SHF.L.U32 R18, R9, 0x1, RZ ;  /* 0x0000000109127819 */ /* 0x000fc800000006ff */
[----:B------:R-:W1:Y:S04]  /*ceb0*/  LDS.128 R12, [R19+0x18100] ;  /* 0x01810000130c7984 */ /* 0x000e680000000c00 */
[----:B------:R-:W2:Y:S01]  /*cec0*/  LDS.128 R8, [R18+0x18100] ;  /* 0x0181000012087984 */ /* 0x000ea20000000c00 */
[C---:B-1----:R-:W-:Y:S01]  /*ced0*/  IMAD.U32 R29, R12.reuse, 0x10000, RZ ;  /* 0x000100000c1d7824 */ /* 0x042fe200078e00ff */
        /* <DEDUP_REMOVED lines=8> */
[----:B------:R-:W-:Y:S01]  /*cf60*/  SHF.L.U32 R32, R10, 0x10, RZ ;  /* 0x000000100a207819 */ /* 0x000fe200000006ff */
[----:B------:R-:W-:Y:S01]  /*cf70*/  IMAD.U32 R15, R21, 0x10000, RZ ;  /* 0x00010000150f7824 */ /* 0x000fe200078e00ff */
[----:B------:R-:W-:Y:S01]  /*cf80*/  LOP3.LUT R38, R9, 0xffff0000, RZ, 0xc0, !PT ;  /* 0xffff000009267812 */ /* 0x000fe200078ec0ff */
[----:B------:R-:W-:Y:S01]  /*cf90*/  IMAD.U32 R36, R11, 0x10000, RZ ;  /* 0x000100000b247824 */ /* 0x000fe200078e00ff */
[----:B------:R-:W-:-:S02]  /*cfa0*/  SHF.L.U32 R9, R25, 0x10, RZ ;  /* 0x0000001019097819 */ /* 0x000fc400000006ff */
[----:B------:R-:W-:Y:S01]  /*cfb0*/  LOP3.LUT R37, R10, 0xffff0000, RZ, 0xc0, !PT ;  /* 0xffff00000a257812 */ /* 0x000fe200078ec0ff */
[-C--:B------:R-:W-:Y:S01]  /*cfc0*/  FMUL.FTZ R10, R15, R32.reuse ;  /* 0x000000200f0a7220 */ /* 0x080fe20000410000 */
[C---:B------:R-:W-:Y:S01]  /*cfd0*/  SHF.L.U32 R30, R14.reuse, 0x10, RZ ;  /* 0x000000100e1e7819 */ /* 0x040fe200000006ff */
[----:B------:R-:W-:Y:S01]  /*cfe0*/  FMUL.FTZ R32, R9, R32 ;  /* 0x0000002009207220 */ /* 0x000fe20000410000 */
[----:B------:R-:W-:Y:S02]  /*cff0*/  LOP3.LUT R21, R21, 0xffff0000, RZ, 0xc0, !PT ;  /* 0xffff000015157812 */ /* 0x000fe400078ec0ff */
        /* <DEDUP_REMOVED lines=11> */
[----:B------:R-:W-:-:S02]  /*d0b0*/  FMUL.FTZ R30, R9, R34 ;  /* 0x00000022091e7220 */ /* 0x000fc40000410000 */
[----:B------:R-:W-:Y:S02]  /*d0c0*/  FMUL.FTZ R34, R15, R34 ;  /* 0x000000220f227220 */ /* 0x000fe40000410000 */
[-C--:B------:R-:W-:Y:S02]  /*d0d0*/  FFMA.FTZ R39, R25, R14.reuse, -R39 ;  /* 0x0000000e19277223 */ /* 0x080fe40000010827 */
[----:B------:R-:W-:Y:S02]  /*d0e0*/  FFMA.FTZ R37, R21, R14, R37 ;  /* 0x0000000e15257223 */ /* 0x000fe40000010025 */
[----:B------:R-:W-:Y:S02]  /*d0f0*/  FFMA.FTZ R34, R9, R29, R34 ;  /* 0x0000001d09227223 */ /* 0x000fe40000010022 */
[----:B------:R-:W-:Y:S02]  /*d100*/  FMUL.FTZ R14, R23, R33 ;  /* 0x00000021170e7220 */ /* 0x000fe40000410000 */
[----:B------:R-:W-:-:S02]  /*d110*/  FFMA.FTZ R30, R15, R29, -R30 ;  /* 0x0000001d0f1e7223 */ /* 0x000fc4000001081e */
[C---:B------:R-:W-:Y:S01]  /*d120*/  IMAD.U32 R9, R22.reuse, 0x10000, RZ ;  /* 0x0001000016097824 */ /* 0x040fe200078e00ff */
[----:B------:R-:W-:Y:S01]  /*d130*/  LOP3.LUT R22, R22, 0xffff0000, RZ, 0xc0, !PT ;  /* 0xffff000016167812 */ /* 0x000fe200078ec0ff */
[C---:B------:R-:W-:Y:S01]  /*d140*/  IMAD.U32 R15, R26.reuse, 0x10000, RZ ;  /* 0x000100001a0f7824 */ /* 0x040fe200078e00ff */
[----:B------:R-:W-:Y:S01]  /*d150*/  LOP3.LUT R26, R26, 0xffff0000, RZ, 0xc0, !PT ;  /* 0xffff00001a1a7812 */ /* 0x000fe200078ec0ff */
[C---:B------:R-:W-:Y:S02]  /*d160*/  FMUL.FTZ R33, R27.reuse, R33 ;  /* 0x000000211b217220 */ /* 0x040fe40000410000 */
[----:B------:R-:W-:Y:S01]  /*d170*/  FFMA.FTZ R27, R27, R28, -R14 ;  /* 0x0000001c1b1b7223 */ /* 0x000fe2000001080e */
[C---:B------:R-:W-:Y:S01]  /*d180*/  SHF.L.U32 R14, R20.reuse, 0x10, RZ ;  /* 0x00000010140e7819 */ /* 0x040fe200000006ff */
[-C--:B------:R-:W-:Y:S01]  /*d190*/  FMUL.FTZ R25, R9, R8.reuse ;  /* 0x0000000809197220 */ /* 0x080fe20000410000 */
[----:B------:R-:W-:Y:S01]  /*d1a0*/  LOP3.LUT R20, R20, 0xffff0000, RZ, 0xc0, !PT ;  /* 0xffff000014147812 */ /* 0x000fe200078ec0ff */
[C---:B------:R-:W-:Y:S01]  /*d1b0*/  IMAD.U32 R21, R24.reuse, 0x10000, RZ ;  /* 0x0001000018157824 */ /* 0x040fe200078e00ff */
[----:B------:R-:W-:Y:S01]  /*d1c0*/  LOP3.LUT R24, R24, 0xffff0000, RZ, 0xc0, !PT ;  /* 0xffff000018187812 */ /* 0x000fe200078ec0ff */
[----:B------:R-:W-:-:S02]  /*d1d0*/  FMUL.FTZ R8, R15, R8 ;  /* 0x000000080f087220 */ /* 0x000fc40000410000 */
[----:B------:R-:W-:Y:S02]  /*d1e0*/  FFMA.FTZ R33, R23, R28, R33 ;  /* 0x0000001c17217223 */ /* 0x000fe40000010021 */
[-C--:B------:R-:W-:Y:S02]  /*d1f0*/  FFMA.FTZ R25, R15, R12.reuse, -R25 ;  /* 0x0000000c0f197223 */ /* 0x080fe40000010819 */
[----:B------:R-:W-:Y:S02]  /*d200*/  FFMA.FTZ R9, R9, R12, R8 ;  /* 0x0000000c09097223 */ /* 0x000fe40000010008 */
[----:B------:R-:W-:Y:S02]  /*d210*/  FMUL.FTZ R28, R14, R36 ;  /* 0x000000240e1c7220 */ /* 0x000fe40000410000 */
[----:B------:R-:W-:Y:S02]  /*d220*/  FMUL.FTZ R12, R22, R38 ;  /* 0x00000026160c7220 */ /* 0x000fe40000410000 */
[----:B------:R-:W-:-:S02]  /*d230*/  FMUL.FTZ R8, R20, R11 ;  /* 0x0000000b14087220 */ /* 0x000fc40000410000 */
[C---:B------:R-:W-:Y:S02]  /*d240*/  FMUL.FTZ R36, R21.reuse, R36 ;  /* 0x0000002415247220 */ /* 0x040fe40000410000 */
[----:B------:R-:W-:Y:S02]  /*d250*/  FMUL.FTZ R38, R26, R38 ;  /* 0x000000261a267220 */ /* 0x000fe40000410000 */
        /* <DEDUP_REMOVED lines=17> */
.L_x_744:
[----:B------:R-:W-:Y:S05]  /*d370*/  BSYNC B2 ;  /* 0x0000000000027941 */ /* 0x000fea0003800000 */
.L_x_728:
[----:B------:R-:W-:-:S04]  /*d380*/  DEPBAR.LE SB0, 0x2 ;  /* 0x000080800000791a */ /* 0x000fc80000000000 */
[----:B------:R-:W-:Y:S01]  /*d390*/  IMAD.SHL.U32 R44, R0, 0x2, RZ ;  /* 0x00000002002c7824 */ /* 0x000fe200078e00ff */
[----:B------:R-:W-:Y:S01]  /*d3a0*/  BAR.SYNC.DEFER_BLOCKING 0x0 ;  /* 0x0000000000007b1d */ /* 0x000fe20000010000 */
[----:B------:R-:W-:Y:S01]  /*d3b0*/  IMAD.SHL.U32 R183, R4, 0x2, RZ ;  /* 0x0000000204b77824 */ /* 0x000fe200078e00ff */
[----:B-1----:R-:W-:Y:S01]  /*d3c0*/  @P3 LEA.HI.SX32 R9, R133, 0xfffffffe, 0x1a ;  /* 0xfffffffe85093811 */ /* 0x002fe200078fd2ff */
[----:B------:R-:W-:Y:S01]  /*d3d0*/  IMAD.MOV.U32 R4, RZ, RZ, 0x20 ;  /* 0x00000020ff047424 */ /* 0x000fe200078e00ff */
[----:B------:R-:W-:Y:S01]  /*d3e0*/  LEA R182, R0, 0x18100, 0x1 ;  /* 0x0001810000b67811 */ /* 0x000fe200078e08ff */
[----:B------:R-:W-:Y:S01]  /*d3f0*/  IMAD.SHL.U32 R181, R3, 0x2, RZ ;  /* 0x0000000203b57824 */ /* 0x000fe200078e00ff */
[----:B------:R-:W-:Y:S01]  /*d400*/  @P3 SHF.R.S32.HI R8, RZ, 0x1f, R9 ;  /* 0x0000001fff083819 */ /* 0x000fe20000011409 */
[----:B------:R-:W-:Y:S01]  /*d410*/  @P3 IMAD R16, R16, R9, RZ ;  /* 0x0000000910103224 */ /* 0x000fe200078e02ff */
[----:B------:R-:W-:Y:S01]  /*d420*/  SEL R0, R4, 0xffffffe0, !P1 ;  /* 0xffffffe004007807 */ /* 0x000fe20004800000 */
[----:B------:R-:W-:Y:S01]  /*d430*/  @P3 IMAD.WIDE.U32 R10, R9, R17, R198 ;  /* 0x00000011090a3225 */ /* 0x000fe200078e00c6 */
[----:B------:R-:W-:-:S02]  /*d440*/  P2R R135, PR, RZ, 0x2 ;  /* 0x00000002ff877803 */ /* 0x000fc40000000000 */
[----:B------:R-:W-:Y:S01]  /*d450*/  LOP3.LUT P1, RZ, R186, 0x1, RZ, 0xc0, !PT ;  /* 0x00000001baff7812 */ /* 0x000fe2000782c0ff */
[----:B------:R-:W-:Y:S01]  /*d460*/  @P3 IMAD R8, R8, R17, R16 ;  /* 0x0000001108083224 */ /* 0x000fe200078e0210 */
[----:B------:R-:W-:Y:S01]  /*d470*/  @P3 LEA R20, P0, R10, c[0x0][0x1f8], 0x1 ;  /* 0x00007e000a143a11 */ /* 0x000fe200078008ff */
[----:B------:R-:W-:Y:S01]  /*d480*/  IMAD.IADD R3, R182, 0x1, R181 ;  /* 0x00000001b6037824 */ /* 0x000fe200078e02b5 */
[----:B------:R-:W-:Y:S01]  /*d490*/  LOP3.LUT P4, RZ, R7, 0x4, RZ, 0xc0, !PT ;  /* 0x0000000407ff7812 */ /* 0x000fe2000788c0ff */
[----:B------:R-:W-:Y:S01]  /*d4a0*/  @P3 IMAD.IADD R8, R11, 0x1, R8 ;  /* 0x000000010b083824 */ /* 0x000fe200078e0208 */
[----:B------:R-:W-:Y:S01]  /*d4b0*/  LOP3.LUT R80, R80, 0xffffffe0, RZ, 0xc0, !PT ;  /* 0xffffffe050507812 */ /* 0x000fe200078ec0ff */
[----:B------:R-:W-:Y:S02]  /*d4c0*/  IMAD.IADD R85, R183, 0x1, R0 ;  /* 0x00000001b7557824 */ /* 0x000fe400078e0200 */
[----:B------:R-:W-:Y:S01]  /*d4d0*/  IMAD.MOV.U32 R4, RZ, RZ, 0x40 ;  /* 0x00000040ff047424 */ /* 0x000fe200078e00ff */
[----:B------:R-:W-:Y:S01]  /*d4e0*/  @P3 LEA.HI.X R21, R10, c[0x0][0x1fc], R8, 0x1, P0 ;  /* 0x00007f000a153a11 */ /* 0x000fe200000f0c08 */
[----:B------:R-:W-:Y:S01]  /*d4f0*/  IMAD.IADD R89, R89, 0x1, -R80 ;  /* 0x0000000159597824 */ /* 0x000fe200078e0a50 */
[----:B------:R-:W-:Y:S01]  /*d500*/  LDSM.16.M88.4 R44, [R44+0x18100] ;  /* 0x018100002c2c783b */ /* 0x000fe20000000200 */
[----:B------:R-:W-:Y:S01]  /*d510*/  @P3 IADD3 R68, P0, R6, R20, RZ ;  /* 0x0000001406443210 */ /* 0x000fe20007f1e0ff */
[----:B------:R-:W-:Y:S01]  /*d520*/  IMAD.SHL.U32 R177, R2, 0x2, RZ ;  /* 0x0000000202b17824 */ /* 0x000fe200078e00ff */
[C---:B------:R-:W-:Y:S01]  /*d530*/  SEL R0, R4.reuse, 0xffffffc0, !P4 ;  /* 0xffffffc004007807 */ /* 0x040fe20006000000 */
[----:B------:R-:W1:Y:S01]  /*d540*/  LDSM.16.M88.4 R32, [R183+0xc100] ;  /* 0x00c10000b720783b */ /* 0x000e620000000200 */
[----:B------:R-:W-:Y:S01]  /*d550*/  SEL R180, R4, 0xffffffc0, !P2 ;  /* 0xffffffc004b47807 */ /* 0x000fe20005000000 */
[----:B------:R-:W-:-:S02]  /*d560*/  @P3 IMAD.X R69, R5, 0x1, R21, P0 ;  /* 0x0000000105453824 */ /* 0x000fc400000e0615 */
[----:B------:R-:W2:Y:S01]  /*d570*/  LDSM.16.M88.4 R24, [R183+0xc900] ;  /* 0x00c90000b718783b */ /* 0x000ea20000000200 */
[----:B------:R-:W-:Y:S02]  /*d580*/  IMAD.IADD R179, R182, 0x1, R0 ;  /* 0x00000001b6b37824 */ /* 0x000fe400078e0200 */
[----:B------:R-:W-:Y:S01]  /*d590*/  IMAD.IADD R83, R183, 0x1, R180 ;  /* 0x00000001b7537824 */ /* 0x000fe200078e02b4 */
[----:B------:R-:W3:Y:S01]  /*d5a0*/  LDSM.16.M88.4 R16, [R183+0xd100] ;  /* 0x00d10000b710783b */ /* 0x000ee20000000200 */
[----:B------:R-:W-:Y:S02]  /*d5b0*/  IMAD.IADD R178, R3, 0x1, R0 ;  /* 0x0000000103b27824 */ /* 0x000fe400078e0200 */
[----:B------:R-:W-:Y:S01]  /*d5c0*/  IMAD.IADD R82, R180, 0x1, R85 ;  /* 0x00000001b4527824 */ /* 0x000fe200078e0255 */
[----:B------:R-:W4:Y:S01]  /*d5d0*/  LDSM.16.M88.4 R40, [R183+0xd900] ;  /* 0x00d90000b728783b */ /* 0x000f220000000200 */
[--C-:B------:R-:W-:Y:S02]  /*d5e0*/  IMAD.IADD R173, R181, 0x1, R177.reuse ;  /* 0x00000001b5ad7824 */ /* 0x100fe400078e02b1 */
[C---:B------:R-:W-:Y:S01]  /*d5f0*/  IMAD.IADD R176, R0.reuse, 0x1, R177 ;  /* 0x0000000100b07824 */ /* 0x040fe200078e02b1 */
[----:B------:R-:W-:Y:S01]  /*d600*/  LDSM.16.M88.4 R60, [R3] ;  /* 0x00000000033c783b */ /* 0x000fe20000000200 */
[----:B------:R-:W-:-:S02]  /*d610*/  IMAD.IADD R0, R0, 0x1, R173 ;  /* 0x0000000100007824 */ /* 0x000fc400078e02ad */
[----:B------:R-:W-:Y:S01]  /*d620*/  IMAD.IADD R164, R181, 0x1, R176 ;  /* 0x00000001b5a47824 */ /* 0x000fe200078e02b0 */
[----:B------:R-:W5:Y:S04]  /*d630*/  LDSM.16.M88.4 R8, [R85+0xc100] ;  /* 0x00c100005508783b */ /* 0x000f680000000200 */
[----:B------:R-:W3:Y:S04]  /*d640*/  LDSM.16.M88.4 R56, [R85+0xc900] ;  /* 0x00c900005538783b */ /* 0x000ee80000000200 */
[----:B------:R-:W3:Y:S04]  /*d650*/  LDSM.16.M88.4 R52, [R85+0xd100] ;  /* 0x00d100005534783b */ /* 0x000ee80000000200 */
[----:B------:R-:W3:Y:S04]  /*d660*/  LDSM.16.M88.4 R48, [R85+0xd900] ;  /* 0x00d900005530783b */ /* 0x000ee80000000200 */
[----:B------:R-:W-:Y:S01]  /*d670*/  @!PT LDS RZ, [RZ] ;  /* 0x00000000fffff984 */ /* 0x000fe20000000800 */
[----:B------:R-:W-:Y:S01]  /*d680*/  @!PT LDS RZ, [RZ] ;  /* 0x00000000fffff984 */ /* 0x000fe20000000800 */
[----:B------:R-:W-:Y:S01]  /*d690*/  @!PT LDS RZ, [RZ] ;  /* 0x00000000fffff984 */ /* 0x000fe20000000800 */
[----:B------:R3:W-:Y:S01]  /*d6a0*/  @P3 LDGSTS.E.BYPASS.LTC128B.128 [R134+0x6100], [R20.64], !P6 ;  /* 0x0610000014863fae */ /* 0x0007e2000f101d46 */
[C---:B-1----:R-:W-:Y:S03]  /*d6b0*/  HMMA.16816.F32.BF16 R36, R44.reuse, R32, RZ ;  /* 0x000000202c24723c */ /* 0x042fe600000418ff */
[----:B------:R3:W-:Y:S04]  /*d6c0*/  @P3 LDGSTS.E.BYPASS.LTC128B.128 [R134+0x8100], [R20.64+0x80], !P5 ;  /* 0x0810008014863fae */ /* 0x0007e8000e901d46 */
[----:B------:R3:W-:Y:S01]  /*d6d0*/  @P3 LDGSTS.E.BYPASS.LTC128B.128 [R134+0xa100], [R20.64+0x100], !P1 ;  /* 0x0a10010014863fae */ /* 0x0007e2000c901d46 */
[C---:B------:R-:W-:Y:S03]  /*d6e0*/  HMMA.16816.F32.BF16 R32, R44.reuse, R34, RZ ;  /* 0x000000222c20723c */ /* 0x040fe600000418ff */
[----:B------:R1:W-:Y:S04]  /*d6f0*/  @P3 LDGSTS.E.BYPASS.LTC128B.128 [R134+0x7100], [R68.64], !P6 ;  /* 0x0710000044863fae */ /* 0x0003e8000f101d46 */
[----:B------:R1:W-:Y:S01]  /*d700*/  @P3 LDGSTS.E.BYPASS.LTC128B.128 [R134+0x9100], [R68.64+0x80], !P5 ;  /* 0x0910008044863fae */ /* 0x0003e2000e901d46 */
[C---:B--2---:R-:W-:Y:S03]  /*d710*/  HMMA.16816.F32.BF16 R28, R44.reuse, R24, RZ ;  /* 0x000000182c1c723c */ /* 0x044fe600000418ff */
[----:B------:R1:W-:Y:S04]  /*d720*/  @P3 LDGSTS.E.BYPASS.LTC128B.128 [R134+0xb100], [R68.64+0x100], !P1 ;  /* 0x0b10010044863fae */ /* 0x0003e8000c901d46 */
[----:B------:R-:W-:Y:S01]  /*d730*/  LDSM.16.M88.4 R4, [R179] ;  /* 0x00000000b304783b */ /* 0x000fe20000000200 */
[C---:B------:R-:W-:Y:S03]  /*d740*/  HMMA.16816.F32.BF16 R24, R44.reuse, R26, RZ ;  /* 0x0000001a2c18723c */ /* 0x040fe600000418ff */
[----:B------:R-:W2:Y:S04]  /*d750*/  LDSM.16.M88.4 R12, [R83+0xc100] ;  /* 0x00c10000530c783b */ /* 0x000ea80000000200 */
[----:B------:R-:W-:Y:S01]  /*d760*/  LDSM.16.M88.4 R72, [R182+0x4000] ;  /* 0x00400000b648783b */ /* 0x000fe20000000200 */
[C---:B---3--:R-:W-:Y:S03]  /*d770*/  HMMA.16816.F32.BF16 R20, R44.reuse, R16, RZ ;  /* 0x000000102c14723c */ /* 0x048fe600000418ff */
[----:B------:R-:W-:Y:S04]  /*d780*/  LDSM.16.M88.4 R76, [R183+0xf100] ;  /* 0x00f10000b74c783b */ /* 0x000fe80000000200 */
[----:B------:R-:W0:Y:S01]  /*d790*/  LDGDEPBAR ;  /* 0x00000000000079af */ /* 0x000e220000000000 */
[C---:B------:R-:W-:Y:S03]  /*d7a0*/  HMMA.16816.F32.BF16 R16, R44.reuse, R18, RZ ;  /* 0x000000122c10723c */ /* 0x040fe600000418ff */
[----:B-1----:R-:W-:Y:S05]  /*d7b0*/  LDSM.16.M88.4 R68, [R183+0xf900] ;  /* 0x00f90000b744783b */ /* 0x002fea0000000200 */
[C---:B----4-:R-:W-:Y:S08]  /*d7c0*/  HMMA.16816.F32.BF16 R64, R44.reuse, R40, RZ ;  /* 0x000000282c40723c */ /* 0x050ff000000418ff */
[----:B------:R-:W-:Y:S01]  /*d7d0*/  HMMA.16816.F32.BF16 R44, R44, R42, RZ ;  /* 0x0000002a2c2c723c */ /* 0x000fe200000418ff */
[----:B------:R-:W1:Y:S07]  /*d7e0*/  LDSM.16.M88.4 R40, [R83+0xc900] ;  /* 0x00c900005328783b */ /* 0x000e6e0000000200 */
[C---:B-----5:R-:W-:Y:S08]  /*d7f0*/  HMMA.16816.F32.BF16 R36, R60.reuse, R8, R36 ;  /* 0x000000083c24723c */ /* 0x060ff00000041824 */
[C---:B------:R-:W-:Y:S01]  /*d800*/  HMMA.16816.F32.BF16 R32, R60.reuse, R10, R32 ;  /* 0x0000000a3c20723c */ /* 0x040fe20000041820 */
[----:B------:R-:W3:Y:S07]  /*d810*/  LDSM.16.M88.4 R8, [R83+0xd100] ;  /* 0x00d100005308783b */ /* 0x000eee0000000200 */
        /* <DEDUP_REMOVED lines=8> */
[----:B------:R-:W-:Y:S04]  /*d8a0*/  LDSM.16.M88.4 R48, [R82+0xc900] ;  /* 0x00c900005230783b */ /* 0x000fe80000000200 */
[----:B------:R-:W-:Y:S03]  /*d8b0*/  LDSM.16.M88.4 R44, [R82+0xd100] ;  /* 0x00d10000522c783b */ /* 0x000fe60000000200 */
[C---:B--2---:R-:W-:Y:S08]  /*d8c0*/  HMMA.16816.F32.BF16 R36, R4.reuse, R12, R36 ;  /* 0x0000000c0424723c */ /* 0x044ff00000041824 */
[C---:B------:R-:W-:Y:S01]  /*d8d0*/  HMMA.16816.F32.BF16 R32, R4.reuse, R14, R32 ;  /* 0x0000000e0420723c */ /* 0x040fe20000041820 */
[----:B------:R-:W2:Y:S07]  /*d8e0*/  LDSM.16.M88.4 R12, [R178] ;  /* 0x00000000b20c783b */ /* 0x000eae0000000200 */
[C---:B-1----:R-:W-:Y:S08]  /*d8f0*/  HMMA.16816.F32.BF16 R28, R4.reuse, R40, R28 ;  /* 0x00000028041c723c */ /* 0x042ff0000004181c */
[C---:B------:R-:W-:Y:S01]  /*d900*/  HMMA.16816.F32.BF16 R24, R4.reuse, R42, R24 ;  /* 0x0000002a0418723c */ /* 0x040fe20000041818 */
[----:B------:R-:W1:Y:S07]  /*d910*/  LDSM.16.M88.4 R40, [R82+0xd900] ;  /* 0x00d900005228783b */ /* 0x000e6e0000000200 */
[C---:B---3--:R-:W-:Y:S08]  /*d920*/  HMMA.16816.F32.BF16 R20, R4.reuse, R8, R20 ;  /* 0x000000080414723c */ /* 0x048ff00000041814 */
[C---:B------:R-:W-:Y:S01]  /*d930*/  HMMA.16816.F32.BF16 R16, R4.reuse, R10, R16 ;  /* 0x0000000a0410723c */ /* 0x040fe20000041810 */
[----:B------:R-:W3:Y:S07]  /*d940*/  LDSM.16.M88.4 R8, [R183+0xe100] ;  /* 0x00e10000b708783b */ /* 0x000eee0000000200 */
[C---:B----4-:R-:W-:Y:S08]  /*d950*/  HMMA.16816.F32.BF16 R64, R4.reuse, R56, R64 ;  /* 0x000000380440723c */ /* 0x050ff00000041840 */
        /* <DEDUP_REMOVED lines=8> */
[----:B------:R-:W5:Y:S07]  /*d9e0*/  LDSM.16.M88.4 R48, [R85+0xe900] ;  /* 0x00e900005530783b */ /* 0x000f6e0000000200 */
[C---:B------:R-:W-:Y:S08]  /*d9f0*/  HMMA.16816.F32.BF16 R20, R12.reuse, R44, R20 ;  /* 0x0000002c0c14723c */ /* 0x040ff00000041814 */
[C---:B------:R-:W-:Y:S01]  /*da00*/  HMMA.16816.F32.BF16 R16, R12.reuse, R46, R16 ;  /* 0x0000002e0c10723c */ /* 0x040fe20000041810 */
[----:B------:R-:W2:Y:S07]  /*da10*/  LDSM.16.M88.4 R44, [R85+0xf100] ;  /* 0x00f10000552c783b */ /* 0x000eae0000000200 */
[C---:B-1----:R-:W-:Y:S08]  /*da20*/  HMMA.16816.F32.BF16 R64, R12.reuse, R40, R64 ;  /* 0x000000280c40723c */ /* 0x042ff00000041840 */
[----:B------:R-:W-:Y:S01]  /*da30*/  HMMA.16816.F32.BF16 R60, R12, R42, R60 ;  /* 0x0000002a0c3c723c */ /* 0x000fe2000004183c */
[----:B------:R-:W1:Y:S04]  /*da40*/  LDSM.16.M88.4 R40, [R85+0xf900] ;  /* 0x00f900005528783b */ /* 0x000e680000000200 */
[----:B------:R-:W-:Y:S03]  /*da50*/  LDSM.16.M88.4 R12, [R179+0x4000] ;  /* 0x00400000b30c783b */ /* 0x000fe60000000200 */
        /* <DEDUP_REMOVED lines=8> */
[C---:B------:R-:W-:Y:S08]  /*dae0*/  HMMA.16816.F32.BF16 R64, R72.reuse, R68, R64 ;  /* 0x000000444840723c */ /* 0x040ff00000041840 */
[----:B------:R-:W-:Y:S01]  /*daf0*/  HMMA.16816.F32.BF16 R60, R72, R70, R60 ;  /* 0x00000046483c723c */ /* 0x000fe2000004183c */
[----:B------:R-:W-:Y:S04]  /*db00*/  LDSM.16.M88.4 R68, [R82+0xf900] ;  /* 0x00f900005244783b */ /* 0x000fe80000000200 */
[----:B------:R-:W-:Y:S03]  /*db10*/  LDSM.16.M88.4 R72, [R3+0x8000] ;  /* 0x008000000348783b */ /* 0x000fe60000000200 */
[C---:B--2---:R-:W-:Y:S08]  /*db20*/  HMMA.16816.F32.BF16 R36, R56.reuse, R52, R36 ;  /* 0x000000343824723c */ /* 0x044ff00000041824 */
[C---:B------:R-:W-:Y:S01]  /*db30*/  HMMA.16816.F32.BF16 R32, R56.reuse, R54, R32 ;  /* 0x000000363820723c */ /* 0x040fe20000041820 */
[----:B------:R-:W-:Y:S07]  /*db40*/  LDSM.16.M88.4 R52, [R183+0x10100] ;  /* 0x01010000b734783b */ /* 0x000fee0000000200 */
[C---:B-----5:R-:W-:Y:S08]  /*db50*/  HMMA.16816.F32.BF16 R28, R56.reuse, R48, R28 ;  /* 0x00000030381c723c */ /* 0x060ff0000004181c */
[C---:B------:R-:W-:Y:S01]  /*db60*/  HMMA.16816.F32.BF16 R24, R56.reuse, R50, R24 ;  /* 0x000000323818723c */ /* 0x040fe20000041818 */
[----:B------:R-:W2:Y:S07]  /*db70*/  LDSM.16.M88.4 R48, [R83+0xf100] ;  /* 0x00f100005330783b */ /* 0x000eae0000000200 */
[C---:B------:R-:W-:Y:S08]  /*db80*/  HMMA.16816.F32.BF16 R20, R56.reuse, R44, R20 ;  /* 0x0000002c3814723c */ /* 0x040ff00000041814 */
[C---:B------:R-:W-:Y:S01]  /*db90*/  HMMA.16816.F32.BF16 R16, R56.reuse, R46, R16 ;  /* 0x0000002e3810723c */ /* 0x040fe20000041810 */
[----:B------:R-:W5:Y:S07]  /*dba0*/  LDSM.16.M88.4 R44, [R83+0xf900] ;  /* 0x00f90000532c783b */ /* 0x000f6e0000000200 */
[C---:B-1----:R-:W-:Y:S08]  /*dbb0*/  HMMA.16816.F32.BF16 R64, R56.reuse, R40, R64 ;  /* 0x000000283840723c */ /* 0x042ff00000041840 */
[----:B------:R-:W-:Y:S01]  /*dbc0*/  HMMA.16816.F32.BF16 R60, R56, R42, R60 ;  /* 0x0000002a383c723c */ /* 0x000fe2000004183c */
[----:B------:R-:W-:Y:S04]  /*dbd0*/  LDSM.16.M88.4 R40, [R178+0x4000] ;  /* 0x00400000b228783b */ /* 0x000fe80000000200 */
[----:B------:R-:W-:Y:S03]  /*dbe0*/  LDSM.16.M88.4 R56, [R182+0x8000] ;  /* 0x00800000b638783b */ /* 0x000fe60000000200 */
[C---:B---3--:R-:W-:Y:S08]  /*dbf0*/  HMMA.16816.F32.BF16 R36, R12.reuse, R8, R36 ;  /* 0x000000080c24723c */ /* 0x048ff00000041824 */
[C---:B------:R-:W-:Y:S01]  /*dc00*/  HMMA.16816.F32.BF16 R32, R12.reuse, R10, R32 ;  /* 0x0000000a0c20723c */ /* 0x040fe20000041820 */
[----:B------:R-:W1:Y:S07]  /*dc10*/  LDSM.16.M88.4 R8, [R82+0xe100] ;  /* 0x00e100005208783b */ /* 0x000e6e0000000200 */
[C---:B----4-:R-:W-:Y:S08]  /*dc20*/  HMMA.16816.F32.BF16 R28, R12.reuse, R4, R28 ;  /* 0x000000040c1c723c */ /* 0x050ff0000004181c */
[C---:B------:R-:W-:Y:S01]  /*dc30*/  HMMA.16816.F32.BF16 R24, R12.reuse, R6, R24 ;  /* 0x000000060c18723c */ /* 0x040fe20000041818 */
[----:B------:R-:W3:Y:S07]  /*dc40*/  LDSM.16.M88.4 R4, [R82+0xe900] ;  /* 0x00e900005204783b */ /* 0x000eee0000000200 */
[C---:B--2---:R-:W-:Y:S08]  /*dc50*/  HMMA.16816.F32.BF16 R20, R12.reuse, R48, R20 ;  /* 0x000000300c14723c */ /* 0x044ff00000041814 */
[C---:B------:R-:W-:Y:S01]  /*dc60*/  HMMA.16816.F32.BF16 R16, R12.reuse, R50, R16 ;  /* 0x000000320c10723c */ /* 0x040fe20000041810 */
[----:B------:R-:W2:Y:S07]  /*dc70*/  LDSM.16.M88.4 R48, [R82+0xf100] ;  /* 0x00f100005230783b */ /* 0x000eae0000000200 */
[C---:B-----5:R-:W-:Y:S08]  /*dc80*/  HMMA.16816.F32.BF16 R64, R12.reuse, R44, R64 ;  /* 0x0000002c0c40723c */ /* 0x060ff00000041840 */
        /* <DEDUP_REMOVED lines=14> */
[----:B------:R-:W2:Y:S04]  /*dd70*/  LDSM.16.M88.4 R40, [R85+0x10900] ;  /* 0x010900005528783b */ /* 0x000ea80000000200 */
[----:B------:R-:W-:Y:S03]  /*dd80*/  LDSM.16.M88.4 R68, [R85+0x11900] ;  /* 0x011900005544783b */ /* 0x000fe60000000200 */
[C---:B------:R-:W-:Y:S08]  /*dd90*/  HMMA.16816.F32.BF16 R36, R56.reuse, R52, R36 ;  /* 0x000000343824723c */ /* 0x040ff00000041824 */
[C---:B------:R-:W-:Y:S08]  /*dda0*/  HMMA.16816.F32.BF16 R32, R56.reuse, R54, R32 ;  /* 0x000000363820723c */ /* 0x040ff00000041820 */
[C---:B----4-:R-:W-:Y:S08]  /*ddb0*/  HMMA.16816.F32.BF16 R28, R56.reuse, R12, R28 ;  /* 0x0000000c381c723c */ /* 0x050ff0000004181c */
[C---:B------:R-:W-:Y:S01]  /*ddc0*/  HMMA.16816.F32.BF16 R24, R56.reuse, R14, R24 ;  /* 0x0000000e3818723c */ /* 0x040fe20000041818 */
[----:B------:R-:W-:Y:S07]  /*ddd0*/  LDSM.16.M88.4 R12, [R83+0x10100] ;  /* 0x01010000530c783b */ /* 0x000fee0000000200 */
[C---:B-1----:R-:W-:Y:S01]  /*dde0*/  HMMA.16816.F32.BF16 R52, R56.reuse, R8, R20 ;  /* 0x000000083834723c */ /* 0x042fe20000041814 */
[----:B------:R-:W1:Y:S07]  /*ddf0*/  LDSM.16.M88.4 R20, [R179+0x8000] ;  /* 0x00800000b314783b */ /* 0x000e6e0000000200 */
[C---:B------:R-:W-:Y:S01]  /*de00*/  HMMA.16816.F32.BF16 R16, R56.reuse, R10, R16 ;  /* 0x0000000a3810723c */ /* 0x040fe20000041810 */
[----:B------:R-:W-:Y:S07]  /*de10*/  LDSM.16.M88.4 R8, [R83+0x11100] ;  /* 0x011100005308783b */ /* 0x000fee0000000200 */
[C---:B---3--:R-:W-:Y:S08]  /*de20*/  HMMA.16816.F32.BF16 R64, R56.reuse, R4, R64 ;  /* 0x000000043840723c */ /* 0x048ff00000041840 */
[----:B------:R-:W-:Y:S01]  /*de30*/  HMMA.16816.F32.BF16 R60, R56, R6, R60 ;  /* 0x00000006383c723c */ /* 0x000fe2000004183c */
[----:B------:R-:W3:Y:S04]  /*de40*/  LDSM.16.M88.4 R4, [R83+0x10900] ;  /* 0x010900005304783b */ /* 0x000ee80000000200 */
[----:B------:R-:W-:Y:S03]  /*de50*/  LDSM.16.M88.4 R56, [R82+0x11100] ;  /* 0x011100005238783b */ /* 0x000fe60000000200 */
        /* <DEDUP_REMOVED lines=8> */
[----:B------:R-:W4:Y:S07]  /*dee0*/  LDSM.16.M88.4 R48, [R83+0x11900] ;  /* 0x011900005330783b */ /* 0x000f2e0000000200 */
[C---:B-1----:R-:W-:Y:S08]  /*def0*/  HMMA.16816.F32.BF16 R36, R20.reuse, R12, R36 ;  /* 0x0000000c1424723c */ /* 0x042ff00000041824 */
[----:B------:R-:W-:Y:S01]  /*df00*/  HMMA.16816.F32.BF16 R32, R20, R14, R32 ;  /* 0x0000000e1420723c */ /* 0x000fe20000041820 */
[----:B------:R-:W1:Y:S07]  /*df10*/  LDSM.16.M88.4 R12, [R82+0x10900] ;  /* 0x01090000520c783b */ /* 0x000e6e0000000200 */
[----:B------:R-:W-:Y:S08]  /*df20*/  HMMA.16816.F32.BF16 R64, R72, R68, R64 ;  /* 0x000000444840723c */ /* 0x000ff00000041840 */
[C---:B---3--:R-:W-:Y:S08]  /*df30*/  HMMA.16816.F32.BF16 R28, R20.reuse, R4, R28 ;  /* 0x00000004141c723c */ /* 0x048ff0000004181c */
[----:B------:R-:W-:Y:S01]  /*df40*/  HMMA.16816.F32.BF16 R24, R20, R6, R24 ;  /* 0x000000061418723c */ /* 0x000fe20000041818 */
[----:B------:R-:W3:Y:S01]  /*df50*/  LDSM.16.M88.4 R4, [R82+0x11900] ;  /* 0x011900005204783b */ /* 0x000ee20000000200 */
[----:B------:R-:W-:-:S04]  /*df60*/  DEPBAR.LE SB0, 0x2 ;  /* 0x000080800000791a */ /* 0x000fc80000000000 */
[----:B------:R-:W-:Y:S02]  /*df70*/  BAR.SYNC.DEFER_BLOCKING 0x0 ;  /* 0x0000000000007b1d */ /* 0x000fe40000010000 */
[----:B------:R-:W-:Y:S08]  /*df80*/  HMMA.16816.F32.BF16 R60, R72, R70, R60 ;  /* 0x00000046483c723c */ /* 0x000ff0000004183c */
[----:B------:R-:W-:Y:S07]  /*df90*/  HMMA.16816.F32.BF16 R52, R20, R8, R52 ;  /* 0x000000081434723c */ /* 0x000fee0000041834 */
[----:B------:R-:W-:Y:S01]  /*dfa0*/  SHF.R.S32.HI R8, RZ, 0x1f, R89 ;  /* 0x0000001fff087819 */ /* 0x000fe20000011459 */
[----:B--2---:R-:W-:Y:S03]  /*dfb0*/  HMMA.16816.F32.BF16 R36, R44, R40, R36 ;  /* 0x000000282c24723c */ /* 0x004fe60000041824 */
[----:B------:R-:W-:Y:S01]  /*dfc0*/  LEA.HI R3, R8, R89, RZ, 0x2 ;  /* 0x0000005908037211 */ /* 0x000fe200078f10ff */
[----:B------:R-:W-:Y:S03]  /*dfd0*/  LDSM.16.MT88.4 R124, [R177+0x100] ;  /* 0x00010000b17c783b */ /* 0x000fe60000004200 */
[----:B------:R-:W-:Y:S01]  /*dfe0*/  LOP3.LUT R8, R3, 0x7ffffffc, RZ, 0xc0, !PT ;  /* 0x7ffffffc03087812 */ /* 0x000fe200078ec0ff */
[----:B----4-:R-:W-:Y:S01]  /*dff0*/  HMMA.16816.F32.BF16 R64, R20, R48, R64 ;  /* 0x000000301440723c */ /* 0x010fe20000041840 */
[----:B------:R-:W-:Y:S03]  /*e000*/  LDSM.16.MT88.4 R72, [R173+0x2100] ;  /* 0x00210000ad48783b */ /* 0x000fe60000004200 */
[----:B------:R-:W-:-:S02]  /*e010*/  IMAD.IADD R3, R89, 0x1, -R8 ;  /* 0x0000000159037824 */ /* 0x000fc400078e0a08 */
[----:B------:R-:W-:Y:S01]  /*e020*/  IMAD R8, R81, -0x40, R92 ;  /* 0xffffffc051087824 */ /* 0x000fe200078e025c */
[----:B------:R-:W-:Y:S01]  /*e030*/  LDSM.16.MT88.4 R88, [R164+0x2100] ;  /* 0x00210000a458783b */ /* 0x000fe20000004200 */
[----:B------:R-:W-:Y:S02]  /*e040*/  HMMA.16816.F32.BF16 R32, R44, R42, R32 ;  /* 0x0000002a2c20723c */ /* 0x000fe40000041820 */
[----:B------:R-:W-:Y:S01]  /*e050*/  IMAD R3, R3, -0x2, R8 ;  /* 0xfffffffe03037824 */ /* 0x000fe200078e0208 */
[----:B------:R-:W-:Y:S04]  /*e060*/  LDSM.16.MT88.4 R40, [R173+0x100] ;  /* 0x00010000ad28783b */ /* 0x000fe80000004200 */
[C---:B------:R-:W-:Y:S01]  /*e070*/  ISETP.GT.AND P0, PT, R3.reuse, RZ, PT ;  /* 0x000000ff0300720c */ /* 0x040fe20003f04270 */
[----:B------:R-:W-:Y:S01]  /*e080*/  HMMA.16816.F32.BF16 R60, R20, R50, R60 ;  /* 0x00000032143c723c */ /* 0x000fe2000004183c */
[----:B------:R-:W-:Y:S01]  /*e090*/  ISETP.GT.AND P2, PT, R3, 0x1, PT ;  /* 0x000000010300780c */ /* 0x000fe20003f44270 */
[----:B------:R-:W-:Y:S01]  /*e0a0*/  LDSM.16.MT88.4 R48, [R176+0x100] ;  /* 0x00010000b030783b */ /* 0x000fe20000004200 */
[----:B------:R-:W-:-:S02]  /*e0b0*/  FSEL R38, R38, -INF , P0 ;  /* 0xff80000026267808 */ /* 0x000fc40000000000 */
[----:B------:R-:W-:Y:S01]  /*e0c0*/  FSEL R37, R37, -INF , P2 ;  /* 0xff80000025257808 */ /* 0x000fe20001000000 */
[----:B------:R-:W-:Y:S01]  /*e0d0*/  LDSM.16.MT88.4 R80, [R176+0x2100] ;  /* 0x00210000b050783b */ /* 0x000fe20000004200 */
[----:B------:R-:W-:Y:S01]  /*e0e0*/  FSEL R39, R39, -INF , P2 ;  /* 0xff80000027277808 */ /* 0x000fe20001000000 */
[----:B------:R-:W-:Y:S01]  /*e0f0*/  HMMA.16816.F32.BF16 R16, R20, R10, R16 ;  /* 0x0000000a1410723c */ /* 0x000fe20000041810 */
[C---:B------:R-:W-:Y:S01]  /*e100*/  ISETP.GT.AND P2, PT, R3.reuse, 0x9, PT ;  /* 0x000000090300780c */ /* 0x040fe20003f44270 */
[----:B------:R-:W-:Y:S01]  /*e110*/  LDSM.16.MT88.4 R96, [R177+0x4100] ;  /* 0x00410000b160783b */ /* 0x000fe20000004200 */
[----:B------:R-:W-:-:S03]  /*e120*/  ISETP.GT.AND P4, PT, R3, 0x21, PT ;  /* 0x000000210300780c */ /* 0x000fc60003f84270 */
[----:B------:R-:W-:Y:S01]  /*e130*/  LDSM.16.MT88.4 R104, [R173+0x4100] ;  /* 0x00410000ad68783b */ /* 0x000fe20000004200 */
[----:B------:R-:W-:Y:S01]  /*e140*/  FSEL R21, R36, -INF , P0 ;  /* 0xff80000024157808 */ /* 0x000fe20000000000 */
[C---:B-1----:R-:W-:Y:S01]  /*e150*/  HMMA.16816.F32.BF16 R28, R44.reuse, R12, R28 ;  /* 0x0000000c2c1c723c */ /* 0x042fe2000004181c */
[----:B------:R-:W-:Y:S01]  /*e160*/  ISETP.GT.AND P0, PT, R3, 0x8, PT ;  /* 0x000000080300780c */ /* 0x000fe20003f04270 */
[----:B------:R-:W-:Y:S01]  /*e170*/  LDSM.16.MT88.4 R108, [R176+0x4100] ;  /* 0x00410000b06c783b */ /* 0x000fe20000004200 */
[----:B------:R-:W-:Y:S02]  /*e180*/  FSEL R33, R33, -INF , P2 ;  /* 0xff80000021217808 */ /* 0x000fe40001000000 */
[----:B------:R-:W-:Y:S01]  /*e190*/  FSEL R23, R32, -INF , P0 ;  /* 0xff80000020177808 */ /* 0x000fe20000000000 */
[----:B------:R-:W-:Y:S01]  /*e1a0*/  LDSM.16.MT88.4 R140, [R173+0x900] ;  /* 0x00090000ad8c783b */ /* 0x000fe20000004200 */
[----:B------:R-:W-:Y:S01]  /*e1b0*/  FSEL R35, R35, -INF , P2 ;  /* 0xff80000023237808 */ /* 0x000fe20001000000 */
[C---:B------:R-:W-:Y:S01]  /*e1c0*/  HMMA.16816.F32.BF16 R24, R44.reuse, R14, R24 ;  /* 0x0000000e2c18723c */ /* 0x040fe20000041818 */
[C---:B------:R-:W-:Y:S01]  /*e1d0*/  ISETP.GT.AND P2, PT, R3.reuse, 0x11, PT ;  /* 0x000000110300780c */ /* 0x040fe20003f44270 */
[----:B------:R-:W-:Y:S05]  /*e1e0*/  LDSM.16.MT88.4 R136, [R176+0x900] ;  /* 0x00090000b088783b */ /* 0x000fea0000004200 */
[----:B------:R-:W-:Y:S01]  /*e1f0*/  FSEL R15, R34, -INF , P0 ;  /* 0xff800000220f7808 */ /* 0x000fe20000000000 */
[----:B---3--:R-:W-:Y:S01]  /*e200*/  HMMA.16816.F32.BF16 R64, R44, R4, R64 ;  /* 0x000000042c40723c */ /* 0x008fe20000041840 */
[----:B------:R-:W-:-:S06]  /*e210*/  ISETP.GT.AND P0, PT, R3, 0x10, PT ;  /* 0x000000100300780c */ /* 0x000fcc0003f04270 */
[----:B------:R-:W-:Y:S01]  /*e220*/  FMNMX.FTZ R4, R21, R37, !PT ;  /* 0x0000002515047209 */ /* 0x000fe20007810000 */
[C---:B------:R-:W-:Y:S01]  /*e230*/  HMMA.16816.F32.BF16 R52, R44.reuse, R56, R52 ;  /* 0x000000382c34723c */ /* 0x040fe20000041834 */
[----:B------:R-:W-:Y:S02]  /*e240*/  FSEL R13, R30, -INF , P0 ;  /* 0xff8000001e0d7808 */ /* 0x000fe40000000000 */
[----:B------:R-:W-:Y:S02]  /*e250*/  FMNMX.FTZ R4, R23, R4, !PT ;  /* 0x0000000417047209 */ /* 0x000fe40007810000 */
[----:B------:R-:W-:Y:S02]  /*e260*/  FSEL R29, R29, -INF , P2 ;  /* 0xff8000001d1d7808 */ /* 0x000fe40001000000 */
[----:B------:R-:W-:Y:S01]  /*e270*/  FMNMX.FTZ R4, R33, R4, !PT ;  /* 0x0000000421047209 */ /* 0x000fe20007810000 */
[----:B------:R-:W-:Y:S01]  /*e280*/  HMMA.16816.F32.BF16 R60, R44, R6, R60 ;  /* 0x000000062c3c723c */ /* 0x000fe2000004183c */
[----:B------:R-:W-:-:S02]  /*e290*/  FSEL R31, R31, -INF , P2 ;  /* 0xff8000001f1f7808 */ /* 0x000fc40001000000 */
[----:B------:R-:W-:-:S04]  /*e2a0*/  ISETP.GT.AND P2, PT, R3, 0x19, PT ;  /* 0x000000190300780c */ /* 0x000fc80003f44270 */
[----:B------:R-:W-:Y:S01]  /*e2b0*/  FSEL R7, R28, -INF , P0 ;  /* 0xff8000001c077808 */ /* 0x000fe20000000000 */
[----:B------:R-:W-:Y:S01]  /*e2c0*/  HMMA.16816.F32.BF16 R16, R44, R58, R16 ;  /* 0x0000003a2c10723c */ /* 0x000fe20000041810 */
[----:B------:R-:W-:Y:S01]  /*e2d0*/  ISETP.GT.AND P0, PT, R3, 0x18, PT ;  /* 0x000000180300780c */ /* 0x000fe20003f04270 */
[----:B------:R-:W-:Y:S01]  /*e2e0*/  LDSM.16.MT88.4 R56, [R0+0x100] ;  /* 0x000100000038783b */ /* 0x000fe20000004200 */
[----:B------:R-:W-:Y:S02]  /*e2f0*/  FMNMX.FTZ R4, R7, R4, !PT ;  /* 0x0000000407047209 */ /* 0x000fe40007810000 */
[----:B------:R-:W-:Y:S02]  /*e300*/  FSEL R5, R24, -INF , P0 ;  /* 0xff80000018057808 */ /* 0x000fe40000000000 */
[----:B------:R-:W-:Y:S02]  /*e310*/  FMNMX.FTZ R4, R29, R4, !PT ;  /* 0x000000041d047209 */ /* 0x000fe40007810000 */
[----:B------:R-:W-:-:S02]  /*e320*/  FSEL R11, R26, -INF , P0 ;  /* 0xff8000001a0b7808 */ /* 0x000fc40000000000 */
[----:B------:R-:W-:Y:S02]  /*e330*/  ISETP.GT.AND P0, PT, R3, 0x20, PT ;  /* 0x000000200300780c */ /* 0x000fe40003f04270 */
[----:B------:R-:W-:Y:S02]  /*e340*/  FSEL R25, R25, -INF , P2 ;  /* 0xff80000019197808 */ /* 0x000fe40001000000 */
[----:B------:R-:W-:Y:S02]  /*e350*/  FMNMX.FTZ R4, R5, R4, !PT ;  /* 0x0000000405047209 */ /* 0x000fe40007810000 */
        /* <DEDUP_REMOVED lines=35> */
[----:B------:R-:W-:Y:S02]  /*e590*/  FMNMX.FTZ R4, R203, R4, !PT ;  /* 0x00000004cb047209 */ /* 0x000fe40007810000 */
[----:B------:R-:W-:Y:S02]  /*e5a0*/  FSEL R175, R55, -INF , P4 ;  /* 0xff80000037af7808 */ /* 0x000fe40002000000 */
[----:B------:R-:W-:Y:S02]  /*e5b0*/  FMNMX.FTZ R6, R211, R6, !PT ;  /* 0x00000006d3067209 */ /* 0x000fe40007810000 */
[----:B------:R-:W-:Y:S02]  /*e5c0*/  FMNMX.FTZ R4, R151, R4, !PT ;  /* 0x0000000497047209 */ /* 0x000fe40007810000 */
[----:B------:R-:W-:-:S02]  /*e5d0*/  FMNMX.FTZ R6, R175, R6, !PT ;  /* 0x00000006af067209 */ /* 0x000fc40007810000 */
[----:B------:R-:W-:Y:S01]  /*e5e0*/  FSEL R145, R62, -INF , P2 ;  /* 0xff8000003e917808 */ /* 0x000fe20001000000 */
[----:B------:R-:W1:Y:S01]  /*e5f0*/  SHFL.BFLY PT, R3, R4, 0x2, 0x1f ;  /* 0x0c401f0004037f89 */ /* 0x000e6200000e0000 */
[----:B------:R-:W-:Y:S02]  /*e600*/  FMNMX.FTZ R6, R209, R6, !PT ;  /* 0x00000006d1067209 */ /* 0x000fe40007810000 */
[----:B------:R-:W-:Y:S02]  /*e610*/  FSEL R171, R63, -INF , P0 ;  /* 0xff8000003fab7808 */ /* 0x000fe40000000000 */
[----:B------:R-:W-:-:S04]  /*e620*/  FMNMX.FTZ R6, R193, R6, !PT ;  /* 0x00000006c1067209 */ /* 0x000fc80007810000 */
        /* <DEDUP_REMOVED lines=13> */
[--C-:B------:R-:W-:Y:S02]  /*e700*/  FFMA.FTZ R94, R21, c[0x0][0x2d0], -R144.reuse ;  /* 0x0000b400155e7a23 */ /* 0x100fe40000010890 */
[--C-:B------:R-:W-:Y:S02]  /*e710*/  FFMA.FTZ R93, R37, c[0x0][0x2d0], -R144.reuse ;  /* 0x0000b400255d7a23 */ /* 0x100fe40000010890 */
[--C-:B------:R-:W-:Y:S02]  /*e720*/  FFMA.FTZ R163, R23, c[0x0][0x2d0], -R144.reuse ;  /* 0x0000b40017a37a23 */ /* 0x100fe40000010890 */
[--C-:B------:R-:W-:Y:S01]  /*e730*/  FFMA.FTZ R158, R33, c[0x0][0x2d0], -R144.reuse ;  /* 0x0000b400219e7a23 */ /* 0x100fe20000010890 */
[----:B------:R-:W-:Y:S01]  /*e740*/  MUFU.EX2 R94, R94 ;  /* 0x0000005e005e7308 */ /* 0x000fe20000000800 */
[--C-:B------:R-:W-:Y:S01]  /*e750*/  FFMA.FTZ R161, R7, c[0x0][0x2d0], -R144.reuse ;  /* 0x0000b40007a17a23 */ /* 0x100fe20000010890 */
[----:B------:R-:W-:Y:S01]  /*e760*/  LDSM.16.MT88.4 R20, [R164+0x2900] ;  /* 0x00290000a414783b */ /* 0x000fe20000004200 */
[----:B-1----:R-:W-:Y:S01]  /*e770*/  FMNMX.FTZ R3, R4, R3, !PT ;  /* 0x0000000304037209 */ /* 0x002fe20007810000 */
[----:B------:R-:W-:-:S02]  /*e780*/  FFMA.FTZ R157, R5, c[0x0][0x2d0], -R144 ;  /* 0x0000b400059d7a23 */ /* 0x000fc40000010890 */
[----:B------:R1:W2:Y:S01]  /*e790*/  LDSM.16.MT88.4 R4, [R0+0x4100] ;  /* 0x004100000004783b */ /* 0x0002a20000004200 */
[C---:B------:R-:W-:Y:S01]  /*e7a0*/  FSETP.NEU.FTZ.AND P0, PT, R3.reuse, -INF , PT ;  /* 0xff8000000300780b */ /* 0x040fe20003f1d000 */
[----:B------:R-:W-:Y:S01]  /*e7b0*/  FMUL.FTZ R170, R3, c[0x0][0x2d0] ;  /* 0x0000b40003aa7a20 */ /* 0x000fe20000410000 */
[----:B------:R-:W3:Y:S01]  /*e7c0*/  MUFU.EX2 R93, R93 ;  /* 0x0000005d005d7308 */ /* 0x000ee20000000800 */
[--C-:B------:R-:W-:Y:S02]  /*e7d0*/  FFMA.FTZ R156, R29, c[0x0][0x2d0], -R144.reuse ;  /* 0x0000b4001d9c7a23 */ /* 0x100fe40000010890 */
[--C-:B------:R-:W-:Y:S01]  /*e7e0*/  FFMA.FTZ R154, R25, c[0x0][0x2d0], -R144.reuse ;  /* 0x0000b400199a7a23 */ /* 0x100fe20000010890 */
[----:B------:R-:W-:Y:S01]  /*e7f0*/  FSEL R170, R170, RZ, P0 ;  /* 0x000000ffaaaa7208 */ /* 0x000fe20000000000 */
[----:B------:R-:W-:Y:S01]  /*e800*/  LDSM.16.MT88.4 R24, [R177+0x900] ;  /* 0x00090000b118783b */ /* 0x000fe20000004200 */
[----:B------:R-:W-:Y:S01]  /*e810*/  FFMA.FTZ R168, R215, c[0x0][0x2d0], -R144 ;  /* 0x0000b400d7a87a23 */ /* 0x000fe20000010890 */
[----:B------:R-:W-:Y:S01]  /*e820*/  ISETP.GE.AND P0, PT, R92, 0x81, PT ;  /* 0x000000815c00780c */ /* 0x000fe20003f06270 */
[----:B------:R-:W-:Y:S01]  /*e830*/  MUFU.EX2 R163, R163 ;  /* 0x000000a300a37308 */ /* 0x000fe20000000800 */
[----:B------:R-:W-:-:S02]  /*e840*/  FFMA.FTZ R162, R38, c[0x0][0x2d0], -R170 ;  /* 0x0000b40026a27a23 */ /* 0x000fc400000108aa */
[--C-:B------:R-:W-:Y:S02]  /*e850*/  FFMA.FTZ R95, R39, c[0x0][0x2d0], -R170.reuse ;  /* 0x0000b400275f7a23 */ /* 0x100fe400000108aa */
[--C-:B------:R-:W-:Y:S02]  /*e860*/  FFMA.FTZ R165, R15, c[0x0][0x2d0], -R170.reuse ;  /* 0x0000b4000fa57a23 */ /* 0x100fe400000108aa */
[--C-:B------:R-:W-:Y:S01]  /*e870*/  FFMA.FTZ R160, R35, c[0x0][0x2d0], -R170.reuse ;  /* 0x0000b40023a07a23 */ /* 0x100fe200000108aa */
[----:B------:R-:W4:Y:S01]  /*e880*/  MUFU.EX2 R158, R158 ;  /* 0x0000009e009e7308 */ /* 0x000f220000000800 */
[--C-:B------:R-:W-:Y:S01]  /*e890*/  FFMA.FTZ R155, R11, c[0x0][0x2d0], -R170.reuse ;  /* 0x0000b4000b9b7a23 */ /* 0x100fe200000108aa */
[----:B---3--:R-:W-:Y:S01]  /*e8a0*/  F2FP.BF16.PACK_AB R112, R93, R94 ;  /* 0x0000005e5d70723e */ /* 0x008fe200000010ff */
[--C-:B------:R-:W-:Y:S01]  /*e8b0*/  FFMA.FTZ R159, R13, c[0x0][0x2d0], -R170.reuse ;  /* 0x0000b4000d9f7a23 */ /* 0x100fe200000108aa */
[----:B------:R-:W-:Y:S01]  /*e8c0*/  LDSM.16.MT88.4 R32, [R164+0x900] ;  /* 0x00090000a420783b */ /* 0x000fe20000004200 */
[----:B-1----:R-:W-:-:S02]  /*e8d0*/  FFMA.FTZ R0, R9, c[0x0][0x2d0], -R170 ;  /* 0x0000b40009007a23 */ /* 0x002fc400000108aa */
[----:B------:R-:W-:Y:S01]  /*e8e0*/  FFMA.FTZ R2, R31, c[0x0][0x2d0], -R170 ;  /* 0x0000b4001f027a23 */ /* 0x000fe200000108aa */
[----:B------:R-:W-:Y:S01]  /*e8f0*/  MUFU.EX2 R162, R162 ;  /* 0x000000a200a27308 */ /* 0x000fe20000000800 */
[----:B------:R-:W1:Y:S01]  /*e900*/  LDSM.16.MT88.4 R8, [R177+0x2900] ;  /* 0x00290000b108783b */ /* 0x000e620000004200 */
[--C-:B------:R-:W-:Y:S02]  /*e910*/  FFMA.FTZ R169, R169, c[0x0][0x2d0], -R144.reuse ;  /* 0x0000b400a9a97a23 */ /* 0x100fe40000010890 */
[--C-:B------:R-:W-:Y:S01]  /*e920*/  FFMA.FTZ R166, R213, c[0x0][0x2d0], -R144.reuse ;  /* 0x0000b400d5a67a23 */ /* 0x100fe20000010890 */
[----:B------:R-:W3:Y:S01]  /*e930*/  LDSM.16.MT88.4 R12, [R176+0x2900] ;  /* 0x00290000b00c783b */ /* 0x000ee20000004200 */
[----:B------:R-:W-:Y:S02]  /*e940*/  FFMA.FTZ R167, R167, c[0x0][0x2d0], -R144 ;  /* 0x0000b400a7a77a23 */ /* 0x000fe40000010890 */
[----:B------:R-:W5:Y:S01]  /*e950*/  MUFU.EX2 R95, R95 ;  /* 0x0000005f005f7308 */ /* 0x000f620000000800 */
[----:B----4-:R-:W-:Y:S01]  /*e960*/  F2FP.BF16.PACK_AB R114, R158, R163 ;  /* 0x000000a39e72723e */ /* 0x010fe200000010ff */
[----:B------:R-:W-:Y:S01]  /*e970*/  LDSM.16.MT88.4 R28, [R173+0x2900] ;  /* 0x00290000ad1c783b */ /* 0x000fe20000004200 */
[----:B------:R-:W-:-:S02]  /*e980*/  FFMA.FTZ R172, R211, c[0x0][0x2d0], -R170 ;  /* 0x0000b400d3ac7a23 */ /* 0x000fc400000108aa */
[--C-:B------:R-:W-:Y:S02]  /*e990*/  FFMA.FTZ R175, R175, c[0x0][0x2d0], -R170.reuse ;  /* 0x0000b400afaf7a23 */ /* 0x100fe400000108aa */
[--C-:B------:R-:W-:Y:S01]  /*e9a0*/  FFMA.FTZ R174, R209, c[0x0][0x2d0], -R170.reuse ;  /* 0x0000b400d1ae7a23 */ /* 0x100fe200000108aa */
[----:B------:R-:W-:Y:S01]  /*e9b0*/  MUFU.EX2 R165, R165 ;  /* 0x000000a500a57308 */ /* 0x000fe20000000800 */
[----:B------:R-:W-:Y:S02]  /*e9c0*/  FFMA.FTZ R193, R193, c[0x0][0x2d0], -R170 ;  /* 0x0000b400c1c17a23 */ /* 0x000fe400000108aa */
[--C-:B------:R-:W-:Y:S02]  /*e9d0*/  FFMA.FTZ R202, R207, c[0x0][0x2d0], -R144.reuse ;  /* 0x0000b400cfca7a23 */ /* 0x100fe40000010890 */
[--C-:B------:R-:W-:Y:S02]  /*e9e0*/  FFMA.FTZ R205, R205, c[0x0][0x2d0], -R144.reuse ;  /* 0x0000b400cdcd7a23 */ /* 0x100fe40000010890 */
[--C-:B------:R-:W-:Y:S01]  /*e9f0*/  FFMA.FTZ R203, R203, c[0x0][0x2d0], -R144.reuse ;  /* 0x0000b400cbcb7a23 */ /* 0x100fe20000010890 */
[----:B------:R-:W4:Y:S01]  /*ea00*/  MUFU.EX2 R160, R160 ;  /* 0x000000a000a07308 */ /* 0x000f220000000800 */
[----:B-----5:R-:W-:Y:S01]  /*ea10*/  F2FP.BF16.PACK_AB R113, R95, R162 ;  /* 0x000000a25f71723e */ /* 0x020fe200000010ff */
[----:B------:R-:W-:-:S02]  /*ea20*/  FFMA.FTZ R204, R151, c[0x0][0x2d0], -R144 ;  /* 0x0000b40097cc7a23 */ /* 0x000fc40000010890 */
[--C-:B------:R-:W-:Y:S02]  /*ea30*/  FFMA.FTZ R206, R149, c[0x0][0x2d0], -R170.reuse ;  /* 0x0000b40095ce7a23 */ /* 0x100fe400000108aa */
[--C-:B------:R-:W-:Y:S01]  /*ea40*/  FFMA.FTZ R207, R147, c[0x0][0x2d0], -R170.reuse ;  /* 0x0000b40093cf7a23 */ /* 0x100fe200000108aa */
[----:B------:R-:W-:Y:S01]  /*ea50*/  LDSM.16.MT88.4 R148, [R173+0x1900] ;  /* 0x00190000ad94783b */ /* 0x000fe20000004200 */
[----:B------:R-:W-:Y:S01]  /*ea60*/  MUFU.EX2 R161, R161 ;  /* 0x000000a100a17308 */ /* 0x000fe20000000800 */
[--C-:B------:R-:W-:Y:S02]  /*ea70*/  FFMA.FTZ R208, R145, c[0x0][0x2d0], -R170.reuse ;  /* 0x0000b40091d07a23 */ /* 0x100fe400000108aa */
[----:B------:R-:W-:Y:S01]  /*ea80*/  FFMA.FTZ R211, R171, c[0x0][0x2d0], -R170 ;  /* 0x0000b400abd37a23 */ /* 0x000fe200000108aa */
[----:B------:R-:W-:Y:S01]  /*ea90*/  LDSM.16.MT88.4 R144, [R173+0x3900] ;  /* 0x00390000ad90783b */ /* 0x000fe20000004200 */
[----:B------:R-:W-:Y:S01]  /*eaa0*/  FADD.FTZ R162, R162, R95 ;  /* 0x0000005fa2a27221 */ /* 0x000fe20000010000 */
[----:B----4-:R-:W-:-:S02]  /*eab0*/  F2FP.BF16.PACK_AB R115, R160, R165 ;  /* 0x000000a5a073723e */ /* 0x010fc400000010ff */
[----:B------:R-:W4:Y:S01]  /*eac0*/  MUFU.EX2 R156, R156 ;  /* 0x0000009c009c7308 */ /* 0x000f220000000800 */
[----:B------:R-:W-:-:S04]  /*ead0*/  FADD.FTZ R165, R165, R162 ;  /* 0x000000a2a5a57221 */ /* 0x000fc80000010000 */
        /* <DEDUP_REMOVED lines=8> */
[----:B------:R-:W5:Y:S06]  /*eb60*/  MUFU.EX2 R2, R2 ;  /* 0x0000000200027308 */ /* 0x000f6c0000000800 */
        /* <DEDUP_REMOVED lines=36> */
[C---:B--2---:R-:W-:Y:S07]  /*edb0*/  HMMA.16816.F32.BF16 R116, R112.reuse, R4, RZ ;  /* 0x000000047074723c */ /* 0x044fee00000418ff */
[----:B----4-:R-:W-:Y:S01]  /*edc0*/  F2FP.BF16.PACK_AB R4, R156, R161 ;  /* 0x000000a19c04723e */ /* 0x010fe200000010ff */
        /* <DEDUP_REMOVED lines=11> */
[C---:B---3--:R-:W-:Y:S08]  /*ee80*/  HMMA.16816.F32.BF16 R76, R4.reuse, R12, R76 ;  /* 0x0000000c044c723c */ /* 0x048ff0000004184c */
        /* <DEDUP_REMOVED lines=32> */
[----:B------:R-:W-:-:S02]  /*f090*/  F2FP.BF16.PACK_AB R4, R169, R168 ;  /* 0x000000a8a904723e */ /* 0x000fc400000010ff */
[----:B------:R-:W-:Y:S02]  /*f0a0*/  F2FP.BF16.PACK_AB R6, R167, R166 ;  /* 0x000000a6a706723e */ /* 0x000fe400000010ff */
[----:B------:R-:W-:Y:S01]  /*f0b0*/  F2FP.BF16.PACK_AB R5, R175, R172 ;  /* 0x000000acaf05723e */ /* 0x000fe200000010ff */
[----:B------:R-:W-:Y:S01]  /*f0c0*/  FADD.FTZ R172, R172, R155 ;  /* 0x0000009bacac7221 */ /* 0x000fe20000010000 */
[----:B------:R-:W-:-:S03]  /*f0d0*/  F2FP.BF16.PACK_AB R7, R193, R174 ;  /* 0x000000aec107723e */ /* 0x000fc600000010ff */
[----:B------:R-:W-:-:S04]  /*f0e0*/  FADD.FTZ R175, R175, R172 ;  /* 0x000000acafaf7221 */ /* 0x000fc80000010000 */
[----:B-1----:R-:W-:Y:S01]  /*f0f0*/  HMMA.16816.F32.BF16 R128, R4, R8, R128 ;  /* 0x000000080480723c */ /* 0x002fe20000041880 */
[----:B------:R-:W-:-:S04]  /*f100*/  FADD.FTZ R174, R174, R175 ;  /* 0x000000afaeae7221 */ /* 0x000fc80000010000 */
        /* <DEDUP_REMOVED lines=16> */
[C---:B------:R-:W-:Y:S01]  /*f210*/  HMMA.16816.F32.BF16 R96, R4.reuse, R26, R96 ;  /* 0x0000001a0460723c */ /* 0x040fe20000041860 */
[----:B------:R-:W-:Y:S07]  /*f220*/  LDSM.16.MT88.4 R24, [R176+0x3900] ;  /* 0x00390000b018783b */ /* 0x000fee0000004200 */
[C---:B---3--:R-:W-:Y:S08]  /*f230*/  HMMA.16816.F32.BF16 R100, R4.reuse, R20, R100 ;  /* 0x000000140464723c */ /* 0x048ff00000041864 */
        /* <DEDUP_REMOVED lines=15> */
[----:B------:R-:W-:Y:S01]  /*f330*/  HMMA.16816.F32.BF16 R72, R4, R30, R72 ;  /* 0x0000001e0448723c */ /* 0x000fe20000041848 */
[----:B------:R-:W-:Y:S06]  /*f340*/  LDSM.16.MT88.4 R28, [R177+0x3900] ;  /* 0x00390000b11c783b */ /* 0x000fec0000004200 */
        /* <DEDUP_REMOVED lines=11> */
[C---:B------:R-:W-:Y:S07]  /*f400*/  HMMA.16816.F32.BF16 R76, R4.reuse, R24, R76 ;  /* 0x00000018044c723c */ /* 0x040fee000004184c */
[----:B------:R-:W-:Y:S01]  /*f410*/  FADD.FTZ R24, R94, R93 ;  /* 0x0000005d5e187221 */ /* 0x000fe20000010000 */
[----:B------:R-:W-:Y:S03]  /*f420*/  HMMA.16816.F32.BF16 R84, R4, R20, R84 ;  /* 0x000000140454723c */ /* 0x000fe60000041854 */
[----:B------:R-:W-:-:S04]  /*f430*/  FADD.FTZ R163, R163, R24 ;  /* 0x00000018a3a37221 */ /* 0x000fc80000010000 */
[----:B------:R-:W-:Y:S01]  /*f440*/  FADD.FTZ R158, R158, R163 ;  /* 0x000000a39e9e7221 */ /* 0x000fe20000010000 */
[----:B------:R-:W-:Y:S01]  /*f450*/  HMMA.16816.F32.BF16 R88, R4, R22, R88 ;  /* 0x000000160458723c */ /* 0x000fe20000041858 */
[----:B------:R-:W3:Y:S02]  /*f460*/  LDSM.16.MT88.4 R20, [R164+0x5900] ;  /* 0x00590000a414783b */ /* 0x000ee40000004200 */
[----:B------:R-:W-:-:S04]  /*f470*/  FADD.FTZ R161, R161, R158 ;  /* 0x0000009ea1a17221 */ /* 0x000fc80000010000 */
[----:B------:R-:W-:Y:S01]  /*f480*/  FADD.FTZ R156, R156, R161 ;  /* 0x000000a19c9c7221 */ /* 0x000fe20000010000 */
[----:B--2---:R-:W-:Y:S03]  /*f490*/  HMMA.16816.F32.BF16 R92, R4, R12, R16 ;  /* 0x0000000c045c723c */ /* 0x004fe60000041810 */
[----:B------:R-:W-:-:S04]  /*f4a0*/  FADD.FTZ R157, R157, R156 ;  /* 0x0000009c9d9d7221 */ /* 0x000fc80000010000 */
[----:B------:R-:W-:Y:S01]  /*f4b0*/  @P0 LEA.HI.SX32 R13, R133, 0xfffffffd, 0x1a ;  /* 0xfffffffd850d0811 */ /* 0x000fe200078fd2ff */
[----:B------:R-:W-:Y:S01]  /*f4c0*/  FADD.FTZ R157, R154, R157 ;  /* 0x0000009d9a9d7221 */ /* 0x000fe20000010000 */
[C---:B------:R-:W-:Y:S02]  /*f4d0*/  HMMA.16816.F32.BF16 R96, R4.reuse, R14, R96 ;  /* 0x0000000e0460723c */ /* 0x040fe40000041860 */
[----:B------:R-:W-:Y:S01]  /*f4e0*/  @P0 SHF.R.S32.HI R12, RZ, 0x1f, R13 ;  /* 0x0000001fff0c0819 */ /* 0x000fe2000001140d */
[----:B------:R-:W-:Y:S02]  /*f4f0*/  @P0 IMAD R152, R152, R13, RZ ;  /* 0x0000000d98980224 */ /* 0x000fe400078e02ff */
[----:B------:R-:W-:Y:S02]  /*f500*/  FADD.FTZ R168, R168, R157 ;  /* 0x0000009da8a87221 */ /* 0x000fe40000010000 */
[-C--:B------:R-:W-:Y:S01]  /*f510*/  @P0 IMAD.WIDE.U32 R14, R13, R153.reuse, R200 ;  /* 0x000000990d0e0225 */ /* 0x080fe200078e00c8 */
[----:B-1----:R-:W-:Y:S03]  /*f520*/  HMMA.16816.F32.BF16 R120, R4, R8, R120 ;  /* 0x000000080478723c */ /* 0x002fe60000041878 */
[----:B------:R-:W-:-:S02]  /*f530*/  @P0 IMAD R153, R12, R153, R152 ;  /* 0x000000990c990224 */ /* 0x000fc400078e0298 */
[----:B------:R-:W-:Y:S02]  /*f540*/  FADD.FTZ R169, R169, R168 ;  /* 0x000000a8a9a97221 */ /* 0x000fe40000010000 */
[----:B------:R-:W-:Y:S01]  /*f550*/  @P0 IMAD.IADD R153, R15, 0x1, R153 ;  /* 0x000000010f990824 */ /* 0x000fe200078e0299 */
[----:B------:R-:W-:Y:S01]  /*f560*/  @P0 LEA R8, P2, R14, c[0x0][0x1c8], 0x1 ;  /* 0x000072000e080a11 */ /* 0x000fe200078408ff */
[----:B------:R-:W-:Y:S01]  /*f570*/  FADD.FTZ R166, R166, R169 ;  /* 0x000000a9a6a67221 */ /* 0x000fe20000010000 */
[----:B------:R-:W-:Y:S02]  /*f580*/  HMMA.16816.F32.BF16 R108, R4, R10, R108 ;  /* 0x0000000a046c723c */ /* 0x000fe4000004186c */
[----:B------:R-:W-:Y:S01]  /*f590*/  @P0 LEA.HI.X R9, R14, c[0x0][0x1cc], R153, 0x1, P2 ;  /* 0x000073000e090a11 */ /* 0x000fe200010f0c99 */
[----:B------:R-:W-:-:S04]  /*f5a0*/  FADD.FTZ R167, R167, R166 ;  /* 0x000000a6a7a77221 */ /* 0x000fc80000010000 */
[----:B------:R-:W-:Y:S01]  /*f5b0*/  @P0 LEA R10, P2, R188, R8, 0x1 ;  /* 0x00000008bc0a0211 */ /* 0x000fe200078408ff */
[----:B------:R-:W-:Y:S01]  /*f5c0*/  FADD.FTZ R202, R202, R167 ;  /* 0x000000a7caca7221 */ /* 0x000fe20000010000 */
[----:B------:R-:W-:Y:S01]  /*f5d0*/  @!PT LDS RZ, [RZ] ;  /* 0x00000000fffff984 */ /* 0x000fe20000000800 */
[----:B------:R-:W-:Y:S01]  /*f5e0*/  @!PT LDS RZ, [RZ] ;  /* 0x00000000fffff984 */ /* 0x000fe20000000800 */
[----:B------:R-:W-:Y:S01]  /*f5f0*/  @!PT LDS RZ, [RZ] ;  /* 0x00000000fffff984 */ /* 0x000fe20000000800 */
[----:B------:R1:W-:Y:S01]  /*f600*/  @P0 LDGSTS.E.BYPASS.LTC128B.128 [R134+0xc100], [R8.64], !P6 ;  /* 0x0c10000008860fae */ /* 0x0003e2000f101d46 */
[C---:B------:R-:W-:Y:S01]  /*f610*/  HMMA.16816.F32.BF16 R36, R4.reuse, R148, R36 ;  /* 0x000000940424723c */ /* 0x040fe20000041824 */
[----:B------:R-:W-:Y:S01]  /*f620*/  @P0 LEA.HI.X R11, R188, R9, R187, 0x1, P2 ;  /* 0x00000009bc0b0211 */ /* 0x000fe200010f0cbb */
[----:B------:R-:W-:Y:S01]  /*f630*/  FADD.FTZ R202, R205, R202 ;  /* 0x000000cacdca7221 */ /* 0x000fe20000010000 */
[----:B------:R1:W-:Y:S03]  /*f640*/  @P0 LDGSTS.E.BYPASS.LTC128B.128 [R134+0xe100], [R8.64+0x80], !P5 ;  /* 0x0e10008008860fae */ /* 0x0003e6000e901d46 */
[----:B------:R-:W-:Y:S01]  /*f650*/  FADD.FTZ R203, R203, R202 ;  /* 0x000000cacbcb7221 */ /* 0x000fe20000010000 */
[----:B------:R1:W-:Y:S01]  /*f660*/  @P0 LDGSTS.E.BYPASS.LTC128B.128 [R134+0x10100], [R8.64+0x100], !P1 ;  /* 0x1010010008860fae */ /* 0x0003e2000c901d46 */
[C---:B------:R-:W-:Y:S02]  /*f670*/  HMMA.16816.F32.BF16 R40, R4.reuse, R150, R40 ;  /* 0x000000960428723c */ /* 0x040fe40000041828 */
[----:B------:R-:W-:Y:S01]  /*f680*/  FADD.FTZ R213, R204, R203 ;  /* 0x000000cbccd57221 */ /* 0x000fe20000010000 */
[----:B------:R1:W-:Y:S04]  /*f690*/  @P0 LDGSTS.E.BYPASS.LTC128B.128 [R134+0xd100], [R10.64], !P6 ;  /* 0x0d1000000a860fae */ /* 0x0003e8000f101d46 */
[----:B------:R1:W-:Y:S01]  /*f6a0*/  @P0 LDGSTS.E.BYPASS.LTC128B.128 [R134+0xf100], [R10.64+0x80], !P5 ;  /* 0x0f1000800a860fae */ /* 0x0003e2000e901d46 */
[----:B------:R-:W-:Y:S03]  /*f6b0*/  HMMA.16816.F32.BF16 R68, R4, R144, R68 ;  /* 0x000000900444723c */ /* 0x000fe60000041844 */
[----:B------:R1:W-:Y:S01]  /*f6c0*/  @P0 LDGSTS.E.BYPASS.LTC128B.128 [R134+0x11100], [R10.64+0x100], !P1 ;  /* 0x111001000a860fae */ /* 0x0003e2000c901d46 */
[----:B------:R-:W-:-:S03]  /*f6d0*/  ISETP.NE.AND P1, PT, R135, RZ, PT ;  /* 0x000000ff8700720c */ /* 0x000fc60003f25270 */
[----:B------:R-:W0:Y:S01]  /*f6e0*/  LDGDEPBAR ;  /* 0x00000000000079af */ /* 0x000e220000000000 */
        /* <DEDUP_REMOVED lines=11> */
[----:B------:R-:W-:Y:S01]  /*f7a0*/  HMMA.16816.F32.BF16 R112, R4, R22, R112 ;  /* 0x000000160470723c */ /* 0x000fe20000041870 */
[----:B------:R-:W-:Y:S07]  /*f7b0*/  @!P3 BRA `(.L_x_767) ;  /* 0x00002b400000b947 */ /* 0x000fee0003800000 */
[C---:B-1----:R-:W-:Y:S01]  /*f7c0*/  IADD3 R208, P0, R194.reuse, 0x40, RZ ;  /* 0x00000040c2d07810 */ /* 0x042fe20007f1e0ff */
[----:B------:R-:W-:Y:S01]  /*f7d0*/  IMAD.MOV.U32 R135, RZ, RZ, 0x20 ;  /* 0x00000020ff877424 */ /* 0x000fe200078e00ff */
[----:B------:R-:W-:Y:S01]  /*f7e0*/  IADD3 R206, P3, R194, 0x80, RZ ;  /* 0x00000080c2ce7810 */ /* 0x000fe20007f7e0ff */
[----:B------:R-:W-:Y:S01]  /*f7f0*/  IMAD.MOV.U32 R0, RZ, RZ, R3 ;  /* 0x000000ffff007224 */ /* 0x000fe200078e0003 */
[C---:B------:R-:W-:Y:S01]  /*f800*/  IADD3 R204, P2, R196.reuse, 0x40, RZ ;  /* 0x00000040c4cc7810 */ /* 0x040fe20007f5e0ff */
[--C-:B------:R-:W-:Y:S01]  /*f810*/  IMAD.X R207, RZ, RZ, R199.reuse, P0 ;  /* 0x000000ffffcf7224 */ /* 0x100fe200000e06c7 */
[----:B------:R-:W-:Y:S01]  /*f820*/  IADD3 R202, P0, R196, 0x80, RZ ;  /* 0x00000080c4ca7810 */ /* 0x000fe20007f1e0ff */
[----:B------:R-:W-:Y:S01]  /*f830*/  IMAD.X R205, RZ, RZ, R199, P3 ;  /* 0x000000ffffcd7224 */ /* 0x000fe200018e06c7 */
[----:B------:R-:W-:Y:S01]  /*f840*/  LEA.HI.SX32 R210, R133, 0xfffffffe, 0x1a ;  /* 0xfffffffe85d27811 */ /* 0x000fe200078fd2ff */
[----:B------:R-:W-:Y:S01]  /*f850*/  IMAD.MOV.U32 R133, RZ, RZ, R132 ;  /* 0x000000ffff857224 */ /* 0x000fe200078e0084 */
[----:B------:R-:W-:Y:S01]  /*f860*/  MOV R209, RZ ;  /* 0x000000ff00d17202 */ /* 0x000fe20000000f00 */
[----:B------:R-:W-:Y:S01]  /*f870*/  IMAD.X R203, RZ, RZ, R201, P2 ;  /* 0x000000ffffcb7224 */ /* 0x000fe200010e06c9 */
[----:B------:R-:W-:Y:S01]  /*f880*/  IADD3.X R193, RZ, R201, RZ, P0, !PT ;  /* 0x000000c9ffc17210 */ /* 0x000fe200007fe4ff */
[----:B------:R-:W-:Y:S01]  /*f890*/  UMOV UR5, 0x1 ;  /* 0x0000000100057882 */ /* 0x000fe20000000000 */
[----:B------:R-:W-:-:S02]  /*f8a0*/  IADD3 R134, R182, R181, RZ ;  /* 0x000000b5b6867210 */ /* 0x000fc40007ffe0ff */
[----:B------:R-:W-:Y:S02]  /*f8b0*/  SEL R135, R135, 0xffffffe0, !P1 ;  /* 0xffffffe087877807 */ /* 0x000fe40004800000 */
.L_x_768:
[----:B------:R-:W-:Y:S04]  /*f8c0*/  DEPBAR.LE SB0, 0x2 ;  /* 0x000080800000791a */ /* 0x000fe80000000000 */
[----:B------:R-:W-:Y:S01]  /*f8d0*/  BAR.SYNC.DEFER_BLOCKING 0x0 ;  /* 0x0000000000007b1d */ /* 0x000fe20000010000 */
[----:B------:R-:W-:Y:S01]  /*f8e0*/  UIMAD UR4, UR5, 0x6000, URZ ;  /* 0x00006000050478a4 */ /* 0x000fe2000f8e023f */
[C---:B------:R-:W-:Y:S01]  /*f8f0*/  ISETP.NE.AND P0, PT, R210.reuse, RZ, PT ;  /* 0x000000ffd200720c */ /* 0x040fe20003f05270 */
[----:B------:R-:W-:Y:S01]  /*f900*/  UIADD3 UR8, UR5, 0x1, URZ ;  /* 0x0000000105087890 */ /* 0x000fe2000fffe03f */
[----:B------:R-:W-:Y:S01]  /*f910*/  IADD3 R212, R210, -0x1, RZ ;  /* 0xffffffffd2d47810 */ /* 0x000fe20007ffe0ff */
[----:B------:R-:W-:Y:S02]  /*f920*/  UISETP.GE.AND UP0, UPT, UR5, 0x1, UPT ;  /* 0x000000010500788c */ /* 0x000fe4000bf06270 */
[----:B------:R-:W-:Y:S02]  /*f930*/  IADD3 R132, R183, UR4, RZ ;  /* 0x00000004b7847c10 */ /* 0x000fe4000fffe0ff */
[----:B------:R-:W-:Y:S02]  /*f940*/  USEL UR5, UR8, URZ, !UP0 ;  /* 0x0000003f08057287 */ /* 0x000fe4000c000000 */
[----:B------:R-:W-:Y:S04]  /*f950*/  IADD3 R3, R135, R132, RZ ;  /* 0x0000008487037210 */ /* 0x000fe80007ffe0ff */
[----:B------:R-:W-:Y:S01]  /*f960*/  @P0 SHF.R.S32.HI R2, RZ, 0x1f, R212 ;  /* 0x0000001fff020819 */ /* 0x000fe200000114d4 */
[----:B------:R-:W-:Y:S04]  /*f970*/  @P0 IMAD.WIDE.U32 R24, R212, c[0x0][0x208], RZ ;  /* 0x00008200d4180a25 */ /* 0x000fe800078e00ff */
[----:B------:R-:W-:Y:S01]  /*f980*/  @P0 IMAD R2, R2, c[0x0][0x208], RZ ;  /* 0x0000820002020a24 */ /* 0x000fe200078e02ff */
[----:B------:R-:W-:Y:S01]  /*f990*/  @P0 SHF.L.U32 R157, R24, 0x6, RZ ;  /* 0x00000006189d0819 */ /* 0x000fe200000006ff */
[----:B------:R-:W-:Y:S01]  /*f9a0*/  @P0 IMAD R168, R209, 0x6000, R191 ;  /* 0x00006000d1a80824 */ /* 0x000fe200078e02bf */
[----:B------:R-:W-:Y:S01]  /*f9b0*/  LDSM.16.M88.4 R136, [R182] ;  /* 0x00000000b688783b */ /* 0x000fe20000000200 */
[----:B------:R-:W-:Y:S01]  /*f9c0*/  @P0 IMAD R2, R212, c[0x0][0x20c], R2 ;  /* 0x00008300d4020a24 */ /* 0x000fe200078e0202 */
[C---:B-1----:R-:W-:Y:S02]  /*f9d0*/  @P0 IADD3 R34, P2, R157.reuse, R194, RZ ;  /* 0x000000c29d220210 */ /* 0x042fe40007f5e0ff */
[----:B------:R-:W-:Y:S02]  /*f9e0*/  @P0 IADD3 R156, P1, R157, R208, RZ ;  /* 0x000000d09d9c0210 */ /* 0x000fe40007f3e0ff */
[----:B------:R-:W-:Y:S02]  /*f9f0*/  @P0 IADD3 R2, R25, R2, RZ ;  /* 0x0000000219020210 */ /* 0x000fe40007ffe0ff */
[----:B------:R-:W1:Y:S01]  /*fa00*/  LDSM.16.M88.4 R140, [R183+UR4+0xc100] ;  /* 0x00c10004b78c783b */ /* 0x000e620008000200 */
[----:B------:R-:W-:Y:S02]  /*fa10*/  @P0 LEA R160, P4, R34, c[0x0][0x1f8], 0x1 ;  /* 0x00007e0022a00a11 */ /* 0x000fe400078808ff */
[----:B------:R-:W-:Y:S02]  /*fa20*/  @P0 SHF.L.U64.HI R2, R24, 0x6, R2 ;  /* 0x0000000618020819 */ /* 0x000fe40000010202 */
[----:B------:R-:W-:Y:S02]  /*fa30*/  @P0 IADD3 R32, P3, R157, R206, RZ ;  /* 0x000000ce9d200210 */ /* 0x000fe40007f7e0ff */
[----:B------:R-:W-:Y:S01]  /*fa40*/  @P0 IADD3.X R33, R2, R199, RZ, P2, !PT ;  /* 0x000000c702210210 */ /* 0x000fe200017fe4ff */
[----:B------:R-:W2:Y:S01]  /*fa50*/  LDSM.16.M88.4 R144, [R183+UR4+0xc900] ;  /* 0x00c90004b790783b */ /* 0x000ea20008000200 */
[----:B------:R-:W-:Y:S02]  /*fa60*/  @P0 LEA R164, P2, R32, c[0x0][0x1f8], 0x1 ;  /* 0x00007e0020a40a11 */ /* 0x000fe400078408ff */
[----:B------:R-:W-:Y:S02]  /*fa70*/  @P0 LEA.HI.X R161, R34, c[0x0][0x1fc], R33, 0x1, P4 ;  /* 0x00007f0022a10a11 */ /* 0x000fe400020f0c21 */
[----:B------:R-:W-:Y:S02]  /*fa80*/  LOP3.LUT P4, RZ, R186, 0x1, RZ, 0xc0, !PT ;  /* 0x00000001baff7812 */ /* 0x000fe4000788c0ff */
[----:B------:R-:W-:Y:S01]  /*fa90*/  @P0 IADD3.X R35, R2, R207, RZ, P1, !PT ;  /* 0x000000cf02230210 */ /* 0x000fe20000ffe4ff */
[----:B------:R-:W3:Y:S01]  /*faa0*/  LDSM.16.M88.4 R148, [R183+UR4+0xd100] ;  /* 0x00d10004b794783b */ /* 0x000ee20008000200 */
[----:B------:R-:W-:Y:S02]  /*fab0*/  @P0 LEA R166, P1, R156, c[0x0][0x1f8], 0x1 ;  /* 0x00007e009ca60a11 */ /* 0x000fe400078208ff */
[----:B------:R-:W-:Y:S02]  /*fac0*/  @P0 IADD3.X R159, R2, R205, RZ, P3, !PT ;  /* 0x000000cd029f0210 */ /* 0x000fe40001ffe4ff */
[----:B------:R-:W-:Y:S02]  /*fad0*/  @P0 LEA.HI.X R167, R156, c[0x0][0x1fc], R35, 0x1, P1 ;  /* 0x00007f009ca70a11 */ /* 0x000fe400008f0c23 */
[----:B------:R-:W-:Y:S01]  /*fae0*/  @P0 LEA.HI.X R165, R32, c[0x0][0x1fc], R159, 0x1, P2 ;  /* 0x00007f0020a50a11 */ /* 0x000fe200010f0c9f */
[----:B------:R-:W4:Y:S01]  /*faf0*/  LDSM.16.M88.4 R152, [R183+UR4+0xd900] ;  /* 0x00d90004b798783b */ /* 0x000f220008000200 */
[----:B------:R-:W-:Y:S04]  /*fb00*/  @P0 IADD3 R157, P1, R190, R157, RZ ;  /* 0x0000009dbe9d0210 */ /* 0x000fe80007f3e0ff */
[C---:B------:R-:W-:Y:S02]  /*fb10*/  @P0 IADD3 R159, P3, R157.reuse, R194, RZ ;  /* 0x000000c29d9f0210 */ /* 0x040fe40007f7e0ff */
[----:B------:R-:W-:Y:S02]  /*fb20*/  @P0 IADD3 R163, P2, R157, R208, RZ ;  /* 0x000000d09da30210 */ /* 0x000fe40007f5e0ff */
[----:B------:R-:W-:Y:S02]  /*fb30*/  @P0 IADD3.X R2, R189, R2, RZ, P1, !PT ;  /* 0x00000002bd020210 */ /* 0x000fe40000ffe4ff */
[----:B------:R-:W-:Y:S02]  /*fb40*/  @P0 IADD3 R157, P1, R157, R206, RZ ;  /* 0x000000ce9d9d0210 */ /* 0x000fe40007f3e0ff */
[C---:B------:R-:W-:Y:S02]  /*fb50*/  @P0 IADD3.X R156, R2.reuse, R199, RZ, P3, !PT ;  /* 0x000000c7029c0210 */ /* 0x040fe40001ffe4ff */
[C---:B------:R-:W-:Y:S01]  /*fb60*/  @P0 LEA R172, P3, R159.reuse, c[0x0][0x1f8], 0x1 ;  /* 0x00007e009fac0a11 */ /* 0x040fe200078608ff */
[C---:B-1----:R-:W-:Y:S03]  /*fb70*/  HMMA.16816.F32.BF16 R4, R136.reuse, R140, RZ ;  /* 0x0000008c8804723c */ /* 0x042fe600000418ff */
[C---:B------:R-:W-:Y:S02]  /*fb80*/  @P0 IADD3.X R158, R2.reuse, R207, RZ, P2, !PT ;  /* 0x000000cf029e0210 */ /* 0x040fe400017fe4ff */
[----:B------:R-:W-:Y:S02]  /*fb90*/  @P0 LEA.HI.X R173, R159, c[0x0][0x1fc], R156, 0x1, P3 ;  /* 0x00007f009fad0a11 */ /* 0x000fe400018f0c9c */
[C---:B------:R-:W-:Y:S01]  /*fba0*/  @P0 LEA R174, P2, R163.reuse, c[0x0][0x1f8], 0x1 ;  /* 0x00007e00a3ae0a11 */ /* 0x040fe200078408ff */
[C---:B------:R-:W-:Y:S01]  /*fbb0*/  HMMA.16816.F32.BF16 R8, R136.reuse, R142, RZ ;  /* 0x0000008e8808723c */ /* 0x040fe200000418ff */
[----:B------:R-:W-:Y:S03]  /*fbc0*/  LDSM.16.M88.4 R140, [R134] ;  /* 0x00000000868c783b */ /* 0x000fe60000000200 */
[----:B------:R-:W-:Y:S02]  /*fbd0*/  @P0 LEA.HI.X R175, R163, c[0x0][0x1fc], R158, 0x1, P2 ;  /* 0x00007f00a3af0a11 */ /* 0x000fe400010f0c9e */
[----:B------:R-:W-:Y:S02]  /*fbe0*/  @P0 IADD3.X R2, R2, R205, RZ, P1, !PT ;  /* 0x000000cd02020210 */ /* 0x000fe40000ffe4ff */
[C---:B--2---:R-:W-:Y:S01]  /*fbf0*/  HMMA.16816.F32.BF16 R12, R136.reuse, R144, RZ ;  /* 0x00000090880c723c */ /* 0x044fe200000418ff */
[C---:B------:R-:W-:Y:S04]  /*fc00*/  @P0 LEA R170, P1, R157.reuse, c[0x0][0x1f8], 0x1 ;  /* 0x00007e009daa0a11 */ /* 0x040fe800078208ff */
[----:B------:R-:W-:Y:S02]  /*fc10*/  @P0 LEA.HI.X R171, R157, c[0x0][0x1fc], R2, 0x1, P1 ;  /* 0x00007f009dab0a11 */ /* 0x000fe400008f0c02 */
[-C--:B------:R-:W-:Y:S01]  /*fc20*/  IADD3 R2, R180, R132.reuse, RZ ;  /* 0x00000084b4027210 */ /* 0x080fe20007ffe0ff */
[C---:B------:R-:W-:Y:S01]  /*fc30*/  HMMA.16816.F32.BF16 R16, R136.reuse, R146, RZ ;  /* 0x000000928810723c */ /* 0x040fe200000418ff */
[----:B------:R-:W1:Y:S03]  /*fc40*/  LDSM.16.M88.4 R144, [R3+0xc100] ;  /* 0x00c100000390783b */ /* 0x000e660000000200 */
[----:B------:R-:W-:Y:S04]  /*fc50*/  IADD3 R132, R135, R132, R180 ;  /* 0x0000008487847210 */ /* 0x000fe80007ffe0b4 */
[C---:B---3--:R-:W-:Y:S08]  /*fc60*/  HMMA.16816.F32.BF16 R20, R136.reuse, R148, RZ ;  /* 0x000000948814723c */ /* 0x048ff000000418ff */
[C---:B------:R-:W-:Y:S01]  /*fc70*/  HMMA.16816.F32.BF16 R24, R136.reuse, R150, RZ ;  /* 0x000000968818723c */ /* 0x040fe200000418ff */
[----:B------:R-:W-:Y:S07]  /*fc80*/  LDSM.16.M88.4 R148, [R3+0xd100] ;  /* 0x00d100000394783b */ /* 0x000fee0000000200 */
[C---:B----4-:R-:W-:Y:S08]  /*fc90*/  HMMA.16816.F32.BF16 R28, R136.reuse, R152, RZ ;  /* 0x00000098881c723c */ /* 0x050ff000000418ff */
[----:B------:R-:W-:Y:S01]  /*fca0*/  HMMA.16816.F32.BF16 R32, R136, R154, RZ ;  /* 0x0000009a8820723c */ /* 0x000fe200000418ff */
[----:B------:R-:W2:Y:S07]  /*fcb0*/  LDSM.16.M88.4 R136, [R3+0xc900] ;  /* 0x00c900000388783b */ /* 0x000eae0000000200 */
[C---:B-1----:R-:W-:Y:S01]  /*fcc0*/  HMMA.16816.F32.BF16 R4, R140.reuse, R144, R4 ;  /* 0x000000908c04723c */ /* 0x042fe20000041804 */
[----:B------:R-:W1:Y:S07]  /*fcd0*/  LDSM.16.M88.4 R152, [R3+0xd900] ;  /* 0x00d900000398783b */ /* 0x000e6e0000000200 */
[C---:B------:R-:W-:Y:S01]  /*fce0*/  HMMA.16816.F32.BF16 R8, R140.reuse, R146, R8 ;  /* 0x000000928c08723c */ /* 0x040fe20000041808 */
[----:B------:R-:W-:Y:S01]  /*fcf0*/  @!PT LDS RZ, [RZ] ;  /* 0x00000000fffff984 */ /* 0x000fe20000000800 */
[----:B------:R-:W-:Y:S01]  /*fd00*/  @!PT LDS RZ, [RZ] ;  /* 0x00000000fffff984 */ /* 0x000fe20000000800 */
[----:B------:R-:W-:Y:S01]  /*fd10*/  @!PT LDS RZ, [RZ] ;  /* 0x00000000fffff984 */ /* 0x000fe20000000800 */
[----:B------:R3:W-:Y:S08]  /*fd20*/  @P0 LDGSTS.E.BYPASS.LTC128B.128 [R168], [R160.64], !P6 ;  /* 0x00000000a0a80fae */ /* 0x0007f0000f101d46 */
[----:B------:R4:W-:Y:S08]  /*fd30*/  @P0 LDGSTS.E.BYPASS.LTC128B.128 [R168+0x2000], [R166.64], !P5 ;  /* 0x02000000a6a80fae */ /* 0x0009f0000e901d46 */
[----:B------:R4:W-:Y:S01]  /*fd40*/  @P0 LDGSTS.E.BYPASS.LTC128B.128 [R168+0x4000], [R164.64], !P4 ;  /* 0x04000000a4a80fae */ /* 0x0009e2000e101d46 */
[C---:B--2---:R-:W-:Y:S07]  /*fd50*/  HMMA.16816.F32.BF16 R12, R140.reuse, R136, R12 ;  /* 0x000000888c0c723c */ /* 0x044fee000004180c */
[----:B------:R2:W-:Y:S01]  /*fd60*/  @P0 LDGSTS.E.BYPASS.LTC128B.128 [R168+0x1000], [R172.64], !P6 ;  /* 0x01000000aca80fae */ /* 0x0005e2000f101d46 */
[C---:B------:R-:W-:Y:S07]  /*fd70*/  HMMA.16816.F32.BF16 R16, R140.reuse, R138, R16 ;  /* 0x0000008a8c10723c */ /* 0x040fee0000041810 */
[----:B------:R5:W-:Y:S01]  /*fd80*/  @P0 LDGSTS.E.BYPASS.LTC128B.128 [R168+0x3000], [R174.64], !P5 ;  /* 0x03000000aea80fae */ /* 0x000be2000e901d46 */
[C---:B------:R-:W-:Y:S07]  /*fd90*/  HMMA.16816.F32.BF16 R20, R140.reuse, R148, R20 ;  /* 0x000000948c14723c */ /* 0x040fee0000041814 */
[----:B------:R5:W-:Y:S01]  /*fda0*/  @P0 LDGSTS.E.BYPASS.LTC128B.128 [R168+0x5000], [R170.64], !P4 ;  /* 0x05000000aaa80fae */ /* 0x000be2000e101d46 */
[----:B------:R-:W-:Y:S01]  /*fdb0*/  ISETP.GE.AND P0, PT, R210, 0x2, PT ;  /* 0x00000002d200780c */ /* 0x000fe20003f06270 */
[C---:B------:R-:W-:Y:S06]  /*fdc0*/  HMMA.16816.F32.BF16 R24, R140.reuse, R150, R24 ;  /* 0x000000968c18723c */ /* 0x040fec0000041818 */
[----:B------:R-:W-:Y:S01]  /*fdd0*/  LDSM.16.M88.4 R144, [R179] ;  /* 0x00000000b390783b */ /* 0x000fe20000000200 */
[----:B--2---:R-:W-:Y:S01]  /*fde0*/  IADD3 R172, R180, R3, RZ ;  /* 0x00000003b4ac7210 */ /* 0x004fe20007ffe0ff */
[C---:B-1----:R-:W-:Y:S06]  /*fdf0*/  HMMA.16816.F32.BF16 R28, R140.reuse, R152, R28 ;  /* 0x000000988c1c723c */ /* 0x042fec000004181c */
[----:B------:R-:W1:Y:S02]  /*fe00*/  LDSM.16.M88.4 R156, [R2+0xc100] ;  /* 0x00c10000029c783b */ /* 0x000e640000000200 */
[----:B------:R-:W-:Y:S06]  /*fe10*/  HMMA.16816.F32.BF16 R32, R140, R154, R32 ;  /* 0x0000009a8c20723c */ /* 0x000fec0000041820 */
[----:B---3--:R-:W2:Y:S08]  /*fe20*/  LDSM.16.M88.4 R160, [R2+0xc900] ;  /* 0x00c9000002a0783b */ /* 0x008eb00000000200 */
[----:B------:R-:W3:Y:S08]  /*fe30*/  LDSM.16.M88.4 R136, [R2+0xd100] ;  /* 0x00d100000288783b */ /* 0x000ef00000000200 */
[----:B------:R-:W0:Y:S08]  /*fe40*/  LDGDEPBAR ;  /* 0x00000000000079af */ /* 0x000e300000000000 */
[----:B----4-:R-:W4:Y:S01]  /*fe50*/  LDSM.16.M88.4 R164, [R2+0xd900] ;  /* 0x00d9000002a4783b */ /* 0x010f220000000200 */
[C---:B-1----:R-:W-:Y:S07]  /*fe60*/  HMMA.16816.F32.BF16 R4, R144.reuse, R156, R4 ;  /* 0x0000009c9004723c */ /* 0x042fee0000041804 */
[----:B------:R-:W-:Y:S01]  /*fe70*/  LDSM.16.M88.4 R148, [R178] ;  /* 0x00000000b294783b */ /* 0x000fe20000000200 */
[C---:B------:R-:W-:Y:S07]  /*fe80*/  HMMA.16816.F32.BF16 R8, R144.reuse, R158, R8 ;  /* 0x0000009e9008723c */ /* 0x040fee0000041808 */
[----:B-----5:R-:W1:Y:S01]  /*fe90*/  LDSM.16.M88.4 R168, [R172+0xc100] ;  /* 0x00c10000aca8783b */ /* 0x020e620000000200 */
[C---:B--2---:R-:W-:Y:S07]  /*fea0*/  HMMA.16816.F32.BF16 R12, R144.reuse, R160, R12 ;  /* 0x000000a0900c723c */ /* 0x044fee000004180c */
[----:B------:R-:W2:Y:S01]  /*feb0*/  LDSM.16.M88.4 R140, [R172+0xc900] ;  /* 0x00c90000ac8c783b */ /* 0x000ea20000000200 */
[C---:B------:R-:W-:Y:S07]  /*fec0*/  HMMA.16816.F32.BF16 R16, R144.reuse, R162, R16 ;  /* 0x000000a29010723c */ /* 0x040fee0000041810 */
[----:B------:R-:W5:Y:S01]  /*fed0*/  LDSM.16.M88.4 R152, [R172+0xd100] ;  /* 0x00d10000ac98783b */ /* 0x000f620000000200 */
[C---:B---3--:R-:W-:Y:S07]  /*fee0*/  HMMA.16816.F32.BF16 R20, R144.reuse, R136, R20 ;  /* 0x000000889014723c */ /* 0x048fee0000041814 */
[----:B------:R-:W3:Y:S01]  /*fef0*/  LDSM.16.M88.4 R156, [R172+0xd900] ;  /* 0x00d90000ac9c783b */ /* 0x000ee20000000200 */
[C---:B------:R-:W-:Y:S07]  /*ff00*/  HMMA.16816.F32.BF16 R24, R144.reuse, R138, R24 ;  /* 0x0000008a9018723c */ /* 0x040fee0000041818 */
[----:B------:R-:W-:Y:S01]  /*ff10*/  LDSM.16.M88.4 R136, [R182+0x4000] ;  /* 0x00400000b688783b */ /* 0x000fe20000000200 */
[C---:B----4-:R-:W-:Y:S07]  /*ff20*/  HMMA.16816.F32.BF16 R28, R144.reuse, R164, R28 ;  /* 0x000000a4901c723c */ /* 0x050fee000004181c */
[----:B------:R-:W-:Y:S01]  /*ff30*/  LDSM.16.M88.4 R160, [R183+UR4+0xe900] ;  /* 0x00e90004b7a0783b */ /* 0x000fe20008000200 */
[----:B------:R-:W-:Y:S07]  /*ff40*/  HMMA.16816.F32.BF16 R32, R144, R166, R32 ;  /* 0x000000a69020723c */ /* 0x000fee0000041820 */
[----:B------:R-:W4:Y:S01]  /*ff50*/  LDSM.16.M88.4 R144, [R183+UR4+0xe100] ;  /* 0x00e10004b790783b */ /* 0x000f220008000200 */
[C---:B-1----:R-:W-:Y:S07]  /*ff60*/  HMMA.16816.F32.BF16 R4, R148.reuse, R168, R4 ;  /* 0x000000a89404723c */ /* 0x042fee0000041804 */
[----:B------:R-:W-:Y:S01]  /*ff70*/  LDSM.16.M88.4 R164, [R134+0x4000] ;  /* 0x0040000086a4783b */ /* 0x000fe20000000200 */
[C---:B------:R-:W-:Y:S07]  /*ff80*/  HMMA.16816.F32.BF16 R8, R148.reuse, R170, R8 ;  /* 0x000000aa9408723c */ /* 0x040fee0000041808 */
[----:B------:R-:W-:Y:S01]  /*ff90*/  LDSM.16.M88.4 R168, [R3+0xe100] ;  /* 0x00e1000003a8783b */ /* 0x000fe20000000200 */
[C---:B--2---:R-:W-:Y:S08]  /*ffa0*/  HMMA.16816.F32.BF16 R12, R148.reuse, R140, R12 ;  /* 0x0000008c940c723c */ /* 0x044ff0000004180c */
[C---:B------:R-:W-:Y:S01]  /*ffb0*/  HMMA.16816.F32.BF16 R16, R148.reuse, R142, R16 ;  /* 0x0000008e9410723c */ /* 0x040fe20000041810 */
[----:B------:R-:W1:Y:S07]  /*ffc0*/  LDSM.16.M88.4 R140, [R183+UR4+0xf100] ;  /* 0x00f10004b78c783b */ /* 0x000e6e0008000200 */
[C---:B-----5:R-:W-:Y:S08]  /*ffd0*/  HMMA.16816.F32.BF16 R20, R148.reuse, R152, R20 ;  /* 0x000000989414723c */ /* 0x060ff00000041814 */
[C---:B------:R-:W-:Y:S01]  /*ffe0*/  HMMA.16816.F32.BF16 R24, R148.reuse, R154, R24 ;  /* 0x0000009a9418723c */ /* 0x040fe20000041818 */
[----:B------:R-:W2:Y:S07]  /*fff0*/  LDSM.16.M88.4 R152, [R183+UR4+0xf900] ;  /* 0x00f90004b798783b */ /* 0x000eae0008000200 */
[C---:B---3--:R-:W-:Y:S08]  /*10000*/  HMMA.16816.F32.BF16 R28, R148.reuse, R156, R28 ;  /* 0x0000009c941c723c */ /* 0x048ff0000004181c */
[----:B------:R-:W-:Y:S01]  /*10010*/  HMMA.16816.F32.BF16 R32, R148, R158, R32 ;  /* 0x0000009e9420723c */ /* 0x000fe20000041820 */
[----:B------:R-:W3:Y:S07]  /*10020*/  LDSM.16.M88.4 R148, [R3+0xe900] ;  /* 0x00e900000394783b */ /* 0x000eee0000000200 */
[C---:B----4-:R-:W-:Y:S01]  /*10030*/  HMMA.16816.F32.BF16 R4, R136.reuse, R144, R4 ;  /* 0x000000908804723c */ /* 0x050fe20000041804 */
[----:B------:R-:W-:Y:S07]  /*10040*/  LDSM.16.M88.4 R156, [R3+0xf900] ;  /* 0x00f90000039c783b */ /* 0x000fee0000000200 */
[C---:B------:R-:W-:Y:S01]  /*10050*/  HMMA.16816.F32.BF16 R8, R136.reuse, R146, R8 ;  /* 0x000000928808723c */ /* 0x040fe20000041808 */
        /* <DEDUP_REMOVED lines=8> */
[----:B------:R-:W-:Y:S01]  /*100e0*/  HMMA.16816.F32.BF16 R32, R136, R154, R32 ;  /* 0x0000009a8820723c */ /* 0x000fe20000041820 */
[----:B------:R-:W2:Y:S07]  /*100f0*/  LDSM.16.M88.4 R136, [R2+0xe900] ;  /* 0x00e900000288783b */ /* 0x000eae0000000200 */
[C---:B------:R-:W-:Y:S01]  /*10100*/  HMMA.16816.F32.BF16 R4, R164.reuse, R168, R4 ;  /* 0x000000a8a404723c */ /* 0x040fe20000041804 */
[----:B------:R-:W-:Y:S07]  /*10110*/  LDSM.16.M88.4 R152, [R178+0x4000] ;  /* 0x00400000b298783b */ /* 0x000fee0000000200 */
[C---:B------:R-:W-:Y:S01]  /*10120*/  HMMA.16816.F32.BF16 R8, R164.reuse, R170, R8 ;  /* 0x000000aaa408723c */ /* 0x040fe20000041808 */
[----:B------:R-:W-:Y:S07]  /*10130*/  LDSM.16.M88.4 R168, [R172+0xe100] ;  /* 0x00e10000aca8783b */ /* 0x000fee0000000200 */
[C---:B---3--:R-:W-:Y:S01]  /*10140*/  HMMA.16816.F32.BF16 R12, R164.reuse, R148, R12 ;  /* 0x00000094a40c723c */ /* 0x048fe2000004180c */
[----:B------:R-:W-:Y:S07]  /*10150*/  LDSM.16.M88.4 R172, [R172+0x10100] ;  /* 0x01010000acac783b */ /* 0x000fee0000000200 */
[C---:B------:R-:W-:Y:S01]  /*10160*/  HMMA.16816.F32.BF16 R16, R164.reuse, R150, R16 ;  /* 0x00000096a410723c */ /* 0x040fe20000041810 */
[----:B------:R-:W3:Y:S07]  /*10170*/  LDSM.16.M88.4 R148, [R2+0xf100] ;  /* 0x00f100000294783b */ /* 0x000eee0000000200 */
[C---:B----4-:R-:W-:Y:S08]  /*10180*/  HMMA.16816.F32.BF16 R20, R164.reuse, R144, R20 ;  /* 0x00000090a414723c */ /* 0x050ff00000041814 */
[C---:B------:R-:W-:Y:S01]  /*10190*/  HMMA.16816.F32.BF16 R24, R164.reuse, R146, R24 ;  /* 0x00000092a418723c */ /* 0x040fe20000041818 */
[----:B------:R-:W4:Y:S07]  /*101a0*/  LDSM.16.M88.4 R144, [R2+0xf900] ;  /* 0x00f900000290783b */ /* 0x000f2e0000000200 */
[C---:B------:R-:W-:Y:S08]  /*101b0*/  HMMA.16816.F32.BF16 R28, R164.reuse, R156, R28 ;  /* 0x0000009ca41c723c */ /* 0x040ff0000004181c */
[----:B------:R-:W-:Y:S01]  /*101c0*/  HMMA.16816.F32.BF16 R32, R164, R158, R32 ;  /* 0x0000009ea420723c */ /* 0x000fe20000041820 */
[----:B------:R-:W5:Y:S07]  /*101d0*/  LDSM.16.M88.4 R156, [R132+0xe900] ;  /* 0x00e90000849c783b */ /* 0x000f6e0000000200 */
[C---:B-1----:R-:W-:Y:S01]  /*101e0*/  HMMA.16816.F32.BF16 R4, R140.reuse, R160, R4 ;  /* 0x000000a08c04723c */ /* 0x042fe20000041804 */
[----:B------:R-:W-:Y:S07]  /*101f0*/  LDSM.16.M88.4 R164, [R183+UR4+0x11100] ;  /* 0x01110004b7a4783b */ /* 0x000fee0008000200 */
[C---:B------:R-:W-:Y:S01]  /*10200*/  HMMA.16816.F32.BF16 R8, R140.reuse, R162, R8 ;  /* 0x000000a28c08723c */ /* 0x040fe20000041808 */
[----:B------:R-:W-:Y:S07]  /*10210*/  LDSM.16.M88.4 R160, [R183+UR4+0x10900] ;  /* 0x01090004b7a0783b */ /* 0x000fee0008000200 */
[C---:B--2---:R-:W-:Y:S08]  /*10220*/  HMMA.16816.F32.BF16 R12, R140.reuse, R136, R12 ;  /* 0x000000888c0c723c */ /* 0x044ff0000004180c */
[C---:B------:R-:W-:Y:S01]  /*10230*/  HMMA.16816.F32.BF16 R16, R140.reuse, R138, R16 ;  /* 0x0000008a8c10723c */ /* 0x040fe20000041810 */
[----:B------:R-:W1:Y:S07]  /*10240*/  LDSM.16.M88.4 R136, [R132+0xf100] ;  /* 0x00f100008488783b */ /* 0x000e6e0000000200 */
[C---:B---3--:R-:W-:Y:S08]  /*10250*/  HMMA.16816.F32.BF16 R20, R140.reuse, R148, R20 ;  /* 0x000000948c14723c */ /* 0x048ff00000041814 */
[C---:B------:R-:W-:Y:S01]  /*10260*/  HMMA.16816.F32.BF16 R24, R140.reuse, R150, R24 ;  /* 0x000000968c18723c */ /* 0x040fe20000041818 */
[----:B------:R-:W2:Y:S07]  /*10270*/  LDSM.16.M88.4 R148, [R132+0xf900] ;  /* 0x00f900008494783b */ /* 0x000eae0000000200 */
[C---:B----4-:R-:W-:Y:S08]  /*10280*/  HMMA.16816.F32.BF16 R28, R140.reuse, R144, R28 ;  /* 0x000000908c1c723c */ /* 0x050ff0000004181c */
[----:B------:R-:W-:Y:S01]  /*10290*/  HMMA.16816.F32.BF16 R32, R140, R146, R32 ;  /* 0x000000928c20723c */ /* 0x000fe20000041820 */
[----:B------:R-:W-:Y:S07]  /*102a0*/  LDSM.16.M88.4 R140, [R182+0x8000] ;  /* 0x00800000b68c783b */ /* 0x000fee0000000200 */
[C---:B------:R-:W-:Y:S01]  /*102b0*/  HMMA.16816.F32.BF16 R4, R152.reuse, R168, R4 ;  /* 0x000000a89804723c */ /* 0x040fe20000041804 */
[----:B------:R-:W3:Y:S07]  /*102c0*/  LDSM.16.M88.4 R144, [R183+UR4+0x10100] ;  /* 0x01010004b790783b */ /* 0x000eee0008000200 */
[C---:B------:R-:W-:Y:S01]  /*102d0*/  HMMA.16816.F32.BF16 R8, R152.reuse, R170, R8 ;  /* 0x000000aa9808723c */ /* 0x040fe20000041808 */
[----:B------:R-:W-:Y:S07]  /*102e0*/  LDSM.16.M88.4 R168, [R3+0x10100] ;  /* 0x0101000003a8783b */ /* 0x000fee0000000200 */
[C---:B-----5:R-:W-:Y:S08]  /*102f0*/  HMMA.16816.F32.BF16 R12, R152.reuse, R156, R12 ;  /* 0x0000009c980c723c */ /* 0x060ff0000004180c */
[C---:B------:R-:W-:Y:S01]  /*10300*/  HMMA.16816.F32.BF16 R16, R152.reuse, R158, R16 ;  /* 0x0000009e9810723c */ /* 0x040fe20000041810 */
[----:B------:R-:W4:Y:S07]  /*10310*/  LDSM.16.M88.4 R156, [R183+UR4+0x11900] ;  /* 0x01190004b79c783b */ /* 0x000f2e0008000200 */
[C---:B-1----:R-:W-:Y:S08]  /*10320*/  HMMA.16816.F32.BF16 R20, R152.reuse, R136, R20 ;  /* 0x000000889814723c */ /* 0x042ff00000041814 */
[C---:B------:R-:W-:Y:S01]  /*10330*/  HMMA.16816.F32.BF16 R24, R152.reuse, R138, R24 ;  /* 0x0000008a9818723c */ /* 0x040fe20000041818 */
[----:B------:R-:W1:Y:S07]  /*10340*/  LDSM.16.M88.4 R136, [R134+0x8000] ;  /* 0x008000008688783b */ /* 0x000e6e0000000200 */
[C---:B--2---:R-:W-:Y:S08]  /*10350*/  HMMA.16816.F32.BF16 R28, R152.reuse, R148, R28 ;  /* 0x00000094981c723c */ /* 0x044ff0000004181c */
[----:B------:R-:W-:Y:S01]  /*10360*/  HMMA.16816.F32.BF16 R32, R152, R150, R32 ;  /* 0x000000969820723c */ /* 0x000fe20000041820 */
[----:B------:R-:W2:Y:S07]  /*10370*/  LDSM.16.M88.4 R148, [R3+0x10900] ;  /* 0x010900000394783b */ /* 0x000eae0000000200 */
[C---:B---3--:R-:W-:Y:S01]  /*10380*/  HMMA.16816.F32.BF16 R4, R140.reuse, R144, R4 ;  /* 0x000000908c04723c */ /* 0x048fe20000041804 */
[----:B------:R-:W-:Y:S07]  /*10390*/  LDSM.16.M88.4 R152, [R3+0x11900] ;  /* 0x011900000398783b */ /* 0x000fee0000000200 */
[C---:B------:R-:W-:Y:S01]  /*103a0*/  HMMA.16816.F32.BF16 R8, R140.reuse, R146, R8 ;  /* 0x000000928c08723c */ /* 0x040fe20000041808 */
[----:B------:R-:W3:Y:S07]  /*103b0*/  LDSM.16.M88.4 R144, [R3+0x11100] ;  /* 0x011100000390783b */ /* 0x000eee0000000200 */
        /* <DEDUP_REMOVED lines=9> */
[C---:B-1----:R-:W-:Y:S01]  /*10450*/  HMMA.16816.F32.BF16 R4, R136.reuse, R168, R4 ;  /* 0x000000a88804723c */ /* 0x042fe20000041804 */
[----:B------:R-:W1:Y:S07]  /*10460*/  LDSM.16.M88.4 R156, [R2+0x11100] ;  /* 0x01110000029c783b */ /* 0x000e6e0000000200 */
[C---:B------:R-:W-:Y:S01]  /*10470*/  HMMA.16816.F32.BF16 R8, R136.reuse, R170, R8 ;  /* 0x000000aa8808723c */ /* 0x040fe20000041808 */
[----:B------:R-:W-:Y:S07]  /*10480*/  LDSM.16.M88.4 R168, [R178+0x8000] ;  /* 0x00800000b2a8783b */ /* 0x000fee0000000200 */
[C---:B--2---:R-:W-:Y:S08]  /*10490*/  HMMA.16816.F32.BF16 R12, R136.reuse, R148, R12 ;  /* 0x00000094880c723c */ /* 0x044ff0000004180c */
[C---:B------:R-:W-:Y:S01]  /*104a0*/  HMMA.16816.F32.BF16 R16, R136.reuse, R150, R16 ;  /* 0x000000968810723c */ /* 0x040fe20000041810 */
[----:B------:R-:W2:Y:S07]  /*104b0*/  LDSM.16.M88.4 R148, [R2+0x11900] ;  /* 0x011900000294783b */ /* 0x000eae0000000200 */
[C---:B---3--:R-:W-:Y:S08]  /*104c0*/  HMMA.16816.F32.BF16 R20, R136.reuse, R144, R20 ;  /* 0x000000908814723c */ /* 0x048ff00000041814 */
[C---:B------:R-:W-:Y:S01]  /*104d0*/  HMMA.16816.F32.BF16 R24, R136.reuse, R146, R24 ;  /* 0x000000928818723c */ /* 0x040fe20000041818 */
[----:B------:R-:W-:Y:S07]  /*104e0*/  LDSM.16.M88.4 R144, [R132+0x11900] ;  /* 0x011900008490783b */ /* 0x000fee0000000200 */
[C---:B------:R-:W-:Y:S08]  /*104f0*/  HMMA.16816.F32.BF16 R28, R136.reuse, R152, R28 ;  /* 0x00000098881c723c */ /* 0x040ff0000004181c */
[----:B------:R-:W-:Y:S01]  /*10500*/  HMMA.16816.F32.BF16 R32, R136, R154, R32 ;  /* 0x0000009a8820723c */ /* 0x000fe20000041820 */
[----:B------:R-:W3:Y:S07]  /*10510*/  LDSM.16.M88.4 R136, [R132+0x10900] ;  /* 0x010900008488783b */ /* 0x000eee0000000200 */
[C---:B-----5:R-:W-:Y:S08]  /*10520*/  HMMA.16816.F32.BF16 R4, R160.reuse, R164, R4 ;  /* 0x000000a4a004723c */ /* 0x060ff00000041804 */
[C---:B------:R-:W-:Y:S08]  /*10530*/  HMMA.16816.F32.BF16 R8, R160.reuse, R166, R8 ;  /* 0x000000a6a008723c */ /* 0x040ff00000041808 */
[C---:B----4-:R-:W-:Y:S08]  /*10540*/  HMMA.16816.F32.BF16 R12, R160.reuse, R140, R12 ;  /* 0x0000008ca00c723c */ /* 0x050ff0000004180c */
[C---:B------:R-:W-:Y:S01]  /*10550*/  HMMA.16816.F32.BF16 R16, R160.reuse, R142, R16 ;  /* 0x0000008ea010723c */ /* 0x040fe20000041810 */
[----:B------:R-:W4:Y:S01]  /*10560*/  LDSM.16.M88.4 R140, [R132+0x11100] ;  /* 0x01110000848c783b */ /* 0x000f220000000200 */
[----:B------:R-:W-:Y:S06]  /*10570*/  DEPBAR.LE SB0, 0x2 ;  /* 0x000080800000791a */ /* 0x000fec0000000000 */
[C---:B-1----:R-:W-:Y:S01]  /*10580*/  HMMA.16816.F32.BF16 R20, R160.reuse, R156, R20 ;  /* 0x0000009ca014723c */ /* 0x042fe20000041814 */
[----:B------:R-:W-:Y:S07]  /*10590*/  BAR.SYNC.DEFER_BLOCKING 0x0 ;  /* 0x0000000000007b1d */ /* 0x000fee0000010000 */
[C---:B------:R-:W-:Y:S08]  /*105a0*/  HMMA.16816.F32.BF16 R24, R160.reuse, R158, R24 ;  /* 0x0000009ea018723c */ /* 0x040ff00000041818 */
[C---:B--2---:R-:W-:Y:S08]  /*105b0*/  HMMA.16816.F32.BF16 R28, R160.reuse, R148, R28 ;  /* 0x00000094a01c723c */ /* 0x044ff0000004181c */
[----:B------:R-:W-:Y:S01]  /*105c0*/  HMMA.16816.F32.BF16 R32, R160, R150, R32 ;  /* 0x00000096a020723c */ /* 0x000fe20000041820 */
[----:B------:R-:W-:Y:S07]  /*105d0*/  LDSM.16.MT88.4 R148, [R177+UR4+0x2900] ;  /* 0x00290004b194783b */ /* 0x000fee0008004200 */
[C---:B------:R-:W-:Y:S08]  /*105e0*/  HMMA.16816.F32.BF16 R4, R168.reuse, R172, R4 ;  /* 0x000000aca804723c */ /* 0x040ff00000041804 */
[C---:B------:R-:W-:Y:S08]  /*105f0*/  HMMA.16816.F32.BF16 R8, R168.reuse, R174, R8 ;  /* 0x000000aea808723c */ /* 0x040ff00000041808 */
[C---:B---3--:R-:W-:Y:S08]  /*10600*/  HMMA.16816.F32.BF16 R12, R168.reuse, R136, R12 ;  /* 0x00000088a80c723c */ /* 0x048ff0000004180c */
[C---:B------:R-:W-:Y:S01]  /*10610*/  HMMA.16816.F32.BF16 R16, R168.reuse, R138, R16 ;  /* 0x0000008aa810723c */ /* 0x040fe20000041810 */
[----:B------:R-:W-:Y:S03]  /*10620*/  LDSM.16.MT88.4 R136, [R177+UR4+0x100] ;  /* 0x00010004b188783b */ /* 0x000fe60008004200 */
        /* <DEDUP_REMOVED lines=8> */
[C---:B------:R-:W-:Y:S04]  /*106b0*/  HMMA.16816.F32.BF16 R28, R168.reuse, R144, R28 ;  /* 0x00000090a81c723c */ /* 0x040fe8000004181c */
        /* <DEDUP_REMOVED lines=21> */
[----:B------:R-:W-:Y:S04]  /*10810*/  FMNMX.FTZ R3, R29, R2, !PT ;  /* 0x000000021d037209 */ /* 0x000fe80007810000 */
        /* <DEDUP_REMOVED lines=12> */
[C---:B------:R-:W-:Y:S02]  /*108e0*/  FADD.FTZ R133, -R132.reuse, R133 ;  /* 0x0000008584857221 */ /* 0x040fe40000010100 */
[----:B------:R-:W-:Y:S01]  /*108f0*/  FMUL.FTZ R172, R132, c[0x0][0x2d0] ;  /* 0x0000b40084ac7a20 */ /* 0x000fe20000410000 */
[----:B--2---:R-:W-:Y:S01]  /*10900*/  FMNMX.FTZ R3, R156, R3, !PT ;  /* 0x000000039c037209 */ /* 0x004fe20007810000 */
[----:B------:R-:W-:Y:S01]  /*10910*/  FMUL.FTZ R2, R133, c[0x0][0x2d0] ;  /* 0x0000b40085027a20 */ /* 0x000fe20000410000 */
[----:B------:R-:W-:Y:S01]  /*10920*/  LDSM.16.MT88.4 R156, [R176+UR4+0x2900] ;  /* 0x00290004b09c783b */ /* 0x000fe20008004200 */
[----:B------:R-:W-:Y:S02]  /*10930*/  FFMA.FTZ R162, R4, c[0x0][0x2d0], -R172 ;  /* 0x0000b40004a27a23 */ /* 0x000fe400000108ac */
[C---:B------:R-:W-:Y:S02]  /*10940*/  FADD.FTZ R133, -R3.reuse, R0 ;  /* 0x0000000003857221 */ /* 0x040fe40000010100 */
[----:B------:R-:W-:Y:S01]  /*10950*/  FMUL.FTZ R169, R3, c[0x0][0x2d0] ;  /* 0x0000b40003a97a20 */ /* 0x000fe20000410000 */
[----:B------:R-:W1:Y:S01]  /*10960*/  MUFU.EX2 R2, R2 ;  /* 0x0000000200027308 */ /* 0x000e620000000800 */
[----:B------:R-:W-:Y:S02]  /*10970*/  FMUL.FTZ R0, R133, c[0x0][0x2d0] ;  /* 0x0000b40085007a20 */ /* 0x000fe40000410000 */
[--C-:B------:R-:W-:Y:S02]  /*10980*/  FFMA.FTZ R163, R5, c[0x0][0x2d0], -R172.reuse ;  /* 0x0000b40005a37a23 */ /* 0x100fe400000108ac */
[--C-:B------:R-:W-:Y:S01]  /*10990*/  FFMA.FTZ R166, R8, c[0x0][0x2d0], -R172.reuse ;  /* 0x0000b40008a67a23 */ /* 0x100fe200000108ac */
[----:B------:R-:W-:Y:S01]  /*109a0*/  IADD3 R8, R177, UR4, RZ ;  /* 0x00000004b1087c10 */ /* 0x000fe2000fffe0ff */
[--C-:B------:R-:W-:Y:S02]  /*109b0*/  FFMA.FTZ R161, R9, c[0x0][0x2d0], -R172.reuse ;  /* 0x0000b40009a17a23 */ /* 0x100fe400000108ac */
[--C-:B------:R-:W-:Y:S01]  /*109c0*/  FFMA.FTZ R167, R6, c[0x0][0x2d0], -R169.reuse ;  /* 0x0000b40006a77a23 */ /* 0x100fe200000108a9 */
[----:B------:R-:W2:Y:S01]  /*109d0*/  MUFU.EX2 R0, R0 ;  /* 0x0000000000007308 */ /* 0x000ea20000000800 */
[--C-:B------:R-:W-:Y:S01]  /*109e0*/  FFMA.FTZ R168, R7, c[0x0][0x2d0], -R169.reuse ;  /* 0x0000b40007a87a23 */ /* 0x100fe200000108a9 */
[----:B------:R-:W-:Y:S01]  /*109f0*/  IADD3 R133, R181, R8, RZ ;  /* 0x00000008b5857210 */ /* 0x000fe20007ffe0ff */
[--C-:B------:R-:W-:Y:S02]  /*10a00*/  FFMA.FTZ R164, R10, c[0x0][0x2d0], -R169.reuse ;  /* 0x0000b4000aa47a23 */ /* 0x100fe400000108a9 */
[--C-:B------:R-:W-:Y:S02]  /*10a10*/  FFMA.FTZ R165, R11, c[0x0][0x2d0], -R169.reuse ;  /* 0x0000b4000ba57a23 */ /* 0x100fe400000108a9 */
[----:B------:R-:W3:Y:S01]  /*10a20*/  LDSM.16.MT88.4 R140, [R133+0x100] ;  /* 0x00010000858c783b */ /* 0x000ee20000004200 */
[--C-:B------:R-:W-:Y:S02]  /*10a30*/  FFMA.FTZ R219, R26, c[0x0][0x2d0], -R169.reuse ;  /* 0x0000b4001adb7a23 */ /* 0x100fe400000108a9 */
[----:B------:R-:W-:Y:S01]  /*10a40*/  MUFU.EX2 R162, R162 ;  /* 0x000000a200a27308 */ /* 0x000fe20000000800 */
[--C-:B------:R-:W-:Y:S02]  /*10a50*/  FFMA.FTZ R220, R27, c[0x0][0x2d0], -R169.reuse ;  /* 0x0000b4001bdc7a23 */ /* 0x100fe400000108a9 */
[--C-:B------:R-:W-:Y:S02]  /*10a60*/  FFMA.FTZ R221, R28, c[0x0][0x2d0], -R172.reuse ;  /* 0x0000b4001cdd7a23 */ /* 0x100fe400000108ac */
[C---:B-1----:R-:W-:Y:S01]  /*10a70*/  FMUL.FTZ R4, R2.reuse, R128 ;  /* 0x0000008002047220 */ /* 0x042fe20000410000 */
[----:B------:R-:W-:Y:S01]  /*10a80*/  LDSM.16.MT88.4 R152, [R133+0x2900] ;  /* 0x002900008598783b */ /* 0x000fe20000004200 */
[C---:B------:R-:W-:Y:S02]  /*10a90*/  FMUL.FTZ R5, R2.reuse, R129 ;  /* 0x0000008102057220 */ /* 0x040fe40000410000 */
[C---:B------:R-:W-:Y:S01]  /*10aa0*/  FMUL.FTZ R8, R2.reuse, R124 ;  /* 0x0000007c02087220 */ /* 0x040fe20000410000 */
[----:B------:R-:W1:Y:S01]  /*10ab0*/  MUFU.EX2 R163, R163 ;  /* 0x000000a300a37308 */ /* 0x000e620000000800 */
[C---:B------:R-:W-:Y:S02]  /*10ac0*/  FMUL.FTZ R9, R2.reuse, R125 ;  /* 0x0000007d02097220 */ /* 0x040fe40000410000 */
[----:B------:R-:W-:Y:S02]  /*10ad0*/  FMUL.FTZ R36, R2, R36 ;  /* 0x0000002402247220 */ /* 0x000fe40000410000 */
[C---:B--2---:R-:W-:Y:S02]  /*10ae0*/  FMUL.FTZ R6, R0.reuse, R130 ;  /* 0x0000008200067220 */ /* 0x044fe40000410000 */
[C---:B------:R-:W-:Y:S02]  /*10af0*/  FMUL.FTZ R7, R0.reuse, R131 ;  /* 0x0000008300077220 */ /* 0x040fe40000410000 */
[C---:B------:R-:W-:Y:S01]  /*10b00*/  FMUL.FTZ R10, R0.reuse, R126 ;  /* 0x0000007e000a7220 */ /* 0x040fe20000410000 */
[----:B------:R-:W-:Y:S01]  /*10b10*/  MUFU.EX2 R166, R166 ;  /* 0x000000a600a67308 */ /* 0x000fe20000000800 */
[----:B------:R-:W-:Y:S02]  /*10b20*/  FMUL.FTZ R11, R0, R127 ;  /* 0x0000007f000b7220 */ /* 0x000fe40000410000 */
[----:B------:R-:W2:Y:S01]  /*10b30*/  LDSM.16.MT88.4 R124, [R176+UR4+0x100] ;  /* 0x00010004b07c783b */ /* 0x000ea20008004200 */
[----:B------:R-:W-:Y:S02]  /*10b40*/  FMUL.FTZ R37, R2, R37 ;  /* 0x0000002502257220 */ /* 0x000fe40000410000 */
[C---:B------:R-:W-:Y:S02]  /*10b50*/  FMUL.FTZ R38, R0.reuse, R38 ;  /* 0x0000002600267220 */ /* 0x040fe40000410000 */
[----:B------:R-:W-:Y:S02]  /*10b60*/  FMUL.FTZ R39, R0, R39 ;  /* 0x0000002700277220 */ /* 0x000fe40000410000 */
[----:B------:R-:W4:Y:S01]  /*10b70*/  MUFU.EX2 R161, R161 ;  /* 0x000000a100a17308 */ /* 0x000f220000000800 */
[C---:B------:R-:W-:Y:S02]  /*10b80*/  FMUL.FTZ R40, R2.reuse, R40 ;  /* 0x0000002802287220 */ /* 0x040fe40000410000 */
[----:B------:R-:W-:Y:S01]  /*10b90*/  FMUL.FTZ R41, R2, R41 ;  /* 0x0000002902297220 */ /* 0x000fe20000410000 */
[----:B-1----:R-:W-:Y:S01]  /*10ba0*/  F2FP.BF16.PACK_AB R128, R163, R162 ;  /* 0x000000a2a380723e */ /* 0x002fe200000010ff */
[C---:B------:R-:W-:Y:S02]  /*10bb0*/  FMUL.FTZ R42, R0.reuse, R42 ;  /* 0x0000002a002a7220 */ /* 0x040fe40000410000 */
[----:B------:R-:W-:Y:S02]  /*10bc0*/  FMUL.FTZ R43, R0, R43 ;  /* 0x0000002b002b7220 */ /* 0x000fe40000410000 */
[C---:B------:R-:W-:Y:S01]  /*10bd0*/  FMUL.FTZ R44, R2.reuse, R44 ;  /* 0x0000002c022c7220 */ /* 0x040fe20000410000 */
[----:B------:R-:W-:Y:S01]  /*10be0*/  MUFU.EX2 R167, R167 ;  /* 0x000000a700a77308 */ /* 0x000fe20000000800 */
[----:B------:R-:W-:Y:S02]  /*10bf0*/  FMUL.FTZ R45, R2, R45 ;  /* 0x0000002d022d7220 */ /* 0x000fe40000410000 */
[C---:B------:R-:W-:Y:S02]  /*10c00*/  FMUL.FTZ R46, R0.reuse, R46 ;  /* 0x0000002e002e7220 */ /* 0x040fe40000410000 */
[----:B------:R-:W-:Y:S02]  /*10c10*/  FMUL.FTZ R47, R0, R47 ;  /* 0x0000002f002f7220 */ /* 0x000fe40000410000 */
[C---:B------:R-:W-:Y:S02]  /*10c20*/  FMUL.FTZ R48, R2.reuse, R48 ;  /* 0x0000003002307220 */ /* 0x040fe40000410000 */
[----:B------:R-:W-:Y:S01]  /*10c30*/  FMUL.FTZ R49, R2, R49 ;  /* 0x0000003102317220 */ /* 0x000fe20000410000 */
[----:B------:R-:W1:Y:S01]  /*10c40*/  MUFU.EX2 R168, R168 ;  /* 0x000000a800a87308 */ /* 0x000e620000000800 */
[C---:B------:R-:W-:Y:S02]  /*10c50*/  FMUL.FTZ R50, R0.reuse, R50 ;  /* 0x0000003200327220 */ /* 0x040fe40000410000 */
[----:B------:R-:W-:Y:S01]  /*10c60*/  FMUL.FTZ R51, R0, R51 ;  /* 0x0000003300337220 */ /* 0x000fe20000410000 */
[----:B----4-:R-:W-:Y:S01]  /*10c70*/  F2FP.BF16.PACK_AB R130, R161, R166 ;  /* 0x000000a6a182723e */ /* 0x010fe200000010ff */
        /* <DEDUP_REMOVED lines=9> */
[----:B------:R-:W4:Y:S01]  /*10d10*/  MUFU.EX2 R165, R165 ;  /* 0x000000a500a57308 */ /* 0x000f220000000800 */
[--C-:B------:R-:W-:Y:S02]  /*10d20*/  FFMA.FTZ R222, R29, c[0x0][0x2d0], -R172.reuse ;  /* 0x0000b4001dde7a23 */ /* 0x100fe400000108ac */
[----:B------:R-:W-:Y:S01]  /*10d30*/  FFMA.FTZ R223, R32, c[0x0][0x2d0], -R172 ;  /* 0x0000b40020df7a23 */ /* 0x000fe200000108ac */
[----:B-1----:R-:W-:Y:S01]  /*10d40*/  F2FP.BF16.PACK_AB R129, R168, R167 ;  /* 0x000000a7a881723e */ /* 0x002fe200000010ff */
[--C-:B------:R-:W-:Y:S02]  /*10d50*/  FFMA.FTZ R224, R30, c[0x0][0x2d0], -R169.reuse ;  /* 0x0000b4001ee07a23 */ /* 0x100fe400000108a9 */
[--C-:B------:R-:W-:Y:S02]  /*10d60*/  FFMA.FTZ R225, R31, c[0x0][0x2d0], -R169.reuse ;  /* 0x0000b4001fe17a23 */ /* 0x100fe400000108a9 */
[----:B------:R-:W-:Y:S01]  /*10d70*/  LDSM.16.MT88.4 R28, [R133+0x1900] ;  /* 0x00190000851c783b */ /* 0x000fe20000004200 */
[--C-:B------:R-:W-:Y:S01]  /*10d80*/  FFMA.FTZ R226, R34, c[0x0][0x2d0], -R169.reuse ;  /* 0x0000b40022e27a23 */ /* 0x100fe200000108a9 */
[----:B------:R-:W-:Y:S01]  /*10d90*/  MUFU.EX2 R219, R219 ;  /* 0x000000db00db7308 */ /* 0x000fe20000000800 */
[C---:B------:R-:W-:Y:S02]  /*10da0*/  FFMA.FTZ R162, R2.reuse, R213, R162 ;  /* 0x000000d502a27223 */ /* 0x040fe400000100a2 */
[C---:B------:R-:W-:Y:S02]  /*10db0*/  FMUL.FTZ R60, R2.reuse, R60 ;  /* 0x0000003c023c7220 */ /* 0x040fe40000410000 */
[----:B------:R-:W-:Y:S02]  /*10dc0*/  FMUL.FTZ R61, R2, R61 ;  /* 0x0000003d023d7220 */ /* 0x000fe40000410000 */
[C---:B------:R-:W-:Y:S02]  /*10dd0*/  FMUL.FTZ R62, R0.reuse, R62 ;  /* 0x0000003e003e7220 */ /* 0x040fe40000410000 */
[----:B------:R-:W-:Y:S01]  /*10de0*/  FMUL.FTZ R63, R0, R63 ;  /* 0x0000003f003f7220 */ /* 0x000fe20000410000 */
[----:B------:R-:W-:Y:S01]  /*10df0*/  MUFU.EX2 R220, R220 ;  /* 0x000000dc00dc7308 */ /* 0x000fe20000000800 */
[C---:B------:R-:W-:Y:S01]  /*10e00*/  FMUL.FTZ R64, R2.reuse, R64 ;  /* 0x0000004002407220 */ /* 0x040fe20000410000 */
[----:B----4-:R-:W-:Y:S01]  /*10e10*/  F2FP.BF16.PACK_AB R131, R165, R164 ;  /* 0x000000a4a583723e */ /* 0x010fe200000010ff */
[----:B------:R-:W-:Y:S02]  /*10e20*/  FMUL.FTZ R65, R2, R65 ;  /* 0x0000004102417220 */ /* 0x000fe40000410000 */
[C---:B------:R-:W-:Y:S02]  /*10e30*/  FMUL.FTZ R66, R0.reuse, R66 ;  /* 0x0000004200427220 */ /* 0x040fe40000410000 */
[----:B------:R-:W-:Y:S02]  /*10e40*/  FMUL.FTZ R67, R0, R67 ;  /* 0x0000004300437220 */ /* 0x000fe40000410000 */
[C---:B------:R-:W-:Y:S01]  /*10e50*/  HMMA.16816.F32.BF16 R4, R128.reuse, R136, R4 ;  /* 0x000000888004723c */ /* 0x040fe20000041804 */
[----:B------:R-:W-:Y:S04]  /*10e60*/  MUFU.EX2 R221, R221 ;  /* 0x000000dd00dd7308 */ /* 0x000fe80000000800 */
[----:B------:R-:W-:Y:S02]  /*10e70*/  FMUL.FTZ R68, R2, R68 ;  /* 0x0000004402447220 */ /* 0x000fe40000410000 */
[----:B------:R-:W-:Y:S01]  /*10e80*/  IADD3 R136, R176, UR4, RZ ;  /* 0x00000004b0887c10 */ /* 0x000fe2000fffe0ff */
[C---:B------:R-:W-:Y:S03]  /*10e90*/  HMMA.16816.F32.BF16 R8, R128.reuse, R138, R8 ;  /* 0x0000008a8008723c */ /* 0x040fe60000041808 */
[----:B------:R-:W-:Y:S01]  /*10ea0*/  MUFU.EX2 R222, R222 ;  /* 0x000000de00de7308 */ /* 0x000fe20000000800 */
[----:B------:R-:W-:Y:S01]  /*10eb0*/  IADD3 R160, R181, R136, RZ ;  /* 0x00000088b5a07210 */ /* 0x000fe20007ffe0ff */
[----:B------:R-:W-:Y:S02]  /*10ec0*/  FMUL.FTZ R69, R2, R69 ;  /* 0x0000004502457220 */ /* 0x000fe40000410000 */
[C---:B------:R-:W-:Y:S01]  /*10ed0*/  FMUL.FTZ R70, R0.reuse, R70 ;  /* 0x0000004600467220 */ /* 0x040fe20000410000 */
[C---:B---3--:R-:W-:Y:S01]  /*10ee0*/  HMMA.16816.F32.BF16 R36, R128.reuse, R140, R36 ;  /* 0x0000008c8024723c */ /* 0x048fe20000041824 */
[----:B------:R-:W1:Y:S03]  /*10ef0*/  LDSM.16.MT88.4 R136, [R160+0x100] ;  /* 0x00010000a088783b */ /* 0x000e660000004200 */
[----:B------:R-:W-:Y:S01]  /*10f00*/  FMUL.FTZ R71, R0, R71 ;  /* 0x0000004700477220 */ /* 0x000fe20000410000 */
[----:B------:R-:W-:Y:S01]  /*10f10*/  MUFU.EX2 R223, R223 ;  /* 0x000000df00df7308 */ /* 0x000fe20000000800 */
[C---:B------:R-:W-:Y:S02]  /*10f20*/  FMUL.FTZ R72, R2.reuse, R72 ;  /* 0x0000004802487220 */ /* 0x040fe40000410000 */
[C---:B------:R-:W-:Y:S01]  /*10f30*/  HMMA.16816.F32.BF16 R40, R128.reuse, R142, R40 ;  /* 0x0000008e8028723c */ /* 0x040fe20000041828 */
[----:B------:R-:W3:Y:S03]  /*10f40*/  LDSM.16.MT88.4 R140, [R177+UR4+0x2100] ;  /* 0x00210004b18c783b */ /* 0x000ee60008004200 */
[----:B------:R-:W-:Y:S02]  /*10f50*/  FMUL.FTZ R73, R2, R73 ;  /* 0x0000004902497220 */ /* 0x000fe40000410000 */
[C---:B------:R-:W-:Y:S01]  /*10f60*/  FMUL.FTZ R74, R0.reuse, R74 ;  /* 0x0000004a004a7220 */ /* 0x040fe20000410000 */
[----:B------:R-:W-:Y:S01]  /*10f70*/  MUFU.EX2 R224, R224 ;  /* 0x000000e000e07308 */ /* 0x000fe20000000800 */
[C---:B--2---:R-:W-:Y:S01]  /*10f80*/  HMMA.16816.F32.BF16 R44, R128.reuse, R124, R44 ;  /* 0x0000007c802c723c */ /* 0x044fe2000004182c */
[----:B------:R-:W-:Y:S03]  /*10f90*/  LDSM.16.MT88.4 R144, [R160+0x900] ;  /* 0x00090000a090783b */ /* 0x000fe60000004200 */
[----:B------:R-:W-:Y:S02]  /*10fa0*/  FMUL.FTZ R75, R0, R75 ;  /* 0x0000004b004b7220 */ /* 0x000fe40000410000 */
[C---:B------:R-:W-:Y:S02]  /*10fb0*/  FMUL.FTZ R76, R2.reuse, R76 ;  /* 0x0000004c024c7220 */ /* 0x040fe40000410000 */
[C---:B------:R-:W-:Y:S01]  /*10fc0*/  HMMA.16816.F32.BF16 R48, R128.reuse, R126, R48 ;  /* 0x0000007e8030723c */ /* 0x040fe20000041830 */
[----:B------:R-:W2:Y:S01]  /*10fd0*/  LDSM.16.MT88.4 R124, [R133+0x2100] ;  /* 0x00210000857c783b */ /* 0x000ea20000004200 */
[----:B------:R-:W-:Y:S02]  /*10fe0*/  MUFU.EX2 R225, R225 ;  /* 0x000000e100e17308 */ /* 0x000fe40000000800 */
[----:B------:R-:W-:Y:S02]  /*10ff0*/  FMUL.FTZ R77, R2, R77 ;  /* 0x0000004d024d7220 */ /* 0x000fe40000410000 */
[C---:B------:R-:W-:Y:S02]  /*11000*/  FMUL.FTZ R78, R0.reuse, R78 ;  /* 0x0000004e004e7220 */ /* 0x040fe40000410000 */
[----:B------:R-:W-:Y:S04]  /*11010*/  FMUL.FTZ R79, R0, R79 ;  /* 0x0000004f004f7220 */ /* 0x000fe80000410000 */
[C---:B------:R-:W-:Y:S01]  /*11020*/  FMUL.FTZ R80, R2.reuse, R80 ;  /* 0x0000005002507220 */ /* 0x040fe20000410000 */
[----:B------:R-:W-:Y:S01]  /*11030*/  MUFU.EX2 R226, R226 ;  /* 0x000000e200e27308 */ /* 0x000fe20000000800 */
[----:B------:R-:W-:Y:S02]  /*11040*/  FMUL.FTZ R81, R2, R81 ;  /* 0x0000005102517220 */ /* 0x000fe40000410000 */
[C---:B------:R-:W-:Y:S01]  /*11050*/  FMUL.FTZ R82, R0.reuse, R82 ;  /* 0x0000005200527220 */ /* 0x040fe20000410000 */
[C---:B-1----:R-:W-:Y:S03]  /*11060*/  HMMA.16816.F32.BF16 R52, R128.reuse, R136, R52 ;  /* 0x000000888034723c */ /* 0x042fe60000041834 */
[----:B------:R-:W-:Y:S02]  /*11070*/  FMUL.FTZ R83, R0, R83 ;  /* 0x0000005300537220 */ /* 0x000fe40000410000 */
[C---:B------:R-:W-:Y:S02]  /*11080*/  FMUL.FTZ R84, R2.reuse, R84 ;  /* 0x0000005402547220 */ /* 0x040fe40000410000 */
[----:B------:R-:W-:Y:S01]  /*11090*/  FMUL.FTZ R85, R2, R85 ;  /* 0x0000005502557220 */ /* 0x000fe20000410000 */
[C---:B------:R-:W-:Y:S01]  /*110a0*/  HMMA.16816.F32.BF16 R56, R128.reuse, R138, R56 ;  /* 0x0000008a8038723c */ /* 0x040fe20000041838 */
[----:B------:R-:W1:Y:S03]  /*110b0*/  LDSM.16.MT88.4 R136, [R176+UR4+0x2100] ;  /* 0x00210004b088783b */ /* 0x000e660008004200 */
        /* <DEDUP_REMOVED lines=9> */
[C---:B--2---:R-:W-:Y:S04]  /*11150*/  HMMA.16816.F32.BF16 R68, R128.reuse, R124, R68 ;  /* 0x0000007c8044723c */ /* 0x044fe80000041844 */
[C---:B------:R-:W-:Y:S02]  /*11160*/  FMUL.FTZ R92, R2.reuse, R92 ;  /* 0x0000005c025c7220 */ /* 0x040fe40000410000 */
[----:B------:R-:W-:Y:S02]  /*11170*/  FMUL.FTZ R93, R2, R93 ;  /* 0x0000005d025d7220 */ /* 0x000fe40000410000 */
[C---:B------:R-:W-:Y:S01]  /*11180*/  HMMA.16816.F32.BF16 R72, R128.reuse, R126, R72 ;  /* 0x0000007e8048723c */ /* 0x040fe20000041848 */
[----:B------:R-:W2:Y:S03]  /*11190*/  LDSM.16.MT88.4 R124, [R177+UR4+0x4100] ;  /* 0x00410004b17c783b */ /* 0x000ea60008004200 */
[C---:B------:R-:W-:Y:S02]  /*111a0*/  FMUL.FTZ R94, R0.reuse, R94 ;  /* 0x0000005e005e7220 */ /* 0x040fe40000410000 */
[----:B------:R-:W-:Y:S02]  /*111b0*/  FMUL.FTZ R95, R0, R95 ;  /* 0x0000005f005f7220 */ /* 0x000fe40000410000 */
[C---:B------:R-:W-:Y:S01]  /*111c0*/  FMUL.FTZ R96, R2.reuse, R96 ;  /* 0x0000006002607220 */ /* 0x040fe20000410000 */
[C---:B-1----:R-:W-:Y:S03]  /*111d0*/  HMMA.16816.F32.BF16 R76, R128.reuse, R136, R76 ;  /* 0x00000088804c723c */ /* 0x042fe6000004184c */
[----:B------:R-:W-:Y:S02]  /*111e0*/  FMUL.FTZ R97, R2, R97 ;  /* 0x0000006102617220 */ /* 0x000fe40000410000 */
        /* <DEDUP_REMOVED lines=10> */
[----:B------:R-:W3:Y:S03]  /*11290*/  LDSM.16.MT88.4 R140, [R176+UR4+0x4100] ;  /* 0x00410004b08c783b */ /* 0x000ee60008004200 */
[C---:B------:R-:W-:Y:S02]  /*112a0*/  FMUL.FTZ R104, R2.reuse, R104 ;  /* 0x0000006802687220 */ /* 0x040fe40000410000 */
[----:B------:R-:W-:Y:S02]  /*112b0*/  FMUL.FTZ R105, R2, R105 ;  /* 0x0000006902697220 */ /* 0x000fe40000410000 */
[C---:B--2---:R-:W-:Y:S04]  /*112c0*/  HMMA.16816.F32.BF16 R92, R128.reuse, R124, R92 ;  /* 0x0000007c805c723c */ /* 0x044fe8000004185c */
[C---:B------:R-:W-:Y:S02]  /*112d0*/  FMUL.FTZ R106, R0.reuse, R106 ;  /* 0x0000006a006a7220 */ /* 0x040fe40000410000 */
[----:B------:R-:W-:Y:S02]  /*112e0*/  FMUL.FTZ R107, R0, R107 ;  /* 0x0000006b006b7220 */ /* 0x000fe40000410000 */
[C---:B------:R-:W-:Y:S01]  /*112f0*/  HMMA.16816.F32.BF16 R96, R128.reuse, R126, R96 ;  /* 0x0000007e8060723c */ /* 0x040fe20000041860 */
[----:B------:R-:W2:Y:S03]  /*11300*/  LDSM.16.MT88.4 R124, [R160+0x4100] ;  /* 0x00410000a07c783b */ /* 0x000ea60000004200 */
[--C-:B------:R-:W-:Y:S02]  /*11310*/  FFMA.FTZ R170, R12, c[0x0][0x2d0], -R172.reuse ;  /* 0x0000b4000caa7a23 */ /* 0x100fe400000108ac */
[C---:B------:R-:W-:Y:S02]  /*11320*/  FMUL.FTZ R12, R2.reuse, R120 ;  /* 0x00000078020c7220 */ /* 0x040fe40000410000 */
[--C-:B------:R-:W-:Y:S01]  /*11330*/  FFMA.FTZ R171, R13, c[0x0][0x2d0], -R172.reuse ;  /* 0x0000b4000dab7a23 */ /* 0x100fe200000108ac */
[C---:B-1----:R-:W-:Y:S01]  /*11340*/  HMMA.16816.F32.BF16 R100, R128.reuse, R136, R100 ;  /* 0x000000888064723c */ /* 0x042fe20000041864 */
[----:B------:R-:W-:Y:S02]  /*11350*/  MUFU.EX2 R170, R170 ;  /* 0x000000aa00aa7308 */ /* 0x000fe40000000800 */
[----:B------:R-:W-:Y:S02]  /*11360*/  FMUL.FTZ R13, R2, R121 ;  /* 0x00000079020d7220 */ /* 0x000fe40000410000 */
[--C-:B------:R-:W-:Y:S02]  /*11370*/  FFMA.FTZ R175, R14, c[0x0][0x2d0], -R169.reuse ;  /* 0x0000b4000eaf7a23 */ /* 0x100fe400000108a9 */
[C---:B------:R-:W-:Y:S01]  /*11380*/  FMUL.FTZ R14, R0.reuse, R122 ;  /* 0x0000007a000e7220 */ /* 0x040fe20000410000 */
[C---:B------:R-:W-:Y:S01]  /*11390*/  HMMA.16816.F32.BF16 R104, R128.reuse, R138, R104 ;  /* 0x0000008a8068723c */ /* 0x040fe20000041868 */
[----:B------:R-:W-:Y:S02]  /*113a0*/  LDSM.16.MT88.4 R136, [R133+0x900] ;  /* 0x000900008588783b */ /* 0x000fe40000004200 */
[----:B------:R-:W1:Y:S01]  /*113b0*/  MUFU.EX2 R171, R171 ;  /* 0x000000ab00ab7308 */ /* 0x000e620000000800 */
[--C-:B------:R-:W-:Y:S02]  /*113c0*/  FFMA.FTZ R214, R15, c[0x0][0x2d0], -R169.reuse ;  /* 0x0000b4000fd67a23 */ /* 0x100fe400000108a9 */
[----:B------:R-:W-:Y:S02]  /*113d0*/  FMUL.FTZ R15, R0, R123 ;  /* 0x0000007b000f7220 */ /* 0x000fe40000410000 */
[--C-:B------:R-:W-:Y:S01]  /*113e0*/  FFMA.FTZ R173, R16, c[0x0][0x2d0], -R172.reuse ;  /* 0x0000b40010ad7a23 */ /* 0x100fe200000108ac */
[----:B------:R-:W4:Y:S03]  /*113f0*/  LDSM.16.MT88.4 R120, [R177+UR4+0x900] ;  /* 0x00090004b178783b */ /* 0x000f260008004200 */
[--C-:B------:R-:W-:Y:S01]  /*11400*/  FFMA.FTZ R174, R17, c[0x0][0x2d0], -R172.reuse ;  /* 0x0000b40011ae7a23 */ /* 0x100fe200000108ac */
[C---:B---3--:R-:W-:Y:S01]  /*11410*/  HMMA.16816.F32.BF16 R12, R128.reuse, R140, R12 ;  /* 0x0000008c800c723c */ /* 0x048fe2000004180c */
[----:B------:R-:W-:Y:S02]  /*11420*/  MUFU.EX2 R173, R173 ;  /* 0x000000ad00ad7308 */ /* 0x000fe40000000800 */
[--C-:B------:R-:W-:Y:S02]  /*11430*/  FFMA.FTZ R215, R18, c[0x0][0x2d0], -R169.reuse ;  /* 0x0000b40012d77a23 */ /* 0x100fe400000108a9 */
[--C-:B------:R-:W-:Y:S02]  /*11440*/  FFMA.FTZ R216, R19, c[0x0][0x2d0], -R169.reuse ;  /* 0x0000b40013d87a23 */ /* 0x100fe400000108a9 */
[C---:B------:R-:W-:Y:S02]  /*11450*/  FMUL.FTZ R108, R2.reuse, R108 ;  /* 0x0000006c026c7220 */ /* 0x040fe40000410000 */
[----:B------:R-:W-:Y:S02]  /*11460*/  FMUL.FTZ R109, R2, R109 ;  /* 0x0000006d026d7220 */ /* 0x000fe40000410000 */
[----:B------:R-:W3:Y:S01]  /*11470*/  MUFU.EX2 R174, R174 ;  /* 0x000000ae00ae7308 */ /* 0x000ee20000000800 */
[C---:B------:R-:W-:Y:S02]  /*11480*/  FMUL.FTZ R110, R0.reuse, R110 ;  /* 0x0000006e006e7220 */ /* 0x040fe40000410000 */
[----:B------:R-:W-:Y:S02]  /*11490*/  FMUL.FTZ R111, R0, R111 ;  /* 0x0000006f006f7220 */ /* 0x000fe40000410000 */
[C---:B------:R-:W-:Y:S01]  /*114a0*/  FMUL.FTZ R16, R2.reuse, R116 ;  /* 0x0000007402107220 */ /* 0x040fe20000410000 */
[----:B-1----:R-:W-:Y:S01]  /*114b0*/  F2FP.BF16.PACK_AB R116, R171, R170 ;  /* 0x000000aaab74723e */ /* 0x002fe200000010ff */
[----:B------:R-:W-:Y:S02]  /*114c0*/  FMUL.FTZ R17, R2, R117 ;  /* 0x0000007502117220 */ /* 0x000fe40000410000 */
[C---:B------:R-:W-:Y:S01]  /*114d0*/  FMUL.FTZ R18, R0.reuse, R118 ;  /* 0x0000007600127220 */ /* 0x040fe20000410000 */
[C---:B------:R-:W-:Y:S01]  /*114e0*/  HMMA.16816.F32.BF16 R108, R128.reuse, R142, R108 ;  /* 0x0000008e806c723c */ /* 0x040fe2000004186c */
[----:B------:R-:W-:Y:S01]  /*114f0*/  MUFU.EX2 R175, R175 ;  /* 0x000000af00af7308 */ /* 0x000fe20000000800 */
[----:B------:R-:W1:Y:S01]  /*11500*/  LDSM.16.MT88.4 R140, [R176+UR4+0x900] ;  /* 0x00090004b08c783b */ /* 0x000e620008004200 */
[----:B------:R-:W-:Y:S02]  /*11510*/  FMUL.FTZ R19, R0, R119 ;  /* 0x0000007700137220 */ /* 0x000fe40000410000 */
[C---:B------:R-:W-:Y:S02]  /*11520*/  FMUL.FTZ R112, R2.reuse, R112 ;  /* 0x0000007002707220 */ /* 0x040fe40000410000 */
[----:B------:R-:W-:Y:S02]  /*11530*/  FMUL.FTZ R113, R2, R113 ;  /* 0x0000007102717220 */ /* 0x000fe40000410000 */
[C---:B------:R-:W-:Y:S01]  /*11540*/  FMUL.FTZ R114, R0.reuse, R114 ;  /* 0x0000007200727220 */ /* 0x040fe20000410000 */
[C---:B--2---:R-:W-:Y:S01]  /*11550*/  HMMA.16816.F32.BF16 R16, R128.reuse, R124, R16 ;  /* 0x0000007c8010723c */ /* 0x044fe20000041810 */
[----:B------:R-:W2:Y:S02]  /*11560*/  MUFU.EX2 R214, R214 ;  /* 0x000000d600d67308 */ /* 0x000ea40000000800 */
[----:B------:R-:W-:Y:S01]  /*11570*/  FMUL.FTZ R115, R0, R115 ;  /* 0x0000007300737220 */ /* 0x000fe20000410000 */
[----:B---3--:R-:W-:Y:S01]  /*11580*/  F2FP.BF16.PACK_AB R118, R174, R173 ;  /* 0x000000adae76723e */ /* 0x008fe200000010ff */
[----:B------:R-:W-:Y:S02]  /*11590*/  FFMA.FTZ R217, R20, c[0x0][0x2d0], -R172 ;  /* 0x0000b40014d97a23 */ /* 0x000fe400000108ac */
[----:B------:R-:W-:Y:S01]  /*115a0*/  FFMA.FTZ R218, R23, c[0x0][0x2d0], -R169 ;  /* 0x0000b40017da7a23 */ /* 0x000fe200000108a9 */
[----:B------:R-:W-:Y:S01]  /*115b0*/  F2FP.BF16.PACK_AB R23, R220, R219 ;  /* 0x000000dbdc17723e */ /* 0x000fe200000010ff */
[----:B------:R-:W-:Y:S01]  /*115c0*/  FADD.FTZ R163, R163, R162 ;  /* 0x000000a2a3a37221 */ /* 0x000fe20000010000 */
[----:B------:R-:W-:Y:S01]  /*115d0*/  HMMA.16816.F32.BF16 R112, R128, R126, R112 ;  /* 0x0000007e8070723c */ /* 0x000fe20000041870 */
[----:B------:R-:W-:Y:S01]  /*115e0*/  MUFU.EX2 R215, R215 ;  /* 0x000000d700d77308 */ /* 0x000fe20000000800 */
[----:B------:R-:W-:Y:S01]  /*115f0*/  LDSM.16.MT88.4 R124, [R177+UR4+0x4900] ;  /* 0x00490004b17c783b */ /* 0x000fe20008004200 */
[----:B------:R-:W-:Y:S02]  /*11600*/  FADD.FTZ R166, R166, R163 ;  /* 0x000000a3a6a67221 */ /* 0x000fe40000010000 */
[----:B------:R-:W-:Y:S02]  /*11610*/  FFMA.FTZ R167, R0, R211, R167 ;  /* 0x000000d300a77223 */ /* 0x000fe400000100a7 */
[----:B------:R-:W-:Y:S02]  /*11620*/  FADD.FTZ R161, R161, R166 ;  /* 0x000000a6a1a17221 */ /* 0x000fe40000010000 */
[----:B------:R-:W-:Y:S01]  /*11630*/  FADD.FTZ R167, R168, R167 ;  /* 0x000000a7a8a77221 */ /* 0x000fe20000010000 */
[----:B------:R-:W-:Y:S01]  /*11640*/  LDSM.16.MT88.4 R128, [R133+0x4900] ;  /* 0x004900008580783b */ /* 0x000fe20000004200 */
[----:B------:R-:W3:Y:S01]  /*11650*/  MUFU.EX2 R216, R216 ;  /* 0x000000d800d87308 */ /* 0x000ee20000000800 */
[----:B------:R-:W-:Y:S01]  /*11660*/  FADD.FTZ R170, R170, R161 ;  /* 0x000000a1aaaa7221 */ /* 0x000fe20000010000 */
[----:B--2---:R-:W-:Y:S03]  /*11670*/  F2FP.BF16.PACK_AB R117, R214, R175 ;  /* 0x000000afd675723e */ /* 0x004fe600000010ff */
[----:B------:R-:W-:Y:S04]  /*11680*/  FADD.FTZ R170, R171, R170 ;  /* 0x000000aaabaa7221 */ /* 0x000fe80000010000 */
[----:B------:R-:W-:Y:S01]  /*11690*/  FADD.FTZ R173, R173, R170 ;  /* 0x000000aaadad7221 */ /* 0x000fe20000010000 */
[----:B------:R-:W-:Y:S03]  /*116a0*/  MUFU.EX2 R217, R217 ;  /* 0x000000d900d97308 */ /* 0x000fe60000000800 */
[----:B------:R-:W-:Y:S07]  /*116b0*/  FADD.FTZ R174, R174, R173 ;  /* 0x000000adaeae7221 */ /* 0x000fee0000010000 */
[----:B------:R-:W-:Y:S01]  /*116c0*/  MUFU.EX2 R218, R218 ;  /* 0x000000da00da7308 */ /* 0x000fe20000000800 */
[----:B---3--:R-:W-:Y:S07]  /*116d0*/  F2FP.BF16.PACK_AB R119, R216, R215 ;  /* 0x000000d7d877723e */ /* 0x008fee00000010ff */
[C---:B----4-:R-:W-:Y:S08]  /*116e0*/  HMMA.16816.F32.BF16 R4, R116.reuse, R120, R4 ;  /* 0x000000787404723c */ /* 0x050ff00000041804 */
[C---:B------:R-:W-:Y:S01]  /*116f0*/  HMMA.16816.F32.BF16 R8, R116.reuse, R122, R8 ;  /* 0x0000007a7408723c */ /* 0x040fe20000041808 */
[----:B------:R-:W2:Y:S07]  /*11700*/  LDSM.16.MT88.4 R120, [R160+0x2900] ;  /* 0x00290000a078783b */ /* 0x000eae0000004200 */
[C---:B------:R-:W-:Y:S08]  /*11710*/  HMMA.16816.F32.BF16 R36, R116.reuse, R136, R36 ;  /* 0x000000887424723c */ /* 0x040ff00000041824 */
[C---:B------:R-:W-:Y:S01]  /*11720*/  HMMA.16816.F32.BF16 R40, R116.reuse, R138, R40 ;  /* 0x0000008a7428723c */ /* 0x040fe20000041828 */
[----:B------:R-:W3:Y:S07]  /*11730*/  LDSM.16.MT88.4 R136, [R176+UR4+0x4900] ;  /* 0x00490004b088783b */ /* 0x000eee0008004200 */
[C---:B-1----:R-:W-:Y:S08]  /*11740*/  HMMA.16816.F32.BF16 R44, R116.reuse, R140, R44 ;  /* 0x0000008c742c723c */ /* 0x042ff0000004182c */
[C---:B------:R-:W-:Y:S01]  /*11750*/  HMMA.16816.F32.BF16 R48, R116.reuse, R142, R48 ;  /* 0x0000008e7430723c */ /* 0x040fe20000041830 */
[----:B------:R-:W-:Y:S07]  /*11760*/  LDSM.16.MT88.4 R140, [R177+UR4+0x3100] ;  /* 0x00310004b18c783b */ /* 0x000fee0008004200 */
[C---:B------:R-:W-:Y:S08]  /*11770*/  HMMA.16816.F32.BF16 R52, R116.reuse, R144, R52 ;  /* 0x000000907434723c */ /* 0x040ff00000041834 */
[C---:B------:R-:W-:Y:S08]  /*11780*/  HMMA.16816.F32.BF16 R56, R116.reuse, R146, R56 ;  /* 0x000000927438723c */ /* 0x040ff00000041838 */
[C---:B------:R-:W-:Y:S08]  /*11790*/  HMMA.16816.F32.BF16 R60, R116.reuse, R148, R60 ;  /* 0x00000094743c723c */ /* 0x040ff0000004183c */
[C---:B------:R-:W-:Y:S08]  /*117a0*/  HMMA.16816.F32.BF16 R64, R116.reuse, R150, R64 ;  /* 0x000000967440723c */ /* 0x040ff00000041840 */
[C---:B------:R-:W-:Y:S08]  /*117b0*/  HMMA.16816.F32.BF16 R68, R116.reuse, R152, R68 ;  /* 0x000000987444723c */ /* 0x040ff00000041844 */
[C---:B------:R-:W-:Y:S08]  /*117c0*/  HMMA.16816.F32.BF16 R72, R116.reuse, R154, R72 ;  /* 0x0000009a7448723c */ /* 0x040ff00000041848 */
[C---:B------:R-:W-:Y:S07]  /*117d0*/  HMMA.16816.F32.BF16 R76, R116.reuse, R156, R76 ;  /* 0x0000009c744c723c */ /* 0x040fee000004184c */
[--C-:B------:R-:W-:Y:S01]  /*117e0*/  FFMA.FTZ R157, R24, c[0x0][0x2d0], -R172.reuse ;  /* 0x0000b400189d7a23 */ /* 0x100fe200000108ac */
[C---:B------:R-:W-:Y:S04]  /*117f0*/  HMMA.16816.F32.BF16 R80, R116.reuse, R158, R80 ;  /* 0x0000009e7450723c */ /* 0x040fe80000041850 */
[--C-:B------:R-:W-:Y:S01]  /*11800*/  FFMA.FTZ R156, R21, c[0x0][0x2d0], -R172.reuse ;  /* 0x0000b400159c7a23 */ /* 0x100fe200000108ac */
[----:B------:R-:W-:Y:S02]  /*11810*/  MUFU.EX2 R157, R157 ;  /* 0x0000009d009d7308 */ /* 0x000fe40000000800 */
[--C-:B------:R-:W-:Y:S01]  /*11820*/  FFMA.FTZ R158, R25, c[0x0][0x2d0], -R172.reuse ;  /* 0x0000b400199e7a23 */ /* 0x100fe200000108ac */
[C---:B--2---:R-:W-:Y:S01]  /*11830*/  HMMA.16816.F32.BF16 R84, R116.reuse, R120, R84 ;  /* 0x000000787454723c */ /* 0x044fe20000041854 */
[----:B------:R-:W-:Y:S03]  /*11840*/  LDSM.16.MT88.4 R24, [R133+0x1100] ;  /* 0x001100008518783b */ /* 0x000fe60000004200 */
[----:B------:R-:W-:Y:S02]  /*11850*/  FFMA.FTZ R172, R33, c[0x0][0x2d0], -R172 ;  /* 0x0000b40021ac7a23 */ /* 0x000fe400000108ac */
[--C-:B------:R-:W-:Y:S01]  /*11860*/  FFMA.FTZ R159, R22, c[0x0][0x2d0], -R169.reuse ;  /* 0x0000b400169f7a23 */ /* 0x100fe200000108a9 */
[----:B------:R-:W1:Y:S01]  /*11870*/  MUFU.EX2 R156, R156 ;  /* 0x0000009c009c7308 */ /* 0x000e620000000800 */
[C---:B------:R-:W-:Y:S01]  /*11880*/  HMMA.16816.F32.BF16 R88, R116.reuse, R122, R88 ;  /* 0x0000007a7458723c */ /* 0x040fe20000041858 */
[----:B------:R-:W2:Y:S03]  /*11890*/  LDSM.16.MT88.4 R120, [R160+0x4900] ;  /* 0x00490000a078783b */ /* 0x000ea60000004200 */
[----:B------:R-:W-:Y:S04]  /*118a0*/  FFMA.FTZ R169, R35, c[0x0][0x2d0], -R169 ;  /* 0x0000b40023a97a23 */ /* 0x000fe800000108a9 */
[C---:B------:R-:W-:Y:S01]  /*118b0*/  HMMA.16816.F32.BF16 R92, R116.reuse, R124, R92 ;  /* 0x0000007c745c723c */ /* 0x040fe2000004185c */
[----:B------:R-:W-:Y:S01]  /*118c0*/  LDSM.16.MT88.4 R32, [R176+UR4+0x1900] ;  /* 0x00190004b020783b */ /* 0x000fe20008004200 */
[----:B------:R-:W4:Y:S06]  /*118d0*/  MUFU.EX2 R158, R158 ;  /* 0x0000009e009e7308 */ /* 0x000f2c0000000800 */
[C---:B------:R-:W-:Y:S01]  /*118e0*/  HMMA.16816.F32.BF16 R96, R116.reuse, R126, R96 ;  /* 0x0000007e7460723c */ /* 0x040fe20000041860 */
[----:B------:R-:W5:Y:S03]  /*118f0*/  LDSM.16.MT88.4 R124, [R177+UR4+0x1100] ;  /* 0x00110004b17c783b */ /* 0x000f660008004200 */
[----:B------:R-:W2:Y:S01]  /*11900*/  MUFU.EX2 R159, R159 ;  /* 0x0000009f009f7308 */ /* 0x000ea20000000800 */
[----:B-1----:R-:W-:Y:S03]  /*11910*/  F2FP.BF16.PACK_AB R20, R156, R217 ;  /* 0x000000d99c14723e */ /* 0x002fe600000010ff */
[C---:B------:R-:W-:Y:S04]  /*11920*/  HMMA.16816.F32.BF16 R100, R116.reuse, R128, R100 ;  /* 0x000000807464723c */ /* 0x040fe80000041864 */
[----:B------:R-:W-:Y:S02]  /*11930*/  FADD.FTZ R217, R217, R174 ;  /* 0x000000aed9d97221 */ /* 0x000fe40000010000 */
[----:B------:R-:W1:Y:S02]  /*11940*/  MUFU.EX2 R172, R172 ;  /* 0x000000ac00ac7308 */ /* 0x000e640000000800 */
[C---:B------:R-:W-:Y:S01]  /*11950*/  HMMA.16816.F32.BF16 R104, R116.reuse, R130, R104 ;  /* 0x000000827468723c */ /* 0x040fe20000041868 */
[----:B------:R-:W1:Y:S03]  /*11960*/  LDSM.16.MT88.4 R128, [R176+UR4+0x1100] ;  /* 0x00110004b080783b */ /* 0x000e660008004200 */
[----:B----4-:R-:W-:Y:S01]  /*11970*/  F2FP.BF16.PACK_AB R22, R158, R157 ;  /* 0x0000009d9e16723e */ /* 0x010fe200000010ff */
[----:B------:R-:W-:Y:S03]  /*11980*/  FADD.FTZ R156, R156, R217 ;  /* 0x000000d99c9c7221 */ /* 0x000fe60000010000 */
[C---:B---3--:R-:W-:Y:S01]  /*11990*/  HMMA.16816.F32.BF16 R12, R116.reuse, R136, R12 ;  /* 0x00000088740c723c */ /* 0x048fe2000004180c */
[----:B------:R-:W3:Y:S03]  /*119a0*/  MUFU.EX2 R169, R169 ;  /* 0x000000a900a97308 */ /* 0x000ee60000000800 */
[----:B--2---:R-:W-:Y:S01]  /*119b0*/  F2FP.BF16.PACK_AB R21, R218, R159 ;  /* 0x0000009fda15723e */ /* 0x004fe200000010ff */
[----:B------:R-:W-:Y:S03]  /*119c0*/  FADD.FTZ R157, R157, R156 ;  /* 0x0000009c9d9d7221 */ /* 0x000fe60000010000 */
[C---:B------:R-:W-:Y:S01]  /*119d0*/  HMMA.16816.F32.BF16 R108, R116.reuse, R138, R108 ;  /* 0x0000008a746c723c */ /* 0x040fe2000004186c */
[----:B------:R-:W2:Y:S03]  /*119e0*/  LDSM.16.MT88.4 R136, [R160+0x1100] ;  /* 0x00110000a088783b */ /* 0x000ea60000004200 */
[----:B------:R-:W-:Y:S04]  /*119f0*/  FADD.FTZ R158, R158, R157 ;  /* 0x0000009d9e9e7221 */ /* 0x000fe80000010000 */
[C---:B------:R-:W-:Y:S08]  /*11a00*/  HMMA.16816.F32.BF16 R16, R116.reuse, R120, R16 ;  /* 0x000000787410723c */ /* 0x040ff00000041810 */
[----:B------:R-:W-:Y:S01]  /*11a10*/  HMMA.16816.F32.BF16 R112, R116, R122, R112 ;  /* 0x0000007a7470723c */ /* 0x000fe20000041870 */
[----:B------:R-:W4:Y:S07]  /*11a20*/  LDSM.16.MT88.4 R116, [R133+0x3100] ;  /* 0x003100008574783b */ /* 0x000f2e0000004200 */
[C---:B-----5:R-:W-:Y:S01]  /*11a30*/  HMMA.16816.F32.BF16 R4, R20.reuse, R124, R4 ;  /* 0x0000007c1404723c */ /* 0x060fe20000041804 */
[----:B------:R-:W5:Y:S07]  /*11a40*/  LDSM.16.MT88.4 R120, [R176+UR4+0x3100] ;  /* 0x00310004b078783b */ /* 0x000f6e0008004200 */
[C---:B------:R-:W-:Y:S01]  /*11a50*/  HMMA.16816.F32.BF16 R8, R20.reuse, R126, R8 ;  /* 0x0000007e1408723c */ /* 0x040fe20000041808 */
[----:B------:R-:W-:Y:S07]  /*11a60*/  LDSM.16.MT88.4 R124, [R177+UR4+0x5100] ;  /* 0x00510004b17c783b */ /* 0x000fee0008004200 */
[C---:B------:R-:W-:Y:S08]  /*11a70*/  HMMA.16816.F32.BF16 R36, R20.reuse, R24, R36 ;  /* 0x000000181424723c */ /* 0x040ff00000041824 */
[C---:B------:R-:W-:Y:S01]  /*11a80*/  HMMA.16816.F32.BF16 R40, R20.reuse, R26, R40 ;  /* 0x0000001a1428723c */ /* 0x040fe20000041828 */
[----:B------:R-:W3:Y:S07]  /*11a90*/  LDSM.16.MT88.4 R24, [R160+0x3100] ;  /* 0x00310000a018783b */ /* 0x000eee0000004200 */
[C---:B-1----:R-:W-:Y:S08]  /*11aa0*/  HMMA.16816.F32.BF16 R44, R20.reuse, R128, R44 ;  /* 0x00000080142c723c */ /* 0x042ff0000004182c */
[C---:B------:R-:W-:Y:S01]  /*11ab0*/  HMMA.16816.F32.BF16 R48, R20.reuse, R130, R48 ;  /* 0x000000821430723c */ /* 0x040fe20000041830 */
[----:B------:R-:W-:Y:S07]  /*11ac0*/  LDSM.16.MT88.4 R128, [R160+0x5100] ;  /* 0x00510000a080783b */ /* 0x000fee0000004200 */
[C---:B--2---:R-:W-:Y:S08]  /*11ad0*/  HMMA.16816.F32.BF16 R52, R20.reuse, R136, R52 ;  /* 0x000000881434723c */ /* 0x044ff00000041834 */
[C---:B------:R-:W-:Y:S01]  /*11ae0*/  HMMA.16816.F32.BF16 R56, R20.reuse, R138, R56 ;  /* 0x0000008a1438723c */ /* 0x040fe20000041838 */
[----:B------:R-:W-:Y:S07]  /*11af0*/  LDSM.16.MT88.4 R136, [R160+0x1900] ;  /* 0x00190000a088783b */ /* 0x000fee0000004200 */
[C---:B------:R-:W-:Y:S08]  /*11b00*/  HMMA.16816.F32.BF16 R60, R20.reuse, R140, R60 ;  /* 0x0000008c143c723c */ /* 0x040ff0000004183c */
[C---:B------:R-:W-:Y:S01]  /*11b10*/  HMMA.16816.F32.BF16 R64, R20.reuse, R142, R64 ;  /* 0x0000008e1440723c */ /* 0x040fe20000041840 */
[----:B------:R-:W-:Y:S07]  /*11b20*/  LDSM.16.MT88.4 R140, [R177+UR4+0x3900] ;  /* 0x00390004b18c783b */ /* 0x000fee0008004200 */
[C---:B----4-:R-:W-:Y:S08]  /*11b30*/  HMMA.16816.F32.BF16 R68, R20.reuse, R116, R68 ;  /* 0x000000741444723c */ /* 0x050ff00000041844 */
[C---:B------:R-:W-:Y:S01]  /*11b40*/  HMMA.16816.F32.BF16 R72, R20.reuse, R118, R72 ;  /* 0x000000761448723c */ /* 0x040fe20000041848 */
[----:B------:R-:W1:Y:S07]  /*11b50*/  LDSM.16.MT88.4 R116, [R133+0x5100] ;  /* 0x005100008574783b */ /* 0x000e6e0000004200 */
[C---:B-----5:R-:W-:Y:S08]  /*11b60*/  HMMA.16816.F32.BF16 R76, R20.reuse, R120, R76 ;  /* 0x00000078144c723c */ /* 0x060ff0000004184c */
[C---:B------:R-:W-:Y:S01]  /*11b70*/  HMMA.16816.F32.BF16 R80, R20.reuse, R122, R80 ;  /* 0x0000007a1450723c */ /* 0x040fe20000041850 */
[----:B------:R-:W2:Y:S07]  /*11b80*/  LDSM.16.MT88.4 R120, [R176+UR4+0x5100] ;  /* 0x00510004b078783b */ /* 0x000eae0008004200 */
[C---:B---3--:R-:W-:Y:S08]  /*11b90*/  HMMA.16816.F32.BF16 R84, R20.reuse, R24, R84 ;  /* 0x000000181454723c */ /* 0x048ff00000041854 */
[C---:B------:R-:W-:Y:S01]  /*11ba0*/  HMMA.16816.F32.BF16 R88, R20.reuse, R26, R88 ;  /* 0x0000001a1458723c */ /* 0x040fe20000041858 */
[----:B------:R-:W3:Y:S07]  /*11bb0*/  LDSM.16.MT88.4 R24, [R177+UR4+0x1900] ;  /* 0x00190004b118783b */ /* 0x000eee0008004200 */
[C---:B------:R-:W-:Y:S08]  /*11bc0*/  HMMA.16816.F32.BF16 R92, R20.reuse, R124, R92 ;  /* 0x0000007c145c723c */ /* 0x040ff0000004185c */
[C---:B------:R-:W-:Y:S08]  /*11bd0*/  HMMA.16816.F32.BF16 R96, R20.reuse, R126, R96 ;  /* 0x0000007e1460723c */ /* 0x040ff00000041860 */
[C---:B-1----:R-:W-:Y:S08]  /*11be0*/  HMMA.16816.F32.BF16 R100, R20.reuse, R116, R100 ;  /* 0x000000741464723c */ /* 0x042ff00000041864 */
[C---:B------:R-:W-:Y:S01]  /*11bf0*/  HMMA.16816.F32.BF16 R104, R20.reuse, R118, R104 ;  /* 0x000000761468723c */ /* 0x040fe20000041868 */
[----:B------:R-:W1:Y:S07]  /*11c00*/  LDSM.16.MT88.4 R116, [R133+0x3900] ;  /* 0x003900008574783b */ /* 0x000e6e0000004200 */
[C---:B--2---:R-:W-:Y:S08]  /*11c10*/  HMMA.16816.F32.BF16 R12, R20.reuse, R120, R12 ;  /* 0x00000078140c723c */ /* 0x044ff0000004180c */
[C---:B------:R-:W-:Y:S01]  /*11c20*/  HMMA.16816.F32.BF16 R108, R20.reuse, R122, R108 ;  /* 0x0000007a146c723c */ /* 0x040fe2000004186c */
[----:B------:R-:W2:Y:S07]  /*11c30*/  LDSM.16.MT88.4 R120, [R176+UR4+0x3900] ;  /* 0x00390004b078783b */ /* 0x000eae0008004200 */
[C---:B------:R-:W-:Y:S08]  /*11c40*/  HMMA.16816.F32.BF16 R16, R20.reuse, R128, R16 ;  /* 0x000000801410723c */ /* 0x040ff00000041810 */
[----:B------:R-:W-:Y:S07]  /*11c50*/  HMMA.16816.F32.BF16 R112, R20, R130, R112 ;  /* 0x000000821470723c */ /* 0x000fee0000041870 */
[----:B------:R-:W-:Y:S01]  /*11c60*/  F2FP.BF16.PACK_AB R20, R222, R221 ;  /* 0x000000ddde14723e */ /* 0x000fe200000010ff */
[----:B------:R-:W-:Y:S01]  /*11c70*/  FADD.FTZ R221, R221, R158 ;  /* 0x0000009edddd7221 */ /* 0x000fe20000010000 */
[----:B------:R-:W-:Y:S03]  /*11c80*/  F2FP.BF16.PACK_AB R22, R172, R223 ;  /* 0x000000dfac16723e */ /* 0x000fe600000010ff */
[----:B------:R-:W-:Y:S01]  /*11c90*/  F2FP.BF16.PACK_AB R21, R225, R224 ;  /* 0x000000e0e115723e */ /* 0x000fe200000010ff */
[----:B------:R-:W-:Y:S01]  /*11ca0*/  FADD.FTZ R222, R222, R221 ;  /* 0x000000dddede7221 */ /* 0x000fe20000010000 */
[----:B------:R-:W-:Y:S03]  /*11cb0*/  F2FP.BF16.PACK_AB R23, R169, R226 ;  /* 0x000000e2a917723e */ /* 0x000fe600000010ff */
[----:B------:R-:W-:Y:S04]  /*11cc0*/  FADD.FTZ R213, R223, R222 ;  /* 0x000000dedfd57221 */ /* 0x000fe80000010000 */
[C---:B---3--:R-:W-:Y:S03]  /*11cd0*/  HMMA.16816.F32.BF16 R128, R20.reuse, R24, R4 ;  /* 0x000000181480723c */ /* 0x048fe60000041804 */
[----:B------:R-:W-:Y:S05]  /*11ce0*/  FADD.FTZ R213, R172, R213 ;  /* 0x000000d5acd57221 */ /* 0x000fea0000010000 */
[C---:B------:R-:W-:Y:S01]  /*11cf0*/  HMMA.16816.F32.BF16 R124, R20.reuse, R26, R8 ;  /* 0x0000001a147c723c */ /* 0x040fe20000041808 */
[----:B------:R-:W3:Y:S07]  /*11d00*/  LDSM.16.MT88.4 R8, [R160+0x3900] ;  /* 0x00390000a008783b */ /* 0x000eee0000004200 */
[C---:B------:R-:W-:Y:S01]  /*11d10*/  HMMA.16816.F32.BF16 R36, R20.reuse, R28, R36 ;  /* 0x0000001c1424723c */ /* 0x040fe20000041824 */
[----:B------:R-:W4:Y:S07]  /*11d20*/  LDSM.16.MT88.4 R24, [R177+UR4+0x5900] ;  /* 0x00590004b118783b */ /* 0x000f2e0008004200 */
[C---:B------:R-:W-:Y:S01]  /*11d30*/  HMMA.16816.F32.BF16 R40, R20.reuse, R30, R40 ;  /* 0x0000001e1428723c */ /* 0x040fe20000041828 */
[----:B------:R5:W1:Y:S07]  /*11d40*/  LDSM.16.MT88.4 R28, [R133+0x5900] ;  /* 0x00590000851c783b */ /* 0x000a6e0000004200 */
[C---:B------:R-:W-:Y:S07]  /*11d50*/  HMMA.16816.F32.BF16 R44, R20.reuse, R32, R44 ;  /* 0x00000020142c723c */ /* 0x040fee000004182c */
[----:B------:R-:W-:Y:S01]  /*11d60*/  @P0 IADD3 R32, R210, -0x2, RZ ;  /* 0xfffffffed2200810 */ /* 0x000fe20007ffe0ff */
[C---:B------:R-:W-:Y:S04]  /*11d70*/  HMMA.16816.F32.BF16 R48, R20.reuse, R34, R48 ;  /* 0x000000221430723c */ /* 0x040fe80000041830 */
[----:B------:R-:W-:Y:S04]  /*11d80*/  @P0 SHF.R.S32.HI R33, RZ, 0x1f, R32 ;  /* 0x0000001fff210819 */ /* 0x000fe80000011420 */
[C---:B------:R-:W-:Y:S04]  /*11d90*/  HMMA.16816.F32.BF16 R52, R20.reuse, R136, R52 ;  /* 0x000000881434723c */ /* 0x040fe80000041834 */
[----:B------:R-:W-:Y:S01]  /*11da0*/  @P0 IMAD R33, R33, c[0x0][0x1e0], RZ ;  /* 0x0000780021210a24 */ /* 0x000fe200078e02ff */
[----:B-----5:R-:W-:Y:S03]  /*11db0*/  MOV R133, R132 ;  /* 0x0000008400857202 */ /* 0x020fe60000000f00 */
[C---:B------:R-:W-:Y:S04]  /*11dc0*/  HMMA.16816.F32.BF16 R56, R20.reuse, R138, R56 ;  /* 0x0000008a1438723c */ /* 0x040fe80000041838 */
[C---:B------:R-:W-:Y:S04]  /*11dd0*/  @P0 IMAD R33, R32.reuse, c[0x0][0x1e4], R33 ;  /* 0x0000790020210a24 */ /* 0x040fe800078e0221 */
[C---:B------:R-:W-:Y:S08]  /*11de0*/  HMMA.16816.F32.BF16 R60, R20.reuse, R140, R60 ;  /* 0x0000008c143c723c */ /* 0x040ff0000004183c */
[C---:B------:R-:W-:Y:S08]  /*11df0*/  HMMA.16816.F32.BF16 R64, R20.reuse, R142, R64 ;  /* 0x0000008e1440723c */ /* 0x040ff00000041840 */
[C---:B-1----:R-:W-:Y:S07]  /*11e00*/  HMMA.16816.F32.BF16 R68, R20.reuse, R116, R68 ;  /* 0x000000741444723c */ /* 0x042fee0000041844 */
[----:B------:R-:W-:Y:S01]  /*11e10*/  @P0 IMAD.WIDE.U32 R116, R32, c[0x0][0x1e0], RZ ;  /* 0x0000780020740a25 */ /* 0x000fe200078e00ff */
[C---:B------:R-:W-:Y:S04]  /*11e20*/  HMMA.16816.F32.BF16 R72, R20.reuse, R118, R72 ;  /* 0x000000761448723c */ /* 0x040fe80000041848 */
[----:B------:R-:W-:Y:S03]  /*11e30*/  @P0 IADD3 R33, R117, R33, RZ ;  /* 0x0000002175210210 */ /* 0x000fe60007ffe0ff */
[C---:B------:R-:W-:Y:S01]  /*11e40*/  @P0 SHF.L.U32 R119, R116.reuse, 0x6, RZ ;  /* 0x0000000674770819 */ /* 0x040fe200000006ff */
[C---:B--2---:R-:W-:Y:S04]  /*11e50*/  HMMA.16816.F32.BF16 R76, R20.reuse, R120, R76 ;  /* 0x00000078144c723c */ /* 0x044fe8000004184c */
[----:B------:R-:W-:Y:S04]  /*11e60*/  @P0 SHF.L.U64.HI R116, R116, 0x6, R33 ;  /* 0x0000000674740819 */ /* 0x000fe80000010221 */
[C---:B------:R-:W-:Y:S08]  /*11e70*/  HMMA.16816.F32.BF16 R80, R20.reuse, R122, R80 ;  /* 0x0000007a1450723c */ /* 0x040ff00000041850 */
[C---:B---3--:R-:W-:Y:S07]  /*11e80*/  HMMA.16816.F32.BF16 R84, R20.reuse, R8, R84 ;  /* 0x000000081454723c */ /* 0x048fee0000041854 */
[C---:B------:R-:W-:Y:S01]  /*11e90*/  @P0 IADD3 R8, P1, R119.reuse, R196, RZ ;  /* 0x000000c477080210 */ /* 0x040fe20007f3e0ff */
[C---:B------:R-:W-:Y:S04]  /*11ea0*/  HMMA.16816.F32.BF16 R88, R20.reuse, R10, R88 ;  /* 0x0000000a1458723c */ /* 0x040fe80000041858 */
[----:B------:R-:W-:Y:S02]  /*11eb0*/  @P0 IADD3.X R9, R116, R201, RZ, P1, !PT ;  /* 0x000000c974090210 */ /* 0x000fe40000ffe4ff */
[----:B------:R-:W-:Y:S02]  /*11ec0*/  @P0 LEA R34, P3, R8, c[0x0][0x1c8], 0x1 ;  /* 0x0000720008220a11 */ /* 0x000fe400078608ff */
[----:B------:R-:W-:Y:S01]  /*11ed0*/  @P0 IADD3 R11, P2, R119, R204, RZ ;  /* 0x000000cc770b0210 */ /* 0x000fe20007f5e0ff */
[C---:B----4-:R-:W-:Y:S03]  /*11ee0*/  HMMA.16816.F32.BF16 R92, R20.reuse, R24, R92 ;  /* 0x00000018145c723c */ /* 0x050fe6000004185c */
[C---:B------:R-:W-:Y:S02]  /*11ef0*/  @P0 LEA R32, P1, R11.reuse, c[0x0][0x1c8], 0x1 ;  /* 0x000072000b200a11 */ /* 0x040fe400078208ff */
[----:B------:R-:W-:Y:S02]  /*11f00*/  @P0 IADD3.X R10, R116, R203, RZ, P2, !PT ;  /* 0x000000cb740a0210 */ /* 0x000fe400017fe4ff */
[----:B------:R-:W-:Y:S01]  /*11f10*/  @P0 LEA.HI.X R35, R8, c[0x0][0x1cc], R9, 0x1, P3 ;  /* 0x0000730008230a11 */ /* 0x000fe200018f0c09 */
[C---:B------:R-:W-:Y:S04]  /*11f20*/  HMMA.16816.F32.BF16 R96, R20.reuse, R26, R96 ;  /* 0x0000001a1460723c */ /* 0x040fe80000041860 */
[----:B------:R-:W-:Y:S02]  /*11f30*/  @P0 LEA.HI.X R33, R11, c[0x0][0x1cc], R10, 0x1, P1 ;  /* 0x000073000b210a11 */ /* 0x000fe400008f0c0a */
[----:B------:R-:W1:Y:S01]  /*11f40*/  LDSM.16.MT88.4 R8, [R176+UR4+0x5900] ;  /* 0x00590004b008783b */ /* 0x000e620008004200 */
[----:B------:R-:W-:Y:S01]  /*11f50*/  @P0 IADD3 R117, P1, R188, R119, RZ ;  /* 0x00000077bc750210 */ /* 0x000fe20007f3e0ff */
[C---:B------:R-:W-:Y:S04]  /*11f60*/  HMMA.16816.F32.BF16 R100, R20.reuse, R28, R100 ;  /* 0x0000001c1464723c */ /* 0x040fe80000041864 */
[----:B------:R-:W-:Y:S02]  /*11f70*/  @P0 IADD3 R24, P4, R117, R196, RZ ;  /* 0x000000c475180210 */ /* 0x000fe40007f9e0ff */
[----:B------:R-:W-:Y:S01]  /*11f80*/  @P0 IADD3.X R2, R187, R116, RZ, P1, !PT ;  /* 0x00000074bb020210 */ /* 0x000fe20000ffe4ff */
[----:B------:R-:W-:Y:S01]  /*11f90*/  FADD.FTZ R28, R164, R167 ;  /* 0x000000a7a41c7221 */ /* 0x000fe20000010000 */
[----:B------:R-:W-:Y:S01]  /*11fa0*/  @P0 LEA R230, P1, R24, c[0x0][0x1c8], 0x1 ;  /* 0x0000720018e60a11 */ /* 0x000fe200078208ff */
[C---:B------:R-:W-:Y:S03]  /*11fb0*/  HMMA.16816.F32.BF16 R104, R20.reuse, R30, R104 ;  /* 0x0000001e1468723c */ /* 0x040fe60000041868 */
[----:B------:R-:W-:Y:S01]  /*11fc0*/  @P0 IADD3.X R25, R2, R201, RZ, P4, !PT ;  /* 0x000000c902190210 */ /* 0x000fe200027fe4ff */
[----:B------:R-:W-:Y:S01]  /*11fd0*/  FADD.FTZ R28, R165, R28 ;  /* 0x0000001ca51c7221 */ /* 0x000fe20000010000 */
[----:B------:R-:W-:Y:S02]  /*11fe0*/  @P0 IADD3 R119, P3, R119, R202, RZ ;  /* 0x000000ca77770210 */ /* 0x000fe40007f7e0ff */
[----:B------:R-:W-:Y:S01]  /*11ff0*/  @P0 LEA.HI.X R231, R24, c[0x0][0x1cc], R25, 0x1, P1 ;  /* 0x0000730018e70a11 */ /* 0x000fe200008f0c19 */
[----:B------:R-:W-:Y:S01]  /*12000*/  FADD.FTZ R175, R175, R28 ;  /* 0x0000001cafaf7221 */ /* 0x000fe20000010000 */
[----:B------:R-:W2:Y:S01]  /*12010*/  LDSM.16.MT88.4 R24, [R160+0x5900] ;  /* 0x00590000a018783b */ /* 0x000ea20000004200 */
[C---:B------:R-:W-:Y:S02]  /*12020*/  ISETP.GE.AND P1, PT, R209.reuse, 0x1, PT ;  /* 0x00000001d100780c */ /* 0x040fe40003f26270 */
[----:B------:R-:W-:Y:S01]  /*12030*/  IADD3 R209, R209, 0x1, RZ ;  /* 0x00000001d1d17810 */ /* 0x000fe20007ffe0ff */
[----:B------:R-:W-:Y:S01]  /*12040*/  FADD.FTZ R214, R214, R175 ;  /* 0x000000afd6d67221 */ /* 0x000fe20000010000 */
[----:B------:R-:W-:Y:S02]  /*12050*/  @P0 LEA R228, P2, R119, c[0x0][0x1c8], 0x1 ;  /* 0x0000720077e40a11 */ /* 0x000fe400078408ff */
[----:B------:R-:W-:Y:S01]  /*12060*/  SEL R209, R209, RZ, !P1 ;  /* 0x000000ffd1d17207 */ /* 0x000fe20004800000 */
[----:B------:R-:W-:Y:S01]  /*12070*/  FADD.FTZ R215, R215, R214 ;  /* 0x000000d6d7d77221 */ /* 0x000fe20000010000 */
[----:B------:R-:W-:Y:S02]  /*12080*/  @P0 IADD3.X R116, R116, R193, RZ, P3, !PT ;  /* 0x000000c174740210 */ /* 0x000fe40001ffe4ff */
[----:B------:R-:W-:Y:S01]  /*12090*/  @P0 IADD3 R0, P4, R117, R204, RZ ;  /* 0x000000cc75000210 */ /* 0x000fe20007f9e0ff */
[----:B------:R-:W-:Y:S01]  /*120a0*/  FADD.FTZ R216, R216, R215 ;  /* 0x000000d7d8d87221 */ /* 0x000fe20000010000 */
[----:B------:R-:W-:Y:S01]  /*120b0*/  @P0 LEA.HI.X R229, R119, c[0x0][0x1cc], R116, 0x1, P2 ;  /* 0x0000730077e50a11 */ /* 0x000fe200010f0c74 */
[----:B------:R-:W-:Y:S01]  /*120c0*/  @P0 IMAD R116, R209, 0x3000, R192 ;  /* 0x00003000d1740824 */ /* 0x000fe200078e02c0 */
[----:B------:R-:W-:Y:S01]  /*120d0*/  @P0 LEA R162, P3, R0, c[0x0][0x1c8], 0x1 ;  /* 0x0000720000a20a11 */ /* 0x000fe200078608ff */
[----:B------:R-:W-:Y:S01]  /*120e0*/  FADD.FTZ R159, R159, R216 ;  /* 0x000000d89f9f7221 */ /* 0x000fe20000010000 */
[----:B------:R-:W-:Y:S02]  /*120f0*/  @P0 IADD3.X R29, R2, R203, RZ, P4, !PT ;  /* 0x000000cb021d0210 */ /* 0x000fe400027fe4ff */
[----:B------:R-:W-:Y:S01]  /*12100*/  LOP3.LUT P4, RZ, R186, 0x1, RZ, 0xc0, !PT ;  /* 0x00000001baff7812 */ /* 0x000fe2000788c0ff */
[C---:B-1----:R-:W-:Y:S03]  /*12110*/  HMMA.16816.F32.BF16 R120, R20.reuse, R8, R12 ;  /* 0x000000081478723c */ /* 0x042fe6000004180c */
[----:B------:R-:W-:Y:S01]  /*12120*/  @P0 LEA.HI.X R163, R0, c[0x0][0x1cc], R29, 0x1, P3 ;  /* 0x0000730000a30a11 */ /* 0x000fe200018f0c1d */
[----:B------:R-:W-:Y:S01]  /*12130*/  FADD.FTZ R218, R218, R159 ;  /* 0x0000009fdada7221 */ /* 0x000fe20000010000 */
[----:B------:R-:W-:Y:S02]  /*12140*/  @P0 SHF.L.U32 R29, R116, 0x1, RZ ;  /* 0x00000001741d0819 */ /* 0x000fe400000006ff */
[----:B------:R-:W-:Y:S01]  /*12150*/  @P0 IADD3 R117, P2, R117, R202, RZ ;  /* 0x000000ca75750210 */ /* 0x000fe20007f5e0ff */
[C---:B------:R-:W-:Y:S02]  /*12160*/  HMMA.16816.F32.BF16 R108, R20.reuse, R10, R108 ;  /* 0x0000000a146c723c */ /* 0x040fe4000004186c */
[----:B------:R-:W-:Y:S01]  /*12170*/  @!PT LDS RZ, [RZ] ;  /* 0x00000000fffff984 */ /* 0x000fe20000000800 */
[----:B------:R-:W-:Y:S01]  /*12180*/  @!PT LDS RZ, [RZ] ;  /* 0x00000000fffff984 */ /* 0x000fe20000000800 */
[----:B------:R-:W-:Y:S01]  /*12190*/  @!PT LDS RZ, [RZ] ;  /* 0x00000000fffff984 */ /* 0x000fe20000000800 */
[----:B------:R1:W-:Y:S02]  /*121a0*/  @P0 LDGSTS.E.BYPASS.LTC128B.128 [R29+0xc100], [R34.64], !P6 ;  /* 0x0c100000221d0fae */ /* 0x0003e4000f101d46 */
[----:B------:R-:W-:Y:S01]  /*121b0*/  @P0 LEA R30, P1, R117, c[0x0][0x1c8], 0x1 ;  /* 0x00007200751e0a11 */ /* 0x000fe200078208ff */
[----:B------:R-:W-:Y:S01]  /*121c0*/  FADD.FTZ R219, R219, R218 ;  /* 0x000000dadbdb7221 */ /* 0x000fe20000010000 */
[----:B------:R-:W-:Y:S02]  /*121d0*/  @P0 IADD3.X R2, R2, R193, RZ, P2, !PT ;  /* 0x000000c102020210 */ /* 0x000fe400017fe4ff */
[----:B------:R-:W-:Y:S01]  /*121e0*/  MOV R0, R3 ;  /* 0x0000000300007202 */ /* 0x000fe20000000f00 */
[----:B------:R-:W-:Y:S01]  /*121f0*/  FADD.FTZ R219, R220, R219 ;  /* 0x000000dbdcdb7221 */ /* 0x000fe20000010000 */
[----:B------:R1:W-:Y:S02]  /*12200*/  @P0 LDGSTS.E.BYPASS.LTC128B.128 [R29+0xe100], [R32.64], !P5 ;  /* 0x0e100000201d0fae */ /* 0x0003e4000e901d46 */
[----:B------:R-:W-:Y:S01]  /*12210*/  @P0 LEA.HI.X R31, R117, c[0x0][0x1cc], R2, 0x1, P1 ;  /* 0x00007300751f0a11 */ /* 0x000fe200008f0c02 */
[----:B------:R-:W-:Y:S01]  /*12220*/  FADD.FTZ R224, R224, R219 ;  /* 0x000000dbe0e07221 */ /* 0x000fe20000010000 */
[C---:B--2---:R-:W-:Y:S03]  /*12230*/  HMMA.16816.F32.BF16 R116, R20.reuse, R24, R16 ;  /* 0x000000181474723c */ /* 0x044fe60000041810 */
[----:B------:R-:W-:Y:S01]  /*12240*/  FADD.FTZ R225, R225, R224 ;  /* 0x000000e0e1e17221 */ /* 0x000fe20000010000 */
[----:B------:R1:W-:Y:S03]  /*12250*/  @P0 LDGSTS.E.BYPASS.LTC128B.128 [R29+0x10100], [R228.64], !P4 ;  /* 0x10100000e41d0fae */ /* 0x0003e6000e101d46 */
[----:B------:R-:W-:Y:S01]  /*12260*/  FADD.FTZ R226, R226, R225 ;  /* 0x000000e1e2e27221 */ /* 0x000fe20000010000 */
[----:B------:R-:W-:Y:S04]  /*12270*/  HMMA.16816.F32.BF16 R112, R20, R26, R112 ;  /* 0x0000001a1470723c */ /* 0x000fe80000041870 */
[----:B------:R1:W-:Y:S01]  /*12280*/  @P0 LDGSTS.E.BYPASS.LTC128B.128 [R29+0xd100], [R230.64], !P6 ;  /* 0x0d100000e61d0fae */ /* 0x0003e2000f101d46 */
[----:B------:R-:W-:Y:S07]  /*12290*/  FADD.FTZ R211, R169, R226 ;  /* 0x000000e2a9d37221 */ /* 0x000fee0000010000 */
[----:B------:R1:W-:Y:S08]  /*122a0*/  @P0 LDGSTS.E.BYPASS.LTC128B.128 [R29+0xf100], [R162.64], !P5 ;  /* 0x0f100000a21d0fae */ /* 0x0003f0000e901d46 */
[----:B------:R1:W-:Y:S01]  /*122b0*/  @P0 LDGSTS.E.BYPASS.LTC128B.128 [R29+0x11100], [R30.64], !P4 ;  /* 0x111000001e1d0fae */ /* 0x0003e2000e101d46 */
[----:B------:R-:W-:Y:S02]  /*122c0*/  ISETP.GT.AND P0, PT, R210, RZ, PT ;  /* 0x000000ffd200720c */ /* 0x000fe40003f04270 */
[----:B------:R-:W-:Y:S05]  /*122d0*/  MOV R210, R212 ;  /* 0x000000d400d27202 */ /* 0x000fea0000000f00 */
[----:B------:R-:W0:Y:S06]  /*122e0*/  LDGDEPBAR ;  /* 0x00000000000079af */ /* 0x000e2c0000000000 */
[----:B------:R-:W-:-:S05]  /*122f0*/  @P0 BRA `(.L_x_768) ;  /* 0xffffd5c000000947 */ /* 0x000fca000383ffff */
.L_x_767:
[----:B-1----:R-:W1:Y:S01]  /*12300*/  SHFL.BFLY PT, R6, R213, 0x2, 0x1f ;  /* 0x0c401f00d5067f89 */ /* 0x002e6200000e0000 */
[----:B------:R-:W-:-:S02]  /*12310*/  MOV R4, RZ ;  /* 0x000000ff00047202 */ /* 0x000fc40000000f00 */
[----:B------:R-:W-:Y:S01]  /*12320*/  MOV R2, RZ ;  /* 0x000000ff00027202 */ /* 0x000fe20000000f00 */
[----:B------:R-:W2:Y:S01]  /*12330*/  SHFL.BFLY PT, R0, R211, 0x2, 0x1f ;  /* 0x0c401f00d3007f89 */ /* 0x000ea200000e0000 */
        /* <DEDUP_REMOVED lines=19> */
[----:B------:R-:W-:Y:S01]  /*12470*/  FMUL.FTZ R125, R4, R125 ;  /* 0x0000007d047d7220 */ /* 0x000fe20000410000 */
        /* <DEDUP_REMOVED lines=99> */
.L_x_720:
        /* <DEDUP_REMOVED lines=22> */
[----:B------:R-:W-:Y:S02]  /*12c10*/  LOP3.LUT R16, R5, 0xfffffffc, RZ, 0xc0, !PT ;  /* 0xfffffffc05107812 */ /* 0x000fe400078ec0ff */
[----:B------:R-:W-:Y:S02]  /*12c20*/  LEA.HI R14, R14, R15, RZ, 0x3 ;  /* 0x0000000f0e0e7211 */ /* 0x000fe400078f18ff */
[----:B------:R-:W-:Y:S01]  /*12c30*/  SHF.R.S32.HI R5, RZ, 0x5, R9 ;  /* 0x00000005ff057819 */ /* 0x000fe20000011409 */
[----:B------:R-:W-:Y:S01]  /*12c40*/  IMAD.IADD R16, R3, 0x1, -R16 ;  /* 0x0000000103107824 */ /* 0x000fe200078e0a10 */
[----:B------:R-:W-:-:S02]  /*12c50*/  LOP3.LUT R14, R14, 0xfffffff8, RZ, 0xc0, !PT ;  /* 0xfffffff80e0e7812 */ /* 0x000fc400078ec0ff */
[----:B------:R-:W-:Y:S02]  /*12c60*/  F2FP.BF16.PACK_AB R50, R51, R50 ;  /* 0x000000323332723e */ /* 0x000fe400000010ff */
[----:B------:R-:W-:Y:S01]  /*12c70*/  F2FP.BF16.PACK_AB R52, R53, R52 ;  /* 0x000000343534723e */ /* 0x000fe200000010ff */
[----:B------:R-:W-:Y:S01]  /*12c80*/  IMAD.IADD R14, R15, 0x1, -R14 ;  /* 0x000000010f0e7824 */ /* 0x000fe200078e0a0e */
[----:B------:R-:W-:Y:S01]  /*12c90*/  F2FP.BF16.PACK_AB R54, R55, R54 ;  /* 0x000000363736723e */ /* 0x000fe200000010ff */
[----:B------:R-:W-:Y:S01]  /*12ca0*/  IMAD R15, R5, 0x200, R16 ;  /* 0x00000200050f7824 */ /* 0x000fe200078e0210 */
[----:B------:R-:W-:Y:S01]  /*12cb0*/  F2FP.BF16.PACK_AB R56, R57, R56 ;  /* 0x000000383938723e */ /* 0x000fe200000010ff */
[C---:B------:R-:W-:Y:S01]  /*12cc0*/  IMAD.SHL.U32 R13, R14.reuse, 0x40, RZ ;  /* 0x000000400e0d7824 */ /* 0x040fe200078e00ff */
[----:B------:R-:W-:Y:S02]  /*12cd0*/  LOP3.LUT R17, R14, 0x1, RZ, 0xc0, !PT ;  /* 0x000000010e117812 */ /* 0x000fe400078ec0ff */
[----:B------:R-:W-:-:S02]  /*12ce0*/  F2FP.BF16.PACK_AB R58, R59, R58 ;  /* 0x0000003a3b3a723e */ /* 0x000fc400000010ff */
[----:B------:R-:W-:Y:S02]  /*12cf0*/  LOP3.LUT R13, R13, 0x1c0, RZ, 0xc0, !PT ;  /* 0x000001c00d0d7812 */ /* 0x000fe400078ec0ff */
        /* <DEDUP_REMOVED lines=10> */
[----:B------:R-:W-:Y:S01]  /*12da0*/  F2FP.BF16.PACK_AB R66, R67, R66 ;  /* 0x000000424342723e */ /* 0x000fe200000010ff */
[C---:B------:R-:W-:Y:S01]  /*12db0*/  IMAD.IADD R19, R15.reuse, 0x1, R14 ;  /* 0x000000010f137824 */ /* 0x040fe200078e020e */
[C---:B------:R-:W-:Y:S01]  /*12dc0*/  IADD3 R17, R15.reuse, 0x80, RZ ;  /* 0x000000800f117810 */ /* 0x040fe20007ffe0ff */
[----:B------:R-:W-:Y:S01]  /*12dd0*/  STS [R15+0x80], R128 ;  /* 0x000080800f007388 */ /* 0x000fe20000000800 */
[----:B------:R-:W-:Y:S02]  /*12de0*/  IADD3 R13, R15, 0x70, RZ ;  /* 0x000000700f0d7810 */ /* 0x000fe40007ffe0ff */
[----:B------:R-:W-:Y:S01]  /*12df0*/  @P0 IADD3 R13, R17, 0x10, RZ ;  /* 0x00000010110d0810 */ /* 0x000fe20007ffe0ff */
[----:B------:R-:W-:Y:S01]  /*12e00*/  IMAD.MOV.U32 R17, RZ, RZ, 0x40 ;  /* 0x00000040ff117424 */ /* 0x000fe200078e00ff */
[----:B------:R-:W-:Y:S01]  /*12e10*/  STS [R15+0x480], R130 ;  /* 0x000480820f007388 */ /* 0x000fe20000000800 */
[----:B------:R-:W-:-:S02]  /*12e20*/  F2FP.BF16.PACK_AB R68, R69, R68 ;  /* 0x000000444544723e */ /* 0x000fc400000010ff */
[----:B------:R-:W-:Y:S01]  /*12e30*/  F2FP.BF16.PACK_AB R70, R71, R70 ;  /* 0x000000464746723e */ /* 0x000fe200000010ff */
[----:B------:R-:W-:Y:S01]  /*12e40*/  STS [R13], R124 ;  /* 0x0000007c0d007388 */ /* 0x000fe20000000800 */
[----:B------:R-:W-:Y:S01]  /*12e50*/  SEL R18, R17, 0xffffffc0, !P2 ;  /* 0xffffffc011127807 */ /* 0x000fe20005000000 */
[--C-:B------:R-:W-:Y:S01]  /*12e60*/  IMAD.IADD R17, R14, 0x1, R13.reuse ;  /* 0x000000010e117824 */ /* 0x100fe200078e020d */
[----:B------:R-:W-:Y:S01]  /*12e70*/  F2FP.BF16.PACK_AB R72, R73, R72 ;  /* 0x000000484948723e */ /* 0x000fe200000010ff */
[----:B------:R-:W-:Y:S01]  /*12e80*/  STS [R13+0x400], R126 ;  /* 0x0004007e0d007388 */ /* 0x000fe20000000800 */
[----:B------:R-:W-:Y:S01]  /*12e90*/  F2FP.BF16.PACK_AB R74, R75, R74 ;  /* 0x0000004a4b4a723e */ /* 0x000fe200000010ff */
[--C-:B------:R-:W-:Y:S01]  /*12ea0*/  IMAD.IADD R21, R15, 0x1, R18.reuse ;  /* 0x000000010f157824 */ /* 0x100fe200078e0212 */
[----:B------:R-:W-:Y:S01]  /*12eb0*/  F2FP.BF16.PACK_AB R76, R77, R76 ;  /* 0x0000004c4d4c723e */ /* 0x000fe200000010ff */
[C---:B------:R-:W-:Y:S01]  /*12ec0*/  IMAD.IADD R23, R18.reuse, 0x1, R13 ;  /* 0x0000000112177824 */ /* 0x040fe200078e020d */
[----:B------:R-:W-:Y:S01]  /*12ed0*/  STS [R19+0x80], R36 ;  /* 0x0000802413007388 */ /* 0x000fe20000000800 */
[----:B------:R-:W-:Y:S01]  /*12ee0*/  IMAD.IADD R25, R18, 0x1, R19 ;  /* 0x0000000112197824 */ /* 0x000fe200078e0213 */
[----:B------:R-:W-:Y:S01]  /*12ef0*/  F2FP.BF16.PACK_AB R78, R79, R78 ;  /* 0x0000004e4f4e723e */ /* 0x000fe200000010ff */
[----:B------:R-:W-:Y:S01]  /*12f00*/  IMAD.IADD R27, R17, 0x1, R18 ;  /* 0x00000001111b7824 */ /* 0x000fe200078e0212 */
        /* <DEDUP_REMOVED lines=57> */
[----:B------:R1:W-:Y:S04]  /*132a0*/  STS [R19+0x8480], R102 ;  /* 0x0084806613007388 */ /* 0x0003e80000000800 */
[----:B------:R2:W-:Y:S04]  /*132b0*/  STS [R17+0x8000], R104 ;  /* 0x0080006811007388 */ /* 0x0005e80000000800 */
[----:B------:R2:W-:Y:S04]  /*132c0*/  STS [R17+0x8400], R106 ;  /* 0x0084006a11007388 */ /* 0x0005e80000000800 */
[----:B------:R2:W-:Y:S04]  /*132d0*/  STS [R21+0x8080], R120 ;  /* 0x0080807815007388 */ /* 0x0005e80000000800 */
[----:B------:R2:W-:Y:S04]  /*132e0*/  STS [R21+0x8480], R122 ;  /* 0x0084807a15007388 */ /* 0x0005e80000000800 */
[----:B------:R2:W-:Y:S04]  /*132f0*/  STS [R23+0x8000], R108 ;  /* 0x0080006c17007388 */ /* 0x0005e80000000800 */
[----:B------:R2:W-:Y:S01]  /*13300*/  STS [R23+0x8400], R110 ;  /* 0x0084006e17007388 */ /* 0x0005e20000000800 */
[----:B-1----:R-:W-:-:S03]  /*13310*/  IMAD.WIDE R18, R184, R7, c[0x0][0x500] ;  /* 0x00014000b8127625 */ /* 0x002fc600078e0207 */
[----:B------:R2:W-:Y:S04]  /*13320*/  STS [R25+0x8080], R116 ;  /* 0x0080807419007388 */ /* 0x0005e80000000800 */
[----:B------:R2:W-:Y:S04]  /*13330*/  STS [R25+0x8480], R118 ;  /* 0x0084807619007388 */ /* 0x0005e80000000800 */
[----:B------:R2:W-:Y:S04]  /*13340*/  STS [R27+0x8000], R112 ;  /* 0x008000701b007388 */ /* 0x0005e80000000800 */
[----:B------:R2:W-:Y:S04]  /*13350*/  STS [R27+0x8400], R114 ;  /* 0x008400721b007388 */ /* 0x0005e80000000800 */
[----:B------:R-:W-:Y:S01]  /*13360*/  BAR.SYNC.DEFER_BLOCKING 0x1, 0x100 ;  /* 0x0044000000007b1d */ /* 0x000fe20000010000 */
[----:B------:R-:W-:-:S02]  /*13370*/  IMAD.MOV.U32 R4, RZ, RZ, c[0x0][0x388] ;  /* 0x0000e200ff047624 */ /* 0x000fc400078e00ff */
[----:B------:R-:W-:-:S03]  /*13380*/  @P1 IMAD.WIDE R6, R184, R7, c[0x0][0x508] ;  /* 0x00014200b8061625 */ /* 0x000fc600078e0207 */
        /* <DEDUP_REMOVED lines=10> */
.L_x_770:
[----:B--2---:R-:W-:Y:S01]  /*13430*/  LOP3.LUT R6, R9, 0xffffffe0, RZ, 0xc0, !PT ;  /* 0xffffffe009067812 */ /* 0x004fe200078ec0ff */
        /* <DEDUP_REMOVED lines=13> */
[----:B------:R-:W-:Y:S02]  /*13510*/  IADD3 R5, R5, -R18, RZ ;  /* 0x8000001205057210 */ /* 0x000fe40007ffe0ff */
[----:B------:R-:W-:Y:S02]  /*13520*/  SHF.R.S32.HI R6, RZ, 0x2, R6 ;  /* 0x00000002ff067819 */ /* 0x000fe40000011406 */
[----:B------:R-:W-:Y:S02]  /*13530*/  ISETP.NE.AND P1, PT, R8, 0x1, PT ;  /* 0x000000010800780c */ /* 0x000fe40003f25270 */
[----:B------:R-:W-:Y:S01]  /*13540*/  MOV R18, R14 ;  /* 0x0000000e00127202 */ /* 0x000fe20000000f00 */
[----:B------:R-:W-:Y:S01]  /*13550*/  IMAD R5, R5, 0x10, R6 ;  /* 0x0000001005057824 */ /* 0x000fe200078e0206 */
[----:B------:R-:W-:Y:S01]  /*13560*/  LOP3.LUT P2, RZ, R7, 0x3, RZ, 0xc0, !PT ;  /* 0x0000000307ff7812 */ /* 0x000fe2000784c0ff */
[----:B------:R-:W-:Y:S01]  /*13570*/  IMAD R6, R2, c[0x0][0x490], RZ ;  /* 0x0001240002067a24 */ /* 0x000fe200078e02ff */
[-C--:B------:R-:W-:Y:S01]  /*13580*/  LEA.HI R9, R12, R3.reuse, RZ, 0x3 ;  /* 0x000000030c097211 */ /* 0x080fe200078f18ff */
[----:B------:R-:W-:Y:S01]  /*13590*/  IMAD R13, R16, 0x8, R5 ;  /* 0x00000008100d7824 */ /* 0x000fe200078e0205 */
[----:B------:R-:W-:Y:S01]  /*135a0*/  LEA.HI R12, R12, R3, RZ, 0x6 ;  /* 0x000000030c0c7211 */ /* 0x000fe200078f30ff */
[----:B------:R-:W-:-:S02]  /*135b0*/  IMAD R7, R15, c[0x0][0x3a0], RZ ;  /* 0x0000e8000f077a24 */ /* 0x000fc400078e02ff */
[----:B------:R-:W-:Y:S01]  /*135c0*/  IMAD.WIDE.U32 R18, R185, c[0x0][0x490], R18 ;  /* 0x00012400b9127a25 */ /* 0x000fe200078e0012 */
[----:B-1----:R-:W-:-:S03]  /*135d0*/  LEA R8, R54, R13, 0x7 ;  /* 0x0000000d36087211 */ /* 0x002fc600078e38ff */
[----:B------:R-:W-:Y:S01]  /*135e0*/  IMAD R11, R185, c[0x0][0x494], R6 ;  /* 0x00012500b90b7a24 */ /* 0x000fe200078e0206 */
[----:B------:R-:W-:Y:S01]  /*135f0*/  LOP3.LUT R6, R9, 0xfffffff8, RZ, 0xc0, !PT ;  /* 0xfffffff809067812 */ /* 0x000fe200078ec0ff */
[C---:B------:R-:W-:Y:S01]  /*13600*/  IMAD R7, R14.reuse, c[0x0][0x3a4], R7 ;  /* 0x0000e9000e077a24 */ /* 0x040fe200078e0207 */
[----:B------:R-:W-:Y:S01]  /*13610*/  SHF.R.S32.HI R9, RZ, 0x3, R9 ;  /* 0x00000003ff097819 */ /* 0x000fe20000011409 */
        /* <DEDUP_REMOVED lines=11> */
[----:B------:R-:W-:Y:S02]  /*136d0*/  SEL R3, R3, RZ, !P0 ;  /* 0x000000ff03037207 */ /* 0x000fe40004000000 */
[----:B------:R-:W-:Y:S01]  /*136e0*/  LEA R21, R6, R9, 0x5 ;  /* 0x0000000906157211 */ /* 0x000fe200078e28ff */
[--C-:B------:R-:W-:Y:S01]  /*136f0*/  IMAD.MOV R11, RZ, RZ, -R7.reuse ;  /* 0x000000ffff0b7224 */ /* 0x100fe200078e0a07 */
[----:B------:R-:W-:Y:S01]  /*13700*/  SHF.R.S32.HI R16, RZ, 0x1f, R7 ;  /* 0x0000001fff107819 */ /* 0x000fe20000011407 */
[----:B------:R-:W-:-:S04]  /*13710*/  IMAD.WIDE.U32 R18, R184, c[0x0][0x498], R18 ;  /* 0x00012600b8127a25 */ /* 0x000fc800078e0012 */
[----:B------:R-:W-:Y:S01]  /*13720*/  IMAD R11, R11, c[0x0][0x4e8], R8 ;  /* 0x00013a000b0b7a24 */ /* 0x000fe200078e0208 */
[----:B------:R-:W-:Y:S01]  /*13730*/  IADD3 R20, P0, R7, R18, RZ ;  /* 0x0000001207147210 */ /* 0x000fe20007f1e0ff */
[----:B------:R-:W-:Y:S02]  /*13740*/  IMAD R13, R3, c[0x0][0x498], RZ ;  /* 0x00012600030d7a24 */ /* 0x000fe400078e02ff */
[----:B------:R-:W-:Y:S01]  /*13750*/  IMAD R17, R185, c[0x0][0x3ec], R2 ;  /* 0x0000fb00b9117a24 */ /* 0x000fe200078e0202 */
[----:B------:R-:W-:Y:S01]  /*13760*/  SHF.R.S32.HI R18, RZ, 0x1f, R11 ;  /* 0x0000001fff127819 */ /* 0x000fe2000001140b */
[----:B------:R-:W-:Y:S02]  /*13770*/  IMAD R13, R184, c[0x0][0x49c], R13 ;  /* 0x00012700b80d7a24 */ /* 0x000fe400078e020d */
[----:B------:R-:W-:Y:S01]  /*13780*/  IMAD.SHL.U32 R2, R9, 0x40, RZ ;  /* 0x0000004009027824 */ /* 0x000fe200078e00ff */
[----:B------:R-:W-:Y:S01]  /*13790*/  IADD3 R15, R15, R17, RZ ;  /* 0x000000110f0f7210 */ /* 0x000fe20007ffe0ff */
[----:B------:R-:W-:Y:S01]  /*137a0*/  IMAD R8, R54, 0x80, R21 ;  /* 0x0000008036087824 */ /* 0x000fe200078e0215 */
[----:B------:R-:W-:Y:S01]  /*137b0*/  IADD3.X R21, R16, R19, R13, P0, !PT ;  /* 0x0000001310157210 */ /* 0x000fe200007fe40d */
[----:B------:R-:W-:Y:S01]  /*137c0*/  IMAD R18, R18, c[0x0][0x488], RZ ;  /* 0x0001220012127a24 */ /* 0x000fe200078e02ff */
[----:B------:R-:W-:Y:S01]  /*137d0*/  LOP3.LUT R13, R2, 0x1c0, RZ, 0xc0, !PT ;  /* 0x000001c0020d7812 */ /* 0x000fe200078ec0ff */
[----:B------:R-:W-:-:S04]  /*137e0*/  @P1 IMAD.HI.U32 R17, R8, c[0x0][0x4ec], RZ ;  /* 0x00013b0008111a27 */ /* 0x000fc800078e00ff */
[----:B------:R-:W-:Y:S02]  /*137f0*/  IMAD.SHL.U32 R2, R6, 0x8, RZ ;  /* 0x0000000806027824 */ /* 0x000fe400078e00ff */
[----:B------:R-:W-:-:S03]  /*13800*/  IMAD.WIDE.U32 R20, R11, c[0x0][0x488], R20 ;  /* 0x000122000b147a25 */ /* 0x000fc600078e0014 */
[----:B------:R-:W-:Y:S01]  /*13810*/  LOP3.LUT R6, R13, 0x38, R2, 0xf8, !PT ;  /* 0x000000380d067812 */ /* 0x000fe200078ef802 */
[----:B------:R-:W-:Y:S02]  /*13820*/  IMAD R18, R11, c[0x0][0x48c], R18 ;  /* 0x000123000b127a24 */ /* 0x000fe400078e0212 */
[----:B------:R-:W-:Y:S01]  /*13830*/  IMAD.MOV.U32 R7, RZ, RZ, R8 ;  /* 0x000000ffff077224 */ /* 0x000fe200078e0008 */
[----:B------:R-:W-:Y:S01]  /*13840*/  @P1 SHF.R.U32.HI R7, RZ, c[0x0][0x4f0], R17 ;  /* 0x00013c00ff071a19 */ /* 0x000fe20000011611 */
[----:B------:R-:W-:Y:S01]  /*13850*/  IMAD R11, R3, c[0x0][0x3f0], RZ ;  /* 0x0000fc00030b7a24 */ /* 0x000fe200078e02ff */
[----:B------:R-:W-:Y:S01]  /*13860*/  SHF.R.U32.HI R3, RZ, 0x3, R13 ;  /* 0x00000003ff037819 */ /* 0x000fe2000001160d */
[----:B------:R-:W-:Y:S01]  /*13870*/  IMAD.WIDE.U32 R14, R184, c[0x0][0x3f0], R14 ;  /* 0x0000fc00b80e7a25 */ /* 0x000fe200078e000e */
[----:B------:R-:W-:Y:S02]  /*13880*/  LEA R13, P0, R20, c[0x0][0x450], 0x2 ;  /* 0x00011400140d7a11 */ /* 0x000fe400078010ff */
[----:B------:R-:W-:Y:S01]  /*13890*/  IADD3 R17, R21, R18, RZ ;  /* 0x0000001215117210 */ /* 0x000fe20007ffe0ff */
[----:B------:R-:W-:Y:S01]  /*138a0*/  IMAD R11, R184, c[0x0][0x3f4], R11 ;  /* 0x0000fd00b80b7a24 */ /* 0x000fe200078e020b */
[----:B------:R-:W-:Y:S01]  /*138b0*/  LOP3.LUT R6, R6, R3, RZ, 0x3c, !PT ;  /* 0x0000000306067212 */ /* 0x000fe200078e3cff */
[----:B------:R-:W-:Y:S01]  /*138c0*/  IMAD.MOV R3, RZ, RZ, -R7 ;  /* 0x000000ffff037224 */ /* 0x000fe200078e0a07 */
[----:B------:R-:W-:Y:S01]  /*138d0*/  LEA.HI.X R17, R20, c[0x0][0x454], R17, 0x2, P0 ;  /* 0x0001150014117a11 */ /* 0x000fe200000f1411 */
[----:B------:R-:W-:Y:S01]  /*138e0*/  SHFL.IDX PT, R32, R13, RZ, 0x1c1f ;  /* 0x001c1fff0d207589 */ /* 0x000fe200000e0000 */
[----:B------:R-:W-:Y:S01]  /*138f0*/  SHF.R.S32.HI R16, RZ, 0x1f, R7 ;  /* 0x0000001fff107819 */ /* 0x000fe20000011407 */
[----:B------:R-:W-:Y:S01]  /*13900*/  IMAD R56, R3, c[0x0][0x4e8], R8 ;  /* 0x00013a0003387a24 */ /* 0x000fe200078e0208 */
[----:B------:R-:W-:Y:S01]  /*13910*/  IADD3 R15, R15, R11, RZ ;  /* 0x0000000b0f0f7210 */ /* 0x000fe20007ffe0ff */
[----:B------:R-:W1:Y:S01]  /*13920*/  SHFL.IDX PT, R33, R17, RZ, 0x1c1f ;  /* 0x001c1fff11217589 */ /* 0x000e6200000e0000 */
[C---:B------:R-:W-:Y:S01]  /*13930*/  IMAD R8, R54.reuse, 0x80, R5 ;  /* 0x0000008036087824 */ /* 0x040fe200078e0205 */
[----:B------:R-:W-:Y:S01]  /*13940*/  LEA R54, R54, R9, 0x7 ;  /* 0x0000000936367211 */ /* 0x000fe200078e38ff */
[----:B-----5:R-:W-:Y:S01]  /*13950*/  IMAD R3, R4, c[0x0][0x4e8], RZ ;  /* 0x00013a0004037a24 */ /* 0x020fe200078e02ff */
[----:B------:R-:W-:Y:S01]  /*13960*/  SHFL.IDX PT, R34, R13, 0x1, 0x1c1f ;  /* 0x003c1f000d227f89 */ /* 0x000fe200000e0000 */
[----:B------:R-:W-:Y:S01]  /*13970*/  IMAD R16, R16, c[0x0][0x3e0], RZ ;  /* 0x0000f80010107a24 */ /* 0x000fe200078e02ff */
[C---:B------:R-:W-:Y:S01]  /*13980*/  IADD3 R4, R8.reuse, 0x8, RZ ;  /* 0x0000000808047810 */ /* 0x040fe20007ffe0ff */
[----:B------:R-:W-:Y:S01]  /*13990*/  IMAD.WIDE.U32 R14, R7, c[0x0][0x3e0], R14 ;  /* 0x0000f800070e7a25 */ /* 0x000fe200078e000e */
[----:B------:R-:W2:Y:S01]  /*139a0*/  SHFL.IDX PT, R35, R17, 0x1, 0x1c1f ;  /* 0x003c1f0011237f89 */ /* 0x000ea200000e0000 */
[----:B------:R-:W-:-:S02]  /*139b0*/  ISETP.GE.OR P1, PT, R8, R3, P2 ;  /* 0x000000030800720c */ /* 0x000fc40001726670 */
[----:B------:R-:W-:Y:S01]  /*139c0*/  IMAD R16, R7, c[0x0][0x3e4], R16 ;  /* 0x0000f90007107a24 */ /* 0x000fe200078e0210 */
[----:B------:R-:W-:Y:S02]  /*139d0*/  ISETP.GE.OR P0, PT, R4, R3, P2 ;  /* 0x000000030400720c */ /* 0x000fe40001706670 */
[----:B------:R-:W-:Y:S01]  /*139e0*/  SHF.L.U32 R7, R12, 0x3, RZ ;  /* 0x000000030c077819 */ /* 0x000fe200000006ff */
[----:B------:R-:W-:Y:S01]  /*139f0*/  IMAD.IADD R15, R15, 0x1, R16 ;  /* 0x000000010f0f7824 */ /* 0x000fe200078e0210 */
[----:B------:R-:W-:Y:S02]  /*13a00*/  SHF.R.S32.HI R5, RZ, 0x1f, R56 ;  /* 0x0000001fff057819 */ /* 0x000fe40000011438 */
[----:B------:R-:W-:-:S03]  /*13a10*/  LOP3.LUT R6, R6, 0x7ffffe00, R7, 0xf8, !PT ;  /* 0x7ffffe0006067812 */ /* 0x000fc600078ef807 */
[----:B------:R-:W-:Y:S01]  /*13a20*/  IMAD R5, R5, c[0x0][0x3d8], RZ ;  /* 0x0000f60005057a24 */ /* 0x000fe200078e02ff */
[----:B------:R-:W-:Y:S01]  /*13a30*/  SHF.L.U32 R58, R6, 0x1, RZ ;  /* 0x00000001063a7819 */ /* 0x000fe200000006ff */
[----:B-1----:R1:W-:Y:S02]  /*13a40*/  @!P1 ST.E [R32.64], R0 ;  /* 0x0000000020009985 */ /* 0x0023e4000c101906 */
[C---:B------:R-:W-:Y:S02]  /*13a50*/  IMAD R8, R56.reuse, c[0x0][0x3dc], R5 ;  /* 0x0000f70038087a24 */ /* 0x040fe400078e0205 */
[----:B------:R-:W-:-:S04]  /*13a60*/  IMAD.WIDE.U32 R56, R56, c[0x0][0x3d8], R14 ;  /* 0x0000f60038387a25 */ /* 0x000fc800078e000e */
[----:B------:R-:W-:Y:S01]  /*13a70*/  IMAD.IADD R8, R57, 0x1, R8 ;  /* 0x0000000139087824 */ /* 0x000fe200078e0208 */
[----:B--2---:R1:W-:Y:S01]  /*13a80*/  @!P0 ST.E [R34.64], R10 ;  /* 0x0000000a22008985 */ /* 0x0043e2000c101906 */
[----:B------:R-:W-:-:S03]  /*13a90*/  LEA R57, P0, R56, c[0x0][0x380], 0x1 ;  /* 0x0000e00038397a11 */ /* 0x000fc600078008ff */
[----:B------:R1:W2:Y:S01]  /*13aa0*/  LDS.128 R44, [R58+0x1080] ;  /* 0x001080003a2c7984 */ /* 0x0002a20000000c00 */
[----:B------:R-:W-:Y:S02]  /*13ab0*/  LEA.HI.X R56, R56, c[0x0][0x384], R8, 0x1, P0 ;  /* 0x0000e10038387a11 */ /* 0x000fe400000f0c08 */
[----:B------:R-:W-:Y:S01]  /*13ac0*/  ISETP.GE.AND P0, PT, R54, R3, PT ;  /* 0x000000033600720c */ /* 0x000fe20003f06270 */
        /* <DEDUP_REMOVED lines=28> */
[----:B--2---:R2:W-:Y:S04]  /*13c90*/  @!P2 ST.E.128 [R58.64], R48 ;  /* 0x000000303a00a985 */ /* 0x0045e8000c101d06 */
[----:B-1----:R2:W-:Y:S04]  /*13ca0*/  @!P1 ST.E.128 [R52.64], R32 ;  /* 0x0000002034009985 */ /* 0x0025e8000c101d06 */
[----:B----4-:R2:W-:Y:S02]  /*13cb0*/  @!P0 ST.E.128 [R60.64], R8 ;  /* 0x000000083c008985 */ /* 0x0105e4000c101d06 */
.L_x_772:
[----:B--2---:R-:W-:Y:S05]  /*13cc0*/  BSYNC B0 ;  /* 0x0000000000007941 */ /* 0x004fea0003800000 */
.L_x_771:
        /* <DEDUP_REMOVED lines=23> */
.L_x_774:
[----:B------:R-:W-:Y:S05]  /*13e40*/  BSYNC B0 ;  /* 0x0000000000007941 */ /* 0x000fea0003800000 */
.L_x_773:
        /* <DEDUP_REMOVED lines=23> */
.L_x_776:
[----:B------:R-:W-:Y:S05]  /*13fc0*/  BSYNC B0 ;  /* 0x0000000000007941 */ /* 0x000fea0003800000 */
.L_x_775:
[----:B------:R-:W-:Y:S01]  /*13fd0*/  IADD3 R54, R54, 0x60, RZ ;  /* 0x0000006036367810 */ /* 0x000fe20007ffe0ff */
[----:B-1----:R1:W2:Y:S03]  /*13fe0*/  SHFL.IDX PT, R9, R56, 0x3, 0x181f ;  /* 0x00781f0038097f89 */ /* 0x0022a600000e0000 */
[----:B------:R-:W-:Y:S01]  /*13ff0*/  ISETP.GE.AND P0, PT, R54, R3, PT ;  /* 0x000000033600720c */ /* 0x000fe20003f06270 */
[----:B------:R1:W4:-:S12]  /*14000*/  SHFL.IDX PT, R8, R57, 0x3, 0x181f ;  /* 0x00781f0039087f89 */ /* 0x00031800000e0000 */
[----:B------:R-:W-:Y:S05]  /*14010*/  @P0 EXIT ;  /* 0x000000000000094d */ /* 0x000fea0003800000 */
[C---:B------:R-:W-:Y:S02]  /*14020*/  IADD3 R3, R2.reuse, 0x40, RZ ;  /* 0x0000004002037810 */ /* 0x040fe40007ffe0ff */
[----:B------:R-:W-:Y:S02]  /*14030*/  ISETP.GE.AND P1, PT, R2, c[0x0][0x3c8], PT ;  /* 0x0000f20002007a0c */ /* 0x000fe40003f26270 */
[----:B------:R-:W-:-:S11]  /*14040*/  ISETP.GE.AND P0, PT, R3, c[0x0][0x3c8], PT ;  /* 0x0000f20003007a0c */ /* 0x000fd60003f06270 */
[----:B--2-4-:R-:W-:Y:S02]  /*14050*/  @!P1 IMAD.WIDE R10, R2, 0x2, R8 ;  /* 0x00000002020a9825 */ /* 0x014fe400078e0208 */
[----:B------:R-:W-:-:S03]  /*14060*/  @!P0 SHF.R.S32.HI R0, RZ, 0x1f, R3 ;  /* 0x0000001fff008819 */ /* 0x000fc60000011403 */
[----:B------:R2:W-:Y:S01]  /*14070*/  @!P1 ST.E.128 [R10.64], R36 ;  /* 0x000000240a009985 */ /* 0x0005e2000c101d06 */
[----:B------:R-:W-:Y:S02]  /*14080*/  @!P0 LEA.HI R0, R0, R3, RZ, 0x3 ;  /* 0x0000000300008211 */ /* 0x000fe400078f18ff */
[----:B------:R-:W-:Y:S02]  /*14090*/  IADD3 R3, R2, 0x80, RZ ;  /* 0x0000008002037810 */ /* 0x000fe40007ffe0ff */
[----:B------:R-:W-:-:S05]  /*140a0*/  @!P0 LOP3.LUT R0, R0, 0xfffffff8, RZ, 0xc0, !PT ;  /* 0xfffffff800008812 */ /* 0x000fca00078ec0ff */
[----:B------:R-:W-:-:S05]  /*140b0*/  @!P0 IMAD.WIDE R12, R0, 0x2, R8 ;  /* 0x00000002000c8825 */ /* 0x000fca00078e0208 */
        /* <DEDUP_REMOVED lines=9> */
.L_x_769:
        /* <DEDUP_REMOVED lines=18> */
.L_x_777:
        /* <DEDUP_REMOVED lines=41> */
.L_x_779:
[----:B------:R-:W-:Y:S05]  /*14500*/  BSYNC B0 ;  /* 0x0000000000007941 */ /* 0x000fea0003800000 */
.L_x_778:
        /* <DEDUP_REMOVED lines=64> */
.L_x_781:
[----:B------:R-:W-:Y:S05]  /*14910*/  BSYNC B0 ;  /* 0x0000000000007941 */ /* 0x000fea0003800000 */
.L_x_780:
        /* <DEDUP_REMOVED lines=21> */
.L_x_783:
[----:B------:R-:W-:Y:S05]  /*14a70*/  BSYNC B0 ;  /* 0x0000000000007941 */ /* 0x000fea0003800000 */
.L_x_782:
        /* <DEDUP_REMOVED lines=21> */
.L_x_785:
[----:B------:R-:W-:Y:S05]  /*14bd0*/  BSYNC B0 ;  /* 0x0000000000007941 */ /* 0x000fea0003800000 */
.L_x_784:
        /* <DEDUP_REMOVED lines=22> */
.L_x_786:
        /* <DEDUP_REMOVED lines=12> */
.L_x_1296:


//--------------------- .text._ZN7cutlass13device_kernelIN5flash19enable_sm80_to_sm89INS1_16FlashAttnFwdSm80INS1_25CollectiveMainloopFwdSm80ILi8ELi2ELb0EN4cute5tupleIJNS5_1CILi128EEENS7_ILi64EEENS7_ILi192EEEEEELi192ENS_10bfloat16_tEfNS_4arch4Sm80ELb0ELb1ELb0ELb0ELb0ELb0ELb1ELb0EEENS1_21CollectiveEpilogueFwdINS6_IJS8_SA_S9_EEENS6_IJNS7_ILi1EEESI_SI_EEESC_SE_Li256ELb0ELb1ELb0ELb0EEENS1_19SingleTileSchedulerILb0ELb0ELb1ELi128EEEEEEEEEvNT_6ParamsE --------------------------
	.section	.text._ZN7cutlass13device_kernelIN5flash19enable_sm80_to_sm89INS1_16FlashAttnFwdSm80INS1_25CollectiveMainloopFwdSm80ILi8ELi2ELb0EN4cute5tupleIJNS5_1CILi128EEENS7_ILi64EEENS7_ILi192EEEEEELi192ENS_10bfloat16_tEfNS_4arch4Sm80ELb0ELb1ELb0ELb0ELb0ELb0ELb1ELb0EEENS1_21CollectiveEpilogueFwdINS6_IJS8_SA_S9_EEENS6_IJNS7_ILi1EEESI_SI_EEESC_SE_Li256ELb0ELb1ELb0ELb0EEENS1_19SingleTileSchedulerILb0ELb0ELb1ELi128EEEEEEEEEvNT_6ParamsE,"ax",@progbits
	.sectioninfo	@"SHI_REGISTERS=233"
	.align	128
.text._ZN7cutlass13device_kernelIN5flash19enable_sm80_to_sm89INS1_16FlashAttnFwdSm80INS1_25CollectiveMainloopFwdSm80ILi8ELi2ELb0EN4cute5tupleIJNS5_1CILi128EEENS7_ILi64EEENS7_ILi192EEEEEELi192ENS_10bfloat16_tEfNS_4arch4Sm80ELb0ELb1ELb0ELb0ELb0ELb0ELb1ELb0EEENS1_21CollectiveEpilogueFwdINS6_IJS8_SA_S9_EEENS6_IJNS7_ILi1EEESI_SI_EEESC_SE_Li256ELb0ELb1ELb0ELb0EEENS1_19SingleTileSchedulerILb0ELb0ELb1ELi128EEEEEEEEEvNT_6ParamsE:
        .type           _ZN7cutlass13device_kernelIN5flash19enable_sm80_to_sm89INS1_16FlashAttnFwdSm80INS1_25CollectiveMainloopFwdSm80ILi8ELi2ELb0EN4cute5tupleIJNS5_1CILi128EEENS7_ILi64EEENS7_ILi192EEEEEELi192ENS_10bfloat16_tEfNS_4arch4Sm80ELb0ELb1ELb0ELb0ELb0ELb0ELb1ELb0EEENS1_21CollectiveEpilogueFwdINS6_IJS8_SA_S9_EEENS6_IJNS7_ILi1EEESI_SI_EEESC_SE_Li256ELb0ELb1ELb0ELb0EEENS1_19SingleTileSchedulerILb0ELb0ELb1ELi128EEEEEEEEEvNT_6ParamsE,@function
        .size           _ZN7cutlass13device_kernelIN5flash19enable_sm80_to_sm89INS1_16FlashAttnFwdSm80INS1_25CollectiveMainloopFwdSm80ILi8ELi2ELb0EN4cute5tupleIJNS5_1CILi128EEENS7_ILi64EEENS7_ILi192EEEEEELi192ENS_10bfloat16_tEfNS_4arch4Sm80ELb0ELb1ELb0ELb0ELb0ELb0ELb1ELb0EEENS1_21CollectiveEpilogueFwdINS6_IJS8_SA_S9_EEENS6_IJNS7_ILi1EEESI_SI_EEESC_SE_Li256ELb0ELb1ELb0ELb0EEENS1_19SingleTileSchedulerILb0ELb0ELb1ELi128EEEEEEEEEvNT_6ParamsE,(.L_x_1297 - _ZN7cutlass13device_kernelIN5flash19enable_sm80_to_sm89INS1_16FlashAttnFwdSm80INS1_25CollectiveMainloopFwdSm80ILi8ELi2ELb0EN4cute5tupleIJNS5_1CILi128EEENS7_ILi64EEENS7_ILi192EEEEEELi192ENS_10bfloat16_tEfNS_4arch4Sm80ELb0ELb1ELb0ELb0ELb0ELb0ELb1ELb0EEENS1_21CollectiveEpilogueFwdINS6_IJS8_SA_S9_EEENS6_IJNS7_ILi1EEESI_SI_EEESC_SE_Li256ELb0ELb1ELb0ELb0EEENS1_19SingleTileSchedulerILb0ELb0ELb1ELi128EEEEEEEEEvNT_6ParamsE)
        .other          _ZN7cutlass13device_kernelIN5flash19enable_sm80_to_sm89INS1_16FlashAttnFwdSm80INS1_25CollectiveMainloopFwdSm80ILi8ELi2ELb0EN4cute5tupleIJNS5_1CILi128EEENS7_ILi64EEENS7_ILi192EEEEEELi192ENS_10bfloat16_tEfNS_4arch4Sm80ELb0ELb1ELb0ELb0ELb0ELb0ELb1ELb0EEENS1_21CollectiveEpilogueFwdINS6_IJS8_SA_S9_EEENS6_IJNS7_ILi1EEESI_SI_EEESC_SE_Li256ELb0ELb1ELb0ELb0EEENS1_19SingleTileSchedulerILb0ELb0ELb1ELi128EEEEEEEEEvNT_6ParamsE,@"STO_CUDA_ENTRY STV_DEFAULT"
_ZN7cutlass13device_kernelIN5flash19enable_sm80_to_sm89INS1_16FlashAttnFwdSm80INS1_25CollectiveMainloopFwdSm80ILi8ELi2ELb0EN4cute5tupleIJNS5_1CILi128EEENS7_ILi64EEENS7_ILi192EEEEEELi192ENS_10bfloat16_tEfNS_4arch4Sm80ELb0ELb1ELb0ELb0ELb0ELb0ELb1ELb0EEENS1_21CollectiveEpilogueFwdINS6_IJS8_SA_S9_EEENS6_IJNS7_ILi1EEESI_SI_EEESC_SE_Li256ELb0ELb1ELb0ELb0EEENS1_19SingleTileSchedulerILb0ELb0ELb1ELi128EEEEEEEEEvNT_6ParamsE:
        /* <DEDUP_REMOVED lines=10> */
[----:B-1----:R-:W-:-:S05]  /*00a0*/  USHF.L.U32 UR8, UR20, 0x7, URZ ;  /* 0x0000000714087899 */ /* 0x002fca000800063f */
[----:B------:R-:W-:Y:S02]  /*00b0*/  @UP3 UIADD3 UR10, UR8, 0x7f, URZ ;  /* 0x0000007f080a3890 */ /* 0x000fe4000fffe03f */
[----:B------:R-:W-:Y:S02]  /*00c0*/  UIADD3 UR7, UR8, 0x7f, URZ ;  /* 0x0000007f08077890 */ /* 0x000fe4000fffe03f */
[----:B------:R-:W-:-:S04]  /*00d0*/  UIMAD.WIDE.U32 UR10, UR10, UR4, URZ ;  /* 0x000000040a0a72a5 */ /* 0x000fc8000f8e003f */
[----:B------:R-:W-:-:S03]  /*00e0*/  @UP3 USHF.R.U32.HI UR7, URZ, UR5, UR11 ;  /* 0x000000053f073299 */ /* 0x000fc6000801160b */
[----:B------:R-:W-:Y:S02]  /*00f0*/  ULDC.64 UR4, c[0x0][0x328] ;  /* 0x0000ca0000047ab9 */ /* 0x000fe40000000a00 */
[----:B------:R-:W-:Y:S02]  /*0100*/  UISETP.LE.AND UP2, UPT, UR6, UR5, UPT ;  /* 0x000000050600728c */ /* 0x000fe4000bf43270 */
[----:B------:R-:W-:Y:S02]  /*0110*/  ULDC UR10, c[0x0][0x168] ;  /* 0x00005a00000a7ab9 */ /* 0x000fe40000000800 */
[----:B------:R-:W-:Y:S02]  /*0120*/  UIADD3 UR10, UR6, -UR10, URZ ;  /* 0x8000000a060a7290 */ /* 0x000fe4000fffe03f */
[----:B------:R-:W-:Y:S01]  /*0130*/  PLOP3.LUT P0, PT, PT, PT, UP2, 0x40, 0x0 ;  /* 0x000000000000781c */ /* 0x000fe20003f0e828 */
[----:B------:R-:W-:Y:S02]  /*0140*/  ULDC UR5, c[0x0][0x1d0] ;  /* 0x0000740000057ab9 */ /* 0x000fe40000000800 */
[----:B------:R-:W-:-:S04]  /*0150*/  UIADD3 UR5, UR7, UR5, UR10 ;  /* 0x0000000507057290 */ /* 0x000fc8000fffe00a */
[----:B------:R-:W-:-:S06]  /*0160*/  UIADD3 UR7, UR5, UR4, URZ ;  /* 0x0000000405077290 */ /* 0x000fcc000fffe03f */
        /* <DEDUP_REMOVED lines=12> */
.L_x_788:
[----:B------:R-:W-:Y:S02]  /*0230*/  ULDC UR4, c[0x0][0x32c] ;  /* 0x0000cb0000047ab9 */ /* 0x000fe40000000800 */
[----:B------:R-:W-:-:S03]  /*0240*/  UISETP.NE.AND UP0, UPT, UR6, UR4, UPT ;  /* 0x000000040600728c */ /* 0x000fc6000bf05270 */
[----:B------:R-:W-:Y:S02]  /*0250*/  ULDC.64 UR4, c[0x0][0x330] ;  /* 0x0000cc0000047ab9 */ /* 0x000fe40000000a00 */
[----:B------:R-:W-:-:S06]  /*0260*/  UIMAD.WIDE.U32 UR12, UR10, UR4, URZ ;  /* 0x000000040a0c72a5 */ /* 0x000fcc000f8e003f */
[----:B------:R-:W-:Y:S02]  /*0270*/  @UP0 USHF.R.U32.HI UR10, URZ, UR5, UR13 ;  /* 0x000000053f0a0299 */ /* 0x000fe4000801160d */
.L_x_789:
[----:B------:R-:W-:Y:S02]  /*0280*/  ULDC UR4, c[0x0][0x32c] ;  /* 0x0000cb0000047ab9 */ /* 0x000fe40000000800 */
[----:B------:R-:W-:-:S04]  /*0290*/  UIMAD UR4, UR10, UR4, UR4 ;  /* 0x000000040a0472a4 */ /* 0x000fc8000f8e0204 */
[----:B------:R-:W-:-:S04]  /*02a0*/  UISETP.LT.AND UP0, UPT, UR7, UR4, UPT ;  /* 0x000000040700728c */ /* 0x000fc8000bf01270 */
[----:B------:R-:W-:-:S03]  /*02b0*/  USEL UR7, UR7, UR4, UP0 ;  /* 0x0000000407077287 */ /* 0x000fc60008000000 */
.L_x_787:
        /* <DEDUP_REMOVED lines=35> */
.L_x_791:
[----:B------:R-:W-:Y:S02]  /*04f0*/  ULDC UR4, c[0x0][0x32c] ;  /* 0x0000cb0000047ab9 */ /* 0x000fe40000000800 */
[----:B------:R-:W-:-:S03]  /*0500*/  UISETP.NE.AND UP0, UPT, UR4, 0x1, UPT ;  /* 0x000000010400788c */ /* 0x000fc6000bf05270 */
[----:B------:R-:W-:Y:S02]  /*0510*/  ULDC.64 UR4, c[0x0][0x330] ;  /* 0x0000cc0000047ab9 */ /* 0x000fe40000000a00 */
[----:B------:R-:W-:-:S06]  /*0520*/  UIMAD.WIDE.U32 UR12, UR11, UR4, URZ ;  /* 0x000000040b0c72a5 */ /* 0x000fcc000f8e003f */
[----:B------:R-:W-:Y:S02]  /*0530*/  @UP0 USHF.R.U32.HI UR11, URZ, UR5, UR13 ;  /* 0x000000053f0b0299 */ /* 0x000fe4000801160d */
.L_x_792:
[----:B------:R-:W-:Y:S02]  /*0540*/  ULDC UR4, c[0x0][0x32c] ;  /* 0x0000cb0000047ab9 */ /* 0x000fe40000000800 */
[----:B------:R-:W-:-:S04]  /*0550*/  UIMAD UR4, UR11, UR4, URZ ;  /* 0x000000040b0472a4 */ /* 0x000fc8000f8e023f */
[----:B------:R-:W-:-:S04]  /*0560*/  UISETP.LT.AND UP0, UPT, UR10, UR4, UPT ;  /* 0x000000040a00728c */ /* 0x000fc8000bf01270 */
[----:B------:R-:W-:-:S04]  /*0570*/  USEL UR10, UR10, UR4, !UP0 ;  /* 0x000000040a0a7287 */ /* 0x000fc8000c000000 */
.L_x_790:
[----:B------:R-:W-:Y:S01]  /*0580*/  USHF.R.S32.HI UR4, URZ, 0x1f, UR10 ;  /* 0x0000001f3f047899 */ /* 0x000fe2000801140a */
[----:B------:R-:W-:Y:S01]  /*0590*/  PLOP3.LUT P2, PT, PT, PT, PT, 0x80, 0x0 ;  /* 0x000000000000781c */ /* 0x000fe20003f4f070 */
[----:B------:R-:W-:Y:S01]  /*05a0*/  ULDC.64 UR18, c[0x0][0x118] ;  /* 0x0000460000127ab9 */ /* 0x000fe20000000a00 */
[----:B------:R-:W-:Y:S01]  /*05b0*/  CS2R R98, SRZ ;  /* 0x0000000000627805 */ /* 0x000fe2000001ff00 */
[----:B------:R-:W-:Y:S01]  /*05c0*/  ULEA.HI UR10, UR4, UR10, URZ, 0x6 ;  /* 0x0000000a040a7291 */ /* 0x000fe2000f8f303f */
[----:B------:R-:W-:Y:S01]  /*05d0*/  CS2R R96, SRZ ;  /* 0x0000000000607805 */ /* 0x000fe2000001ff00 */
        /* <DEDUP_REMOVED lines=56> */
[----:B------:R-:W-:Y:S02]  /*0960*/  PLOP3.LUT P1, PT, PT, PT, UP3, 0x80, 0x0 ;  /* 0x000000000000781c */ /* 0x000fe40003f2f038 */
[----:B------:R-:W-:Y:S01]  /*0970*/  PLOP3.LUT P0, PT, PT, PT, UP3, 0x80, 0x0 ;  /* 0x000000000000781c */ /* 0x000fe20003f0f038 */
[----:B------:R-:W-:Y:S01]  /*0980*/  ULDC UR4, c[0x0][0x168] ;  /* 0x00005a0000047ab9 */ /* 0x000fe20000000800 */
[----:B------:R-:W-:Y:S01]  /*0990*/  ISETP.NE.AND.EX P6, PT, RZ, c[0x0][0x344], PT, P6 ;  /* 0x0000d100ff007a0c */ /* 0x000fe20003fc5360 */
[----:B------:R-:W-:Y:S02]  /*09a0*/  UIADD3 UR22, UR17, -0x1, URZ ;  /* 0xffffffff11167890 */ /* 0x000fe4000fffe03f */
[----:B------:R-:W-:-:S10]  /*09b0*/  ULDC.64 UR12, c[0x0][0x1e0] ;  /* 0x00007800000c7ab9 */ /* 0x000fd40000000a00 */
[----:B------:R-:W-:-:S04]  /*09c0*/  @P6 IMAD.MOV.U32 R3, RZ, RZ, 0x4 ;  /* 0x00000004ff036424 */ /* 0x000fc800078e00ff */
[----:B------:R-:W-:-:S06]  /*09d0*/  @P6 IMAD.WIDE R18, R0, R3, c[0x0][0x340] ;  /* 0x0000d00000126625 */ /* 0x000fcc00078e0203 */
[----:B------:R2:W3:Y:S01]  /*09e0*/  @P6 LDG.E R18, [R18.64] ;  /* 0x0000001212126981 */ /* 0x0004e2000c1e1900 */
[-C--:B------:R-:W-:Y:S01]  /*09f0*/  LEA.HI R2, R78, R5.reuse, RZ, 0x3 ;  /* 0x000000054e027211 */ /* 0x080fe200078f18ff */
[----:B-1----:R-:W-:Y:S01]  /*0a00*/  IMAD.WIDE.U32 R14, R12, c[0x0][0x1b8], RZ ;  /* 0x00006e000c0e7a25 */ /* 0x002fe200078e00ff */
[----:B------:R-:W-:Y:S01]  /*0a10*/  SHF.R.S32.HI R7, RZ, 0x1f, R12 ;  /* 0x0000001fff077819 */ /* 0x000fe2000001140c */
[----:B------:R-:W-:Y:S01]  /*0a20*/  UIMAD UR4, UR9, UR4, URZ ;  /* 0x00000004090472a4 */ /* 0x000fe2000f8e023f */
[----:B------:R-:W-:Y:S01]  /*0a30*/  LOP3.LUT R4, R2, 0xfffffff8, RZ, 0xc0, !PT ;  /* 0xfffffff802047812 */ /* 0x000fe200078ec0ff */
[----:B------:R-:W-:Y:S01]  /*0a40*/  UISETP.GT.AND UP0, UPT, UR22, UR10, UPT ;  /* 0x0000000a1600728c */ /* 0x000fe2000bf04270 */
[----:B------:R-:W-:Y:S01]  /*0a50*/  SHF.R.S32.HI R8, RZ, 0x3, R2 ;  /* 0x00000003ff087819 */ /* 0x000fe20000011402 */
[----:B------:R-:W-:Y:S01]  /*0a60*/  IMAD R9, R7, c[0x0][0x1b8], RZ ;  /* 0x00006e0007097a24 */ /* 0x000fe200078e02ff */
[----:B------:R-:W-:Y:S01]  /*0a70*/  USHF.L.U32 UR16, UR22, 0x6, URZ ;  /* 0x0000000616107899 */ /* 0x000fe2000800063f */
[----:B------:R-:W-:Y:S01]  /*0a80*/  IMAD.IADD R203, R5, 0x1, -R4 ;  /* 0x0000000105cb7824 */ /* 0x000fe200078e0a04 */
[----:B------:R-:W-:Y:S01]  /*0a90*/  USHF.L.U32 UR15, UR12, 0x6, URZ ;  /* 0x000000060c0f7899 */ /* 0x000fe2000800063f */
[----:B------:R-:W-:Y:S01]  /*0aa0*/  IMAD R9, R12, c[0x0][0x1bc], R9 ;  /* 0x00006f000c097a24 */ /* 0x000fe200078e0209 */
[----:B------:R-:W-:Y:S01]  /*0ab0*/  UMOV UR23, 0x6 ;  /* 0x0000000600177882 */ /* 0x000fe20000000000 */
[----:B------:R-:W-:Y:S01]  /*0ac0*/  IMAD R3, R203, 0x20, R8 ;  /* 0x00000020cb037824 */ /* 0x000fe200078e0208 */
[----:B------:R-:W-:Y:S01]  /*0ad0*/  USHF.L.U64.HI UR9, UR12, UR23, UR13 ;  /* 0x000000170c097299 */ /* 0x000fe2000801020d */
[----:B------:R-:W-:Y:S01]  /*0ae0*/  IMAD.IADD R15, R15, 0x1, R9 ;  /* 0x000000010f0f7824 */ /* 0x000fe200078e0209 */
[----:B------:R-:W-:Y:S01]  /*0af0*/  USHF.L.U32 UR14, UR12, 0x5, URZ ;  /* 0x000000050c0e7899 */ /* 0x000fe2000800063f */
[----:B------:R-:W-:Y:S01]  /*0b00*/  IMAD.SHL.U32 R189, R8, 0x40, RZ ;  /* 0x0000004008bd7824 */ /* 0x000fe200078e00ff */
[----:B------:R-:W-:Y:S01]  /*0b10*/  IADD3 R3, R3, UR8, RZ ;  /* 0x0000000803037c10 */ /* 0x000fe2000fffe0ff */
[----:B------:R-:W-:Y:S01]  /*0b20*/  IMAD.WIDE.U32 R14, R0, c[0x0][0x1c0], R14 ;  /* 0x00007000000e7a25 */ /* 0x000fe200078e000e */
[----:B------:R-:W-:Y:S01]  /*0b30*/  USHF.R.S32.HI UR21, URZ, 0x1f, UR22 ;  /* 0x0000001f3f157899 */ /* 0x000fe20008011416 */
[----:B------:R-:W-:Y:S01]  /*0b40*/  LEA.HI R76, R78, R5, RZ, 0x5 ;  /* 0x000000054e4c7211 */ /* 0x000fe200078f28ff */
[----:B------:R-:W-:Y:S01]  /*0b50*/  UIMAD UR24, UR9, UR22, URZ ;  /* 0x00000016091872a4 */ /* 0x000fe2000f8e023f */
[----:B------:R-:W-:Y:S01]  /*0b60*/  @P1 IMAD.HI.U32 R4, R3, c[0x0][0x2c8], RZ ;  /* 0x0000b20003041a27 */ /* 0x000fe200078e00ff */
[----:B--2---:R-:W-:Y:S01]  /*0b70*/  SHF.R.S32.HI R19, RZ, 0x1f, R0 ;  /* 0x0000001fff137819 */ /* 0x004fe20000011400 */
[----:B------:R-:W-:Y:S01]  /*0b80*/  UMOV UR11, 0x5 ;  /* 0x00000005000b7882 */ /* 0x000fe20000000000 */
[----:B------:R-:W-:Y:S01]  /*0b90*/  LOP3.LUT R189, R189, 0x1c0, RZ, 0xc0, !PT ;  /* 0x000001c0bdbd7812 */ /* 0x000fe200078ec0ff */
[----:B------:R-:W-:Y:S01]  /*0ba0*/  IMAD.MOV.U32 R10, RZ, RZ, R3 ;  /* 0x000000ffff0a7224 */ /* 0x000fe200078e0003 */
[----:B------:R-:W-:Y:S01]  /*0bb0*/  @P0 SHF.R.U32.HI R10, RZ, c[0x0][0x2cc], R4 ;  /* 0x0000b300ff0a0a19 */ /* 0x000fe20000011604 */
[----:B------:R-:W-:Y:S01]  /*0bc0*/  IMAD R9, R19, c[0x0][0x1c0], RZ ;  /* 0x0000700013097a24 */ /* 0x000fe200078e02ff */
[----:B------:R-:W-:-:S02]  /*0bd0*/  UIMAD UR24, UR21, UR15, UR24 ;  /* 0x0000000f151872a4 */ /* 0x000fc4000f8e0218 */
[----:B------:R-:W-:Y:S01]  /*0be0*/  USHF.L.U64.HI UR13, UR12, UR11, UR13 ;  /* 0x0000000b0c0d7299 */ /* 0x000fe2000801020d */
[----:B------:R-:W-:Y:S01]  /*0bf0*/  IMAD R6, R0, c[0x0][0x1c4], R9 ;  /* 0x0000710000067a24 */ /* 0x000fe200078e0209 */
[--C-:B------:R-:W-:Y:S01]  /*0c00*/  SHF.R.S32.HI R9, RZ, 0x1f, R10.reuse ;  /* 0x0000001fff097819 */ /* 0x100fe2000001140a */
[----:B------:R-:W-:Y:S02]  /*0c10*/  IMAD.MOV R4, RZ, RZ, -R10 ;  /* 0x000000ffff047224 */ /* 0x000fe400078e0a0a */
[----:B------:R-:W-:Y:S01]  /*0c20*/  IMAD.IADD R15, R15, 0x1, R6 ;  /* 0x000000010f0f7824 */ /* 0x000fe200078e0206 */
[----:B------:R-:W-:Y:S01]  /*0c30*/  IADD3 R6, R8, UR8, RZ ;  /* 0x0000000808067c10 */ /* 0x000fe2000fffe0ff */
[----:B------:R-:W-:Y:S02]  /*0c40*/  IMAD R4, R4, c[0x0][0x2c4], R3 ;  /* 0x0000b10004047a24 */ /* 0x000fe400078e0203 */
[----:B------:R-:W-:Y:S01]  /*0c50*/  IMAD R9, R9, c[0x0][0x1b0], RZ ;  /* 0x00006c0009097a24 */ /* 0x000fe200078e02ff */
[----:B------:R-:W-:Y:S01]  /*0c60*/  ISETP.GE.AND P1, PT, R6, UR4, PT ;  /* 0x0000000406007c0c */ /* 0x000fe2000bf26270 */
[----:B------:R-:W-:Y:S01]  /*0c70*/  IMAD.WIDE.U32 R14, R10, c[0x0][0x1b0], R14 ;  /* 0x00006c000a0e7a25 */ /* 0x000fe200078e000e */
[----:B------:R-:W-:-:S03]  /*0c80*/  SHF.R.S32.HI R3, RZ, 0x1f, R4 ;  /* 0x0000001fff037819 */ /* 0x000fc60000011404 */
[----:B------:R-:W-:Y:S02]  /*0c90*/  IMAD R9, R10, c[0x0][0x1b4], R9 ;  /* 0x00006d000a097a24 */ /* 0x000fe400078e0209 */
[----:B------:R-:W-:Y:S02]  /*0ca0*/  IMAD R3, R3, c[0x0][0x1a8], RZ ;  /* 0x00006a0003037a24 */ /* 0x000fe400078e02ff */
[----:B------:R-:W-:Y:S01]  /*0cb0*/  IMAD.IADD R15, R15, 0x1, R9 ;  /* 0x000000010f0f7824 */ /* 0x000fe200078e0209 */
[----:B------:R-:W-:Y:S01]  /*0cc0*/  SHF.R.S32.HI R9, RZ, 0x1f, R8 ;  /* 0x0000001fff097819 */ /* 0x000fe20000011408 */
[C---:B------:R-:W-:Y:S02]  /*0cd0*/  IMAD R3, R4.reuse, c[0x0][0x1ac], R3 ;  /* 0x00006b0004037a24 */ /* 0x040fe400078e0203 */
[----:B------:R-:W-:-:S04]  /*0ce0*/  IMAD.WIDE.U32 R14, R4, c[0x0][0x1a8], R14 ;  /* 0x00006a00040e7a25 */ /* 0x000fc800078e000e */
[----:B------:R-:W-:Y:S01]  /*0cf0*/  IMAD.SHL.U32 R10, R203, 0x8, RZ ;  /* 0x00000008cb0a7824 */ /* 0x000fe200078e00ff */
[----:B------:R-:W-:Y:S01]  /*0d00*/  LEA R17, P0, R14, c[0x0][0x160], 0x1 ;  /* 0x000058000e117a11 */ /* 0x000fe200078008ff */
[----:B------:R-:W-:Y:S01]  /*0d10*/  IMAD.IADD R16, R15, 0x1, R3 ;  /* 0x000000010f107824 */ /* 0x000fe200078e0203 */
[----:B------:R-:W-:Y:S01]  /*0d20*/  IADD3 R3, R6, 0x40, RZ ;  /* 0x0000004006037810 */ /* 0x000fe20007ffe0ff */
[----:B------:R-:W-:Y:S01]  /*0d30*/  IMAD R13, R9, c[0x0][0x1e0], RZ ;  /* 0x00007800090d7a24 */ /* 0x000fe200078e02ff */
[----:B------:R-:W-:Y:S01]  /*0d40*/  LOP3.LUT R4, R189, 0x38, R10, 0xf8, !PT ;  /* 0x00000038bd047812 */ /* 0x000fe200078ef80a */
[----:B------:R-:W1:Y:S01]  /*0d50*/  SHFL.IDX PT, R24, R17, RZ, 0x181f ;  /* 0x00181fff11187589 */ /* 0x000e6200000e0000 */
[----:B------:R-:W-:Y:S01]  /*0d60*/  LEA.HI.X R16, R14, c[0x0][0x164], R16, 0x1, P0 ;  /* 0x000059000e107a11 */ /* 0x000fe200000f0c10 */
[----:B------:R-:W-:Y:S01]  /*0d70*/  IMAD R9, R9, c[0x0][0x208], RZ ;  /* 0x0000820009097a24 */ /* 0x000fe200078e02ff */
[----:B------:R-:W-:Y:S02]  /*0d80*/  SHF.R.U32.HI R189, RZ, 0x3, R189 ;  /* 0x00000003ffbd7819 */ /* 0x000fe400000116bd */
[----:B------:R-:W-:Y:S01]  /*0d90*/  LEA.HI R14, R78, R5, RZ, 0x6 ;  /* 0x000000054e0e7211 */ /* 0x000fe200078f30ff */
[----:B------:R-:W2:Y:S01]  /*0da0*/  SHFL.IDX PT, R25, R16, RZ, 0x181f ;  /* 0x00181fff10197589 */ /* 0x000ea200000e0000 */
[----:B------:R-:W-:Y:S01]  /*0db0*/  LOP3.LUT R189, R4, R189, RZ, 0x3c, !PT ;  /* 0x000000bd04bd7212 */ /* 0x000fe200078e3cff */
[----:B------:R-:W-:Y:S01]  /*0dc0*/  IMAD R9, R8, c[0x0][0x20c], R9 ;  /* 0x0000830008097a24 */ /* 0x000fe200078e0209 */
[----:B------:R-:W-:Y:S01]  /*0dd0*/  IADD3 R4, R6, 0x20, RZ ;  /* 0x0000002006047810 */ /* 0x000fe20007ffe0ff */
[----:B------:R-:W-:Y:S01]  /*0de0*/  IMAD.SHL.U32 R14, R14, 0x8, RZ ;  /* 0x000000080e0e7824 */ /* 0x000fe200078e00ff */
[----:B------:R-:W-:Y:S01]  /*0df0*/  ISETP.GE.AND P2, PT, R3, UR4, PT ;  /* 0x0000000403007c0c */ /* 0x000fe2000bf46270 */
[----:B------:R-:W-:Y:S01]  /*0e00*/  SHFL.IDX PT, R23, R16, 0x1, 0x181f ;  /* 0x00381f0010177f89 */ /* 0x000fe200000e0000 */
[----:B------:R-:W-:-:S02]  /*0e10*/  ISETP.GE.AND P0, PT, R4, UR4, PT ;  /* 0x0000000404007c0c */ /* 0x000fc4000bf06270 */
[C---:B------:R-:W-:Y:S02]  /*0e20*/  IADD3 R4, R10.reuse, 0x40, RZ ;  /* 0x000000400a047810 */ /* 0x040fe40007ffe0ff */
[----:B------:R-:W-:Y:S02]  /*0e30*/  IADD3 R3, R10, 0x80, RZ ;  /* 0x000000800a037810 */ /* 0x000fe40007ffe0ff */
[----:B------:R-:W-:Y:S01]  /*0e40*/  LOP3.LUT R189, R189, 0xfffffe00, R14, 0xf8, !PT ;  /* 0xfffffe00bdbd7812 */ /* 0x000fe200078ef80e */
[----:B------:R-:W-:Y:S01]  /*0e50*/  IMAD R14, R8, c[0x0][0x1e4], R13 ;  /* 0x00007900080e7a24 */ /* 0x000fe200078e020d */
[----:B------:R-:W-:Y:S02]  /*0e60*/  @!P1 SHF.R.S32.HI R13, RZ, 0x1f, R4 ;  /* 0x0000001fff0d9819 */ /* 0x000fe40000011404 */
[----:B------:R-:W-:Y:S01]  /*0e70*/  @!P1 SHF.R.S32.HI R22, RZ, 0x1f, R3 ;  /* 0x0000001fff169819 */ /* 0x000fe20000011403 */
[----:B------:R-:W-:Y:S01]  /*0e80*/  IMAD.SHL.U32 R132, R189, 0x2, RZ ;  /* 0x00000002bd847824 */ /* 0x000fe200078e00ff */
[----:B------:R-:W-:-:S02]  /*0e90*/  @!P1 LEA.HI R20, R13, R4, RZ, 0x3 ;  /* 0x000000040d149211 */ /* 0x000fc400078f18ff */
[----:B------:R-:W-:Y:S02]  /*0ea0*/  @!P1 LEA.HI R13, R22, R3, RZ, 0x3 ;  /* 0x00000003160d9211 */ /* 0x000fe400078f18ff */
[----:B------:R-:W4:Y:S01]  /*0eb0*/  SHFL.IDX PT, R22, R17, 0x1, 0x181f ;  /* 0x00381f0011167f89 */ /* 0x000f2200000e0000 */
[----:B------:R-:W-:Y:S02]  /*0ec0*/  ISETP.GE.AND P3, PT, R10, c[0x0][0x198], PT ;  /* 0x000066000a007a0c */ /* 0x000fe40003f66270 */
[--C-:B------:R-:W-:Y:S02]  /*0ed0*/  SHF.R.S32.HI R11, RZ, 0x1f, R10.reuse ;  /* 0x0000001fff0b7819 */ /* 0x100fe4000001140a */
[----:B------:R-:W-:Y:S02]  /*0ee0*/  ISETP.GE.AND P4, PT, R4, c[0x0][0x198], PT ;  /* 0x0000660004007a0c */ /* 0x000fe40003f86270 */
[----:B-1----:R-:W-:Y:S01]  /*0ef0*/  @!P1 LEA R28, P5, R10, R24, 0x1 ;  /* 0x000000180a1c9211 */ /* 0x002fe200078a08ff */
[----:B------:R-:W-:Y:S01]  /*0f00*/  IMAD.WIDE.U32 R26, R8, c[0x0][0x1e0], R10 ;  /* 0x00007800081a7a25 */ /* 0x000fe200078e000a */
[----:B------:R-:W-:-:S02]  /*0f10*/  @!P1 LOP3.LUT R20, R20, 0xfffffff8, RZ, 0xc0, !PT ;  /* 0xfffffff814149812 */ /* 0x000fc400078ec0ff */
[----:B--2---:R-:W-:Y:S01]  /*0f20*/  @!P1 LEA.HI.X R29, R10, R25, R11, 0x1, P5 ;  /* 0x000000190a1d9211 */ /* 0x004fe200028f0c0b */
[----:B------:R-:W-:Y:S01]  /*0f30*/  IMAD.IADD R15, R27, 0x1, R14 ;  /* 0x000000011b0f7824 */ /* 0x000fe200078e020e */
[----:B------:R-:W-:Y:S01]  /*0f40*/  @!P1 LOP3.LUT R13, R13, 0xfffffff8, RZ, 0xc0, !PT ;  /* 0xfffffff80d0d9812 */ /* 0x000fe200078ec0ff */
[--C-:B------:R-:W-:Y:S01]  /*0f50*/  @!P1 IMAD.WIDE R20, R20, 0x2, R24.reuse ;  /* 0x0000000214149825 */ /* 0x100fe200078e0218 */
[----:B------:R-:W-:Y:S01]  /*0f60*/  ISETP.GE.AND P5, PT, R3, c[0x0][0x198], PT ;  /* 0x0000660003007a0c */ /* 0x000fe20003fa6270 */
[----:B------:R1:W-:Y:S01]  /*0f70*/  @!P1 LDGSTS.E.BYPASS.LTC128B.128 [R132+0x18100], [R28.64], !P3 ;  /* 0x181000001c849fae */ /* 0x0003e2000d901d52 */
[----:B------:R-:W-:Y:S01]  /*0f80*/  IADD3 R6, R6, 0x60, RZ ;  /* 0x0000006006067810 */ /* 0x000fe20007ffe0ff */
[----:B------:R-:W-:Y:S01]  /*0f90*/  @!P1 IMAD.WIDE R30, R13, 0x2, R24 ;  /* 0x000000020d1e9825 */ /* 0x000fe200078e0218 */
[----:B------:R-:W-:Y:S01]  /*0fa0*/  IADD3 R200, R132, 0x100, RZ ;  /* 0x0000010084c87810 */ /* 0x000fe20007ffe0ff */
[----:B------:R2:W-:Y:S02]  /*0fb0*/  @!P1 LDGSTS.E.BYPASS.LTC128B.128 [R132+0x1c100], [R20.64], !P4 ;  /* 0x1c10000014849fae */ /* 0x0005e4000e101d52 */
[----:B------:R-:W-:-:S02]  /*0fc0*/  IMAD.MOV.U32 R14, RZ, RZ, R26 ;  /* 0x000000ffff0e7224 */ /* 0x000fc400078e001a */
[----:B------:R-:W-:Y:S02]  /*0fd0*/  IMAD R13, R7, c[0x0][0x1e8], RZ ;  /* 0x00007a00070d7a24 */ /* 0x000fe400078e02ff */
[----:B------:R-:W-:Y:S02]  /*0fe0*/  IMAD.WIDE.U32 R14, R12, c[0x0][0x1e8], R14 ;  /* 0x00007a000c0e7a25 */ /* 0x000fe400078e000e */
[----:B------:R5:W-:Y:S01]  /*0ff0*/  @!P1 LDGSTS.E.BYPASS.LTC128B.128 [R132+0x20100], [R30.64], !P5 ;  /* 0x201000001e849fae */ /* 0x000be2000e901d52 */
[----:B----4-:R-:W-:Y:S01]  /*1000*/  @!P0 LEA R24, P1, R10, R22, 0x1 ;  /* 0x000000160a188211 */ /* 0x010fe200078208ff */
[----:B------:R-:W-:Y:S02]  /*1010*/  IMAD R192, R12, c[0x0][0x1ec], R13 ;  /* 0x00007b000cc07a24 */ /* 0x000fe400078e020d */
[----:B------:R-:W-:Y:S01]  /*1020*/  IMAD.WIDE.U32 R26, R8, c[0x0][0x208], R10 ;  /* 0x00008200081a7a25 */ /* 0x000fe200078e000a */
[----:B------:R-:W-:Y:S02]  /*1030*/  @!P0 LEA.HI.X R25, R10, R23, R11, 0x1, P1 ;  /* 0x000000170a198211 */ /* 0x000fe400008f0c0b */
[----:B------:R-:W-:Y:S01]  /*1040*/  ISETP.GE.AND P1, PT, R6, UR4, PT ;  /* 0x0000000406007c0c */ /* 0x000fe2000bf26270 */
[----:B------:R-:W-:Y:S01]  /*1050*/  IMAD.IADD R193, R15, 0x1, R192 ;  /* 0x000000010fc17824 */ /* 0x000fe200078e02c0 */
[----:B------:R-:W-:Y:S01]  /*1060*/  @!P0 SHF.R.S32.HI R15, RZ, 0x1f, R4 ;  /* 0x0000001fff0f8819 */ /* 0x000fe20000011404 */
[----:B------:R-:W-:Y:S01]  /*1070*/  IMAD.MOV.U32 R192, RZ, RZ, R14 ;  /* 0x000000ffffc07224 */ /* 0x000fe200078e000e */
[----:B------:R-:W-:Y:S01]  /*1080*/  @!P0 SHF.R.S32.HI R14, RZ, 0x1f, R3 ;  /* 0x0000001fff0e8819 */ /* 0x000fe20000011403 */
[----:B------:R-:W-:Y:S01]  /*1090*/  IMAD R7, R7, c[0x0][0x210], RZ ;  /* 0x0000840007077a24 */ /* 0x000fe200078e02ff */
[-C--:B------:R-:W-:Y:S01]  /*10a0*/  @!P0 LEA.HI R15, R15, R4.reuse, RZ, 0x3 ;  /* 0x000000040f0f8211 */ /* 0x080fe200078f18ff */
[----:B------:R-:W-:Y:S01]  /*10b0*/  IMAD.IADD R27, R27, 0x1, R9 ;  /* 0x000000011b1b7824 */ /* 0x000fe200078e0209 */
[-C--:B------:R-:W-:Y:S01]  /*10c0*/  @!P0 LEA.HI R14, R14, R3.reuse, RZ, 0x3 ;  /* 0x000000030e0e8211 */ /* 0x080fe200078f18ff */
[C---:B------:R-:W-:Y:S01]  /*10d0*/  IMAD R7, R12.reuse, c[0x0][0x214], R7 ;  /* 0x000085000c077a24 */ /* 0x040fe200078e0207 */
[----:B------:R-:W-:Y:S01]  /*10e0*/  @!P2 SHF.R.S32.HI R9, RZ, 0x1f, R4 ;  /* 0x0000001fff09a819 */ /* 0x000fe20000011404 */
[----:B------:R-:W-:Y:S01]  /*10f0*/  IMAD.WIDE.U32 R12, R12, c[0x0][0x210], R26 ;  /* 0x000084000c0c7a25 */ /* 0x000fe200078e001a */
[----:B--2---:R-:W-:Y:S01]  /*1100*/  SHFL.IDX PT, R20, R17, 0x2, 0x181f ;  /* 0x00581f0011147f89 */ /* 0x004fe200000e0000 */
[----:B------:R-:W-:Y:S01]  /*1110*/  @!P2 SHF.R.S32.HI R6, RZ, 0x1f, R3 ;  /* 0x0000001fff06a819 */ /* 0x000fe20000011403 */
[----:B------:R-:W-:Y:S01]  /*1120*/  @UP0 UIADD3 UR4, UR17, -0x2, URZ ;  /* 0xfffffffe11040890 */ /* 0x000fe2000fffe03f */
[----:B------:R-:W-:Y:S01]  /*1130*/  @!P0 LOP3.LUT R15, R15, 0xfffffff8, RZ, 0xc0, !PT ;  /* 0xfffffff80f0f8812 */ /* 0x000fe200078ec0ff */
[----:B------:R-:W2:Y:S01]  /*1140*/  SHFL.IDX PT, R21, R16, 0x2, 0x181f ;  /* 0x00581f0010157f89 */ /* 0x000ea200000e0000 */
[----:B------:R-:W-:Y:S01]  /*1150*/  @!P0 LOP3.LUT R27, R14, 0xfffffff8, RZ, 0xc0, !PT ;  /* 0xfffffff80e1b8812 */ /* 0x000fe200078ec0ff */
[----:B------:R-:W-:Y:S01]  /*1160*/  @UP0 USHF.R.S32.HI UR5, URZ, 0x1f, UR4 ;  /* 0x0000001f3f050899 */ /* 0x000fe20008011404 */
[----:B------:R-:W-:Y:S01]  /*1170*/  @!P2 LEA.HI R9, R9, R4, RZ, 0x3 ;  /* 0x000000040909a211 */ /* 0x000fe200078f18ff */
[----:B-----5:R4:W5:Y:S01]  /*1180*/  SHFL.IDX PT, R30, R17, 0x3, 0x181f ;  /* 0x00781f00111e7f89 */ /* 0x02096200000e0000 */
[-C--:B------:R-:W-:Y:S01]  /*1190*/  @!P2 LEA.HI R6, R6, R3.reuse, RZ, 0x3 ;  /* 0x000000030606a211 */ /* 0x080fe200078f18ff */
[--C-:B------:R-:W-:Y:S01]  /*11a0*/  @!P0 IMAD.WIDE R32, R15, 0x2, R22.reuse ;  /* 0x000000020f208825 */ /* 0x100fe200078e0216 */
[----:B------:R-:W-:Y:S01]  /*11b0*/  @!P2 LOP3.LUT R9, R9, 0xfffffff8, RZ, 0xc0, !PT ;  /* 0xfffffff80909a812 */ /* 0x000fe200078ec0ff */
[----:B------:R-:W5:Y:S01]  /*11c0*/  SHFL.IDX PT, R31, R16, 0x3, 0x181f ;  /* 0x00781f00101f7f89 */ /* 0x000f6200000e0000 */
[----:B-1----:R-:W-:Y:S01]  /*11d0*/  @!P2 LOP3.LUT R29, R6, 0xfffffff8, RZ, 0xc0, !PT ;  /* 0xfffffff8061da812 */ /* 0x002fe200078ec0ff */
[----:B------:R-:W-:Y:S01]  /*11e0*/  @!P0 IMAD.WIDE R34, R27, 0x2, R22 ;  /* 0x000000021b228825 */ /* 0x000fe200078e0216 */
[----:B------:R-:W-:Y:S01]  /*11f0*/  @!P1 SHF.R.S32.HI R6, RZ, 0x1f, R3 ;  /* 0x0000001fff069819 */ /* 0x000fe20000011403 */
[----:B------:R1:W-:Y:S03]  /*1200*/  @!P0 LDGSTS.E.BYPASS.LTC128B.128 [R132+0x19100], [R24.64], !P3 ;  /* 0x1910000018848fae */ /* 0x0003e6000d901d52 */
[----:B------:R-:W-:Y:S01]  /*1210*/  @!P1 LEA.HI R6, R6, R3, RZ, 0x3 ;  /* 0x0000000306069211 */ /* 0x000fe200078f18ff */
[----:B------:R3:W-:Y:S04]  /*1220*/  @!P0 LDGSTS.E.BYPASS.LTC128B.128 [R132+0x1d100], [R32.64], !P4 ;  /* 0x1d10000020848fae */ /* 0x0007e8000e101d52 */
[----:B------:R3:W-:Y:S01]  /*1230*/  @!P0 LDGSTS.E.BYPASS.LTC128B.128 [R132+0x21100], [R34.64], !P5 ;  /* 0x2110000022848fae */ /* 0x0007e2000e901d52 */
[----:B--2---:R-:W-:Y:S01]  /*1240*/  @!P2 IMAD.WIDE R14, R9, 0x2, R20 ;  /* 0x00000002090ea825 */ /* 0x004fe200078e0214 */
[----:B------:R-:W-:-:S02]  /*1250*/  @!P1 SHF.R.S32.HI R9, RZ, 0x1f, R4 ;  /* 0x0000001fff099819 */ /* 0x000fc40000011404 */
[----:B----4-:R-:W-:Y:S01]  /*1260*/  @!P1 LOP3.LUT R17, R6, 0xfffffff8, RZ, 0xc0, !PT ;  /* 0xfffffff806119812 */ /* 0x010fe200078ec0ff */
[----:B------:R-:W-:Y:S01]  /*1270*/  @!P2 IMAD.WIDE R22, R29, 0x2, R20 ;  /* 0x000000021d16a825 */ /* 0x000fe200078e0214 */
[C---:B------:R-:W-:Y:S02]  /*1280*/  @!P2 LEA R20, P0, R10.reuse, R20, 0x1 ;  /* 0x000000140a14a211 */ /* 0x040fe400078008ff */
[----:B------:R-:W-:Y:S01]  /*1290*/  @!P1 LEA.HI R9, R9, R4, RZ, 0x3 ;  /* 0x0000000409099211 */ /* 0x000fe200078f18ff */
[----:B------:R-:W-:Y:S01]  /*12a0*/  IMAD.U32 R6, RZ, RZ, UR16 ;  /* 0x00000010ff067e24 */ /* 0x000fe2000f8e00ff */
[C-C-:B------:R-:W-:Y:S02]  /*12b0*/  @!P2 LEA.HI.X R21, R10.reuse, R21, R11.reuse, 0x1, P0 ;  /* 0x000000150a15a211 */ /* 0x140fe400000f0c0b */
[C---:B-----5:R-:W-:Y:S02]  /*12c0*/  @!P1 LEA R26, P0, R10.reuse, R30, 0x1 ;  /* 0x0000001e0a1a9211 */ /* 0x060fe400078008ff */
[----:B------:R-:W-:Y:S01]  /*12d0*/  @!P1 LOP3.LUT R9, R9, 0xfffffff8, RZ, 0xc0, !PT ;  /* 0xfffffff809099812 */ /* 0x000fe200078ec0ff */
[----:B------:R2:W-:Y:S01]  /*12e0*/  @!P2 LDGSTS.E.BYPASS.LTC128B.128 [R132+0x1a100], [R20.64], !P3 ;  /* 0x1a1000001484afae */ /* 0x0005e2000d901d52 */
[----:B------:R-:W-:Y:S01]  /*12f0*/  @!P1 LEA.HI.X R27, R10, R31, R11, 0x1, P0 ;  /* 0x0000001f0a1b9211 */ /* 0x000fe200000f0c0b */
[----:B------:R-:W-:Y:S01]  /*1300*/  IMAD.U32 R11, RZ, RZ, UR14 ;  /* 0x0000000eff0b7e24 */ /* 0x000fe2000f8e00ff */
[----:B------:R-:W-:Y:S01]  /*1310*/  PLOP3.LUT P0, PT, PT, PT, UP0, 0x80, 0x0 ;  /* 0x000000000000781c */ /* 0x000fe20003f0f008 */
[----:B-1----:R-:W-:Y:S01]  /*1320*/  @!P1 IMAD.WIDE R24, R9, 0x2, R30 ;  /* 0x0000000209189825 */ /* 0x002fe200078e021e */
[----:B------:R1:W-:Y:S01]  /*1330*/  @!P2 LDGSTS.E.BYPASS.LTC128B.128 [R132+0x1e100], [R14.64], !P4 ;  /* 0x1e1000000e84afae */ /* 0x0003e2000e101d52 */
[----:B------:R-:W-:-:S02]  /*1340*/  IADD3 R8, -R6, c[0x0][0x1d0], -R8 ;  /* 0x0000740006087a10 */ /* 0x000fc40007ffe908 */
[----:B------:R-:W-:Y:S01]  /*1350*/  @!P1 IMAD.WIDE R30, R17, 0x2, R30 ;  /* 0x00000002111e9825 */ /* 0x000fe200078e021e */
[----:B------:R4:W-:Y:S01]  /*1360*/  @!P2 LDGSTS.E.BYPASS.LTC128B.128 [R132+0x22100], [R22.64], !P5 ;  /* 0x221000001684afae */ /* 0x0009e2000e901d52 */
[----:B------:R-:W-:Y:S02]  /*1370*/  PLOP3.LUT P2, PT, PT, PT, UP0, 0x80, 0x0 ;  /* 0x000000000000781c */ /* 0x000fe40003f4f008 */
[----:B------:R-:W-:Y:S01]  /*1380*/  IMAD.U32 R17, RZ, RZ, UR4 ;  /* 0x00000004ff117e24 */ /* 0x000fe2000f8e00ff */
[----:B------:R5:W-:Y:S01]  /*1390*/  @!P1 LDGSTS.E.BYPASS.LTC128B.128 [R132+0x1b100], [R26.64], !P3 ;  /* 0x1b1000001a849fae */ /* 0x000be2000d901d52 */
[----:B------:R-:W-:Y:S01]  /*13a0*/  @UP0 UIMAD UR4, UR9, UR4, URZ ;  /* 0x00000004090402a4 */ /* 0x000fe2000f8e023f */
[----:B------:R-:W-:Y:S01]  /*13b0*/  PLOP3.LUT P3, PT, PT, PT, UP0, 0x80, 0x0 ;  /* 0x000000000000781c */ /* 0x000fe20003f6f008 */
[----:B------:R-:W-:Y:S01]  /*13c0*/  IMAD.U32 R9, RZ, RZ, UR22 ;  /* 0x00000016ff097e24 */ /* 0x000fe2000f8e00ff */
[----:B------:R5:W-:Y:S01]  /*13d0*/  @!P1 LDGSTS.E.BYPASS.LTC128B.128 [R132+0x1f100], [R24.64], !P4 ;  /* 0x1f10000018849fae */ /* 0x000be2000e101d52 */
[----:B------:R-:W-:Y:S01]  /*13e0*/  ISETP.GE.AND P4, PT, R8, 0x1, PT ;  /* 0x000000010800780c */ /* 0x000fe20003f86270 */
[----:B------:R-:W-:-:S02]  /*13f0*/  @UP0 UIMAD UR4, UR5, UR15, UR4 ;  /* 0x0000000f050402a4 */ /* 0x000fc4000f8e0204 */
[----:B------:R1:W-:Y:S01]  /*1400*/  @!P1 LDGSTS.E.BYPASS.LTC128B.128 [R132+0x23100], [R30.64], !P5 ;  /* 0x231000001e849fae */ /* 0x0003e2000e901d52 */
[----:B------:R-:W-:Y:S02]  /*1410*/  PLOP3.LUT P5, PT, PT, PT, UP0, 0x80, 0x0 ;  /* 0x000000000000781c */ /* 0x000fe40003faf008 */
[----:B------:R-:W-:Y:S01]  /*1420*/  PLOP3.LUT P1, PT, PT, PT, UP0, 0x80, 0x0 ;  /* 0x000000000000781c */ /* 0x000fe20003f2f008 */
[----:B------:R-:W0:Y:S01]  /*1430*/  LDGDEPBAR ;  /* 0x00000000000079af */ /* 0x000e220000000000 */
[----:B--2---:R-:W-:Y:S02]  /*1440*/  IMAD.IADD R21, R13, 0x1, R7 ;  /* 0x000000010d157824 */ /* 0x004fe400078e0207 */
[----:B------:R-:W-:Y:S02]  /*1450*/  IMAD.U32 R7, RZ, RZ, UR14 ;  /* 0x0000000eff077e24 */ /* 0x000fe4000f8e00ff */
[----:B------:R-:W-:Y:S01]  /*1460*/  IMAD.MOV.U32 R20, RZ, RZ, R12 ;  /* 0x000000ffff147224 */ /* 0x000fe200078e000c */
[----:B---3--:R-:W-:Y:S01]  /*1470*/  @P6 SHF.R.S32.HI R191, RZ, 0x1f, R18 ;  /* 0x0000001fffbf6819 */ /* 0x008fe20000011412 */
[----:B------:R-:W-:-:S02]  /*1480*/  @!P6 IMAD.MOV.U32 R191, RZ, RZ, R19 ;  /* 0x000000ffffbfe224 */ /* 0x000fc400078e0013 */
[----:B------:R-:W-:Y:S02]  /*1490*/  @P6 IMAD.MOV.U32 R190, RZ, RZ, R18 ;  /* 0x000000ffffbe6224 */ /* 0x000fe400078e0012 */
[----:B------:R-:W-:Y:S01]  /*14a0*/  @!P6 IMAD.MOV.U32 R190, RZ, RZ, R0 ;  /* 0x000000ffffbee224 */ /* 0x000fe200078e0000 */
[----:B------:R-:W-:Y:S01]  /*14b0*/  BAR.SYNC.DEFER_BLOCKING 0x0 ;  /* 0x0000000000007b1d */ /* 0x000fe20000010000 */
[----:B------:R-:W-:Y:S01]  /*14c0*/  IMAD R199, R191, c[0x0][0x1f0], RZ ;  /* 0x00007c00bfc77a24 */ /* 0x000fe200078e02ff */
[----:B------:R-:W-:Y:S01]  /*14d0*/  PLOP3.LUT P6, PT, PT, PT, UP0, 0x80, 0x0 ;  /* 0x000000000000781c */ /* 0x000fe20003fcf008 */
[----:B------:R-:W-:-:S04]  /*14e0*/  IMAD.WIDE.U32 R192, R190, c[0x0][0x1f0], R192 ;  /* 0x00007c00bec07a25 */ /* 0x000fc800078e00c0 */
[----:B------:R-:W-:Y:S02]  /*14f0*/  IMAD R199, R190, c[0x0][0x1f4], R199 ;  /* 0x00007d00bec77a24 */ /* 0x000fe400078e02c7 */
[----:B------:R-:W-:Y:S02]  /*1500*/  IMAD.MOV.U32 R198, RZ, RZ, R192 ;  /* 0x000000ffffc67224 */ /* 0x000fe400078e00c0 */
[----:B------:R-:W-:Y:S02]  /*1510*/  IMAD.IADD R199, R193, 0x1, R199 ;  /* 0x00000001c1c77824 */ /* 0x000fe400078e02c7 */
[----:B------:R-:W-:Y:S02]  /*1520*/  IMAD.U32 R18, RZ, RZ, UR13 ;  /* 0x0000000dff127e24 */ /* 0x000fe4000f8e00ff */
[----:B------:R-:W-:Y:S01]  /*1530*/  @P0 IMAD.WIDE.U32 R16, R17, UR15, R198 ;  /* 0x0000000f11100c25 */ /* 0x000fe2000f8e00c6 */
[----:B------:R-:W-:-:S03]  /*1540*/  ISETP.GT.AND P0, PT, R8, 0x20, PT ;  /* 0x000000200800780c */ /* 0x000fc60003f04270 */
[----:B----4-:R-:W-:Y:S01]  /*1550*/  IMAD.WIDE.U32 R22, R9, UR15, R198 ;  /* 0x0000000f09167c25 */ /* 0x010fe2000f8e00c6 */
[----:B-1----:R-:W-:Y:S02]  /*1560*/  @P6 LEA R14, P6, R16, c[0x0][0x1c8], 0x1 ;  /* 0x00007200100e6a11 */ /* 0x002fe400078c08ff */
[----:B------:R-:W-:Y:S01]  /*1570*/  @P5 IADD3 R15, R17, UR4, RZ ;  /* 0x00000004110f5c10 */ /* 0x000fe2000fffe0ff */
[----:B------:R-:W-:Y:S01]  /*1580*/  IMAD R195, R191, c[0x0][0x218], RZ ;  /* 0x00008600bfc37a24 */ /* 0x000fe200078e02ff */
[----:B------:R-:W-:Y:S01]  /*1590*/  @P2 LEA R0, P2, R11, R14, 0x1 ;  /* 0x0000000e0b002211 */ /* 0x000fe200078408ff */
[----:B------:R-:W-:Y:S01]  /*15a0*/  ULDC.64 UR4, c[0x0][0x208] ;  /* 0x0000820000047ab9 */ /* 0x000fe20000000a00 */
[----:B------:R-:W-:Y:S01]  /*15b0*/  IADD3 R9, R23, UR24, RZ ;  /* 0x0000001817097c10 */ /* 0x000fe2000fffe0ff */
[----:B------:R-:W-:Y:S01]  /*15c0*/  USHF.L.U32 UR24, UR4, 0x6, URZ ;  /* 0x0000000604187899 */ /* 0x000fe2000800063f */
[----:B------:R-:W-:Y:S01]  /*15d0*/  IMAD R195, R190, c[0x0][0x21c], R195 ;  /* 0x00008700bec37a24 */ /* 0x000fe200078e02c3 */
[----:B------:R-:W-:Y:S01]  /*15e0*/  @P0 IADD3 R12, P5, R22, UR14, RZ ;  /* 0x0000000e160c0c10 */ /* 0x000fe2000ffbe0ff */
[----:B------:R-:W-:Y:S01]  /*15f0*/  USHF.L.U64.HI UR23, UR4, UR23, UR5 ;  /* 0x0000001704177299 */ /* 0x000fe20008010205 */
[----:B------:R-:W-:Y:S01]  /*1600*/  IMAD.WIDE.U32 R190, R190, c[0x0][0x218], R20 ;  /* 0x00008600bebe7a25 */ /* 0x000fe200078e0014 */
[----:B------:R-:W-:Y:S01]  /*1610*/  USHF.L.U64.HI UR11, UR4, UR11, UR5 ;  /* 0x0000000b040b7299 */ /* 0x000fe20008010205 */
[----:B------:R-:W-:Y:S01]  /*1620*/  @P3 LEA.HI.X R15, R16, c[0x0][0x1cc], R15, 0x1, P6 ;  /* 0x00007300100f3a11 */ /* 0x000fe200030f0c0f */
[----:B------:R-:W-:Y:S01]  /*1630*/  UIMAD UR12, UR23, UR22, URZ ;  /* 0x00000016170c72a4 */ /* 0x000fe2000f8e023f */
[C---:B------:R-:W-:Y:S01]  /*1640*/  @P4 LEA R16, P3, R22.reuse, c[0x0][0x1c8], 0x1 ;  /* 0x0000720016104a11 */ /* 0x040fe200078608ff */
[----:B------:R-:W-:Y:S01]  /*1650*/  IMAD.IADD R195, R191, 0x1, R195 ;  /* 0x00000001bfc37824 */ /* 0x000fe200078e02c3 */
[----:B------:R-:W-:Y:S01]  /*1660*/  @P1 LEA.HI.X R7, R7, R15, R18, 0x1, P2 ;  /* 0x0000000f07071211 */ /* 0x000fe200010f0c12 */
[----:B------:R-:W-:Y:S01]  /*1670*/  IMAD.MOV.U32 R194, RZ, RZ, R190 ;  /* 0x000000ffffc27224 */ /* 0x000fe200078e00be */
[----:B------:R-:W-:Y:S01]  /*1680*/  @P4 LEA.HI.X R17, R22, c[0x0][0x1cc], R9, 0x1, P3 ;  /* 0x0000730016114a11 */ /* 0x000fe200018f0c09 */
[----:B------:R-:W-:Y:S01]  /*1690*/  UIMAD UR12, UR21, UR24, UR12 ;  /* 0x00000018150c72a4 */ /* 0x000fe2000f8e020c */
[----:B------:R-:W-:Y:S01]  /*16a0*/  ISETP.GE.AND P3, PT, R10, c[0x0][0x1d4], PT ;  /* 0x000075000a007a0c */ /* 0x000fe20003f66270 */
[----:B------:R-:W-:Y:S01]  /*16b0*/  @UP0 UIADD3 UR5, UR17, -0x2, URZ ;  /* 0xfffffffe11050890 */ /* 0x000fe2000fffe03f */
[----:B------:R-:W-:-:S02]  /*16c0*/  ISETP.GE.AND P2, PT, R4, c[0x0][0x1d4], PT ;  /* 0x0000750004007a0c */ /* 0x000fc40003f46270 */
[----:B------:R-:W-:Y:S02]  /*16d0*/  ISETP.GE.AND P1, PT, R3, c[0x0][0x1d4], PT ;  /* 0x0000750003007a0c */ /* 0x000fe40003f26270 */
[----:B------:R-:W-:Y:S02]  /*16e0*/  @P0 IADD3.X R9, R9, UR13, RZ, P5, !PT ;  /* 0x0000000d09090c10 */ /* 0x000fe4000affe4ff */
[----:B------:R-:W-:Y:S02]  /*16f0*/  @P0 LEA R18, P6, R12, c[0x0][0x1c8], 0x1 ;  /* 0x000072000c120a11 */ /* 0x000fe400078c08ff */
[----:B------:R-:W-:Y:S02]  /*1700*/  ISETP.GE.AND P5, PT, R10, c[0x0][0x1d4], PT ;  /* 0x000075000a007a0c */ /* 0x000fe40003fa6270 */
[----:B------:R-:W-:Y:S01]  /*1710*/  @P0 LEA.HI.X R19, R12, c[0x0][0x1cc], R9, 0x1, P6 ;  /* 0x000073000c130a11 */ /* 0x000fe200030f0c09 */
[----:B------:R-:W-:Y:S01]  /*1720*/  IMAD.U32 R9, RZ, RZ, UR24 ;  /* 0x00000018ff097e24 */ /* 0x000fe2000f8e00ff */
[----:B------:R-:W-:Y:S01]  /*1730*/  @!PT LDS RZ, [RZ] ;  /* 0x00000000fffff984 */ /* 0x000fe20000000800 */
[----:B------:R-:W-:Y:S01]  /*1740*/  @!PT LDS RZ, [RZ] ;  /* 0x00000000fffff984 */ /* 0x000fe20000000800 */
[----:B------:R-:W-:Y:S01]  /*1750*/  @!PT LDS RZ, [RZ] ;  /* 0x00000000fffff984 */ /* 0x000fe20000000800 */
[----:B------:R1:W-:Y:S01]  /*1760*/  @P4 LDGSTS.E.BYPASS.LTC128B.128 [R132+0xc100], [R16.64], !P3 ;  /* 0x0c10000010844fae */ /* 0x0003e2000d901d52 */
[----:B------:R-:W-:-:S02]  /*1770*/  ISETP.LT.OR P6, PT, R8, 0x1, P5 ;  /* 0x000000010800780c */ /* 0x000fc40002fc1670 */
[----:B------:R-:W-:Y:S01]  /*1780*/  IMAD.WIDE.U32 R10, R9, UR22, R194 ;  /* 0x00000016090a7c25 */ /* 0x000fe2000f8e00c2 */
[----:B------:R1:W-:Y:S01]  /*1790*/  @P4 LDGSTS.E.BYPASS.LTC128B.128 [R132+0xe100], [R16.64+0x80], !P2 ;  /* 0x0e10008010844fae */ /* 0x0003e2000d101d52 */
[----:B------:R-:W-:-:S03]  /*17a0*/  ISETP.LT.OR P5, PT, R8, 0x21, P5 ;  /* 0x000000210800780c */ /* 0x000fc60002fa1670 */
[----:B------:R1:W-:Y:S01]  /*17b0*/  @P4 LDGSTS.E.BYPASS.LTC128B.128 [R132+0x10100], [R16.64+0x100], !P1 ;  /* 0x1010010010844fae */ /* 0x0003e2000c901d52 */
[----:B------:R-:W-:Y:S02]  /*17c0*/  ISETP.GE.AND P4, PT, R4, c[0x0][0x1d4], PT ;  /* 0x0000750004007a0c */ /* 0x000fe40003f86270 */
[----:B------:R-:W-:Y:S01]  /*17d0*/  IADD3 R4, R11, UR12, RZ ;  /* 0x0000000c0b047c10 */ /* 0x000fe2000fffe0ff */
[----:B------:R2:W-:Y:S01]  /*17e0*/  @P0 LDGSTS.E.BYPASS.LTC128B.128 [R132+0xd100], [R18.64], !P3 ;  /* 0x0d10000012840fae */ /* 0x0005e2000d901d52 */
[----:B------:R-:W-:Y:S02]  /*17f0*/  USHF.L.U32 UR12, UR4, 0x5, URZ ;  /* 0x00000005040c7899 */ /* 0x000fe4000800063f */
[----:B------:R-:W-:Y:S01]  /*1800*/  @UP0 USHF.R.S32.HI UR4, URZ, 0x1f, UR5 ;  /* 0x0000001f3f040899 */ /* 0x000fe20008011405 */
[----:B------:R2:W-:Y:S01]  /*1810*/  @P0 LDGSTS.E.BYPASS.LTC128B.128 [R132+0xf100], [R18.64+0x80], !P2 ;  /* 0x0f10008012840fae */ /* 0x0005e2000d101d52 */
[----:B------:R-:W-:Y:S02]  /*1820*/  USHF.L.U32 UR22, UR12, 0x1, URZ ;  /* 0x000000010c167899 */ /* 0x000fe4000800063f */
[----:B------:R-:W-:Y:S01]  /*1830*/  USHF.L.U64.HI UR21, UR12, 0x1, UR11 ;  /* 0x000000010c157899 */ /* 0x000fe2000801020b */
[----:B------:R2:W-:Y:S01]  /*1840*/  @P0 LDGSTS.E.BYPASS.LTC128B.128 [R132+0x11100], [R18.64+0x100], !P1 ;  /* 0x1110010012840fae */ /* 0x0005e2000c901d52 */
[----:B------:R-:W-:-:S03]  /*1850*/  LEA R12, P0, R10, c[0x0][0x1f8], 0x1 ;  /* 0x00007e000a0c7a11 */ /* 0x000fc600078008ff */
[----:B------:R-:W0:Y:S01]  /*1860*/  LDGDEPBAR ;  /* 0x00000000000079af */ /* 0x000e220000000000 */
[----:B------:R-:W-:Y:S02]  /*1870*/  LEA.HI.X R13, R10, c[0x0][0x1fc], R4, 0x1, P0 ;  /* 0x00007f000a0d7a11 */ /* 0x000fe400000f0c04 */
[C---:B------:R-:W-:Y:S02]  /*1880*/  ISETP.LT.OR P0, PT, R8.reuse, 0x1, P4 ;  /* 0x000000010800780c */ /* 0x040fe40002701670 */
[----:B------:R-:W-:Y:S01]  /*1890*/  ISETP.LT.OR P4, PT, R8, 0x21, P4 ;  /* 0x000000210800780c */ /* 0x000fe20002781670 */
[----:B------:R3:W-:Y:S01]  /*18a0*/  LDGSTS.E.BYPASS.LTC128B.128 [R132+0x100], [R12.64], !P6 ;  /* 0x001000000c847fae */ /* 0x0007e2000f101d52 */
[----:B------:R-:W-:Y:S02]  /*18b0*/  ISETP.GE.AND P6, PT, R3, c[0x0][0x1d4], PT ;  /* 0x0000750003007a0c */ /* 0x000fe40003fc6270 */
[----:B------:R-:W-:-:S04]  /*18c0*/  LEA.HI R4, R78, R5, RZ, 0x4 ;  /* 0x000000054e047211 */ /* 0x000fc800078f20ff */
[----:B------:R-:W-:-:S03]  /*18d0*/  LOP3.LUT R20, R4, 0xfffffff0, RZ, 0xc0, !PT ;  /* 0xfffffff004147812 */ /* 0x000fc600078ec0ff */
[----:B------:R3:W-:Y:S01]  /*18e0*/  LDGSTS.E.BYPASS.LTC128B.128 [R132+0x2100], [R12.64+0x80], !P0 ;  /* 0x021000800c847fae */ /* 0x0007e2000c101d52 */
[C---:B------:R-:W-:Y:S01]  /*18f0*/  ISETP.LT.OR P0, PT, R8.reuse, 0x1, P6 ;  /* 0x000000010800780c */ /* 0x040fe20003701670 */
[----:B------:R-:W-:Y:S01]  /*1900*/  IMAD.IADD R20, R5, 0x1, -R20 ;  /* 0x0000000105147824 */ /* 0x000fe200078e0a14 */
[----:B------:R-:W-:-:S04]  /*1910*/  ISETP.LT.OR P6, PT, R8, 0x21, P6 ;  /* 0x000000210800780c */ /* 0x000fc800037c1670 */
[----:B------:R-:W-:-:S04]  /*1920*/  SHF.R.S32.HI R3, RZ, 0x1f, R20 ;  /* 0x0000001fff037819 */ /* 0x000fc80000011414 */
[----:B------:R-:W-:-:S03]  /*1930*/  LEA.HI R3, R3, R20, RZ, 0x3 ;  /* 0x0000001403037211 */ /* 0x000fc600078f18ff */
[----:B------:R3:W-:Y:S01]  /*1940*/  LDGSTS.E.BYPASS.LTC128B.128 [R132+0x4100], [R12.64+0x100], !P0 ;  /* 0x041001000c847fae */ /* 0x0007e2000c101d52 */
[----:B------:R-:W-:-:S04]  /*1950*/  IADD3 R10, P0, R12, UR22, RZ ;  /* 0x000000160c0a7c10 */ /* 0x000fc8000ff1e0ff */
[----:B------:R-:W-:Y:S02]  /*1960*/  IADD3.X R11, R13, UR21, RZ, P0, !PT ;  /* 0x000000150d0b7c10 */ /* 0x000fe400087fe4ff */
[----:B------:R-:W-:-:S03]  /*1970*/  PLOP3.LUT P0, PT, PT, PT, UP0, 0x80, 0x0 ;  /* 0x000000000000781c */ /* 0x000fc60003f0f008 */
[----:B------:R4:W-:Y:S01]  /*1980*/  LDGSTS.E.BYPASS.LTC128B.128 [R132+0x1100], [R10.64], !P5 ;  /* 0x011000000a847fae */ /* 0x0009e2000e901d52 */
[----:B------:R-:W-:-:S03]  /*1990*/  PLOP3.LUT P5, PT, PT, PT, UP0, 0x80, 0x0 ;  /* 0x000000000000781c */ /* 0x000fc60003faf008 */
[----:B------:R4:W-:Y:S01]  /*19a0*/  LDGSTS.E.BYPASS.LTC128B.128 [R132+0x3100], [R10.64+0x80], !P4 ;  /* 0x031000800a847fae */ /* 0x0009e2000e101d52 */
[----:B------:R-:W-:-:S03]  /*19b0*/  PLOP3.LUT P4, PT, PT, PT, UP0, 0x80, 0x0 ;  /* 0x000000000000781c */ /* 0x000fc60003f8f008 */
[----:B------:R4:W-:Y:S01]  /*19c0*/  LDGSTS.E.BYPASS.LTC128B.128 [R132+0x5100], [R10.64+0x100], !P6 ;  /* 0x051001000a847fae */ /* 0x0009e2000f101d52 */
[----:B------:R-:W-:Y:S02]  /*19d0*/  PLOP3.LUT P6, PT, PT, PT, UP0, 0x80, 0x0 ;  /* 0x000000000000781c */ /* 0x000fe40003fcf008 */
[----:B------:R-:W-:Y:S01]  /*19e0*/  PLOP3.LUT P6, PT, PT, PT, UP0, 0x80, 0x0 ;  /* 0x000000000000781c */ /* 0x000fe20003fcf008 */
[----:B------:R-:W0:Y:S04]  /*19f0*/  LDGDEPBAR ;  /* 0x00000000000079af */ /* 0x000e280000000000 */
[----:B------:R1:W-:Y:S01]  /*1a00*/  @P5 LDGSTS.E.BYPASS.LTC128B.128 [R132+0x12100], [R14.64], !P3 ;  /* 0x121000000e845fae */ /* 0x0003e2000d901d52 */
[----:B------:R-:W-:Y:S02]  /*1a10*/  PLOP3.LUT P5, PT, PT, PT, UP0, 0x80, 0x0 ;  /* 0x000000000000781c */ /* 0x000fe40003faf008 */
[C---:B---3--:R-:W-:Y:S01]  /*1a20*/  LOP3.LUT R13, R3.reuse, 0xfffffff8, RZ, 0xc0, !PT ;  /* 0xfffffff8030d7812 */ /* 0x048fe200078ec0ff */
[----:B------:R1:W-:Y:S01]  /*1a30*/  @P4 LDGSTS.E.BYPASS.LTC128B.128 [R132+0x14100], [R14.64+0x80], !P2 ;  /* 0x141000800e844fae */ /* 0x0003e2000d101d52 */
[----:B------:R-:W-:Y:S01]  /*1a40*/  PLOP3.LUT P4, PT, PT, PT, UP0, 0x80, 0x0 ;  /* 0x000000000000781c */ /* 0x000fe20003f8f008 */
[----:B------:R-:W-:-:S02]  /*1a50*/  IMAD.SHL.U32 R3, R3, 0x40, RZ ;  /* 0x0000004003037824 */ /* 0x000fc400078e00ff */
[----:B------:R1:W-:Y:S01]  /*1a60*/  @P0 LDGSTS.E.BYPASS.LTC128B.128 [R132+0x16100], [R14.64+0x100], !P1 ;  /* 0x161001000e840fae */ /* 0x0003e2000c901d52 */
[----:B------:R-:W-:Y:S01]  /*1a70*/  PLOP3.LUT P0, PT, PT, PT, UP0, 0x80, 0x0 ;  /* 0x000000000000781c */ /* 0x000fe20003f0f008 */
[----:B------:R-:W-:-:S04]  /*1a80*/  IMAD.IADD R20, R20, 0x1, -R13 ;  /* 0x0000000114147824 */ /* 0x000fc800078e0a0d */
[----:B------:R-:W-:Y:S01]  /*1a90*/  IMAD.SHL.U32 R8, R20, 0x40, RZ ;  /* 0x0000004014087824 */ /* 0x000fe200078e00ff */
[----:B----4-:R-:W-:-:S04]  /*1aa0*/  SHF.R.S32.HI R11, RZ, 0x4, R4 ;  /* 0x00000004ff0b7819 */ /* 0x010fc80000011404 */
[----:B------:R-:W-:Y:S02]  /*1ab0*/  LOP3.LUT R13, R8, 0x1c0, RZ, 0xc0, !PT ;  /* 0x000001c0080d7812 */ /* 0x000fe400078ec0ff */
[----:B------:R-:W-:-:S04]  /*1ac0*/  LEA.HI R4, R4, R11, RZ, 0x1 ;  /* 0x0000000b04047211 */ /* 0x000fc800078f08ff */
[----:B------:R-:W-:-:S05]  /*1ad0*/  LOP3.LUT R4, R4, 0xfffffffe, RZ, 0xc0, !PT ;  /* 0xfffffffe04047812 */ /* 0x000fca00078ec0ff */
[----:B------:R-:W-:Y:S02]  /*1ae0*/  IMAD.IADD R11, R11, 0x1, -R4 ;  /* 0x000000010b0b7824 */ /* 0x000fe400078e0a04 */
[----:B------:R-:W-:Y:S02]  /*1af0*/  IMAD.SHL.U32 R4, R203, 0x40, RZ ;  /* 0x00000040cb047824 */ /* 0x000fe400078e00ff */
[----:B-1----:R-:W-:Y:S02]  /*1b00*/  @P6 IMAD.MOV.U32 R14, RZ, RZ, R0 ;  /* 0x000000ffff0e6224 */ /* 0x002fe400078e0000 */
[----:B------:R-:W-:Y:S01]  /*1b10*/  @P6 IMAD.MOV.U32 R15, RZ, RZ, R7 ;  /* 0x000000ffff0f6224 */ /* 0x000fe200078e0007 */
[----:B------:R-:W-:Y:S01]  /*1b20*/  LOP3.LUT R7, R4, 0x1c0, RZ, 0xc0, !PT ;  /* 0x000001c004077812 */ /* 0x000fe200078ec0ff */
[----:B------:R-:W-:Y:S01]  /*1b30*/  IMAD.SHL.U32 R0, R11, 0x8, RZ ;  /* 0x000000080b007824 */ /* 0x000fe200078e00ff */
[----:B------:R-:W-:Y:S02]  /*1b40*/  PLOP3.LUT P6, PT, PT, PT, UP0, 0x80, 0x0 ;  /* 0x000000000000781c */ /* 0x000fe40003fcf008 */
[----:B------:R1:W-:Y:S01]  /*1b50*/  @P5 LDGSTS.E.BYPASS.LTC128B.128 [R132+0x13100], [R14.64], !P3 ;  /* 0x131000000e845fae */ /* 0x0003e2000d901d52 */
[----:B------:R-:W-:-:S02]  /*1b60*/  LOP3.LUT R2, R7, 0x8, R2, 0xf8, !PT ;  /* 0x0000000807027812 */ /* 0x000fc400078ef802 */
[----:B------:R-:W-:Y:S01]  /*1b70*/  SHF.R.U32.HI R7, RZ, 0x3, R7 ;  /* 0x00000003ff077819 */ /* 0x000fe20000011607 */
[----:B------:R1:W-:Y:S01]  /*1b80*/  @P4 LDGSTS.E.BYPASS.LTC128B.128 [R132+0x15100], [R14.64+0x80], !P2 ;  /* 0x151000800e844fae */ /* 0x0003e2000d101d52 */
[----:B------:R-:W-:Y:S02]  /*1b90*/  LOP3.LUT R0, R13, 0x8, R0, 0xf8, !PT ;  /* 0x000000080d007812 */ /* 0x000fe400078ef800 */
[----:B------:R-:W-:Y:S01]  /*1ba0*/  SHF.R.U32.HI R13, RZ, 0x3, R13 ;  /* 0x00000003ff0d7819 */ /* 0x000fe2000001160d */
[----:B------:R1:W-:Y:S01]  /*1bb0*/  @P0 LDGSTS.E.BYPASS.LTC128B.128 [R132+0x17100], [R14.64+0x100], !P1 ;  /* 0x171001000e840fae */ /* 0x0003e2000c901d52 */
[----:B------:R-:W-:Y:S02]  /*1bc0*/  PLOP3.LUT P0, PT, PT, PT, UP0, 0x80, 0x0 ;  /* 0x000000000000781c */ /* 0x000fe40003f0f008 */
[----:B------:R-:W-:Y:S01]  /*1bd0*/  PLOP3.LUT P5, PT, PT, PT, UP0, 0x80, 0x0 ;  /* 0x000000000000781c */ /* 0x000fe20003faf008 */
[----:B------:R-:W0:Y:S01]  /*1be0*/  LDGDEPBAR ;  /* 0x00000000000079af */ /* 0x000e220000000000 */
[----:B------:R-:W-:-:S02]  /*1bf0*/  LOP3.LUT R2, R2, R7, RZ, 0x3c, !PT ;  /* 0x0000000702027212 */ /* 0x000fc400078e3cff */
[----:B------:R-:W-:Y:S02]  /*1c00*/  LOP3.LUT R0, R0, R13, RZ, 0x3c, !PT ;  /* 0x0000000d00007212 */ /* 0x000fe400078e3cff */
[----:B------:R-:W-:Y:S01]  /*1c10*/  PLOP3.LUT P4, PT, PT, PT, UP0, 0x80, 0x0 ;  /* 0x000000000000781c */ /* 0x000fe20003f8f008 */
[----:B------:R-:W-:Y:S01]  /*1c20*/  IMAD R184, R11, 0x200, R2 ;  /* 0x000002000bb87824 */ /* 0x000fe200078e0202 */
[----:B------:R-:W-:Y:S02]  /*1c30*/  LOP3.LUT R4, R0, 0xfffffe00, R3, 0xf8, !PT ;  /* 0xfffffe0000047812 */ /* 0x000fe400078ef803 */
[----:B------:R-:W-:Y:S01]  /*1c40*/  SHF.R.S32.HI R7, RZ, 0x5, R76 ;  /* 0x00000005ff077819 */ /* 0x000fe2000001144c */
[----:B------:R-:W-:Y:S01]  /*1c50*/  @P0 IMAD.WIDE.U32 R2, R9, UR5, R194 ;  /* 0x0000000509020c25 */ /* 0x000fe2000f8e00c2 */
[----:B------:R-:W-:Y:S01]  /*1c60*/  @UP0 UIMAD UR5, UR23, UR5, URZ ;  /* 0x00000005170502a4 */ /* 0x000fe2000f8e023f */
[----:B------:R-:W-:Y:S02]  /*1c70*/  PLOP3.LUT P0, PT, PT, PT, UP0, 0x80, 0x0 ;  /* 0x000000000000781c */ /* 0x000fe40003f0f008 */
[----:B------:R-:W-:Y:S01]  /*1c80*/  IMAD R0, R7, 0x400, R4 ;  /* 0x0000040007007824 */ /* 0x000fe200078e0204 */
[----:B------:R-:W-:Y:S01]  /*1c90*/  @P5 LEA R22, P5, R2, c[0x0][0x1f8], 0x1 ;  /* 0x00007e0002165a11 */ /* 0x000fe200078a08ff */
[----:B------:R-:W-:Y:S01]  /*1ca0*/  @UP0 UIMAD UR4, UR4, UR24, UR5 ;  /* 0x00000018040402a4 */ /* 0x000fe2000f8e0205 */
[----:B------:R-:W-:-:S02]  /*1cb0*/  IMAD.SHL.U32 R184, R184, 0x2, RZ ;  /* 0x00000002b8b87824 */ /* 0x000fc400078e00ff */
[----:B------:R-:W-:Y:S01]  /*1cc0*/  IMAD.SHL.U32 R16, R0, 0x2, RZ ;  /* 0x0000000200107824 */ /* 0x000fe200078e00ff */
[----:B------:R-:W-:Y:S02]  /*1cd0*/  @P6 IADD3 R80, P6, R22, UR22, RZ ;  /* 0x0000001616506c10 */ /* 0x000fe4000ffde0ff */
[----:B------:R-:W-:Y:S01]  /*1ce0*/  @P4 IADD3 R23, R3, UR4, RZ ;  /* 0x0000000403174c10 */ /* 0x000fe2000fffe0ff */
[----:B------:R-:W-:Y:S01]  /*1cf0*/  IMAD.MOV.U32 R3, RZ, RZ, 0x20 ;  /* 0x00000020ff037424 */ /* 0x000fe200078e00ff */
[----:B------:R-:W-:-:S04]  /*1d00*/  DEPBAR.LE SB0, 0x3 ;  /* 0x000080c00000791a */ /* 0x000fc80000000000 */
[----:B------:R-:W-:-:S04]  /*1d10*/  DEPBAR.LE SB0, 0x2 ;  /* 0x000080800000791a */ /* 0x000fc80000000000 */
[----:B------:R-:W-:Y:S01]  /*1d20*/  BAR.SYNC.DEFER_BLOCKING 0x0 ;  /* 0x0000000000007b1d */ /* 0x000fe20000010000 */
[----:B------:R-:W-:Y:S01]  /*1d30*/  @P0 LEA.HI.X R23, R2, c[0x0][0x1fc], R23, 0x1, P5 ;  /* 0x00007f0002170a11 */ /* 0x000fe200028f0c17 */
[----:B------:R-:W-:Y:S01]  /*1d40*/  IMAD.MOV.U32 R2, RZ, RZ, 0x10 ;  /* 0x00000010ff027424 */ /* 0x000fe200078e00ff */
[----:B------:R-:W-:Y:S02]  /*1d50*/  PLOP3.LUT P5, PT, PT, PT, UP0, 0x80, 0x0 ;  /* 0x000000000000781c */ /* 0x000fe40003faf008 */
[----:B------:R-:W-:Y:S01]  /*1d60*/  LOP3.LUT P4, RZ, R20, 0x2, RZ, 0xc0, !PT ;  /* 0x0000000214ff7812 */ /* 0x000fe2000788c0ff */
[----:B------:R-:W-:Y:S01]  /*1d70*/  ULDC UR4, c[0x0][0x1d0] ;  /* 0x0000740000047ab9 */ /* 0x000fe20000000800 */
[----:B------:R-:W-:Y:S01]  /*1d80*/  PLOP3.LUT P0, PT, PT, PT, UP0, 0x80, 0x0 ;  /* 0x000000000000781c */ /* 0x000fe20003f0f008 */
[----:B------:R-:W-:Y:S01]  /*1d90*/  UIADD3 UR4, -UR16, UR4, UR6 ;  /* 0x0000000410047290 */ /* 0x000fe2000fffe106 */
[----:B------:R-:W-:Y:S02]  /*1da0*/  SEL R2, R2, 0xfffffff0, !P4 ;  /* 0xfffffff002027807 */ /* 0x000fe40006000000 */
[----:B------:R-:W-:Y:S01]  /*1db0*/  LOP3.LUT P4, RZ, R203, 0x2, RZ, 0xc0, !PT ;  /* 0x00000002cbff7812 */ /* 0x000fe2000788c0ff */
[----:B------:R-:W-:Y:S01]  /*1dc0*/  ULDC UR16, c[0x0][0x324] ;  /* 0x0000c90000107ab9 */ /* 0x000fe20000000800 */
[----:B------:R-:W-:Y:S01]  /*1dd0*/  LEA R186, R0, 0x18100, 0x1 ;  /* 0x0001810000ba7811 */ /* 0x000fe200078e08ff */
[----:B------:R-:W-:Y:S01]  /*1de0*/  IMAD.SHL.U32 R183, R2, 0x2, RZ ;  /* 0x0000000202b77824 */ /* 0x000fe200078e00ff */
[----:B------:R-:W-:Y:S01]  /*1df0*/  SEL R185, R3, 0xffffffe0, !P4 ;  /* 0xffffffe003b97807 */ /* 0x000fe20006000000 */
[----:B------:R-:W-:Y:S01]  /*1e00*/  IMAD.MOV.U32 R0, RZ, RZ, 0x40 ;  /* 0x00000040ff007424 */ /* 0x000fe200078e00ff */
[----:B------:R-:W-:Y:S01]  /*1e10*/  @P5 IADD3.X R81, R23, UR21, RZ, P6, !PT ;  /* 0x0000001517515c10 */ /* 0x000fe2000b7fe4ff */
[----:B------:R-:W-:Y:S01]  /*1e20*/  IMAD.IADD R182, R186, 0x1, R183 ;  /* 0x00000001bab67824 */ /* 0x000fe200078e02b7 */
[----:B------:R-:W-:Y:S01]  /*1e30*/  PLOP3.LUT P5, PT, PT, PT, UP0, 0x80, 0x0 ;  /* 0x000000000000781c */ /* 0x000fe20003faf008 */
[----:B------:R-:W-:Y:S01]  /*1e40*/  IMAD.IADD R77, R184, 0x1, R185 ;  /* 0x00000001b84d7824 */ /* 0x000fe200078e02b9 */
[----:B------:R-:W-:Y:S01]  /*1e50*/  PLOP3.LUT P6, PT, PT, PT, UP0, 0x80, 0x0 ;  /* 0x000000000000781c */ /* 0x000fe20003fcf008 */
[----:B------:R-:W-:Y:S01]  /*1e60*/  ULOP3.LUT UR16, URZ, UR16, URZ, 0x33, !UPT ;  /* 0x000000103f107292 */ /* 0x000fe2000f8e333f */
[----:B------:R-:W-:Y:S01]  /*1e70*/  PLOP3.LUT P0, PT, PT, PT, UP0, 0x80, 0x0 ;  /* 0x000000000000781c */ /* 0x000fe20003f0f008 */
[----:B--2---:R-:W-:Y:S04]  /*1e80*/  LDSM.16.M88.4 R16, [R16+0x18100] ;  /* 0x018100001010783b */ /* 0x004fe80000000200 */
[----:B------:R-:W1:Y:S04]  /*1e90*/  LDSM.16.M88.4 R8, [R184+0xc100] ;  /* 0x00c10000b808783b */ /* 0x000e680000000200 */
[----:B------:R-:W2:Y:S04]  /*1ea0*/  LDSM.16.M88.4 R52, [R184+0xc900] ;  /* 0x00c90000b834783b */ /* 0x000ea80000000200 */
[----:B------:R-:W3:Y:S04]  /*1eb0*/  LDSM.16.M88.4 R44, [R184+0xd100] ;  /* 0x00d10000b82c783b */ /* 0x000ee80000000200 */
[----:B-----5:R-:W4:Y:S04]  /*1ec0*/  LDSM.16.M88.4 R24, [R184+0xd900] ;  /* 0x00d90000b818783b */ /* 0x020f280000000200 */
[----:B------:R-:W-:Y:S04]  /*1ed0*/  LDSM.16.M88.4 R36, [R182] ;  /* 0x00000000b624783b */ /* 0x000fe80000000200 */
[----:B------:R-:W5:Y:S04]  /*1ee0*/  LDSM.16.M88.4 R72, [R77+0xc100] ;  /* 0x00c100004d48783b */ /* 0x000f680000000200 */
[----:B------:R-:W3:Y:S04]  /*1ef0*/  LDSM.16.M88.4 R68, [R77+0xc900] ;  /* 0x00c900004d44783b */ /* 0x000ee80000000200 */
[----:B------:R-:W4:Y:S04]  /*1f00*/  LDSM.16.M88.4 R64, [R77+0xd100] ;  /* 0x00d100004d40783b */ /* 0x000f280000000200 */
[----:B------:R-:W4:Y:S04]  /*1f10*/  LDSM.16.M88.4 R28, [R77+0xd900] ;  /* 0x00d900004d1c783b */ /* 0x000f280000000200 */
[----:B------:R-:W-:Y:S01]  /*1f20*/  @!PT LDS RZ, [RZ] ;  /* 0x00000000fffff984 */ /* 0x000fe20000000800 */
[----:B------:R-:W-:Y:S01]  /*1f30*/  @!PT LDS RZ, [RZ] ;  /* 0x00000000fffff984 */ /* 0x000fe20000000800 */
[----:B------:R-:W-:Y:S01]  /*1f40*/  @!PT LDS RZ, [RZ] ;  /* 0x00000000fffff984 */ /* 0x000fe20000000800 */
[----:B------:R3:W-:Y:S01]  /*1f50*/  @P5 LDGSTS.E.BYPASS.LTC128B.128 [R132+0x6100], [R22.64], !P3 ;  /* 0x0610000016845fae */ /* 0x0007e2000d901d52 */
[----:B------:R-:W-:-:S02]  /*1f60*/  PLOP3.LUT P5, PT, PT, PT, UP0, 0x80, 0x0 ;  /* 0x000000000000781c */ /* 0x000fc40003faf008 */
[----:B------:R-:W-:Y:S01]  /*1f70*/  PLOP3.LUT P5, PT, PT, PT, UP0, 0x80, 0x0 ;  /* 0x000000000000781c */ /* 0x000fe20003faf008 */
[----:B------:R4:W-:Y:S01]  /*1f80*/  @P6 LDGSTS.E.BYPASS.LTC128B.128 [R132+0x8100], [R22.64+0x80], !P2 ;  /* 0x0810008016846fae */ /* 0x0009e2000d101d52 */
[----:B------:R-:W-:Y:S01]  /*1f90*/  LOP3.LUT P6, RZ, R20, 0x4, RZ, 0xc0, !PT ;  /* 0x0000000414ff7812 */ /* 0x000fe200078cc0ff */
[C---:B-1----:R-:W-:Y:S02]  /*1fa0*/  HMMA.16816.F32.BF16 R12, R16.reuse, R8, RZ ;  /* 0x00000008100c723c */ /* 0x042fe400000418ff */
[----:B------:R4:W-:Y:S01]  /*1fb0*/  @P0 LDGSTS.E.BYPASS.LTC128B.128 [R132+0xa100], [R22.64+0x100], !P1 ;  /* 0x0a10010016840fae */ /* 0x0009e2000c901d52 */
[----:B------:R-:W-:Y:S02]  /*1fc0*/  LOP3.LUT P0, RZ, R203, 0x4, RZ, 0xc0, !PT ;  /* 0x00000004cbff7812 */ /* 0x000fe4000780c0ff */
[----:B------:R-:W-:Y:S02]  /*1fd0*/  SEL R3, R3, 0xffffffe0, !P6 ;  /* 0xffffffe003037807 */ /* 0x000fe40007000000 */
[----:B------:R-:W-:Y:S01]  /*1fe0*/  PLOP3.LUT P6, PT, PT, PT, UP0, 0x80, 0x0 ;  /* 0x000000000000781c */ /* 0x000fe20003fcf008 */
[----:B------:R-:W-:Y:S01]  /*1ff0*/  HMMA.16816.F32.BF16 R8, R16, R10, RZ ;  /* 0x0000000a1008723c */ /* 0x000fe200000418ff */
[----:B------:R-:W-:Y:S01]  /*2000*/  SEL R188, R0, 0xffffffc0, !P0 ;  /* 0xffffffc000bc7807 */ /* 0x000fe20004000000 */
[C---:B------:R-:W-:Y:S01]  /*2010*/  IMAD R181, R3.reuse, 0x2, R186 ;  /* 0x0000000203b57824 */ /* 0x040fe200078e02ba */
[----:B------:R-:W-:Y:S01]  /*2020*/  PLOP3.LUT P0, PT, PT, PT, UP0, 0x80, 0x0 ;  /* 0x000000000000781c */ /* 0x000fe20003f0f008 */
[----:B------:R-:W-:-:S02]  /*2030*/  IMAD R180, R3, 0x2, R182 ;  /* 0x0000000203b47824 */ /* 0x000fc400078e02b6 */
[----:B------:R-:W-:Y:S02]  /*2040*/  IMAD.IADD R0, R184, 0x1, R188 ;  /* 0x00000001b8007824 */ /* 0x000fe400078e02bc */
[----:B--2---:R-:W-:Y:S01]  /*2050*/  HMMA.16816.F32.BF16 R56, R16, R52, RZ ;  /* 0x000000341038723c */ /* 0x004fe200000418ff */
[----:B------:R-:W-:-:S03]  /*2060*/  IMAD.IADD R2, R188, 0x1, R77 ;  /* 0x00000001bc027824 */ /* 0x000fc600078e024d */
[----:B------:R1:W-:Y:S04]  /*2070*/  @P6 LDGSTS.E.BYPASS.LTC128B.128 [R132+0x7100], [R80.64], !P3 ;  /* 0x0710000050846fae */ /* 0x0003e8000d901d52 */
[----:B---3--:R-:W-:Y:S01]  /*2080*/  HMMA.16816.F32.BF16 R48, R16, R44, RZ ;  /* 0x0000002c1030723c */ /* 0x008fe200000418ff */
[----:B------:R1:W-:Y:S01]  /*2090*/  @P5 LDGSTS.E.BYPASS.LTC128B.128 [R132+0x9100], [R80.64+0x80], !P2 ;  /* 0x0910008050845fae */ /* 0x0003e2000d101d52 */
[----:B------:R-:W-:-:S03]  /*20a0*/  PLOP3.LUT P5, PT, PT, PT, UP3, 0x80, 0x0 ;  /* 0x000000000000781c */ /* 0x000fc60003faf038 */
[----:B------:R1:W-:Y:S01]  /*20b0*/  @P0 LDGSTS.E.BYPASS.LTC128B.128 [R132+0xb100], [R80.64+0x100], !P1 ;  /* 0x0b10010050840fae */ /* 0x0003e2000c901d52 */
[----:B------:R-:W-:Y:S02]  /*20c0*/  PLOP3.LUT P0, PT, PT, PT, UP3, 0x80, 0x0 ;  /* 0x000000000000781c */ /* 0x000fe40003f0f038 */
[C---:B------:R-:W-:Y:S01]  /*20d0*/  HMMA.16816.F32.BF16 R52, R16.reuse, R54, RZ ;  /* 0x000000361034723c */ /* 0x040fe200000418ff */
[----:B----4-:R-:W-:Y:S04]  /*20e0*/  LDSM.16.M88.4 R20, [R181] ;  /* 0x00000000b514783b */ /* 0x010fe80000000200 */
[----:B------:R-:W2:Y:S03]  /*20f0*/  LDSM.16.M88.4 R60, [R0+0xc100] ;  /* 0x00c10000003c783b */ /* 0x000ea60000000200 */
[C---:B------:R-:W-:Y:S01]  /*2100*/  HMMA.16816.F32.BF16 R44, R16.reuse, R46, RZ ;  /* 0x0000002e102c723c */ /* 0x040fe200000418ff */
[----:B------:R-:W3:Y:S04]  /*2110*/  LDSM.16.M88.4 R32, [R0+0xc900] ;  /* 0x00c900000020783b */ /* 0x000ee80000000200 */
[----:B------:R-:W0:Y:S03]  /*2120*/  LDGDEPBAR ;  /* 0x00000000000079af */ /* 0x000e260000000000 */
[C---:B------:R-:W-:Y:S08]  /*2130*/  HMMA.16816.F32.BF16 R40, R16.reuse, R24, RZ ;  /* 0x000000181028723c */ /* 0x040ff000000418ff */
[----:B------:R-:W-:Y:S01]  /*2140*/  HMMA.16816.F32.BF16 R16, R16, R26, RZ ;  /* 0x0000001a1010723c */ /* 0x000fe200000418ff */
[----:B------:R-:W4:Y:S07]  /*2150*/  LDSM.16.M88.4 R24, [R0+0xd100] ;  /* 0x00d100000018783b */ /* 0x000f2e0000000200 */
[C---:B-----5:R-:W-:Y:S08]  /*2160*/  HMMA.16816.F32.BF16 R12, R36.reuse, R72, R12 ;  /* 0x00000048240c723c */ /* 0x060ff0000004180c */
[C---:B------:R-:W-:Y:S01]  /*2170*/  HMMA.16816.F32.BF16 R8, R36.reuse, R74, R8 ;  /* 0x0000004a2408723c */ /* 0x040fe20000041808 */
[----:B------:R-:W5:Y:S07]  /*2180*/  LDSM.16.M88.4 R72, [R0+0xd900] ;  /* 0x00d900000048783b */ /* 0x000f6e0000000200 */
        /* <DEDUP_REMOVED lines=8> */
[----:B------:R-:W-:Y:S04]  /*2210*/  LDSM.16.M88.4 R28, [R180] ;  /* 0x00000000b41c783b */ /* 0x000fe80000000200 */
[----:B------:R-:W1:Y:S03]  /*2220*/  LDSM.16.M88.4 R16, [R2+0xc100] ;  /* 0x00c100000210783b */ /* 0x000e660000000200 */
[C---:B--2---:R-:W-:Y:S08]  /*2230*/  HMMA.16816.F32.BF16 R12, R20.reuse, R60, R12 ;  /* 0x0000003c140c723c */ /* 0x044ff0000004180c */
[C---:B------:R-:W-:Y:S01]  /*2240*/  HMMA.16816.F32.BF16 R8, R20.reuse, R62, R8 ;  /* 0x0000003e1408723c */ /* 0x040fe20000041808 */
[----:B------:R-:W2:Y:S07]  /*2250*/  LDSM.16.M88.4 R60, [R2+0xd100] ;  /* 0x00d10000023c783b */ /* 0x000eae0000000200 */
[C---:B---3--:R-:W-:Y:S08]  /*2260*/  HMMA.16816.F32.BF16 R56, R20.reuse, R32, R56 ;  /* 0x000000201438723c */ /* 0x048ff00000041838 */
[C---:B------:R-:W-:Y:S01]  /*2270*/  HMMA.16816.F32.BF16 R52, R20.reuse, R34, R52 ;  /* 0x000000221434723c */ /* 0x040fe20000041834 */
[----:B------:R-:W-:Y:S07]  /*2280*/  LDSM.16.M88.4 R32, [R186+0x4000] ;  /* 0x00400000ba20783b */ /* 0x000fee0000000200 */
[C---:B----4-:R-:W-:Y:S08]  /*2290*/  HMMA.16816.F32.BF16 R48, R20.reuse, R24, R48 ;  /* 0x000000181430723c */ /* 0x050ff00000041830 */
[C---:B------:R-:W-:Y:S01]  /*22a0*/  HMMA.16816.F32.BF16 R44, R20.reuse, R26, R44 ;  /* 0x0000001a142c723c */ /* 0x040fe2000004182c */
[----:B------:R-:W3:Y:S07]  /*22b0*/  LDSM.16.M88.4 R24, [R184+0xe100] ;  /* 0x00e10000b818783b */ /* 0x000eee0000000200 */
[C---:B-----5:R-:W-:Y:S08]  /*22c0*/  HMMA.16816.F32.BF16 R40, R20.reuse, R72, R40 ;  /* 0x000000481428723c */ /* 0x060ff00000041828 */
[----:B------:R-:W-:Y:S01]  /*22d0*/  HMMA.16816.F32.BF16 R36, R20, R74, R36 ;  /* 0x0000004a1424723c */ /* 0x000fe20000041824 */
[----:B------:R-:W4:Y:S04]  /*22e0*/  LDSM.16.M88.4 R20, [R184+0xe900] ;  /* 0x00e90000b814783b */ /* 0x000f280000000200 */
[----:B------:R-:W-:Y:S03]  /*22f0*/  LDSM.16.M88.4 R72, [R184+0xf900] ;  /* 0x00f90000b848783b */ /* 0x000fe60000000200 */
        /* <DEDUP_REMOVED lines=11> */
[----:B------:R-:W5:Y:S04]  /*23b0*/  LDSM.16.M88.4 R28, [R77+0xe900] ;  /* 0x00e900004d1c783b */ /* 0x000f680000000200 */
[----:B------:R-:W-:Y:S03]  /*23c0*/  LDSM.16.M88.4 R64, [R77+0xf900] ;  /* 0x00f900004d40783b */ /* 0x000fe60000000200 */
[C---:B---3--:R-:W-:Y:S08]  /*23d0*/  HMMA.16816.F32.BF16 R12, R32.reuse, R24, R12 ;  /* 0x00000018200c723c */ /* 0x048ff0000004180c */
[C---:B------:R-:W-:Y:S01]  /*23e0*/  HMMA.16816.F32.BF16 R8, R32.reuse, R26, R8 ;  /* 0x0000001a2008723c */ /* 0x040fe20000041808 */
[----:B------:R-:W3:Y:S07]  /*23f0*/  LDSM.16.M88.4 R24, [R77+0xf100] ;  /* 0x00f100004d18783b */ /* 0x000eee0000000200 */
[C---:B----4-:R-:W-:Y:S08]  /*2400*/  HMMA.16816.F32.BF16 R56, R32.reuse, R20, R56 ;  /* 0x000000142038723c */ /* 0x050ff00000041838 */
[C---:B------:R-:W-:Y:S01]  /*2410*/  HMMA.16816.F32.BF16 R52, R32.reuse, R22, R52 ;  /* 0x000000162034723c */ /* 0x040fe20000041834 */
[----:B------:R-:W-:Y:S07]  /*2420*/  LDSM.16.M88.4 R20, [R181+0x4000] ;  /* 0x00400000b514783b */ /* 0x000fee0000000200 */
[C---:B-1----:R-:W-:Y:S08]  /*2430*/  HMMA.16816.F32.BF16 R48, R32.reuse, R16, R48 ;  /* 0x000000102030723c */ /* 0x042ff00000041830 */
[----:B------:R-:W-:Y:S01]  /*2440*/  HMMA.16816.F32.BF16 R44, R32, R18, R44 ;  /* 0x00000012202c723c */ /* 0x000fe2000004182c */
[----:B------:R-:W1:Y:S07]  /*2450*/  LDSM.16.M88.4 R16, [R0+0xe100] ;  /* 0x00e100000010783b */ /* 0x000e6e0000000200 */
[C---:B--2---:R-:W-:Y:S08]  /*2460*/  HMMA.16816.F32.BF16 R12, R60.reuse, R68, R12 ;  /* 0x000000443c0c723c */ /* 0x044ff0000004180c */
[----:B------:R-:W-:Y:S01]  /*2470*/  HMMA.16816.F32.BF16 R8, R60, R70, R8 ;  /* 0x000000463c08723c */ /* 0x000fe20000041808 */
[----:B------:R-:W-:Y:S07]  /*2480*/  LDSM.16.M88.4 R68, [R2+0xe900] ;  /* 0x00e900000244783b */ /* 0x000fee0000000200 */
[C---:B------:R-:W-:Y:S08]  /*2490*/  HMMA.16816.F32.BF16 R40, R32.reuse, R72, R40 ;  /* 0x000000482028723c */ /* 0x040ff00000041828 */
[----:B------:R-:W-:Y:S01]  /*24a0*/  HMMA.16816.F32.BF16 R36, R32, R74, R36 ;  /* 0x0000004a2024723c */ /* 0x000fe20000041824 */
[----:B------:R-:W2:Y:S04]  /*24b0*/  LDSM.16.M88.4 R32, [R0+0xe900] ;  /* 0x00e900000020783b */ /* 0x000ea80000000200 */
[----:B------:R-:W-:Y:S03]  /*24c0*/  LDSM.16.M88.4 R72, [R180+0x4000] ;  /* 0x00400000b448783b */ /* 0x000fe60000000200 */
[C---:B-----5:R-:W-:Y:S08]  /*24d0*/  HMMA.16816.F32.BF16 R56, R60.reuse, R28, R56 ;  /* 0x0000001c3c38723c */ /* 0x060ff00000041838 */
[C---:B------:R-:W-:Y:S01]  /*24e0*/  HMMA.16816.F32.BF16 R52, R60.reuse, R30, R52 ;  /* 0x0000001e3c34723c */ /* 0x040fe20000041834 */
[----:B------:R-:W4:Y:S07]  /*24f0*/  LDSM.16.M88.4 R28, [R0+0xf100] ;  /* 0x00f10000001c783b */ /* 0x000f2e0000000200 */
[C---:B---3--:R-:W-:Y:S08]  /*2500*/  HMMA.16816.F32.BF16 R48, R60.reuse, R24, R48 ;  /* 0x000000183c30723c */ /* 0x048ff00000041830 */
[----:B------:R-:W-:Y:S01]  /*2510*/  HMMA.16816.F32.BF16 R44, R60, R26, R44 ;  /* 0x0000001a3c2c723c */ /* 0x000fe2000004182c */
[----:B------:R-:W3:Y:S07]  /*2520*/  LDSM.16.M88.4 R24, [R0+0xf900] ;  /* 0x00f900000018783b */ /* 0x000eee0000000200 */
[C---:B-1----:R-:W-:Y:S08]  /*2530*/  HMMA.16816.F32.BF16 R12, R20.reuse, R16, R12 ;  /* 0x00000010140c723c */ /* 0x042ff0000004180c */
[----:B------:R-:W-:Y:S01]  /*2540*/  HMMA.16816.F32.BF16 R8, R20, R18, R8 ;  /* 0x000000121408723c */ /* 0x000fe20000041808 */
[----:B------:R-:W1:Y:S07]  /*2550*/  LDSM.16.M88.4 R16, [R2+0xe100] ;  /* 0x00e100000210783b */ /* 0x000e6e0000000200 */
[C---:B------:R-:W-:Y:S08]  /*2560*/  HMMA.16816.F32.BF16 R40, R60.reuse, R64, R40 ;  /* 0x000000403c28723c */ /* 0x040ff00000041828 */
[----:B------:R-:W-:Y:S01]  /*2570*/  HMMA.16816.F32.BF16 R36, R60, R66, R36 ;  /* 0x000000423c24723c */ /* 0x000fe20000041824 */
[----:B------:R-:W5:Y:S04]  /*2580*/  LDSM.16.M88.4 R64, [R2+0xf100] ;  /* 0x00f100000240783b */ /* 0x000f680000000200 */
[----:B------:R-:W1:Y:S03]  /*2590*/  LDSM.16.M88.4 R60, [R2+0xf900] ;  /* 0x00f90000023c783b */ /* 0x000e660000000200 */
[C---:B--2---:R-:W-:Y:S08]  /*25a0*/  HMMA.16816.F32.BF16 R56, R20.reuse, R32, R56 ;  /* 0x000000201438723c */ /* 0x044ff00000041838 */
[C---:B------:R-:W-:Y:S01]  /*25b0*/  HMMA.16816.F32.BF16 R52, R20.reuse, R34, R52 ;  /* 0x000000221434723c */ /* 0x040fe20000041834 */
[----:B------:R-:W-:Y:S07]  /*25c0*/  LDSM.16.M88.4 R32, [R186+0x8000] ;  /* 0x00800000ba20783b */ /* 0x000fee0000000200 */
[C---:B----4-:R-:W-:Y:S08]  /*25d0*/  HMMA.16816.F32.BF16 R48, R20.reuse, R28, R48 ;  /* 0x0000001c1430723c */ /* 0x050ff00000041830 */
[C---:B------:R-:W-:Y:S01]  /*25e0*/  HMMA.16816.F32.BF16 R44, R20.reuse, R30, R44 ;  /* 0x0000001e142c723c */ /* 0x040fe2000004182c */
[----:B------:R-:W2:Y:S07]  /*25f0*/  LDSM.16.M88.4 R28, [R184+0x10100] ;  /* 0x01010000b81c783b */ /* 0x000eae0000000200 */
[C---:B---3--:R-:W-:Y:S08]  /*2600*/  HMMA.16816.F32.BF16 R40, R20.reuse, R24, R40 ;  /* 0x000000181428723c */ /* 0x048ff00000041828 */
[----:B------:R-:W-:Y:S01]  /*2610*/  HMMA.16816.F32.BF16 R36, R20, R26, R36 ;  /* 0x0000001a1424723c */ /* 0x000fe20000041824 */
[----:B------:R-:W3:Y:S04]  /*2620*/  LDSM.16.M88.4 R20, [R184+0x11100] ;  /* 0x01110000b814783b */ /* 0x000ee80000000200 */
[----:B------:R-:W4:Y:S03]  /*2630*/  LDSM.16.M88.4 R24, [R184+0x10900] ;  /* 0x01090000b818783b */ /* 0x000f260000000200 */
[C---:B-1----:R-:W-:Y:S08]  /*2640*/  HMMA.16816.F32.BF16 R12, R72.reuse, R16, R12 ;  /* 0x00000010480c723c */ /* 0x042ff0000004180c */
[C---:B------:R-:W-:Y:S01]  /*2650*/  HMMA.16816.F32.BF16 R8, R72.reuse, R18, R8 ;  /* 0x000000124808723c */ /* 0x040fe20000041808 */
[----:B------:R-:W1:Y:S07]  /*2660*/  LDSM.16.M88.4 R16, [R184+0x11900] ;  /* 0x01190000b810783b */ /* 0x000e6e0000000200 */
[C---:B-----5:R-:W-:Y:S08]  /*2670*/  HMMA.16816.F32.BF16 R48, R72.reuse, R64, R48 ;  /* 0x000000404830723c */ /* 0x060ff00000041830 */
[C---:B------:R-:W-:Y:S01]  /*2680*/  HMMA.16816.F32.BF16 R44, R72.reuse, R66, R44 ;  /* 0x00000042482c723c */ /* 0x040fe2000004182c */
[----:B------:R-:W-:Y:S07]  /*2690*/  LDSM.16.M88.4 R64, [R182+0x8000] ;  /* 0x00800000b640783b */ /* 0x000fee0000000200 */
[C---:B------:R-:W-:Y:S08]  /*26a0*/  HMMA.16816.F32.BF16 R56, R72.reuse, R68, R56 ;  /* 0x000000444838723c */ /* 0x040ff00000041838 */
[C---:B------:R-:W-:Y:S08]  /*26b0*/  HMMA.16816.F32.BF16 R52, R72.reuse, R70, R52 ;  /* 0x000000464834723c */ /* 0x040ff00000041834 */
[----:B------:R-:W-:Y:S01]  /*26c0*/  HMMA.16816.F32.BF16 R68, R72, R60, R40 ;  /* 0x0000003c4844723c */ /* 0x000fe20000041828 */
[----:B------:R-:W5:Y:S07]  /*26d0*/  LDSM.16.M88.4 R40, [R77+0x10100] ;  /* 0x010100004d28783b */ /* 0x000f6e0000000200 */
[C---:B--2---:R-:W-:Y:S08]  /*26e0*/  HMMA.16816.F32.BF16 R12, R32.reuse, R28, R12 ;  /* 0x0000001c200c723c */ /* 0x044ff0000004180c */
[----:B------:R-:W-:Y:S01]  /*26f0*/  HMMA.16816.F32.BF16 R8, R32, R30, R8 ;  /* 0x0000001e2008723c */ /* 0x000fe20000041808 */
[----:B------:R-:W2:Y:S07]  /*2700*/  LDSM.16.M88.4 R28, [R77+0x11100] ;  /* 0x011100004d1c783b */ /* 0x000eae0000000200 */
[----:B------:R-:W-:Y:S01]  /*2710*/  HMMA.16816.F32.BF16 R60, R72, R62, R36 ;  /* 0x0000003e483c723c */ /* 0x000fe20000041824 */
[----:B------:R-:W2:Y:S04]  /*2720*/  LDSM.16.M88.4 R36, [R77+0x10900] ;  /* 0x010900004d24783b */ /* 0x000ea80000000200 */
[----:B------:R-:W2:Y:S03]  /*2730*/  LDSM.16.M88.4 R72, [R77+0x11900] ;  /* 0x011900004d48783b */ /* 0x000ea60000000200 */
[C---:B---3--:R-:W-:Y:S08]  /*2740*/  HMMA.16816.F32.BF16 R48, R32.reuse, R20, R48 ;  /* 0x000000142030723c */ /* 0x048ff00000041830 */
[C---:B------:R-:W-:Y:S01]  /*2750*/  HMMA.16816.F32.BF16 R44, R32.reuse, R22, R44 ;  /* 0x00000016202c723c */ /* 0x040fe2000004182c */
[----:B------:R-:W-:Y:S07]  /*2760*/  LDSM.16.M88.4 R20, [R0+0x10100] ;  /* 0x010100000014783b */ /* 0x000fee0000000200 */
[C---:B----4-:R-:W-:Y:S08]  /*2770*/  HMMA.16816.F32.BF16 R56, R32.reuse, R24, R56 ;  /* 0x000000182038723c */ /* 0x050ff00000041838 */
[C---:B------:R-:W-:Y:S01]  /*2780*/  HMMA.16816.F32.BF16 R52, R32.reuse, R26, R52 ;  /* 0x0000001a2034723c */ /* 0x040fe20000041834 */
[----:B------:R-:W3:Y:S07]  /*2790*/  LDSM.16.M88.4 R24, [R181+0x8000] ;  /* 0x00800000b518783b */ /* 0x000eee0000000200 */
[C---:B-1----:R-:W-:Y:S08]  /*27a0*/  HMMA.16816.F32.BF16 R68, R32.reuse, R16, R68 ;  /* 0x000000102044723c */ /* 0x042ff00000041844 */
[----:B------:R-:W-:Y:S01]  /*27b0*/  HMMA.16816.F32.BF16 R60, R32, R18, R60 ;  /* 0x00000012203c723c */ /* 0x000fe2000004183c */
[----:B------:R-:W1:Y:S04]  /*27c0*/  LDSM.16.M88.4 R16, [R0+0x10900] ;  /* 0x010900000010783b */ /* 0x000e680000000200 */
[----:B------:R-:W-:Y:S03]  /*27d0*/  LDSM.16.M88.4 R32, [R180+0x8000] ;  /* 0x00800000b420783b */ /* 0x000fe60000000200 */
[C---:B-----5:R-:W-:Y:S08]  /*27e0*/  HMMA.16816.F32.BF16 R12, R64.reuse, R40, R12 ;  /* 0x00000028400c723c */ /* 0x060ff0000004180c */
[C---:B------:R-:W-:Y:S01]  /*27f0*/  HMMA.16816.F32.BF16 R8, R64.reuse, R42, R8 ;  /* 0x0000002a4008723c */ /* 0x040fe20000041808 */
[----:B------:R-:W-:Y:S07]  /*2800*/  LDSM.16.M88.4 R40, [R0+0x11900] ;  /* 0x011900000028783b */ /* 0x000fee0000000200 */
[C---:B--2---:R-:W-:Y:S08]  /*2810*/  HMMA.16816.F32.BF16 R48, R64.reuse, R28, R48 ;  /* 0x0000001c4030723c */ /* 0x044ff00000041830 */
[C---:B------:R-:W-:Y:S01]  /*2820*/  HMMA.16816.F32.BF16 R44, R64.reuse, R30, R44 ;  /* 0x0000001e402c723c */ /* 0x040fe2000004182c */
[----:B------:R2:W4:Y:S07]  /*2830*/  LDSM.16.M88.4 R28, [R0+0x11100] ;  /* 0x01110000001c783b */ /* 0x00052e0000000200 */
[C---:B------:R-:W-:Y:S08]  /*2840*/  HMMA.16816.F32.BF16 R56, R64.reuse, R36, R56 ;  /* 0x000000244038723c */ /* 0x040ff00000041838 */
[C---:B------:R-:W-:Y:S01]  /*2850*/  HMMA.16816.F32.BF16 R52, R64.reuse, R38, R52 ;  /* 0x000000264034723c */ /* 0x040fe20000041834 */
[----:B------:R-:W-:Y:S07]  /*2860*/  LDSM.16.M88.4 R36, [R2+0x10100] ;  /* 0x010100000224783b */ /* 0x000fee0000000200 */
[----:B------:R-:W-:Y:S01]  /*2870*/  HMMA.16816.F32.BF16 R68, R64, R72, R68 ;  /* 0x000000484044723c */ /* 0x000fe20000041844 */
[----:B--2---:R-:W-:-:S05]  /*2880*/  LOP3.LUT R0, R76, 0xffffffe0, RZ, 0xc0, !PT ;  /* 0xffffffe04c007812 */ /* 0x004fca00078ec0ff */
[----:B------:R-:W-:Y:S02]  /*2890*/  IMAD.IADD R0, R5, 0x1, -R0 ;  /* 0x0000000105007824 */ /* 0x000fe400078e0a00 */
[----:B------:R-:W-:Y:S01]  /*28a0*/  HMMA.16816.F32.BF16 R60, R64, R74, R60 ;  /* 0x0000004a403c723c */ /* 0x000fe2000004183c */
[----:B------:R-:W-:Y:S07]  /*28b0*/  LDSM.16.M88.4 R64, [R2+0x10900] ;  /* 0x010900000240783b */ /* 0x000fee0000000200 */
[C---:B---3--:R-:W-:Y:S08]  /*28c0*/  HMMA.16816.F32.BF16 R12, R24.reuse, R20, R12 ;  /* 0x00000014180c723c */ /* 0x048ff0000004180c */
[C---:B------:R-:W-:Y:S01]  /*28d0*/  HMMA.16816.F32.BF16 R8, R24.reuse, R22, R8 ;  /* 0x000000161808723c */ /* 0x040fe20000041808 */
[----:B------:R-:W2:Y:S07]  /*28e0*/  LDSM.16.M88.4 R20, [R2+0x11100] ;  /* 0x011100000214783b */ /* 0x000eae0000000200 */
[C---:B-1----:R-:W-:Y:S08]  /*28f0*/  HMMA.16816.F32.BF16 R56, R24.reuse, R16, R56 ;  /* 0x000000101838723c */ /* 0x042ff00000041838 */
[C---:B------:R-:W-:Y:S01]  /*2900*/  HMMA.16816.F32.BF16 R52, R24.reuse, R18, R52 ;  /* 0x000000121834723c */ /* 0x040fe20000041834 */
[----:B------:R-:W1:Y:S07]  /*2910*/  LDSM.16.M88.4 R16, [R2+0x11900] ;  /* 0x011900000210783b */ /* 0x000e6e0000000200 */
[C---:B----4-:R-:W-:Y:S08]  /*2920*/  HMMA.16816.F32.BF16 R48, R24.reuse, R28, R48 ;  /* 0x0000001c1830723c */ /* 0x050ff00000041830 */
[C---:B------:R-:W-:Y:S08]  /*2930*/  HMMA.16816.F32.BF16 R44, R24.reuse, R30, R44 ;  /* 0x0000001e182c723c */ /* 0x040ff0000004182c */
[C---:B------:R-:W-:Y:S08]  /*2940*/  HMMA.16816.F32.BF16 R68, R24.reuse, R40, R68 ;  /* 0x000000281844723c */ /* 0x040ff00000041844 */
[----:B------:R-:W-:Y:S07]  /*2950*/  HMMA.16816.F32.BF16 R60, R24, R42, R60 ;  /* 0x0000002a183c723c */ /* 0x000fee000004183c */
[----:B------:R-:W-:Y:S01]  /*2960*/  LEA.HI R24, R78, R5, RZ, 0x2 ;  /* 0x000000054e187211 */ /* 0x000fe200078f10ff */
[----:B--2---:R-:W-:Y:S01]  /*2970*/  HMMA.16816.F32.BF16 R48, R32, R20, R48 ;  /* 0x000000142030723c */ /* 0x004fe20000041830 */
[----:B------:R-:W-:-:S02]  /*2980*/  SHF.R.S32.HI R26, RZ, 0x1f, R7 ;  /* 0x0000001fff1a7819 */ /* 0x000fc40000011407 */
[----:B------:R-:W-:Y:S02]  /*2990*/  LOP3.LUT R24, R24, 0xfffffffc, RZ, 0xc0, !PT ;  /* 0xfffffffc18187812 */ /* 0x000fe400078ec0ff */
[----:B------:R-:W-:Y:S02]  /*29a0*/  LEA.HI R26, R26, R7, RZ, 0x3 ;  /* 0x000000071a1a7211 */ /* 0x000fe400078f18ff */
[----:B------:R-:W-:Y:S01]  /*29b0*/  SHF.R.S32.HI R25, RZ, 0x1f, R0 ;  /* 0x0000001fff197819 */ /* 0x000fe20000011400 */
[----:B------:R-:W-:Y:S01]  /*29c0*/  IMAD.IADD R24, R5, 0x1, -R24 ;  /* 0x0000000105187824 */ /* 0x000fe200078e0a18 */
[----:B------:R-:W-:Y:S01]  /*29d0*/  LOP3.LUT R26, R26, 0xffffff8, RZ, 0xc0, !PT ;  /* 0x0ffffff81a1a7812 */ /* 0x000fe200078ec0ff */
[----:B-1----:R-:W-:Y:S01]  /*29e0*/  HMMA.16816.F32.BF16 R68, R32, R16, R68 ;  /* 0x000000102044723c */ /* 0x002fe20000041844 */
[----:B------:R-:W-:Y:S02]  /*29f0*/  LEA.HI R2, R25, R0, RZ, 0x2 ;  /* 0x0000000019027211 */ /* 0x000fe400078f10ff */
[----:B------:R-:W-:Y:S01]  /*2a00*/  LEA.HI R5, R24, R24, RZ, 0x1 ;  /* 0x0000001818057211 */ /* 0x000fe200078f08ff */
[----:B------:R-:W-:Y:S01]  /*2a10*/  IMAD.IADD R26, R7, 0x1, -R26 ;  /* 0x00000001071a7824 */ /* 0x000fe200078e0a1a */
[----:B------:R-:W-:-:S02]  /*2a20*/  LEA.HI.SX32 R7, R2, UR8, 0x1e ;  /* 0x0000000802077c11 */ /* 0x000fc4000f8ff2ff */
[----:B------:R-:W-:Y:S01]  /*2a30*/  LOP3.LUT R5, R5, 0x1ffffffe, RZ, 0xc0, !PT ;  /* 0x1ffffffe05057812 */ /* 0x000fe200078ec0ff */
[----:B------:R-:W-:Y:S01]  /*2a40*/  IMAD.U32 R16, RZ, RZ, UR4 ;  /* 0x00000004ff107e24 */ /* 0x000fe2000f8e00ff */
[----:B------:R-:W-:Y:S01]  /*2a50*/  LOP3.LUT R197, R2, 0x7ffffffc, RZ, 0xc0, !PT ;  /* 0x7ffffffc02c57812 */ /* 0x000fe200078ec0ff */
[----:B------:R-:W-:Y:S01]  /*2a60*/  IMAD R196, R26, 0x10, R7 ;  /* 0x000000101ac47824 */ /* 0x000fe200078e0207 */
[C---:B------:R-:W-:Y:S01]  /*2a70*/  HMMA.16816.F32.BF16 R60, R32.reuse, R18, R60 ;  /* 0x00000012203c723c */ /* 0x040fe2000004183c */
[----:B------:R-:W-:Y:S02]  /*2a80*/  IMAD.IADD R5, R24, 0x1, -R5 ;  /* 0x0000000118057824 */ /* 0x000fe400078e0a05 */
[----:B------:R-:W-:Y:S02]  /*2a90*/  IMAD.IADD R197, R0, 0x1, -R197 ;  /* 0x0000000100c57824 */ /* 0x000fe400078e0ac5 */
[----:B------:R-:W-:Y:S02]  /*2aa0*/  IMAD R196, R5, 0x8, R196 ;  /* 0x0000000805c47824 */ /* 0x000fe400078e02c4 */
[----:B------:R-:W-:Y:S01]  /*2ab0*/  IMAD.SHL.U32 R197, R197, 0x2, RZ ;  /* 0x00000002c5c57824 */ /* 0x000fe200078e00ff */
[----:B------:R-:W-:Y:S01]  /*2ac0*/  HMMA.16816.F32.BF16 R44, R32, R22, R44 ;  /* 0x00000016202c723c */ /* 0x000fe2000004182c */
[----:B------:R-:W-:-:S03]  /*2ad0*/  @P5 IMAD.HI.U32 R5, R196, c[0x0][0x2c8], RZ ;  /* 0x0000b200c4055a27 */ /* 0x000fc600078e00ff */
[----:B------:R-:W-:Y:S01]  /*2ae0*/  IADD3 R16, R16, -c[0x0][0x168], -R197 ;  /* 0x80005a0010107a10 */ /* 0x000fe20007ffe8c5 */
[----:B------:R-:W-:Y:S01]  /*2af0*/  IMAD.MOV.U32 R20, RZ, RZ, R196 ;  /* 0x000000ffff147224 */ /* 0x000fe200078e00c4 */
[----:B------:R-:W-:Y:S02]  /*2b00*/  @P0 SHF.R.U32.HI R20, RZ, c[0x0][0x2cc], R5 ;  /* 0x0000b300ff140a19 */ /* 0x000fe40000011605 */
[----:B------:R-:W-:Y:S01]  /*2b10*/  PLOP3.LUT P0, PT, PT, PT, UP2, 0x40, 0x0 ;  /* 0x000000000000781c */ /* 0x000fe20003f0e828 */
[----:B------:R-:W-:Y:S01]  /*2b20*/  HMMA.16816.F32.BF16 R12, R32, R36, R12 ;  /* 0x00000024200c723c */ /* 0x000fe2000004180c */
[C---:B------:R-:W-:Y:S01]  /*2b30*/  IADD3 R18, R16.reuse, c[0x0][0x328], RZ ;  /* 0x0000ca0010127a10 */ /* 0x040fe20007ffe0ff */
[----:B------:R-:W1:Y:S01]  /*2b40*/  SHFL.IDX PT, R5, R20, RZ, 0x1c1f ;  /* 0x001c1fff14057589 */ /* 0x000e6200000e0000 */
[----:B------:R-:W-:Y:S02]  /*2b50*/  IADD3 R16, R16, UR16, RZ ;  /* 0x0000001010107c10 */ /* 0x000fe4000fffe0ff */
[----:B------:R-:W-:-:S03]  /*2b60*/  IADD3 R2, -R197, c[0x0][0x1d0], -R6 ;  /* 0x00007400c5027a10 */ /* 0x000fc60007ffe906 */
[C---:B------:R-:W-:Y:S08]  /*2b70*/  HMMA.16816.F32.BF16 R8, R32.reuse, R38, R8 ;  /* 0x000000262008723c */ /* 0x040ff00000041808 */
[C---:B------:R-:W-:Y:S08]  /*2b80*/  HMMA.16816.F32.BF16 R56, R32.reuse, R64, R56 ;  /* 0x000000402038723c */ /* 0x040ff00000041838 */
[----:B------:R-:W-:Y:S01]  /*2b90*/  HMMA.16816.F32.BF16 R52, R32, R66, R52 ;  /* 0x000000422034723c */ /* 0x000fe20000041834 */
[----:B-1----:R-:W-:-:S02]  /*2ba0*/  IMAD.IADD R23, R18, 0x1, R5 ;  /* 0x0000000112177824 */ /* 0x002fc400078e0205 */
[----:B------:R-:W-:-:S03]  /*2bb0*/  IMAD.IADD R22, R16, 0x1, R5 ;  /* 0x0000000110167824 */ /* 0x000fc600078e0205 */
[----:B------:R-:W-:Y:S01]  /*2bc0*/  IMNMX R23, R23, R2, PT ;  /* 0x0000000217177217 */ /* 0x000fe20003800200 */
        /* <DEDUP_REMOVED lines=14> */
.L_x_796:
[----:B------:R-:W-:Y:S02]  /*2cb0*/  ULDC UR4, c[0x0][0x32c] ;  /* 0x0000cb0000047ab9 */ /* 0x000fe40000000800 */
[----:B------:R-:W-:-:S06]  /*2cc0*/  UISETP.NE.AND UP0, UPT, UR6, UR4, UPT ;  /* 0x000000040600728c */ /* 0x000fcc000bf05270 */
[----:B------:R-:W-:-:S13]  /*2cd0*/  PLOP3.LUT P0, PT, PT, PT, UP0, 0x80, 0x0 ;  /* 0x000000000000781c */ /* 0x000fda0003f0f008 */
[----:B------:R-:W-:-:S05]  /*2ce0*/  @P0 IMAD.HI.U32 R0, R5, c[0x0][0x330], RZ ;  /* 0x0000cc0005000a27 */ /* 0x000fca00078e00ff */
[----:B------:R-:W-:Y:S02]  /*2cf0*/  @P0 SHF.R.U32.HI R5, RZ, c[0x0][0x334], R0 ;  /* 0x0000cd00ff050a19 */ /* 0x000fe40000011600 */
.L_x_797:
[----:B------:R-:W-:Y:S05]  /*2d00*/  BSYNC B0 ;  /* 0x0000000000007941 */ /* 0x000fea0003800000 */
.L_x_795:
[----:B------:R-:W-:-:S04]  /*2d10*/  IMAD R0, R5, c[0x0][0x32c], -R6 ;  /* 0x0000cb0005007a24 */ /* 0x000fc800078e0a06 */
[----:B------:R-:W-:-:S05]  /*2d20*/  IMAD.IADD R5, R0, 0x1, -R197 ;  /* 0x0000000100057824 */ /* 0x000fca00078e0ac5 */
[----:B------:R-:W-:Y:S02]  /*2d30*/  IADD3 R0, R5, c[0x0][0x32c], RZ ;  /* 0x0000cb0005007a10 */ /* 0x000fe40007ffe0ff */
[----:B------:R-:W-:Y:S02]  /*2d40*/  IMNMX R22, R22, R5, !PT ;  /* 0x0000000516167217 */ /* 0x000fe40007800200 */
[----:B------:R-:W-:Y:S02]  /*2d50*/  IMNMX R23, R23, R0, PT ;  /* 0x0000000017177217 */ /* 0x000fe40003800200 */
.L_x_794:
[----:B------:R-:W-:Y:S01]  /*2d60*/  ISETP.LT.AND P6, PT, RZ, UR17, PT ;  /* 0x00000011ff007c0c */ /* 0x000fe2000bfc1270 */
[----:B------:R-:W1:Y:S03]  /*2d70*/  SHFL.IDX PT, R25, R20, 0x1, 0x1c1f ;  /* 0x003c1f0014197f89 */ /* 0x000e6600000e0000 */
[C---:B------:R-:W-:Y:S02]  /*2d80*/  ISETP.GT.AND P0, PT, R22.reuse, RZ, P6 ;  /* 0x000000ff1600720c */ /* 0x040fe40003704270 */
[----:B------:R-:W-:-:S02]  /*2d90*/  ISETP.GT.AND P5, PT, R22, 0x1, P6 ;  /* 0x000000011600780c */ /* 0x000fc400037a4270 */
[C---:B------:R-:W-:Y:S02]  /*2da0*/  ISETP.LT.OR P0, PT, R23.reuse, 0x1, P0 ;  /* 0x000000011700780c */ /* 0x040fe40000701670 */
[----:B------:R-:W-:Y:S02]  /*2db0*/  ISETP.LT.OR P5, PT, R23, 0x2, P5 ;  /* 0x000000021700780c */ /* 0x000fe40002fa1670 */
[----:B------:R-:W-:Y:S02]  /*2dc0*/  FSEL R0, R12, -INF , !P0 ;  /* 0xff8000000c007808 */ /* 0x000fe40004000000 */
[----:B------:R-:W-:Y:S02]  /*2dd0*/  ISETP.GT.AND P0, PT, R22, 0x8, P6 ;  /* 0x000000081600780c */ /* 0x000fe40003704270 */
[----:B------:R-:W-:Y:S02]  /*2de0*/  FSEL R21, R13, -INF , !P5 ;  /* 0xff8000000d157808 */ /* 0x000fe40006800000 */
[----:B------:R-:W-:-:S02]  /*2df0*/  ISETP.LT.OR P0, PT, R23, 0x9, P0 ;  /* 0x000000091700780c */ /* 0x000fc40000701670 */
[----:B------:R-:W-:Y:S02]  /*2e00*/  ISETP.GT.AND P5, PT, R22, 0x9, P6 ;  /* 0x000000091600780c */ /* 0x000fe400037a4270 */
[----:B------:R-:W-:Y:S02]  /*2e10*/  FSEL R19, R8, -INF , !P0 ;  /* 0xff80000008137808 */ /* 0x000fe40004000000 */
[----:B------:R-:W-:Y:S02]  /*2e20*/  ISETP.GT.AND P0, PT, R22, 0x10, P6 ;  /* 0x000000101600780c */ /* 0x000fe40003704270 */
[C---:B------:R-:W-:Y:S02]  /*2e30*/  ISETP.LT.OR P5, PT, R23.reuse, 0xa, P5 ;  /* 0x0000000a1700780c */ /* 0x040fe40002fa1670 */
[----:B------:R-:W-:Y:S02]  /*2e40*/  ISETP.LT.OR P0, PT, R23, 0x11, P0 ;  /* 0x000000111700780c */ /* 0x000fe40000701670 */
[----:B------:R-:W-:-:S02]  /*2e50*/  FSEL R17, R9, -INF , !P5 ;  /* 0xff80000009117808 */ /* 0x000fc40006800000 */
[----:B------:R-:W-:Y:S02]  /*2e60*/  FSEL R7, R56, -INF , !P0 ;  /* 0xff80000038077808 */ /* 0x000fe40004000000 */
[C---:B------:R-:W-:Y:S02]  /*2e70*/  ISETP.GT.AND P0, PT, R22.reuse, 0x18, P6 ;  /* 0x000000181600780c */ /* 0x040fe40003704270 */
[----:B------:R-:W-:Y:S02]  /*2e80*/  ISETP.GT.AND P5, PT, R22, 0x11, P6 ;  /* 0x000000111600780c */ /* 0x000fe400037a4270 */
[C---:B------:R-:W-:Y:S02]  /*2e90*/  ISETP.LT.OR P0, PT, R23.reuse, 0x19, P0 ;  /* 0x000000191700780c */ /* 0x040fe40000701670 */
[----:B------:R-:W-:Y:S02]  /*2ea0*/  ISETP.LT.OR P5, PT, R23, 0x12, P5 ;  /* 0x000000121700780c */ /* 0x000fe40002fa1670 */
[----:B------:R-:W-:-:S02]  /*2eb0*/  FSEL R13, R52, -INF , !P0 ;  /* 0xff800000340d7808 */ /* 0x000fc40004000000 */
[C---:B------:R-:W-:Y:S02]  /*2ec0*/  ISETP.GT.AND P0, PT, R22.reuse, 0x20, P6 ;  /* 0x000000201600780c */ /* 0x040fe40003704270 */
[----:B------:R-:W-:Y:S02]  /*2ed0*/  FSEL R5, R57, -INF , !P5 ;  /* 0xff80000039057808 */ /* 0x000fe40006800000 */
[C---:B------:R-:W-:Y:S02]  /*2ee0*/  ISETP.LT.OR P0, PT, R23.reuse, 0x21, P0 ;  /* 0x000000211700780c */ /* 0x040fe40000701670 */
[----:B------:R-:W-:Y:S02]  /*2ef0*/  ISETP.GT.AND P5, PT, R22, 0x19, P6 ;  /* 0x000000191600780c */ /* 0x000fe400037a4270 */
[----:B------:R-:W-:Y:S02]  /*2f00*/  FSEL R175, R48, -INF , !P0 ;  /* 0xff80000030af7808 */ /* 0x000fe40004000000 */
[----:B------:R-:W-:-:S02]  /*2f10*/  ISETP.LT.OR P5, PT, R23, 0x1a, P5 ;  /* 0x0000001a1700780c */ /* 0x000fc40002fa1670 */
        /* <DEDUP_REMOVED lines=18> */
[----:B------:R-:W-:Y:S02]  /*3040*/  PLOP3.LUT P0, PT, PT, PT, UP2, 0x40, 0x0 ;  /* 0x000000000000781c */ /* 0x000fe40003f0e828 */
[----:B------:R-:W-:Y:S02]  /*3050*/  FSEL R169, R69, -INF , !P5 ;  /* 0xff80000045a97808 */ /* 0x000fe40006800000 */
[----:B------:R-:W-:Y:S01]  /*3060*/  ISETP.GT.AND P5, PT, R22, 0x39, P6 ;  /* 0x000000391600780c */ /* 0x000fe200037a4270 */
[----:B-1----:R-:W-:-:S03]  /*3070*/  IMAD.IADD R22, R16, 0x1, R25 ;  /* 0x0000000110167824 */ /* 0x002fc600078e0219 */
[----:B------:R-:W-:Y:S01]  /*3080*/  ISETP.LT.OR P5, PT, R23, 0x3a, P5 ;  /* 0x0000003a1700780c */ /* 0x000fe20002fa1670 */
[----:B------:R-:W-:-:S03]  /*3090*/  IMAD.IADD R23, R18, 0x1, R25 ;  /* 0x0000000112177824 */ /* 0x000fc600078e0219 */
[----:B------:R-:W-:Y:S02]  /*30a0*/  FSEL R165, R61, -INF , !P5 ;  /* 0xff8000003da57808 */ /* 0x000fe40006800000 */
        /* <DEDUP_REMOVED lines=10> */
[----:B------:R-:W-:Y:S02]  /*3150*/  PLOP3.LUT P5, PT, PT, PT, UP0, 0x80, 0x0 ;  /* 0x000000000000781c */ /* 0x000fe40003faf008 */
[----:B------:R-:W-:-:S11]  /*3160*/  PLOP3.LUT P0, PT, PT, PT, UP0, 0x80, 0x0 ;  /* 0x000000000000781c */ /* 0x000fd60003f0f008 */
[----:B------:R-:W-:-:S05]  /*3170*/  @P5 IMAD.HI.U32 R8, R12, c[0x0][0x330], RZ ;  /* 0x0000cc000c085a27 */ /* 0x000fca00078e00ff */
[----:B------:R-:W-:-:S04]  /*3180*/  @P0 SHF.R.U32.HI R12, RZ, c[0x0][0x334], R8 ;  /* 0x0000cd00ff0c0a19 */ /* 0x000fc80000011608 */
[----:B------:R-:W-:Y:S01]  /*3190*/  LOP3.LUT R23, RZ, R12, RZ, 0x33, !PT ;  /* 0x0000000cff177212 */ /* 0x000fe200078e33ff */
[----:B------:R-:W-:Y:S05]  /*31a0*/  BRA `(.L_x_801) ;  /* 0x0000006000007947 */ /* 0x000fea0003800000 */
.L_x_800:
[----:B------:R-:W-:Y:S02]  /*31b0*/  ULDC UR4, c[0x0][0x32c] ;  /* 0x0000cb0000047ab9 */ /* 0x000fe40000000800 */
[----:B------:R-:W-:-:S06]  /*31c0*/  UISETP.NE.AND UP0, UPT, UR6, UR4, UPT ;  /* 0x000000040600728c */ /* 0x000fcc000bf05270 */
[----:B------:R-:W-:Y:S02]  /*31d0*/  PLOP3.LUT P5, PT, PT, PT, UP0, 0x80, 0x0 ;  /* 0x000000000000781c */ /* 0x000fe40003faf008 */
[----:B------:R-:W-:-:S11]  /*31e0*/  PLOP3.LUT P0, PT, PT, PT, UP0, 0x80, 0x0 ;  /* 0x000000000000781c */ /* 0x000fd60003f0f008 */
[----:B------:R-:W-:-:S05]  /*31f0*/  @P5 IMAD.HI.U32 R8, R23, c[0x0][0x330], RZ ;  /* 0x0000cc0017085a27 */ /* 0x000fca00078e00ff */
[----:B------:R-:W-:Y:S02]  /*3200*/  @P0 SHF.R.U32.HI R23, RZ, c[0x0][0x334], R8 ;  /* 0x0000cd00ff170a19 */ /* 0x000fe40000011608 */
.L_x_801:
[----:B------:R-:W-:Y:S05]  /*3210*/  BSYNC B0 ;  /* 0x0000000000007941 */ /* 0x000fea0003800000 */
.L_x_799:
[----:B------:R-:W-:-:S04]  /*3220*/  IMAD R6, R23, c[0x0][0x32c], -R6 ;  /* 0x0000cb0017067a24 */ /* 0x000fc800078e0a06 */
[----:B------:R-:W-:-:S05]  /*3230*/  IMAD.IADD R25, R6, 0x1, -R197 ;  /* 0x0000000106197824 */ /* 0x000fca00078e0ac5 */
[----:B------:R-:W-:Y:S02]  /*3240*/  IADD3 R23, R25, c[0x0][0x32c], RZ ;  /* 0x0000cb0019177a10 */ /* 0x000fe40007ffe0ff */
[----:B------:R-:W-:Y:S02]  /*3250*/  IMNMX R22, R22, R25, !PT ;  /* 0x0000001916167217 */ /* 0x000fe40007800200 */
[----:B------:R-:W-:Y:S02]  /*3260*/  IMNMX R2, R2, R23, PT ;  /* 0x0000001702027217 */ /* 0x000fe40003800200 */
.L_x_798:
[----:B------:R-:W-:Y:S01]  /*3270*/  ISETP.GT.AND P5, PT, R22, 0x8, P6 ;  /* 0x000000081600780c */ /* 0x000fe200037a4270 */
[----:B------:R-:W-:-:S04]  /*3280*/  DEPBAR.LE SB0, 0x2 ;  /* 0x000080800000791a */ /* 0x000fc80000000000 */
[----:B------:R-:W-:Y:S01]  /*3290*/  BAR.SYNC.DEFER_BLOCKING 0x0 ;  /* 0x0000000000007b1d */ /* 0x000fe20000010000 */
[----:B------:R-:W-:Y:S01]  /*32a0*/  ISETP.LT.OR P5, PT, R2, 0x9, P5 ;  /* 0x000000090200780c */ /* 0x000fe20002fa1670 */
[----:B------:R-:W-:Y:S01]  /*32b0*/  IMAD.SHL.U32 R135, R4, 0x2, RZ ;  /* 0x0000000204877824 */ /* 0x000fe200078e00ff */
[----:B------:R-:W-:Y:S01]  /*32c0*/  ISETP.GT.AND P0, PT, R22, 0x1, P6 ;  /* 0x000000011600780c */ /* 0x000fe20003704270 */
[----:B------:R-:W-:Y:S01]  /*32d0*/  UIADD3 UR4, UR17, -0x3, URZ ;  /* 0xfffffffd11047890 */ /* 0x000fe2000fffe03f */
[----:B------:R-:W-:Y:S01]  /*32e0*/  FSEL R18, R10, -INF , !P5 ;  /* 0xff8000000a127808 */ /* 0x000fe20006800000 */
[--C-:B------:R-:W-:Y:S01]  /*32f0*/  IMAD R134, R3, 0x2, R135.reuse ;  /* 0x0000000203867824 */ /* 0x100fe200078e0287 */
[----:B------:R-:W-:Y:S01]  /*3300*/  ISETP.GT.AND P5, PT, R22, 0x10, P6 ;  /* 0x000000101600780c */ /* 0x000fe200037a4270 */
[C---:B------:R-:W-:Y:S01]  /*3310*/  IMAD.IADD R166, R183.reuse, 0x1, R135 ;  /* 0x00000001b7a67824 */ /* 0x040fe200078e0287 */
[C---:B------:R-:W-:Y:S01]  /*3320*/  ISETP.LT.OR P0, PT, R2.reuse, 0x2, P0 ;  /* 0x000000020200780c */ /* 0x040fe20000701670 */
[----:B------:R-:W-:Y:S01]  /*3330*/  IMAD.IADD R155, R183, 0x1, R134 ;  /* 0x00000001b79b7824 */ /* 0x000fe200078e0286 */
[----:B------:R-:W-:Y:S01]  /*3340*/  ISETP.LT.OR P5, PT, R2, 0x11, P5 ;  /* 0x000000110200780c */ /* 0x000fe20002fa1670 */
[----:B------:R-:W-:Y:S01]  /*3350*/  IMAD R3, R3, 0x2, R166 ;  /* 0x0000000203037824 */ /* 0x000fe200078e02a6 */
[----:B------:R-:W-:Y:S01]  /*3360*/  FMNMX.FTZ R8, R0, R21, !PT ;  /* 0x0000001500087209 */ /* 0x000fe20007810000 */
[----:B------:R-:W-:Y:S01]  /*3370*/  UISETP.GE.AND UP0, UPT, UR4, UR10, UPT ;  /* 0x0000000a0400728c */ /* 0x000fe2000bf06270 */
[----:B------:R-:W-:Y:S01]  /*3380*/  FSEL R20, R15, -INF , !P0 ;  /* 0xff8000000f147808 */ /* 0x000fe20004000000 */
[----:B------:R-:W-:Y:S01]  /*3390*/  UIADD3 UR17, UR17, -0x2, URZ ;  /* 0xfffffffe11117890 */ /* 0x000fe2000fffe03f */
[----:B------:R-:W-:-:S02]  /*33a0*/  ISETP.GT.AND P0, PT, R22, 0x9, P6 ;  /* 0x000000091600780c */ /* 0x000fc40003704270 */
[----:B------:R-:W-:Y:S02]  /*33b0*/  FSEL R16, R58, -INF , !P5 ;  /* 0xff8000003a107808 */ /* 0x000fe40006800000 */
[----:B------:R-:W-:Y:S02]  /*33c0*/  FMNMX.FTZ R8, R19, R8, !PT ;  /* 0x0000000813087209 */ /* 0x000fe40007810000 */
[----:B------:R-:W-:Y:S01]  /*33d0*/  ISETP.GT.AND P5, PT, R22, RZ, P6 ;  /* 0x000000ff1600720c */ /* 0x000fe200037a4270 */
[----:B------:R-:W-:Y:S01]  /*33e0*/  LDSM.16.MT88.4 R40, [R135+0x2100] ;  /* 0x002100008728783b */ /* 0x000fe20000004200 */
[C---:B------:R-:W-:Y:S01]  /*33f0*/  ISETP.LT.OR P0, PT, R2.reuse, 0xa, P0 ;  /* 0x0000000a0200780c */ /* 0x040fe20000701670 */
[----:B------:R-:W-:Y:S01]  /*3400*/  @UP0 USHF.R.S32.HI UR5, URZ, 0x1f, UR4 ;  /* 0x0000001f3f050899 */ /* 0x000fe20008011404 */
[----:B------:R-:W-:Y:S01]  /*3410*/  FMNMX.FTZ R8, R17, R8, !PT ;  /* 0x0000000811087209 */ /* 0x000fe20007810000 */
[----:B------:R-:W-:Y:S01]  /*3420*/  LDSM.16.MT88.4 R64, [R155+0x2100] ;  /* 0x002100009b40783b */ /* 0x000fe20000004200 */
[----:B------:R-:W-:-:S02]  /*3430*/  ISETP.LT.OR P5, PT, R2, 0x1, P5 ;  /* 0x000000010200780c */ /* 0x000fc40002fa1670 */
[----:B------:R-:W-:Y:S01]  /*3440*/  FSEL R6, R11, -INF , !P0 ;  /* 0xff8000000b067808 */ /* 0x000fe20004000000 */
[----:B------:R-:W-:Y:S01]  /*3450*/  LDSM.16.MT88.4 R72, [R135+0x4100] ;  /* 0x004100008748783b */ /* 0x000fe20000004200 */
[----:B------:R-:W-:Y:S02]  /*3460*/  ISETP.GT.AND P0, PT, R22, 0x11, P6 ;  /* 0x000000111600780c */ /* 0x000fe40003704270 */
[----:B------:R-:W-:Y:S01]  /*3470*/  FMNMX.FTZ R8, R7, R8, !PT ;  /* 0x0000000807087209 */ /* 0x000fe20007810000 */
[----:B------:R-:W-:Y:S01]  /*3480*/  LDSM.16.MT88.4 R124, [R135+0x100] ;  /* 0x00010000877c783b */ /* 0x000fe20000004200 */
[----:B------:R-:W-:Y:S02]  /*3490*/  FSEL R14, R14, -INF , !P5 ;  /* 0xff8000000e0e7808 */ /* 0x000fe40006800000 */
[----:B------:R-:W-:Y:S01]  /*34a0*/  ISETP.LT.OR P0, PT, R2, 0x12, P0 ;  /* 0x000000120200780c */ /* 0x000fe20000701670 */
[----:B------:R-:W-:Y:S01]  /*34b0*/  LDSM.16.MT88.4 R104, [R166+0x100] ;  /* 0x00010000a668783b */ /* 0x000fe20000004200 */
[----:B------:R-:W-:-:S02]  /*34c0*/  FMNMX.FTZ R8, R5, R8, !PT ;  /* 0x0000000805087209 */ /* 0x000fc40007810000 */
[----:B------:R-:W-:Y:S01]  /*34d0*/  FMNMX.FTZ R11, R14, R20, !PT ;  /* 0x000000140e0b7209 */ /* 0x000fe20007810000 */
[----:B------:R-:W-:Y:S01]  /*34e0*/  LDSM.16.MT88.4 R112, [R134+0x100] ;  /* 0x000100008670783b */ /* 0x000fe20000004200 */
[----:B------:R-:W-:Y:S02]  /*34f0*/  FSEL R12, R59, -INF , !P0 ;  /* 0xff8000003b0c7808 */ /* 0x000fe40004000000 */
[----:B------:R-:W-:Y:S01]  /*3500*/  FMNMX.FTZ R8, R13, R8, !PT ;  /* 0x000000080d087209 */ /* 0x000fe20007810000 */
[----:B------:R-:W-:Y:S01]  /*3510*/  LDSM.16.MT88.4 R120, [R3+0x100] ;  /* 0x000100000378783b */ /* 0x000fe20000004200 */
[----:B------:R-:W-:Y:S02]  /*3520*/  ISETP.GT.AND P0, PT, R22, 0x19, P6 ;  /* 0x000000191600780c */ /* 0x000fe40003704270 */
[----:B------:R-:W-:Y:S01]  /*3530*/  FMNMX.FTZ R11, R18, R11, !PT ;  /* 0x0000000b120b7209 */ /* 0x000fe20007810000 */
[----:B------:R-:W-:Y:S01]  /*3540*/  LDSM.16.MT88.4 R56, [R134+0x2100] ;  /* 0x002100008638783b */ /* 0x000fe20000004200 */
[----:B------:R-:W-:-:S02]  /*3550*/  ISETP.GT.AND P5, PT, R22, 0x18, P6 ;  /* 0x000000181600780c */ /* 0x000fc400037a4270 */
[----:B------:R-:W-:Y:S01]  /*3560*/  FMNMX.FTZ R24, R9, R8, !PT ;  /* 0x0000000809187209 */ /* 0x000fe20007810000 */
[----:B------:R-:W-:Y:S01]  /*3570*/  LDSM.16.MT88.4 R80, [R166+0x4100] ;  /* 0x00410000a650783b */ /* 0x000fe20000004200 */
[----:B------:R-:W-:Y:S02]  /*3580*/  ISETP.LT.OR P0, PT, R2, 0x1a, P0 ;  /* 0x0000001a0200780c */ /* 0x000fe40000701670 */
[----:B------:R-:W-:Y:S01]  /*3590*/  FMNMX.FTZ R11, R6, R11, !PT ;  /* 0x0000000b060b7209 */ /* 0x000fe20007810000 */
[----:B------:R-:W-:Y:S01]  /*35a0*/  LDSM.16.MT88.4 R88, [R134+0x4100] ;  /* 0x004100008658783b */ /* 0x000fe20000004200 */
[----:B------:R-:W-:Y:S02]  /*35b0*/  ISETP.LT.OR P5, PT, R2, 0x19, P5 ;  /* 0x000000190200780c */ /* 0x000fe40002fa1670 */
[----:B------:R-:W-:Y:S01]  /*35c0*/  FMNMX.FTZ R24, R175, R24, !PT ;  /* 0x00000018af187209 */ /* 0x000fe20007810000 */
[----:B------:R-:W-:Y:S01]  /*35d0*/  LDSM.16.MT88.4 R140, [R135+0x900] ;  /* 0x00090000878c783b */ /* 0x000fe20000004200 */
[----:B------:R-:W-:-:S02]  /*35e0*/  FSEL R8, R55, -INF , !P0 ;  /* 0xff80000037087808 */ /* 0x000fc40004000000 */
[----:B------:R-:W-:Y:S01]  /*35f0*/  FMNMX.FTZ R11, R16, R11, !PT ;  /* 0x0000000b100b7209 */ /* 0x000fe20007810000 */
[----:B------:R-:W-:Y:S01]  /*3600*/  LDSM.16.MT88.4 R32, [R134+0x900] ;  /* 0x000900008620783b */ /* 0x000fe20000004200 */
[----:B------:R-:W-:Y:S02]  /*3610*/  ISETP.GT.AND P0, PT, R22, 0x21, P6 ;  /* 0x000000211600780c */ /* 0x000fe40003704270 */
[----:B------:R-:W-:Y:S01]  /*3620*/  FSEL R10, R54, -INF , !P5 ;  /* 0xff800000360a7808 */ /* 0x000fe20006800000 */
[----:B------:R-:W-:Y:S01]  /*3630*/  LDSM.16.MT88.4 R136, [R166+0x900] ;  /* 0x00090000a688783b */ /* 0x000fe20000004200 */
[----:B------:R-:W-:Y:S02]  /*3640*/  FMNMX.FTZ R24, R173, R24, !PT ;  /* 0x00000018ad187209 */ /* 0x000fe40007810000 */
[----:B------:R-:W-:Y:S01]  /*3650*/  ISETP.GT.AND P5, PT, R22, 0x20, P6 ;  /* 0x000000201600780c */ /* 0x000fe200037a4270 */
[----:B------:R-:W-:Y:S01]  /*3660*/  LDSM.16.MT88.4 R28, [R155+0x900] ;  /* 0x000900009b1c783b */ /* 0x000fe20000004200 */
        /* <DEDUP_REMOVED lines=11> */
[----:B------:R-:W-:Y:S02]  /*3720*/  ISETP.LT.OR P0, PT, R2, 0x29, P0 ;  /* 0x000000290200780c */ /* 0x000fe40000701670 */
[----:B------:R-:W-:Y:S02]  /*3730*/  ISETP.GT.AND P5, PT, R22, 0x29, P6 ;  /* 0x000000291600780c */ /* 0x000fe400037a4270 */
[----:B------:R-:W-:-:S02]  /*3740*/  FMNMX.FTZ R24, R171, R24, !PT ;  /* 0x00000018ab187209 */ /* 0x000fc40007810000 */
[----:B------:R-:W-:Y:S02]  /*3750*/  FMNMX.FTZ R15, R178, R15, !PT ;  /* 0x0000000fb20f7209 */ /* 0x000fe40007810000 */
[----:B------:R-:W-:Y:S02]  /*3760*/  FSEL R160, R46, -INF , !P0 ;  /* 0xff8000002ea07808 */ /* 0x000fe40004000000 */
[----:B------:R-:W-:Y:S02]  /*3770*/  ISETP.LT.OR P5, PT, R2, 0x2a, P5 ;  /* 0x0000002a0200780c */ /* 0x000fe40002fa1670 */
[----:B------:R-:W-:Y:S02]  /*3780*/  ISETP.GT.AND P0, PT, R22, 0x30, P6 ;  /* 0x000000301600780c */ /* 0x000fe40003704270 */
[----:B------:R-:W-:Y:S02]  /*3790*/  FMNMX.FTZ R24, R169, R24, !PT ;  /* 0x00000018a9187209 */ /* 0x000fe40007810000 */
[----:B------:R-:W-:-:S02]  /*37a0*/  FMNMX.FTZ R15, R162, R15, !PT ;  /* 0x0000000fa20f7209 */ /* 0x000fc40007810000 */
[----:B------:R-:W-:Y:S02]  /*37b0*/  FSEL R176, R47, -INF , !P5 ;  /* 0xff8000002fb07808 */ /* 0x000fe40006800000 */
[----:B------:R-:W-:Y:S02]  /*37c0*/  ISETP.LT.OR P0, PT, R2, 0x31, P0 ;  /* 0x000000310200780c */ /* 0x000fe40000701670 */
[----:B------:R-:W-:Y:S02]  /*37d0*/  FMNMX.FTZ R24, R167, R24, !PT ;  /* 0x00000018a7187209 */ /* 0x000fe40007810000 */
[----:B------:R-:W-:Y:S02]  /*37e0*/  ISETP.GT.AND P5, PT, R22, 0x31, P6 ;  /* 0x000000311600780c */ /* 0x000fe400037a4270 */
[----:B------:R-:W-:Y:S02]  /*37f0*/  FMNMX.FTZ R15, R160, R15, !PT ;  /* 0x0000000fa00f7209 */ /* 0x000fe40007810000 */
[----:B------:R-:W-:-:S02]  /*3800*/  FSEL R172, R70, -INF , !P0 ;  /* 0xff80000046ac7808 */ /* 0x000fc40004000000 */
[----:B------:R-:W-:Y:S02]  /*3810*/  FMNMX.FTZ R11, R165, R24, !PT ;  /* 0x00000018a50b7209 */ /* 0x000fe40007810000 */
[----:B------:R-:W-:Y:S02]  /*3820*/  ISETP.LT.OR P5, PT, R2, 0x32, P5 ;  /* 0x000000320200780c */ /* 0x000fe40002fa1670 */
[----:B------:R-:W-:Y:S01]  /*3830*/  ISETP.GT.AND P0, PT, R22, 0x38, P6 ;  /* 0x000000381600780c */ /* 0x000fe20003704270 */
[----:B------:R-:W1:Y:S01]  /*3840*/  SHFL.BFLY PT, R24, R11, 0x2, 0x1f ;  /* 0x0c401f000b187f89 */ /* 0x000e6200000e0000 */
[----:B------:R-:W-:Y:S02]  /*3850*/  FMNMX.FTZ R15, R176, R15, !PT ;  /* 0x0000000fb00f7209 */ /* 0x000fe40007810000 */
[----:B------:R-:W-:Y:S02]  /*3860*/  ISETP.GT.AND P6, PT, R22, 0x39, P6 ;  /* 0x000000391600780c */ /* 0x000fe400037c4270 */
[----:B------:R-:W-:-:S02]  /*3870*/  FSEL R170, R71, -INF , !P5 ;  /* 0xff80000047aa7808 */ /* 0x000fc40006800000 */
[----:B------:R-:W-:Y:S02]  /*3880*/  ISETP.LT.OR P0, PT, R2, 0x39, P0 ;  /* 0x000000390200780c */ /* 0x000fe40000701670 */
[----:B------:R-:W-:Y:S02]  /*3890*/  FMNMX.FTZ R15, R172, R15, !PT ;  /* 0x0000000fac0f7209 */ /* 0x000fe40007810000 */
[----:B------:R-:W-:Y:S02]  /*38a0*/  ISETP.LT.OR P6, PT, R2, 0x3a, P6 ;  /* 0x0000003a0200780c */ /* 0x000fe400037c1670 */
[----:B------:R-:W-:Y:S02]  /*38b0*/  FSEL R168, R62, -INF , !P0 ;  /* 0xff8000003ea87808 */ /* 0x000fe40004000000 */
[----:B------:R-:W-:Y:S02]  /*38c0*/  FMNMX.FTZ R15, R170, R15, !PT ;  /* 0x0000000faa0f7209 */ /* 0x000fe40007810000 */
[----:B------:R-:W-:-:S02]  /*38d0*/  FSEL R164, R63, -INF , !P6 ;  /* 0xff8000003fa47808 */ /* 0x000fc40007000000 */
[----:B------:R-:W-:Y:S02]  /*38e0*/  FMNMX.FTZ R15, R168, R15, !PT ;  /* 0x0000000fa80f7209 */ /* 0x000fe40007810000 */
[----:B------:R-:W-:Y:S02]  /*38f0*/  PLOP3.LUT P6, PT, PT, PT, UP0, 0x80, 0x0 ;  /* 0x000000000000781c */ /* 0x000fe40003fcf008 */
[----:B------:R-:W-:Y:S02]  /*3900*/  FMNMX.FTZ R15, R164, R15, !PT ;  /* 0x0000000fa40f7209 */ /* 0x000fe40007810000 */
[----:B-1----:R-:W-:Y:S02]  /*3910*/  FMNMX.FTZ R23, R11, R24, !PT ;  /* 0x000000180b177209 */ /* 0x002fe40007810000 */
[----:B------:R-:W-:Y:S01]  /*3920*/  LDSM.16.MT88.4 R24, [R166+0x2900] ;  /* 0x00290000a618783b */ /* 0x000fe20000004200 */
[----:B------:R-:W-:-:S03]  /*3930*/  PLOP3.LUT P5, PT, PT, PT, UP0, 0x80, 0x0 ;  /* 0x000000000000781c */ /* 0x000fc60003faf008 */
        /* <DEDUP_REMOVED lines=14> */
[----:B-1----:R-:W-:Y:S01]  /*3a20*/  FMNMX.FTZ R0, R22, R11, !PT ;  /* 0x0000000b16007209 */ /* 0x002fe20007810000 */
[----:B------:R-:W-:-:S02]  /*3a30*/  FFMA.FTZ R149, R5, c[0x0][0x2d0], -R174 ;  /* 0x0000b40005957a23 */ /* 0x000fc400000108ae */
[--C-:B------:R-:W-:Y:S01]  /*3a40*/  FFMA.FTZ R146, R13, c[0x0][0x2d0], -R174.reuse ;  /* 0x0000b4000d927a23 */ /* 0x100fe200000108ae */
[C---:B------:R-:W-:Y:S01]  /*3a50*/  FSETP.NEU.FTZ.AND P0, PT, R0.reuse, -INF , PT ;  /* 0xff8000000000780b */ /* 0x040fe20003f1d000 */
[----:B------:R-:W-:Y:S01]  /*3a60*/  FMUL.FTZ R161, R0, c[0x0][0x2d0] ;  /* 0x0000b40000a17a20 */ /* 0x000fe20000410000 */
[----:B------:R-:W1:Y:S01]  /*3a70*/  MUFU.EX2 R157, R157 ;  /* 0x0000009d009d7308 */ /* 0x000e620000000800 */
[--C-:B------:R-:W-:Y:S02]  /*3a80*/  FFMA.FTZ R145, R9, c[0x0][0x2d0], -R174.reuse ;  /* 0x0000b40009917a23 */ /* 0x100fe400000108ae */
[----:B------:R-:W-:Y:S01]  /*3a90*/  FFMA.FTZ R201, R165, c[0x0][0x2d0], -R174 ;  /* 0x0000b400a5c97a23 */ /* 0x000fe200000108ae */
[----:B------:R-:W-:Y:S02]  /*3aa0*/  FSEL R161, R161, RZ, P0 ;  /* 0x000000ffa1a17208 */ /* 0x000fe40000000000 */
[----:B------:R-:W-:Y:S02]  /*3ab0*/  PLOP3.LUT P0, PT, PT, PT, UP0, 0x80, 0x0 ;  /* 0x000000000000781c */ /* 0x000fe40003f0f008 */
[----:B------:R-:W-:Y:S01]  /*3ac0*/  MUFU.EX2 R156, R156 ;  /* 0x0000009c009c7308 */ /* 0x000fe20000000800 */
[----:B------:R-:W-:-:S02]  /*3ad0*/  FFMA.FTZ R154, R14, c[0x0][0x2d0], -R161 ;  /* 0x0000b4000e9a7a23 */ /* 0x000fc400000108a1 */
[--C-:B------:R-:W-:Y:S02]  /*3ae0*/  FFMA.FTZ R153, R20, c[0x0][0x2d0], -R161.reuse ;  /* 0x0000b40014997a23 */ /* 0x100fe400000108a1 */
[--C-:B------:R-:W-:Y:S01]  /*3af0*/  FFMA.FTZ R150, R18, c[0x0][0x2d0], -R161.reuse ;  /* 0x0000b40012967a23 */ /* 0x100fe200000108a1 */
[----:B------:R-:W-:Y:S01]  /*3b00*/  LDSM.16.MT88.4 R20, [R134+0x2900] ;  /* 0x002900008614783b */ /* 0x000fe20000004200 */
[--C-:B------:R-:W-:Y:S01]  /*3b10*/  FFMA.FTZ R147, R6, c[0x0][0x2d0], -R161.reuse ;  /* 0x0000b40006937a23 */ /* 0x100fe200000108a1 */
[----:B------:R-:W2:Y:S01]  /*3b20*/  MUFU.EX2 R151, R151 ;  /* 0x0000009700977308 */ /* 0x000ea20000000800 */
[--C-:B------:R-:W-:Y:S01]  /*3b30*/  FFMA.FTZ R148, R16, c[0x0][0x2d0], -R161.reuse ;  /* 0x0000b40010947a23 */ /* 0x100fe200000108a1 */
[----:B------:R3:W4:Y:S01]  /*3b40*/  LDSM.16.MT88.4 R4, [R3+0x4100] ;  /* 0x004100000304783b */ /* 0x0007220000004200 */
[----:B-1----:R-:W-:Y:S01]  /*3b50*/  F2FP.BF16.PACK_AB R96, R157, R158 ;  /* 0x0000009e9d60723e */ /* 0x002fe200000010ff */
[--C-:B------:R-:W-:Y:S02]  /*3b60*/  FFMA.FTZ R133, R12, c[0x0][0x2d0], -R161.reuse ;  /* 0x0000b4000c857a23 */ /* 0x100fe400000108a1 */
[----:B------:R-:W1:Y:S01]  /*3b70*/  LDSM.16.MT88.4 R16, [R135+0x2900] ;  /* 0x002900008710783b */ /* 0x000e620000004200 */
[--C-:B------:R-:W-:Y:S01]  /*3b80*/  FFMA.FTZ R144, R10, c[0x0][0x2d0], -R161.reuse ;  /* 0x0000b4000a907a23 */ /* 0x100fe200000108a1 */
[----:B------:R-:W-:Y:S01]  /*3b90*/  MUFU.EX2 R154, R154 ;  /* 0x0000009a009a7308 */ /* 0x000fe20000000800 */
[--C-:B------:R-:W-:Y:S01]  /*3ba0*/  FFMA.FTZ R162, R162, c[0x0][0x2d0], -R161.reuse ;  /* 0x0000b400a2a27a23 */ /* 0x100fe200000108a1 */
[----:B------:R-:W5:Y:S01]  /*3bb0*/  LDSM.16.MT88.4 R12, [R155+0x2900] ;  /* 0x002900009b0c783b */ /* 0x000f620000004200 */
[----:B------:R-:W-:-:S02]  /*3bc0*/  FFMA.FTZ R160, R160, c[0x0][0x2d0], -R161 ;  /* 0x0000b400a0a07a23 */ /* 0x000fc400000108a1 */
[--C-:B------:R-:W-:Y:S02]  /*3bd0*/  FFMA.FTZ R170, R170, c[0x0][0x2d0], -R161.reuse ;  /* 0x0000b400aaaa7a23 */ /* 0x100fe400000108a1 */
[--C-:B------:R-:W-:Y:S01]  /*3be0*/  FFMA.FTZ R165, R168, c[0x0][0x2d0], -R161.reuse ;  /* 0x0000b400a8a57a23 */ /* 0x100fe200000108a1 */
[----:B------:R-:W3:Y:S01]  /*3bf0*/  MUFU.EX2 R153, R153 ;  /* 0x0000009900997308 */ /* 0x000ee20000000800 */
[----:B--2---:R-:W-:Y:S01]  /*3c00*/  F2FP.BF16.PACK_AB R98, R151, R156 ;  /* 0x0000009c9762723e */ /* 0x004fe200000010ff */
[----:B------:R-:W-:Y:S02]  /*3c10*/  FFMA.FTZ R202, R164, c[0x0][0x2d0], -R161 ;  /* 0x0000b400a4ca7a23 */ /* 0x000fe400000108a1 */
[----:B------:R-:W-:-:S04]  /*3c20*/  FADD.FTZ R157, R158, R157 ;  /* 0x0000009d9e9d7221 */ /* 0x000fc80000010000 */
[----:B------:R-:W-:Y:S01]  /*3c30*/  MUFU.EX2 R150, R150 ;  /* 0x0000009600967308 */ /* 0x000fe20000000800 */
[----:B---3--:R-:W-:Y:S02]  /*3c40*/  FFMA.FTZ R3, R8, c[0x0][0x2d0], -R161 ;  /* 0x0000b40008037a23 */ /* 0x008fe400000108a1 */
[----:B------:R-:W2:Y:S01]  /*3c50*/  LDSM.16.MT88.4 R8, [R135+0x4900] ;  /* 0x004900008708783b */ /* 0x000ea20000004200 */
[----:B------:R-:W-:-:S04]  /*3c60*/  FADD.FTZ R156, R156, R157 ;  /* 0x0000009d9c9c7221 */ /* 0x000fc80000010000 */
[----:B------:R-:W3:Y:S01]  /*3c70*/  MUFU.EX2 R147, R147 ;  /* 0x0000009300937308 */ /* 0x000ee20000000800 */
[----:B------:R-:W-:Y:S01]  /*3c80*/  F2FP.BF16.PACK_AB R97, R153, R154 ;  /* 0x0000009a9961723e */ /* 0x000fe200000010ff */
[----:B------:R-:W-:Y:S02]  /*3c90*/  FADD.FTZ R153, R154, R153 ;  /* 0x000000999a997221 */ /* 0x000fe40000010000 */
[----:B------:R-:W-:-:S04]  /*3ca0*/  FADD.FTZ R151, R151, R156 ;  /* 0x0000009c97977221 */ /* 0x000fc80000010000 */
[----:B------:R-:W-:Y:S01]  /*3cb0*/  MUFU.EX2 R152, R152 ;  /* 0x0000009800987308 */ /* 0x000fe20000000800 */
[----:B---3--:R-:W-:-:S07]  /*3cc0*/  F2FP.BF16.PACK_AB R99, R147, R150 ;  /* 0x000000969363723e */ /* 0x008fce00000010ff */
[----:B------:R-:W3:Y:S01]  /*3cd0*/  MUFU.EX2 R149, R149 ;  /* 0x0000009500957308 */ /* 0x000ee20000000800 */
        /* <DEDUP_REMOVED lines=26> */
[C---:B------:R-:W-:Y:S08]  /*3e80*/  HMMA.16816.F32.BF16 R76, R96.reuse, R80, RZ ;  /* 0x00000050604c723c */ /* 0x040ff000000418ff */
        /* <DEDUP_REMOVED lines=9> */
[C---:B----4-:R-:W-:Y:S07]  /*3f20*/  HMMA.16816.F32.BF16 R92, R96.reuse, R4, RZ ;  /* 0x00000004605c723c */ /* 0x050fee00000418ff */
[----:B---3--:R-:W-:Y:S01]  /*3f30*/  F2FP.BF16.PACK_AB R4, R149, R152 ;  /* 0x000000989504723e */ /* 0x008fe200000010ff */
[----:B------:R-:W-:Y:S01]  /*3f40*/  HMMA.16816.F32.BF16 R96, R96, R6, RZ ;  /* 0x000000066060723c */ /* 0x000fe200000418ff */
[----:B-1----:R-:W-:Y:S01]  /*3f50*/  F2FP.BF16.PACK_AB R5, R133, R148 ;  /* 0x000000948505723e */ /* 0x002fe200000010ff */
        /* <DEDUP_REMOVED lines=9> */
[----:B------:R-:W-:Y:S01]  /*3ff0*/  HMMA.16816.F32.BF16 R36, R4, R16, R36 ;  /* 0x000000100424723c */ /* 0x000fe20000041824 */
[----:B------:R-:W-:-:S07]  /*4000*/  FADD.FTZ R144, R3, R144 ;  /* 0x0000009003907221 */ /* 0x000fce0000010000 */
[C---:B------:R-:W-:Y:S01]  /*4010*/  HMMA.16816.F32.BF16 R40, R4.reuse, R18, R40 ;  /* 0x000000120428723c */ /* 0x040fe20000041828 */
[----:B------:R-:W1:Y:S07]  /*4020*/  LDSM.16.MT88.4 R16, [R166+0x4900] ;  /* 0x00490000a610783b */ /* 0x000e6e0000004200 */
[C---:B-----5:R-:W-:Y:S08]  /*4030*/  HMMA.16816.F32.BF16 R60, R4.reuse, R12, R60 ;  /* 0x0000000c043c723c */ /* 0x060ff0000004183c */
[C---:B------:R-:W-:Y:S01]  /*4040*/  HMMA.16816.F32.BF16 R64, R4.reuse, R14, R64 ;  /* 0x0000000e0440723c */ /* 0x040fe20000041840 */
[----:B------:R-:W3:Y:S07]  /*4050*/  LDSM.16.MT88.4 R12, [R134+0x4900] ;  /* 0x00490000860c783b */ /* 0x000eee0000004200 */
[C---:B--2---:R-:W-:Y:S08]  /*4060*/  HMMA.16816.F32.BF16 R68, R4.reuse, R8, R68 ;  /* 0x000000080444723c */ /* 0x044ff00000041844 */
[C---:B------:R-:W-:Y:S01]  /*4070*/  HMMA.16816.F32.BF16 R72, R4.reuse, R10, R72 ;  /* 0x0000000a0448723c */ /* 0x040fe20000041848 */
[----:B------:R-:W2:Y:S07]  /*4080*/  LDSM.16.MT88.4 R8, [R155+0x4900] ;  /* 0x004900009b08783b */ /* 0x000eae0000004200 */
[C---:B------:R-:W-:Y:S08]  /*4090*/  HMMA.16816.F32.BF16 R52, R4.reuse, R20, R52 ;  /* 0x000000140434723c */ /* 0x040ff00000041834 */
[C---:B------:R-:W-:Y:S01]  /*40a0*/  HMMA.16816.F32.BF16 R56, R4.reuse, R22, R56 ;  /* 0x000000160438723c */ /* 0x040fe20000041838 */
[----:B------:R-:W4:Y:S07]  /*40b0*/  LDSM.16.MT88.4 R20, [R134+0x1100] ;  /* 0x001100008614783b */ /* 0x000f2e0000004200 */
[C---:B------:R-:W-:Y:S07]  /*40c0*/  HMMA.16816.F32.BF16 R128, R4.reuse, R140, R128 ;  /* 0x0000008c0480723c */ /* 0x040fee0000041880 */
[--C-:B------:R-:W-:Y:S01]  /*40d0*/  FFMA.FTZ R141, R163, c[0x0][0x2d0], -R174.reuse ;  /* 0x0000b400a38d7a23 */ /* 0x100fe200000108ae */
[----:B------:R-:W-:Y:S01]  /*40e0*/  HMMA.16816.F32.BF16 R124, R4, R142, R124 ;  /* 0x0000008e047c723c */ /* 0x000fe2000004187c */
[----:B------:R-:W-:-:S02]  /*40f0*/  FFMA.FTZ R140, R175, c[0x0][0x2d0], -R174 ;  /* 0x0000b400af8c7a23 */ /* 0x000fc400000108ae */
[--C-:B------:R-:W-:Y:S02]  /*4100*/  FFMA.FTZ R163, R176, c[0x0][0x2d0], -R161.reuse ;  /* 0x0000b400b0a37a23 */ /* 0x100fe400000108a1 */
[----:B------:R-:W-:Y:S02]  /*4110*/  MUFU.EX2 R141, R141 ;  /* 0x0000008d008d7308 */ /* 0x000fe40000000800 */
[--C-:B------:R-:W-:Y:S01]  /*4120*/  FFMA.FTZ R142, R159, c[0x0][0x2d0], -R174.reuse ;  /* 0x0000b4009f8e7a23 */ /* 0x100fe200000108ae */
[C---:B------:R-:W-:Y:S01]  /*4130*/  HMMA.16816.F32.BF16 R108, R4.reuse, R32, R108 ;  /* 0x00000020046c723c */ /* 0x040fe2000004186c */
[----:B------:R-:W-:Y:S02]  /*4140*/  FFMA.FTZ R143, R173, c[0x0][0x2d0], -R174 ;  /* 0x0000b400ad8f7a23 */ /* 0x000fe400000108ae */
[----:B------:R-:W-:Y:S02]  /*4150*/  FFMA.FTZ R159, R178, c[0x0][0x2d0], -R161 ;  /* 0x0000b400b29f7a23 */ /* 0x000fe400000108a1 */
[----:B------:R-:W-:Y:S03]  /*4160*/  MUFU.EX2 R140, R140 ;  /* 0x0000008c008c7308 */ /* 0x000fe60000000800 */
[C---:B------:R-:W-:Y:S01]  /*4170*/  HMMA.16816.F32.BF16 R112, R4.reuse, R34, R112 ;  /* 0x000000220470723c */ /* 0x040fe20000041870 */
[----:B------:R-:W-:Y:S04]  /*4180*/  LDSM.16.MT88.4 R32, [R166+0x1100] ;  /* 0x00110000a620783b */ /* 0x000fe80000004200 */
[----:B------:R-:W5:Y:S03]  /*4190*/  MUFU.EX2 R143, R143 ;  /* 0x0000008f008f7308 */ /* 0x000f660000000800 */
[C---:B-1----:R-:W-:Y:S05]  /*41a0*/  HMMA.16816.F32.BF16 R76, R4.reuse, R16, R76 ;  /* 0x00000010044c723c */ /* 0x042fea000004184c */
[----:B------:R-:W1:Y:S03]  /*41b0*/  MUFU.EX2 R142, R142 ;  /* 0x0000008e008e7308 */ /* 0x000e660000000800 */
[C---:B------:R-:W-:Y:S01]  /*41c0*/  HMMA.16816.F32.BF16 R80, R4.reuse, R18, R80 ;  /* 0x000000120450723c */ /* 0x040fe20000041850 */
[----:B------:R-:W1:Y:S04]  /*41d0*/  LDSM.16.MT88.4 R16, [R166+0x3100] ;  /* 0x00310000a610783b */ /* 0x000e680000004200 */
[----:B------:R-:W1:Y:S03]  /*41e0*/  MUFU.EX2 R159, R159 ;  /* 0x0000009f009f7308 */ /* 0x000e660000000800 */
[C---:B------:R-:W-:Y:S05]  /*41f0*/  HMMA.16816.F32.BF16 R100, R4.reuse, R136, R100 ;  /* 0x000000880464723c */ /* 0x040fea0000041864 */
[----:B------:R-:W1:Y:S03]  /*4200*/  MUFU.EX2 R163, R163 ;  /* 0x000000a300a37308 */ /* 0x000e660000000800 */
        /* <DEDUP_REMOVED lines=10> */
[----:B------:R-:W3:Y:S07]  /*42b0*/  LDSM.16.MT88.4 R12, [R134+0x3100] ;  /* 0x00310000860c783b */ /* 0x000eee0000004200 */
[C---:B--2---:R-:W-:Y:S08]  /*42c0*/  HMMA.16816.F32.BF16 R92, R4.reuse, R8, R92 ;  /* 0x00000008045c723c */ /* 0x044ff0000004185c */
[----:B------:R-:W-:Y:S01]  /*42d0*/  HMMA.16816.F32.BF16 R96, R4, R10, R96 ;  /* 0x0000000a0460723c */ /* 0x000fe20000041860 */
[----:B------:R-:W2:Y:S06]  /*42e0*/  LDSM.16.MT88.4 R8, [R155+0x3100] ;  /* 0x003100009b08783b */ /* 0x000eac0000004200 */
[----:B-----5:R-:W-:-:S02]  /*42f0*/  F2FP.BF16.PACK_AB R4, R143, R140 ;  /* 0x0000008c8f04723e */ /* 0x020fc400000010ff */
[----:B-1----:R-:W-:Y:S02]  /*4300*/  F2FP.BF16.PACK_AB R6, R142, R141 ;  /* 0x0000008d8e06723e */ /* 0x002fe400000010ff */
[----:B------:R-:W-:Y:S01]  /*4310*/  F2FP.BF16.PACK_AB R5, R162, R159 ;  /* 0x0000009fa205723e */ /* 0x000fe200000010ff */
[----:B------:R-:W-:Y:S01]  /*4320*/  FADD.FTZ R159, R159, R144 ;  /* 0x000000909f9f7221 */ /* 0x000fe20000010000 */
[----:B------:R-:W-:-:S03]  /*4330*/  F2FP.BF16.PACK_AB R7, R163, R160 ;  /* 0x000000a0a307723e */ /* 0x000fc600000010ff */
[----:B------:R-:W-:-:S04]  /*4340*/  FADD.FTZ R159, R162, R159 ;  /* 0x0000009fa29f7221 */ /* 0x000fc80000010000 */
[----:B----4-:R-:W-:Y:S01]  /*4350*/  HMMA.16816.F32.BF16 R108, R4, R20, R108 ;  /* 0x00000014046c723c */ /* 0x010fe2000004186c */
[----:B------:R-:W-:-:S04]  /*4360*/  FADD.FTZ R160, R160, R159 ;  /* 0x0000009fa0a07221 */ /* 0x000fc80000010000 */
[----:B------:R-:W-:-:S03]  /*4370*/  FADD.FTZ R160, R163, R160 ;  /* 0x000000a0a3a07221 */ /* 0x000fc60000010000 */
[C---:B------:R-:W-:Y:S01]  /*4380*/  HMMA.16816.F32.BF16 R112, R4.reuse, R22, R112 ;  /* 0x000000160470723c */ /* 0x040fe20000041870 */
[----:B------:R-:W1:Y:S07]  /*4390*/  LDSM.16.MT88.4 R20, [R135+0x5100] ;  /* 0x005100008714783b */ /* 0x000e6e0000004200 */
[C---:B------:R-:W-:Y:S08]  /*43a0*/  HMMA.16816.F32.BF16 R44, R4.reuse, R16, R44 ;  /* 0x00000010042c723c */ /* 0x040ff0000004182c */
[C---:B------:R-:W-:Y:S01]  /*43b0*/  HMMA.16816.F32.BF16 R48, R4.reuse, R18, R48 ;  /* 0x000000120430723c */ /* 0x040fe20000041830 */
[----:B------:R-:W4:Y:S07]  /*43c0*/  LDSM.16.MT88.4 R16, [R166+0x5100] ;  /* 0x00510000a610783b */ /* 0x000f2e0000004200 */
        /* <DEDUP_REMOVED lines=9> */
[C---:B------:R-:W-:Y:S07]  /*4460*/  HMMA.16816.F32.BF16 R128, R4.reuse, R136, R128 ;  /* 0x000000880480723c */ /* 0x040fee0000041880 */
[--C-:B------:R-:W-:Y:S01]  /*4470*/  FFMA.FTZ R136, R171, c[0x0][0x2d0], -R174.reuse ;  /* 0x0000b400ab887a23 */ /* 0x100fe200000108ae */
[----:B------:R-:W-:Y:S01]  /*4480*/  HMMA.16816.F32.BF16 R124, R4, R138, R124 ;  /* 0x0000008a047c723c */ /* 0x000fe2000004187c */
[----:B------:R-:W-:-:S04]  /*4490*/  FFMA.FTZ R137, R169, c[0x0][0x2d0], -R174 ;  /* 0x0000b400a9897a23 */ /* 0x000fc800000108ae */
[----:B------:R-:W-:Y:S02]  /*44a0*/  MUFU.EX2 R136, R136 ;  /* 0x0000008800887308 */ /* 0x000fe40000000800 */
[----:B------:R-:W-:Y:S01]  /*44b0*/  FFMA.FTZ R138, R167, c[0x0][0x2d0], -R174 ;  /* 0x0000b400a78a7a23 */ /* 0x000fe200000108ae */
[----:B------:R-:W-:Y:S01]  /*44c0*/  HMMA.16816.F32.BF16 R36, R4, R24, R36 ;  /* 0x000000180424723c */ /* 0x000fe20000041824 */
[----:B------:R-:W-:-:S04]  /*44d0*/  FFMA.FTZ R139, R172, c[0x0][0x2d0], -R161 ;  /* 0x0000b400ac8b7a23 */ /* 0x000fc800000108a1 */
[----:B------:R-:W5:Y:S03]  /*44e0*/  MUFU.EX2 R137, R137 ;  /* 0x0000008900897308 */ /* 0x000f660000000800 */
[C---:B------:R-:W-:Y:S01]  /*44f0*/  HMMA.16816.F32.BF16 R40, R4.reuse, R26, R40 ;  /* 0x0000001a0428723c */ /* 0x040fe20000041828 */
[----:B------:R-:W1:Y:S04]  /*4500*/  LDSM.16.MT88.4 R24, [R166+0x5900] ;  /* 0x00590000a618783b */ /* 0x000e680000004200 */
[----:B------:R-:W1:Y:S03]  /*4510*/  MUFU.EX2 R138, R138 ;  /* 0x0000008a008a7308 */ /* 0x000e660000000800 */
[C---:B----4-:R-:W-:Y:S05]  /*4520*/  HMMA.16816.F32.BF16 R76, R4.reuse, R16, R76 ;  /* 0x00000010044c723c */ /* 0x050fea000004184c */
[----:B------:R-:W4:Y:S03]  /*4530*/  MUFU.EX2 R139, R139 ;  /* 0x0000008b008b7308 */ /* 0x000f260000000800 */
[C---:B------:R-:W-:Y:S01]  /*4540*/  HMMA.16816.F32.BF16 R80, R4.reuse, R18, R80 ;  /* 0x000000120450723c */ /* 0x040fe20000041850 */
[----:B------:R-:W1:Y:S07]  /*4550*/  LDSM.16.MT88.4 R16, [R134+0x1900] ;  /* 0x001900008610783b */ /* 0x000e6e0000004200 */
        /* <DEDUP_REMOVED lines=9> */
[C---:B--2---:R-:W-:Y:S08]  /*45f0*/  HMMA.16816.F32.BF16 R92, R4.reuse, R8, R92 ;  /* 0x00000008045c723c */ /* 0x044ff0000004185c */
[----:B------:R-:W-:Y:S01]  /*4600*/  HMMA.16816.F32.BF16 R96, R4, R10, R96 ;  /* 0x0000000a0460723c */ /* 0x000fe20000041860 */
[----:B------:R-:W2:Y:S06]  /*4610*/  LDSM.16.MT88.4 R8, [R135+0x3900] ;  /* 0x003900008708783b */ /* 0x000eac0000004200 */
[----:B-----5:R-:W-:-:S02]  /*4620*/  F2FP.BF16.PACK_AB R4, R137, R136 ;  /* 0x000000888904723e */ /* 0x020fc400000010ff */
[----:B-1----:R-:W-:Y:S02]  /*4630*/  F2FP.BF16.PACK_AB R6, R201, R138 ;  /* 0x0000008ac906723e */ /* 0x002fe400000010ff */
[----:B----4-:R-:W-:Y:S01]  /*4640*/  F2FP.BF16.PACK_AB R5, R170, R139 ;  /* 0x0000008baa05723e */ /* 0x010fe200000010ff */
[----:B------:R-:W-:Y:S01]  /*4650*/  FADD.FTZ R139, R139, R160 ;  /* 0x000000a08b8b7221 */ /* 0x000fe20000010000 */
[----:B------:R-:W-:-:S03]  /*4660*/  F2FP.BF16.PACK_AB R7, R202, R165 ;  /* 0x000000a5ca07723e */ /* 0x000fc600000010ff */
[----:B------:R-:W-:-:S04]  /*4670*/  FADD.FTZ R170, R170, R139 ;  /* 0x0000008baaaa7221 */ /* 0x000fc80000010000 */
[----:B------:R-:W-:Y:S01]  /*4680*/  HMMA.16816.F32.BF16 R128, R4, R20, R128 ;  /* 0x000000140480723c */ /* 0x000fe20000041880 */
[----:B------:R-:W-:-:S04]  /*4690*/  FADD.FTZ R165, R165, R170 ;  /* 0x000000aaa5a57221 */ /* 0x000fc80000010000 */
[----:B------:R-:W-:-:S03]  /*46a0*/  FADD.FTZ R202, R202, R165 ;  /* 0x000000a5caca7221 */ /* 0x000fc60000010000 */
[C---:B------:R-:W-:Y:S01]  /*46b0*/  HMMA.16816.F32.BF16 R124, R4.reuse, R22, R124 ;  /* 0x00000016047c723c */ /* 0x040fe2000004187c */
[----:B------:R-:W1:Y:S07]  /*46c0*/  LDSM.16.MT88.4 R20, [R134+0x3900] ;  /* 0x003900008614783b */ /* 0x000e6e0000004200 */
[C---:B------:R-:W-:Y:S07]  /*46d0*/  HMMA.16816.F32.BF16 R80, R4.reuse, R26, R80 ;  /* 0x0000001a0450723c */ /* 0x040fee0000041850 */
[----:B------:R-:W-:Y:S01]  /*46e0*/  IMAD.U32 R27, RZ, RZ, UR4 ;  /* 0x00000004ff1b7e24 */ /* 0x000fe2000f8e00ff */
[----:B------:R-:W-:Y:S01]  /*46f0*/  HMMA.16816.F32.BF16 R108, R4, R16, R108 ;  /* 0x00000010046c723c */ /* 0x000fe2000004186c */
[----:B------:R-:W-:-:S02]  /*4700*/  @UP0 UIMAD UR4, UR9, UR4, URZ ;  /* 0x00000004090402a4 */ /* 0x000fc4000f8e023f */
[----:B------:R-:W-:Y:S01]  /*4710*/  @P0 IMAD.WIDE.U32 R26, R27, UR15, R198 ;  /* 0x0000000f1b1a0c25 */ /* 0x000fe2000f8e00c6 */
[----:B------:R-:W-:Y:S01]  /*4720*/  PLOP3.LUT P0, PT, PT, PT, UP0, 0x80, 0x0 ;  /* 0x000000000000781c */ /* 0x000fe20003f0f008 */
[----:B------:R-:W-:-:S03]  /*4730*/  @UP0 UIMAD UR4, UR5, UR15, UR4 ;  /* 0x0000000f050402a4 */ /* 0x000fc6000f8e0204 */
[C---:B------:R-:W-:Y:S01]  /*4740*/  HMMA.16816.F32.BF16 R112, R4.reuse, R18, R112 ;  /* 0x000000120470723c */ /* 0x040fe20000041870 */
[----:B------:R-:W3:Y:S07]  /*4750*/  LDSM.16.MT88.4 R16, [R155+0x3900] ;  /* 0x003900009b10783b */ /* 0x000eee0000004200 */
[C---:B------:R-:W-:Y:S07]  /*4760*/  HMMA.16816.F32.BF16 R76, R4.reuse, R24, R76 ;  /* 0x00000018044c723c */ /* 0x040fee000004184c */
[----:B------:R-:W-:Y:S01]  /*4770*/  @P6 LEA R24, P6, R26, c[0x0][0x1c8], 0x1 ;  /* 0x000072001a186a11 */ /* 0x000fe200078c08ff */
[----:B--2---:R-:W-:Y:S01]  /*4780*/  HMMA.16816.F32.BF16 R36, R4, R8, R36 ;  /* 0x000000080424723c */ /* 0x004fe20000041824 */
[----:B------:R-:W-:Y:S01]  /*4790*/  @P5 IADD3 R25, R27, UR4, RZ ;  /* 0x000000041b195c10 */ /* 0x000fe2000fffe0ff */
[----:B------:R-:W-:Y:S01]  /*47a0*/  ULDC.64 UR4, c[0x0][0x2c8] ;  /* 0x0000b20000047ab9 */ /* 0x000fe20000000a00 */
[----:B------:R-:W-:Y:S01]  /*47b0*/  PLOP3.LUT P5, PT, PT, PT, UP0, 0x80, 0x0 ;  /* 0x000000000000781c */ /* 0x000fe20003faf008 */
[----:B------:R-:W-:-:S04]  /*47c0*/  UIMAD.WIDE.U32 UR22, UR8, UR4, URZ ;  /* 0x00000004081672a5 */ /* 0x000fc8000f8e003f */
[C---:B------:R-:W-:Y:S01]  /*47d0*/  HMMA.16816.F32.BF16 R40, R4.reuse, R10, R40 ;  /* 0x0000000a0428723c */ /* 0x040fe20000041828 */
[----:B------:R-:W2:Y:S02]  /*47e0*/  LDSM.16.MT88.4 R8, [R134+0x5900] ;  /* 0x005900008608783b */ /* 0x000ea40000004200 */
[----:B------:R-:W-:Y:S01]  /*47f0*/  @UP3 UMOV UR9, UR23 ;  /* 0x0000001700093c82 */ /* 0x000fe20008000000 */
[----:B------:R-:W-:Y:S01]  /*4800*/  @P0 LEA.HI.X R25, R26, c[0x0][0x1cc], R25, 0x1, P6 ;  /* 0x000073001a190a11 */ /* 0x000fe200030f0c19 */
[----:B------:R-:W-:Y:S01]  /*4810*/  @UP3 USHF.R.U32.HI UR8, URZ, UR5, UR9 ;  /* 0x000000053f083299 */ /* 0x000fe20008011609 */
[----:B------:R-:W-:Y:S02]  /*4820*/  PLOP3.LUT P0, PT, PT, PT, UP0, 0x80, 0x0 ;  /* 0x000000000000781c */ /* 0x000fe40003f0f008 */
[----:B-1----:R-:W-:Y:S01]  /*4830*/  HMMA.16816.F32.BF16 R52, R4, R20, R52 ;  /* 0x000000140434723c */ /* 0x002fe20000041834 */
[----:B------:R-:W-:-:S03]  /*4840*/  UIADD3 UR4, UR7, UR8, URZ ;  /* 0x0000000807047290 */ /* 0x000fc6000fffe03f */
[----:B------:R-:W-:Y:S02]  /*4850*/  ULDC UR7, c[0x0][0x328] ;  /* 0x0000ca0000077ab9 */ /* 0x000fe40000000800 */
[----:B------:R-:W-:Y:S01]  /*4860*/  UIADD3 UR7, UR4, UR7, URZ ;  /* 0x0000000704077290 */ /* 0x000fe2000fffe03f */
[----:B------:R-:W-:Y:S01]  /*4870*/  IMAD.U32 R21, RZ, RZ, UR14 ;  /* 0x0000000eff157e24 */ /* 0x000fe2000f8e00ff */
[C---:B------:R-:W-:Y:S04]  /*4880*/  HMMA.16816.F32.BF16 R56, R4.reuse, R22, R56 ;  /* 0x000000160438723c */ /* 0x040fe80000041838 */
[----:B------:R-:W-:Y:S02]  /*4890*/  @P5 LEA R20, P6, R21, R24, 0x1 ;  /* 0x0000001815145211 */ /* 0x000fe400078c08ff */
[----:B------:R-:W-:Y:S01]  /*48a0*/  PLOP3.LUT P5, PT, PT, PT, UP0, 0x80, 0x0 ;  /* 0x000000000000781c */ /* 0x000fe20003faf008 */
[----:B------:R-:W-:Y:S01]  /*48b0*/  IMAD.U32 R22, RZ, RZ, UR13 ;  /* 0x0000000dff167e24 */ /* 0x000fe2000f8e00ff */
[----:B------:R-:W-:Y:S01]  /*48c0*/  HMMA.16816.F32.BF16 R116, R4, R12, R116 ;  /* 0x0000000c0474723c */ /* 0x000fe20000041874 */
[----:B------:R-:W-:-:S07]  /*48d0*/  PLOP3.LUT P5, PT, PT, PT, UP0, 0x80, 0x0 ;  /* 0x000000000000781c */ /* 0x000fce0003faf008 */
[----:B------:R-:W-:Y:S01]  /*48e0*/  HMMA.16816.F32.BF16 R120, R4, R14, R120 ;  /* 0x0000000e0478723c */ /* 0x000fe20000041878 */
[----:B------:R-:W-:Y:S01]  /*48f0*/  @P0 LEA.HI.X R21, R21, R25, R22, 0x1, P6 ;  /* 0x0000001915150211 */ /* 0x000fe200030f0c16 */
[----:B------:R-:W1:Y:S01]  /*4900*/  LDSM.16.MT88.4 R12, [R135+0x5900] ;  /* 0x00590000870c783b */ /* 0x000e620000004200 */
[----:B------:R-:W-:Y:S02]  /*4910*/  PLOP3.LUT P0, PT, PT, PT, UP0, 0x80, 0x0 ;  /* 0x000000000000781c */ /* 0x000fe40003f0f008 */
[----:B------:R-:W-:-:S03]  /*4920*/  PLOP3.LUT P6, PT, PT, PT, UP0, 0x80, 0x0 ;  /* 0x000000000000781c */ /* 0x000fc60003fcf008 */
[C---:B---3--:R-:W-:Y:S08]  /*4930*/  HMMA.16816.F32.BF16 R60, R4.reuse, R16, R60 ;  /* 0x00000010043c723c */ /* 0x048ff0000004183c */
[----:B------:R-:W-:Y:S01]  /*4940*/  HMMA.16816.F32.BF16 R64, R4, R18, R64 ;  /* 0x000000120440723c */ /* 0x000fe20000041840 */
[----:B------:R-:W3:Y:S04]  /*4950*/  LDSM.16.MT88.4 R16, [R155+0x5900] ;  /* 0x005900009b10783b */ /* 0x000ee80000004200 */
[----:B------:R-:W-:Y:S01]  /*4960*/  @!PT LDS RZ, [RZ] ;  /* 0x00000000fffff984 */ /* 0x000fe20000000800 */
[----:B------:R-:W-:Y:S01]  /*4970*/  @!PT LDS RZ, [RZ] ;  /* 0x00000000fffff984 */ /* 0x000fe20000000800 */
[----:B------:R-:W-:Y:S01]  /*4980*/  @!PT LDS RZ, [RZ] ;  /* 0x00000000fffff984 */ /* 0x000fe20000000800 */
[----:B------:R4:W-:Y:S01]  /*4990*/  @P0 LDGSTS.E.BYPASS.LTC128B.128 [R132+0xc100], [R24.64], !P3 ;  /* 0x0c10000018840fae */ /* 0x0009e2000d901d52 */
[----:B------:R-:W-:-:S02]  /*49a0*/  PLOP3.LUT P0, PT, PT, PT, UP0, 0x80, 0x0 ;  /* 0x000000000000781c */ /* 0x000fc40003f0f008 */
[C---:B--2---:R-:W-:Y:S01]  /*49b0*/  HMMA.16816.F32.BF16 R84, R4.reuse, R8, R84 ;  /* 0x000000080454723c */ /* 0x044fe20000041854 */
[----:B------:R4:W-:Y:S01]  /*49c0*/  @P6 LDGSTS.E.BYPASS.LTC128B.128 [R132+0xe100], [R24.64+0x80], !P2 ;  /* 0x0e10008018846fae */ /* 0x0009e2000d101d52 */
[----:B------:R-:W-:Y:S02]  /*49d0*/  PLOP3.LUT P6, PT, PT, PT, UP0, 0x80, 0x0 ;  /* 0x000000000000781c */ /* 0x000fe40003fcf008 */
[----:B------:R-:W-:Y:S01]  /*49e0*/  PLOP3.LUT P0, PT, PT, PT, UP0, 0x80, 0x0 ;  /* 0x000000000000781c */ /* 0x000fe20003f0f008 */
[----:B------:R4:W-:Y:S01]  /*49f0*/  @P5 LDGSTS.E.BYPASS.LTC128B.128 [R132+0x10100], [R24.64+0x100], !P1 ;  /* 0x1010010018845fae */ /* 0x0009e2000c901d52 */
[----:B------:R-:W-:Y:S01]  /*4a00*/  PLOP3.LUT P5, PT, PT, PT, UP0, 0x80, 0x0 ;  /* 0x000000000000781c */ /* 0x000fe20003faf008 */
[----:B------:R-:W-:Y:S01]  /*4a10*/  FADD.FTZ R8, R140, R145 ;  /* 0x000000918c087221 */ /* 0x000fe20000010000 */
[----:B------:R-:W-:Y:S03]  /*4a20*/  HMMA.16816.F32.BF16 R100, R4, R32, R100 ;  /* 0x000000200464723c */ /* 0x000fe60000041864 */
[----:B------:R-:W-:-:S04]  /*4a30*/  FADD.FTZ R8, R143, R8 ;  /* 0x000000088f087221 */ /* 0x000fc80000010000 */
[----:B------:R-:W-:Y:S01]  /*4a40*/  FADD.FTZ R141, R141, R8 ;  /* 0x000000088d8d7221 */ /* 0x000fe20000010000 */
[----:B------:R4:W-:Y:S01]  /*4a50*/  @P6 LDGSTS.E.BYPASS.LTC128B.128 [R132+0xd100], [R20.64], !P3 ;  /* 0x0d10000014846fae */ /* 0x0009e2000d901d52 */
[C---:B------:R-:W-:Y:S02]  /*4a60*/  HMMA.16816.F32.BF16 R104, R4.reuse, R34, R104 ;  /* 0x000000220468723c */ /* 0x040fe40000041868 */
[----:B------:R-:W-:Y:S01]  /*4a70*/  FADD.FTZ R141, R142, R141 ;  /* 0x0000008d8e8d7221 */ /* 0x000fe20000010000 */
[----:B------:R4:W-:Y:S03]  /*4a80*/  @P5 LDGSTS.E.BYPASS.LTC128B.128 [R132+0xf100], [R20.64+0x80], !P2 ;  /* 0x0f10008014845fae */ /* 0x0009e6000d101d52 */
[----:B------:R-:W-:Y:S01]  /*4a90*/  FADD.FTZ R136, R136, R141 ;  /* 0x0000008d88887221 */ /* 0x000fe20000010000 */
[----:B------:R4:W-:Y:S01]  /*4aa0*/  @P0 LDGSTS.E.BYPASS.LTC128B.128 [R132+0x11100], [R20.64+0x100], !P1 ;  /* 0x1110010014840fae */ /* 0x0009e2000c901d52 */
[----:B------:R-:W-:Y:S01]  /*4ab0*/  PLOP3.LUT P0, PT, PT, PT, UP2, 0x40, 0x0 ;  /* 0x000000000000781c */ /* 0x000fe20003f0e828 */
[----:B------:R-:W-:Y:S01]  /*4ac0*/  HMMA.16816.F32.BF16 R44, R4, R28, R44 ;  /* 0x0000001c042c723c */ /* 0x000fe2000004182c */
[----:B------:R-:W-:Y:S01]  /*4ad0*/  FADD.FTZ R137, R137, R136 ;  /* 0x0000008889897221 */ /* 0x000fe20000010000 */
[----:B------:R-:W0:Y:S03]  /*4ae0*/  LDGDEPBAR ;  /* 0x00000000000079af */ /* 0x000e260000000000 */
[----:B------:R-:W-:-:S03]  /*4af0*/  FADD.FTZ R138, R138, R137 ;  /* 0x000000898a8a7221 */ /* 0x000fc60000010000 */
[----:B------:R-:W-:Y:S01]  /*4b00*/  HMMA.16816.F32.BF16 R48, R4, R30, R48 ;  /* 0x0000001e0430723c */ /* 0x000fe20000041830 */
[----:B------:R-:W-:-:S07]  /*4b10*/  FADD.FTZ R201, R201, R138 ;  /* 0x0000008ac9c97221 */ /* 0x000fce0000010000 */
[C---:B-1----:R-:W-:Y:S08]  /*4b20*/  HMMA.16816.F32.BF16 R68, R4.reuse, R12, R68 ;  /* 0x0000000c0444723c */ /* 0x042ff00000041844 */
[C---:B------:R-:W-:Y:S08]  /*4b30*/  HMMA.16816.F32.BF16 R72, R4.reuse, R14, R72 ;  /* 0x0000000e0448723c */ /* 0x040ff00000041848 */
[C---:B------:R-:W-:Y:S08]  /*4b40*/  HMMA.16816.F32.BF16 R88, R4.reuse, R10, R88 ;  /* 0x0000000a0458723c */ /* 0x040ff00000041858 */
[C---:B---3--:R-:W-:Y:S08]  /*4b50*/  HMMA.16816.F32.BF16 R92, R4.reuse, R16, R92 ;  /* 0x00000010045c723c */ /* 0x048ff0000004185c */
[----:B------:R-:W-:Y:S01]  /*4b60*/  HMMA.16816.F32.BF16 R96, R4, R18, R96 ;  /* 0x000000120460723c */ /* 0x000fe20000041860 */
[----:B------:R-:W-:Y:S07]  /*4b70*/  @P0 BRA `(.L_x_802) ;  /* 0x0000016000000947 */ /* 0x000fee0003800000 */
[----:B----4-:R-:W-:Y:S01]  /*4b80*/  ISETP.LT.AND P0, PT, RZ, UR4, PT ;  /* 0x00000004ff007c0c */ /* 0x010fe2000bf01270 */
[----:B------:R-:W-:-:S12]  /*4b90*/  UIADD3 UR8, UR4, -0x1, URZ ;  /* 0xffffffff04087890 */ /* 0x000fd8000fffe03f */
[----:B------:R-:W-:Y:S05]  /*4ba0*/  @P0 BRA `(.L_x_803) ;  /* 0x0000009000000947 */ /* 0x000fea0003800000 */
[----:B------:R-:W-:Y:S02]  /*4bb0*/  ULDC UR5, c[0x0][0x32c] ;  /* 0x0000cb0000057ab9 */ /* 0x000fe40000000800 */
[----:B------:R-:W-:Y:S02]  /*4bc0*/  UISETP.NE.AND UP0, UPT, UR6, UR5, UPT ;  /* 0x000000050600728c */ /* 0x000fe4000bf05270 */
[----:B------:R-:W-:-:S03]  /*4bd0*/  UIADD3 UR8, -UR4, URZ, URZ ;  /* 0x0000003f04087290 */ /* 0x000fc6000fffe13f */
[----:B------:R-:W-:Y:S02]  /*4be0*/  ULDC.64 UR4, c[0x0][0x330] ;  /* 0x0000cc0000047ab9 */ /* 0x000fe40000000a00 */
[----:B------:R-:W-:-:S07]  /*4bf0*/  UIMAD.WIDE.U32 UR22, UR8, UR4, URZ ;  /* 0x00000004081672a5 */ /* 0x000fce000f8e003f */
[----:B------:R-:W-:Y:S02]  /*4c00*/  @UP0 UMOV UR9, UR23 ;  /* 0x0000001700090c82 */ /* 0x000fe40008000000 */
[----:B------:R-:W-:-:S04]  /*4c10*/  @UP0 USHF.R.U32.HI UR8, URZ, UR5, UR9 ;  /* 0x000000053f080299 */ /* 0x000fc80008011609 */
[----:B------:R-:W-:Y:S01]  /*4c20*/  ULOP3.LUT UR8, URZ, UR8, URZ, 0x33, !UPT ;  /* 0x000000083f087292 */ /* 0x000fe2000f8e333f */
[----:B------:R-:W-:Y:S05]  /*4c30*/  BRA `(.L_x_804) ;  /* 0x0000006000007947 */ /* 0x000fea0003800000 */
.L_x_803:
[----:B------:R-:W-:Y:S02]  /*4c40*/  ULDC UR4, c[0x0][0x32c] ;  /* 0x0000cb0000047ab9 */ /* 0x000fe40000000800 */
[----:B------:R-:W-:-:S03]  /*4c50*/  UISETP.NE.AND UP0, UPT, UR6, UR4, UPT ;  /* 0x000000040600728c */ /* 0x000fc6000bf05270 */
[----:B------:R-:W-:Y:S02]  /*4c60*/  ULDC.64 UR4, c[0x0][0x330] ;  /* 0x0000cc0000047ab9 */ /* 0x000fe40000000a00 */
[----:B------:R-:W-:-:S07]  /*4c70*/  UIMAD.WIDE.U32 UR22, UR8, UR4, URZ ;  /* 0x00000004081672a5 */ /* 0x000fce000f8e003f */
[----:B------:R-:W-:Y:S02]  /*4c80*/  @UP0 UMOV UR9, UR23 ;  /* 0x0000001700090c82 */ /* 0x000fe40008000000 */
[----:B------:R-:W-:Y:S02]  /*4c90*/  @UP0 USHF.R.U32.HI UR8, URZ, UR5, UR9 ;  /* 0x000000053f080299 */ /* 0x000fe40008011609 */
.L_x_804:
[----:B------:R-:W-:Y:S02]  /*4ca0*/  ULDC UR4, c[0x0][0x32c] ;  /* 0x0000cb0000047ab9 */ /* 0x000fe40000000800 */
[----:B------:R-:W-:-:S04]  /*4cb0*/  UIMAD UR4, UR8, UR4, UR4 ;  /* 0x00000004080472a4 */ /* 0x000fc8000f8e0204 */
[----:B------:R-:W-:-:S04]  /*4cc0*/  UISETP.LT.AND UP0, UPT, UR7, UR4, UPT ;  /* 0x000000040700728c */ /* 0x000fc8000bf01270 */
[----:B------:R-:W-:-:S04]  /*4cd0*/  USEL UR7, UR7, UR4, UP0 ;  /* 0x0000000407077287 */ /* 0x000fc80008000000 */
.L_x_802:
[----:B----4-:R-:W-:Y:S02]  /*4ce0*/  USHF.R.S32.HI UR4, URZ, 0x1f, UR7 ;  /* 0x0000001f3f047899 */ /* 0x010fe40008011407 */
[----:B------:R-:W-:Y:S02]  /*4cf0*/  UMOV UR5, 0x1 ;  /* 0x0000000100057882 */ /* 0x000fe40000000000 */
[----:B------:R-:W-:Y:S02]  /*4d00*/  ULEA.HI UR4, UR4, UR7, URZ, 0x6 ;  /* 0x0000000704047291 */ /* 0x000fe4000f8f303f */
[----:B------:R-:W-:Y:S02]  /*4d10*/  UMOV UR15, URZ ;  /* 0x0000003f000f7c82 */ /* 0x000fe40008000000 */
[----:B------:R-:W-:-:S04]  /*4d20*/  USHF.R.S32.HI UR21, URZ, 0x6, UR4 ;  /* 0x000000063f157899 */ /* 0x000fc80008011404 */
[----:B------:R-:W-:-:S04]  /*4d30*/  UISETP.LT.AND UP0, UPT, UR10, UR21, UPT ;  /* 0x000000150a00728c */ /* 0x000fc8000bf01270 */
[----:B------:R-:W-:-:S04]  /*4d40*/  USEL UR21, UR10, UR21, !UP0 ;  /* 0x000000150a157287 */ /* 0x000fc8000c000000 */
[----:B------:R-:W-:-:S06]  /*4d50*/  UISETP.GE.AND UP0, UPT, UR17, UR21, UPT ;  /* 0x000000151100728c */ /* 0x000fcc000bf06270 */
[----:B------:R-:W-:-:S13]  /*4d60*/  PLOP3.LUT P0, PT, PT, PT, UP0, 0x80, 0x0 ;  /* 0x000000000000781c */ /* 0x000fda0003f0f008 */
[----:B------:R-:W-:Y:S05]  /*4d70*/  @!P0 BRA `(.L_x_805) ;  /* 0x000036b000008947 */ /* 0x000fea0003800000 */
[----:B------:R-:W-:Y:S01]  /*4d80*/  PLOP3.LUT P5, PT, PT, PT, UP3, 0x80, 0x0 ;  /* 0x000000000000781c */ /* 0x000fe20003faf038 */
[----:B------:R-:W-:Y:S01]  /*4d90*/  IMAD.MOV.U32 R185, RZ, RZ, 0x20 ;  /* 0x00000020ffb97424 */ /* 0x000fe200078e00ff */
[----:B------:R-:W-:Y:S01]  /*4da0*/  PLOP3.LUT P0, PT, PT, PT, UP3, 0x80, 0x0 ;  /* 0x000000000000781c */ /* 0x000fe20003f0f038 */
[----:B------:R-:W-:Y:S01]  /*4db0*/  IMAD.MOV.U32 R3, RZ, RZ, R0 ;  /* 0x000000ffff037224 */ /* 0x000fe200078e0000 */
[C---:B------:R-:W-:Y:S01]  /*4dc0*/  IADD3 R212, P6, R190.reuse, 0x40, RZ ;  /* 0x00000040bed47810 */ /* 0x040fe20007fde0ff */
[----:B------:R-:W-:Y:S01]  /*4dd0*/  IMAD.MOV.U32 R132, RZ, RZ, R2 ;  /* 0x000000ffff847224 */ /* 0x000fe200078e0002 */
[----:B------:R-:W-:Y:S01]  /*4de0*/  SEL R185, R185, 0xffffffe0, !P4 ;  /* 0xffffffe0b9b97807 */ /* 0x000fe20006000000 */
[----:B------:R-:W-:Y:S01]  /*4df0*/  UMOV UR15, URZ ;  /* 0x0000003f000f7c82 */ /* 0x000fe20008000000 */
[----:B------:R-:W-:Y:S01]  /*4e00*/  IADD3 R210, P4, R190, 0x80, RZ ;  /* 0x00000080bed27810 */ /* 0x000fe20007f9e0ff */
[----:B------:R-:W-:Y:S01]  /*4e10*/  IMAD.X R211, RZ, RZ, R195, P6 ;  /* 0x000000ffffd37224 */ /* 0x000fe200030e06c3 */
[----:B------:R-:W-:Y:S01]  /*4e20*/  IADD3 R206, P6, R192, 0x80, RZ ;  /* 0x00000080c0ce7810 */ /* 0x000fe20007fde0ff */
[----:B------:R-:W-:-:S02]  /*4e30*/  UMOV UR5, 0x1 ;  /* 0x0000000100057882 */ /* 0x000fc40000000000 */
[----:B------:R-:W-:Y:S01]  /*4e40*/  @P5 IMAD.HI.U32 R204, R196, c[0x0][0x2c8], RZ ;  /* 0x0000b200c4cc5a27 */ /* 0x000fe200078e00ff */
[----:B------:R-:W-:Y:S01]  /*4e50*/  IADD3 R208, P5, R192, 0x40, RZ ;  /* 0x00000040c0d07810 */ /* 0x000fe20007fbe0ff */
[----:B------:R-:W-:Y:S02]  /*4e60*/  ULDC.64 UR8, c[0x0][0x208] ;  /* 0x0000820000087ab9 */ /* 0x000fe40000000a00 */
[----:B------:R-:W-:Y:S01]  /*4e70*/  IMAD.X R209, RZ, RZ, R195, P4 ;  /* 0x000000ffffd17224 */ /* 0x000fe200020e06c3 */
[----:B------:R-:W-:Y:S01]  /*4e80*/  @P0 SHF.R.U32.HI R204, RZ, c[0x0][0x2cc], R204 ;  /* 0x0000b300ffcc0a19 */ /* 0x000fe200000116cc */
[--C-:B------:R-:W-:Y:S02]  /*4e90*/  IMAD.X R207, RZ, RZ, R199.reuse, P5 ;  /* 0x000000ffffcf7224 */ /* 0x100fe400028e06c7 */
[----:B------:R-:W-:Y:S02]  /*4ea0*/  IMAD.X R205, RZ, RZ, R199, P6 ;  /* 0x000000ffffcd7224 */ /* 0x000fe400030e06c7 */
.L_x_814:
[----:B------:R-:W-:Y:S04]  /*4eb0*/  DEPBAR.LE SB0, 0x2 ;  /* 0x000080800000791a */ /* 0x000fe80000000000 */
[----:B------:R-:W-:Y:S01]  /*4ec0*/  BAR.SYNC.DEFER_BLOCKING 0x0 ;  /* 0x0000000000007b1d */ /* 0x000fe20000010000 */
[----:B------:R-:W-:Y:S02]  /*4ed0*/  UIMAD UR4, UR5, 0x6000, URZ ;  /* 0x00006000050478a4 */ /* 0x000fe4000f8e023f */
[----:B------:R-:W-:Y:S04]  /*4ee0*/  UISETP.GE.AND UP1, UPT, UR10, UR17, UPT ;  /* 0x000000110a00728c */ /* 0x000fe8000bf26270 */
[----:B------:R-:W-:Y:S02]  /*4ef0*/  IADD3 R187, R184, UR4, RZ ;  /* 0x00000004b8bb7c10 */ /* 0x000fe4000fffe0ff */
[----:B------:R-:W-:Y:S03]  /*4f00*/  PLOP3.LUT P0, PT, PT, PT, UP1, 0x80, 0x0 ;  /* 0x000000000000781c */ /* 0x000fe60003f0f018 */
[C-C-:B------:R-:W-:Y:S02]  /*4f10*/  IMAD.IADD R133, R185.reuse, 0x1, R187.reuse ;  /* 0x00000001b9857824 */ /* 0x140fe400078e02bb */
[----:B------:R-:W-:Y:S01]  /*4f20*/  @!UP1 UIADD3 UR7, UR17, -0x1, URZ ;  /* 0xffffffff11079890 */ /* 0x000fe2000fffe03f */
[C---:B------:R-:W-:Y:S01]  /*4f30*/  IMAD.IADD R0, R188.reuse, 0x1, R187 ;  /* 0x00000001bc007824 */ /* 0x040fe200078e02bb */
[----:B------:R-:W-:Y:S01]  /*4f40*/  IADD3 R187, R185, R187, R188 ;  /* 0x000000bbb9bb7210 */ /* 0x000fe20007ffe0bc */
[----:B------:R-:W-:Y:S01]  /*4f50*/  IMAD.IADD R2, R188, 0x1, R133 ;  /* 0x00000001bc027824 */ /* 0x000fe200078e0285 */
[----:B------:R-:W-:Y:S02]  /*4f60*/  @!UP1 USHF.R.S32.HI UR6, URZ, 0x1f, UR7 ;  /* 0x0000001f3f069899 */ /* 0x000fe40008011407 */
[----:B------:R-:W-:Y:S02]  /*4f70*/  @!UP1 UIMAD.WIDE.U32 UR22, UR7, UR8, URZ ;  /* 0x00000008071692a5 */ /* 0x000fe4000f8e003f */
[----:B------:R-:W-:Y:S01]  /*4f80*/  @!UP1 UIMAD UR6, UR6, UR8, URZ ;  /* 0x00000008060692a4 */ /* 0x000fe2000f8e023f */
[----:B------:R-:W-:Y:S03]  /*4f90*/  LDSM.16.M88.4 R136, [R186] ;  /* 0x00000000ba88783b */ /* 0x000fe60000000200 */
[----:B------:R-:W-:Y:S02]  /*4fa0*/  @!UP1 UIMAD UR6, UR7, UR9, UR6 ;  /* 0x00000009070692a4 */ /* 0x000fe4000f8e0206 */
[----:B------:R-:W-:Y:S01]  /*4fb0*/  @!UP1 USHF.L.U32 UR7, UR22, 0x6, URZ ;  /* 0x0000000616079899 */ /* 0x000fe2000800063f */
[----:B------:R-:W1:Y:S01]  /*4fc0*/  LDSM.16.M88.4 R140, [R184+UR4+0xc100] ;  /* 0x00c10004b88c783b */ /* 0x000e620008000200 */
[----:B------:R-:W-:Y:S04]  /*4fd0*/  @!UP1 UIADD3 UR6, UR23, UR6, URZ ;  /* 0x0000000617069290 */ /* 0x000fe8000fffe03f */
[----:B------:R-:W2:Y:S01]  /*4fe0*/  LDSM.16.M88.4 R144, [R184+UR4+0xc900] ;  /* 0x00c90004b890783b */ /* 0x000ea20008000200 */
[----:B------:R-:W-:Y:S01]  /*4ff0*/  @!P0 IADD3 R216, P5, R190, UR7, RZ ;  /* 0x00000007bed88c10 */ /* 0x000fe2000ffbe0ff */
[----:B------:R-:W-:Y:S01]  /*5000*/  @!UP1 USHF.L.U64.HI UR6, UR22, 0x6, UR6 ;  /* 0x0000000616069899 */ /* 0x000fe20008010206 */
[----:B------:R-:W-:Y:S02]  /*5010*/  @!P0 IADD3 R218, P6, R212, UR7, RZ ;  /* 0x00000007d4da8c10 */ /* 0x000fe4000ffde0ff */
[----:B------:R-:W3:Y:S01]  /*5020*/  LDSM.16.M88.4 R148, [R184+UR4+0xd100] ;  /* 0x00d10004b894783b */ /* 0x000ee20008000200 */
[C---:B------:R-:W-:Y:S02]  /*5030*/  @!P0 LEA R214, P4, R216.reuse, c[0x0][0x1f8], 0x1 ;  /* 0x00007e00d8d68a11 */ /* 0x040fe400078808ff */
[----:B------:R-:W-:Y:S02]  /*5040*/  @!P0 IADD3.X R213, R195, UR6, RZ, P5, !PT ;  /* 0x00000006c3d58c10 */ /* 0x000fe4000affe4ff */
[----:B------:R-:W-:Y:S01]  /*5050*/  LDSM.16.M88.4 R152, [R182] ;  /* 0x00000000b698783b */ /* 0x000fe20000000200 */
[----:B------:R-:W-:Y:S02]  /*5060*/  @!P0 IADD3.X R217, R211, UR6, RZ, P6, !PT ;  /* 0x00000006d3d98c10 */ /* 0x000fe4000b7fe4ff */
[----:B------:R-:W-:Y:S02]  /*5070*/  @!P0 LEA.HI.X R215, R216, c[0x0][0x1fc], R213, 0x1, P4 ;  /* 0x00007f00d8d78a11 */ /* 0x000fe400020f0cd5 */
[----:B------:R-:W-:Y:S01]  /*5080*/  LDSM.16.M88.4 R156, [R133+0xc100] ;  /* 0x00c10000859c783b */ /* 0x000fe20000000200 */
[----:B------:R-:W-:Y:S02]  /*5090*/  @!P0 LEA R216, P5, R218, c[0x0][0x1f8], 0x1 ;  /* 0x00007e00dad88a11 */ /* 0x000fe400078a08ff */
[----:B------:R-:W-:Y:S01]  /*50a0*/  @!P0 IADD3 R213, P4, R210, UR7, RZ ;  /* 0x00000007d2d58c10 */ /* 0x000fe2000ff9e0ff */
[----:B------:R-:W-:Y:S01]  /*50b0*/  @!UP1 UIADD3 UR7, UP0, UR12, UR7, URZ ;  /* 0x000000070c079290 */ /* 0x000fe2000ff1e03f */
[----:B------:R-:W-:Y:S01]  /*50c0*/  LDSM.16.M88.4 R160, [R133+0xd100] ;  /* 0x00d1000085a0783b */ /* 0x000fe20000000200 */
[----:B------:R-:W-:Y:S02]  /*50d0*/  @!P0 LEA.HI.X R217, R218, c[0x0][0x1fc], R217, 0x1, P5 ;  /* 0x00007f00dad98a11 */ /* 0x000fe400028f0cd9 */
[----:B------:R-:W-:Y:S02]  /*50e0*/  @!P0 LEA R222, P5, R213, c[0x0][0x1f8], 0x1 ;  /* 0x00007e00d5de8a11 */ /* 0x000fe400078a08ff */
[----:B------:R-:W-:Y:S01]  /*50f0*/  LDSM.16.M88.4 R164, [R133+0xd900] ;  /* 0x00d9000085a4783b */ /* 0x000fe20000000200 */
[----:B------:R-:W-:Y:S01]  /*5100*/  @!P0 IADD3.X R218, R209, UR6, RZ, P4, !PT ;  /* 0x00000006d1da8c10 */ /* 0x000fe2000a7fe4ff */
[----:B------:R-:W-:Y:S01]  /*5110*/  @!UP1 UIADD3.X UR6, UR11, UR6, URZ, UP0, !UPT ;  /* 0x000000060b069290 */ /* 0x000fe200087fe43f */
[----:B------:R-:W-:Y:S01]  /*5120*/  @!P0 IADD3 R221, P6, R190, UR7, RZ ;  /* 0x00000007bedd8c10 */ /* 0x000fe2000ffde0ff */
[----:B------:R-:W-:Y:S01]  /*5130*/  UISETP.GE.AND UP0, UPT, UR15, 0x1, UPT ;  /* 0x000000010f00788c */ /* 0x000fe2000bf06270 */
[----:B------:R-:W-:Y:S01]  /*5140*/  @!P0 LEA.HI.X R223, R213, c[0x0][0x1fc], R218, 0x1, P5 ;  /* 0x00007f00d5df8a11 */ /* 0x000fe200028f0cda */
[----:B------:R-:W-:Y:S01]  /*5150*/  IMAD.U32 R213, RZ, RZ, UR15 ;  /* 0x0000000fffd57e24 */ /* 0x000fe2000f8e00ff */
[----:B------:R-:W-:Y:S02]  /*5160*/  @!P0 IADD3 R219, P5, R212, UR7, RZ ;  /* 0x00000007d4db8c10 */ /* 0x000fe4000ffbe0ff */
[----:B------:R-:W-:Y:S01]  /*5170*/  @!P0 IADD3.X R230, R195, UR6, RZ, P6, !PT ;  /* 0x00000006c3e68c10 */ /* 0x000fe2000b7fe4ff */
[C---:B-1----:R-:W-:Y:S03]  /*5180*/  HMMA.16816.F32.BF16 R4, R136.reuse, R140, RZ ;  /* 0x0000008c8804723c */ /* 0x042fe600000418ff */
[----:B------:R-:W-:Y:S01]  /*5190*/  @!P0 IMAD R213, R213, 0x6000, R200 ;  /* 0x00006000d5d58824 */ /* 0x000fe200078e02c8 */
[----:B------:R-:W-:Y:S02]  /*51a0*/  @!P0 LEA R224, P6, R221, c[0x0][0x1f8], 0x1 ;  /* 0x00007e00dde08a11 */ /* 0x000fe400078c08ff */
[----:B------:R-:W-:Y:S02]  /*51b0*/  @!P0 IADD3.X R226, R211, UR6, RZ, P5, !PT ;  /* 0x00000006d3e28c10 */ /* 0x000fe4000affe4ff */
[C---:B------:R-:W-:Y:S01]  /*51c0*/  HMMA.16816.F32.BF16 R8, R136.reuse, R142, RZ ;  /* 0x0000008e8808723c */ /* 0x040fe200000418ff */
[----:B------:R-:W1:Y:S03]  /*51d0*/  LDSM.16.M88.4 R140, [R184+UR4+0xd900] ;  /* 0x00d90004b88c783b */ /* 0x000e660008000200 */
[----:B------:R-:W-:Y:S02]  /*51e0*/  @!P0 LEA.HI.X R225, R221, c[0x0][0x1fc], R230, 0x1, P6 ;  /* 0x00007f00dde18a11 */ /* 0x000fe400030f0ce6 */
[C---:B------:R-:W-:Y:S02]  /*51f0*/  @!P0 LEA R220, P5, R219.reuse, c[0x0][0x1f8], 0x1 ;  /* 0x00007e00dbdc8a11 */ /* 0x040fe400078a08ff */
[C---:B--2---:R-:W-:Y:S01]  /*5200*/  HMMA.16816.F32.BF16 R12, R136.reuse, R144, RZ ;  /* 0x00000090880c723c */ /* 0x044fe200000418ff */
[----:B------:R-:W-:Y:S01]  /*5210*/  @!P0 IADD3 R228, P4, R210, UR7, RZ ;  /* 0x00000007d2e48c10 */ /* 0x000fe2000ff9e0ff */
[----:B------:R-:W-:Y:S02]  /*5220*/  UIADD3 UR7, UR15, 0x1, URZ ;  /* 0x000000010f077890 */ /* 0x000fe4000fffe03f */
[----:B------:R-:W-:Y:S02]  /*5230*/  @!P0 LEA.HI.X R221, R219, c[0x0][0x1fc], R226, 0x1, P5 ;  /* 0x00007f00dbdd8a11 */ /* 0x000fe400028f0ce2 */
[----:B------:R-:W-:Y:S01]  /*5240*/  @!P0 IADD3.X R227, R209, UR6, RZ, P4, !PT ;  /* 0x00000006d1e38c10 */ /* 0x000fe2000a7fe4ff */
[----:B------:R-:W-:Y:S01]  /*5250*/  USHF.L.U32 UR6, UR17, 0x6, URZ ;  /* 0x0000000611067899 */ /* 0x000fe2000800063f */
[C---:B------:R-:W-:Y:S01]  /*5260*/  HMMA.16816.F32.BF16 R16, R136.reuse, R146, RZ ;  /* 0x000000928810723c */ /* 0x040fe200000418ff */
[----:B------:R-:W2:Y:S01]  /*5270*/  LDSM.16.M88.4 R144, [R133+0xc900] ;  /* 0x00c900008590783b */ /* 0x000ea20000000200 */
[----:B------:R-:W-:Y:S02]  /*5280*/  USEL UR15, UR7, URZ, !UP0 ;  /* 0x0000003f070f7287 */ /* 0x000fe4000c000000 */
[C---:B------:R-:W-:Y:S02]  /*5290*/  @!P0 LEA R218, P4, R228.reuse, c[0x0][0x1f8], 0x1 ;  /* 0x00007e00e4da8a11 */ /* 0x040fe400078808ff */
[----:B------:R-:W-:Y:S01]  /*52a0*/  @!PT LDS RZ, [RZ] ;  /* 0x00000000fffff984 */ /* 0x000fe20000000800 */
[----:B------:R-:W-:Y:S01]  /*52b0*/  @!PT LDS RZ, [RZ] ;  /* 0x00000000fffff984 */ /* 0x000fe20000000800 */
[----:B------:R-:W-:Y:S01]  /*52c0*/  @!PT LDS RZ, [RZ] ;  /* 0x00000000fffff984 */ /* 0x000fe20000000800 */
[----:B------:R4:W-:Y:S02]  /*52d0*/  @!P0 LDGSTS.E.BYPASS.LTC128B.128 [R213], [R214.64], !P3 ;  /* 0x00000000d6d58fae */ /* 0x0009e4000d901d52 */
[C---:B---3--:R-:W-:Y:S01]  /*52e0*/  HMMA.16816.F32.BF16 R20, R136.reuse, R148, RZ ;  /* 0x000000948814723c */ /* 0x048fe200000418ff */
[----:B------:R-:W-:Y:S02]  /*52f0*/  @!P0 LEA.HI.X R219, R228, c[0x0][0x1fc], R227, 0x1, P4 ;  /* 0x00007f00e4db8a11 */ /* 0x000fe400020f0ce3 */
[----:B------:R3:W-:Y:S05]  /*5300*/  @!P0 LDGSTS.E.BYPASS.LTC128B.128 [R213+0x2000], [R216.64], !P2 ;  /* 0x02000000d8d58fae */ /* 0x0007ea000d101d52 */
[C---:B------:R-:W-:Y:S01]  /*5310*/  HMMA.16816.F32.BF16 R24, R136.reuse, R150, RZ ;  /* 0x000000968818723c */ /* 0x040fe200000418ff */
[----:B------:R3:W-:Y:S05]  /*5320*/  @!P0 LDGSTS.E.BYPASS.LTC128B.128 [R213+0x4000], [R222.64], !P1 ;  /* 0x04000000ded58fae */ /* 0x0007ea000c901d52 */
[----:B------:R3:W-:Y:S02]  /*5330*/  @!P0 LDGSTS.E.BYPASS.LTC128B.128 [R213+0x1000], [R224.64], !P3 ;  /* 0x01000000e0d58fae */ /* 0x0007e4000d901d52 */
[C---:B-1----:R-:W-:Y:S03]  /*5340*/  HMMA.16816.F32.BF16 R28, R136.reuse, R140, RZ ;  /* 0x0000008c881c723c */ /* 0x042fe600000418ff */
[----:B------:R3:W-:Y:S05]  /*5350*/  @!P0 LDGSTS.E.BYPASS.LTC128B.128 [R213+0x3000], [R220.64], !P2 ;  /* 0x03000000dcd58fae */ /* 0x0007ea000d101d52 */
[----:B------:R3:W-:Y:S01]  /*5360*/  @!P0 LDGSTS.E.BYPASS.LTC128B.128 [R213+0x5000], [R218.64], !P1 ;  /* 0x05000000dad58fae */ /* 0x0007e2000c901d52 */
[----:B------:R-:W-:Y:S01]  /*5370*/  HMMA.16816.F32.BF16 R32, R136, R142, RZ ;  /* 0x0000008e8820723c */ /* 0x000fe200000418ff */
[----:B------:R-:W-:Y:S03]  /*5380*/  PLOP3.LUT P0, PT, PT, PT, UP3, 0x80, 0x0 ;  /* 0x000000000000781c */ /* 0x000fe60003f0f038 */
[----:B------:R-:W-:Y:S01]  /*5390*/  LDSM.16.M88.4 R148, [R181] ;  /* 0x00000000b594783b */ /* 0x000fe20000000200 */
[----:B----4-:R-:W-:Y:S03]  /*53a0*/  IMAD.U32 R214, RZ, RZ, UR6 ;  /* 0x00000006ffd67e24 */ /* 0x010fe6000f8e00ff */
[C---:B------:R-:W-:Y:S01]  /*53b0*/  HMMA.16816.F32.BF16 R4, R152.reuse, R156, R4 ;  /* 0x0000009c9804723c */ /* 0x040fe20000041804 */
[----:B------:R-:W1:Y:S04]  /*53c0*/  LDSM.16.M88.4 R168, [R0+0xc100] ;  /* 0x00c1000000a8783b */ /* 0x000e680000000200 */
[----:B------:R-:W-:Y:S01]  /*53d0*/  IADD3 R214, -R197, 0x1, -R214 ;  /* 0x00000001c5d67810 */ /* 0x000fe20007ffe9d6 */
[----:B------:R-:W-:Y:S02]  /*53e0*/  LDSM.16.M88.4 R136, [R0+0xc900] ;  /* 0x00c900000088783b */ /* 0x000fe40000000200 */
[C---:B------:R-:W-:Y:S03]  /*53f0*/  HMMA.16816.F32.BF16 R8, R152.reuse, R158, R8 ;  /* 0x0000009e9808723c */ /* 0x040fe60000041808 */
[----:B------:R-:W-:Y:S01]  /*5400*/  LDSM.16.M88.4 R140, [R0+0xd100] ;  /* 0x00d10000008c783b */ /* 0x000fe20000000200 */
[----:B------:R-:W-:Y:S04]  /*5410*/  IADD3 R214, R214, c[0x0][0x1d0], RZ ;  /* 0x00007400d6d67a10 */ /* 0x000fe80007ffe0ff */
[C---:B--2---:R-:W-:Y:S01]  /*5420*/  HMMA.16816.F32.BF16 R12, R152.reuse, R144, R12 ;  /* 0x00000090980c723c */ /* 0x044fe2000004180c */
[----:B------:R-:W-:Y:S03]  /*5430*/  LDSM.16.M88.4 R156, [R180] ;  /* 0x00000000b49c783b */ /* 0x000fe60000000200 */
[----:B---3--:R-:W-:Y:S01]  /*5440*/  IMAD.MOV.U32 R213, RZ, RZ, R196 ;  /* 0x000000ffffd57224 */ /* 0x008fe200078e00c4 */
[----:B------:R-:W-:Y:S01]  /*5450*/  IADD3 R214, R214, -c[0x0][0x168], RZ ;  /* 0x80005a00d6d67a10 */ /* 0x000fe20007ffe0ff */
[----:B------:R-:W-:Y:S01]  /*5460*/  LDSM.16.M88.4 R172, [R2+0xc100] ;  /* 0x00c1000002ac783b */ /* 0x000fe20000000200 */
[----:B------:R-:W-:Y:S01]  /*5470*/  @P0 IMAD.MOV.U32 R213, RZ, RZ, R204 ;  /* 0x000000ffffd50224 */ /* 0x000fe200078e00cc */
[C---:B------:R-:W-:Y:S01]  /*5480*/  HMMA.16816.F32.BF16 R16, R152.reuse, R146, R16 ;  /* 0x000000929810723c */ /* 0x040fe20000041810 */
[----:B------:R-:W-:Y:S02]  /*5490*/  PLOP3.LUT P0, PT, PT, PT, UP2, 0x40, 0x0 ;  /* 0x000000000000781c */ /* 0x000fe40003f0e828 */
[----:B------:R-:W-:Y:S01]  /*54a0*/  LDSM.16.M88.4 R144, [R0+0xd900] ;  /* 0x00d900000090783b */ /* 0x000fe20000000200 */
[C---:B------:R-:W-:Y:S02]  /*54b0*/  IADD3 R215, R214.reuse, c[0x0][0x328], RZ ;  /* 0x0000ca00d6d77a10 */ /* 0x040fe40007ffe0ff */
[----:B------:R-:W-:Y:S02]  /*54c0*/  IADD3 R214, R214, UR16, RZ ;  /* 0x00000010d6d67c10 */ /* 0x000fe4000fffe0ff */
[C---:B------:R-:W-:Y:S01]  /*54d0*/  HMMA.16816.F32.BF16 R20, R152.reuse, R160, R20 ;  /* 0x000000a09814723c */ /* 0x040fe20000041814 */
[----:B------:R-:W-:Y:S05]  /*54e0*/  LDSM.16.M88.4 R176, [R2+0xc900] ;  /* 0x00c9000002b0783b */ /* 0x000fea0000000200 */
[----:B------:R-:W0:Y:S02]  /*54f0*/  LDGDEPBAR ;  /* 0x00000000000079af */ /* 0x000e240000000000 */
[C---:B------:R-:W-:Y:S03]  /*5500*/  HMMA.16816.F32.BF16 R24, R152.reuse, R162, R24 ;  /* 0x000000a29818723c */ /* 0x040fe60000041818 */
[----:B------:R-:W-:Y:S05]  /*5510*/  LDSM.16.M88.4 R160, [R184+UR4+0xf100] ;  /* 0x00f10004b8a0783b */ /* 0x000fea0008000200 */
[C---:B------:R-:W-:Y:S01]  /*5520*/  HMMA.16816.F32.BF16 R28, R152.reuse, R164, R28 ;  /* 0x000000a4981c723c */ /* 0x040fe2000004181c */
[----:B------:R-:W2:Y:S07]  /*5530*/  SHFL.IDX PT, R218, R213, RZ, 0x1c1f ;  /* 0x001c1fffd5da7589 */ /* 0x000eae00000e0000 */
[----:B------:R-:W-:Y:S01]  /*5540*/  HMMA.16816.F32.BF16 R32, R152, R166, R32 ;  /* 0x000000a69820723c */ /* 0x000fe20000041820 */
[----:B------:R-:W3:Y:S05]  /*5550*/  LDSM.16.M88.4 R152, [R2+0xd100] ;  /* 0x00d100000298783b */ /* 0x000eea0000000200 */
[----:B------:R-:W-:Y:S02]  /*5560*/  LDSM.16.M88.4 R164, [R184+UR4+0xf900] ;  /* 0x00f90004b8a4783b */ /* 0x000fe40008000200 */
[C---:B-1----:R-:W-:Y:S08]  /*5570*/  HMMA.16816.F32.BF16 R4, R148.reuse, R168, R4 ;  /* 0x000000a89404723c */ /* 0x042ff00000041804 */
[C---:B------:R-:W-:Y:S01]  /*5580*/  HMMA.16816.F32.BF16 R8, R148.reuse, R170, R8 ;  /* 0x000000aa9408723c */ /* 0x040fe20000041808 */
[----:B------:R-:W-:Y:S03]  /*5590*/  LDSM.16.M88.4 R168, [R133+0xe100] ;  /* 0x00e1000085a8783b */ /* 0x000fe60000000200 */
[--C-:B--2---:R-:W-:Y:S02]  /*55a0*/  IMAD.IADD R217, R215, 0x1, R218.reuse ;  /* 0x00000001d7d97824 */ /* 0x104fe400078e02da */
[----:B------:R-:W-:Y:S02]  /*55b0*/  IMAD.IADD R216, R214, 0x1, R218 ;  /* 0x00000001d6d87824 */ /* 0x000fe400078e02da */
[C---:B------:R-:W-:Y:S08]  /*55c0*/  HMMA.16816.F32.BF16 R12, R148.reuse, R136, R12 ;  /* 0x00000088940c723c */ /* 0x040ff0000004180c */
[C---:B------:R-:W-:Y:S01]  /*55d0*/  HMMA.16816.F32.BF16 R16, R148.reuse, R138, R16 ;  /* 0x0000008a9410723c */ /* 0x040fe20000041810 */
[----:B------:R-:W1:Y:S07]  /*55e0*/  LDSM.16.M88.4 R136, [R2+0xd900] ;  /* 0x00d900000288783b */ /* 0x000e6e0000000200 */
[C---:B------:R-:W-:Y:S08]  /*55f0*/  HMMA.16816.F32.BF16 R20, R148.reuse, R140, R20 ;  /* 0x0000008c9414723c */ /* 0x040ff00000041814 */
[C---:B------:R-:W-:Y:S01]  /*5600*/  HMMA.16816.F32.BF16 R24, R148.reuse, R142, R24 ;  /* 0x0000008e9418723c */ /* 0x040fe20000041818 */
[----:B------:R-:W-:Y:S07]  /*5610*/  LDSM.16.M88.4 R140, [R186+0x4000] ;  /* 0x00400000ba8c783b */ /* 0x000fee0000000200 */
[C---:B------:R-:W-:Y:S08]  /*5620*/  HMMA.16816.F32.BF16 R28, R148.reuse, R144, R28 ;  /* 0x00000090941c723c */ /* 0x040ff0000004181c */
[----:B------:R-:W-:Y:S01]  /*5630*/  HMMA.16816.F32.BF16 R32, R148, R146, R32 ;  /* 0x000000929420723c */ /* 0x000fe20000041820 */
[----:B------:R-:W2:Y:S05]  /*5640*/  LDSM.16.M88.4 R144, [R184+UR4+0xe100] ;  /* 0x00e10004b890783b */ /* 0x000eaa0008000200 */
[----:B------:R-:W4:Y:S02]  /*5650*/  LDSM.16.M88.4 R148, [R184+UR4+0xe900] ;  /* 0x00e90004b894783b */ /* 0x000f240008000200 */
[C---:B------:R-:W-:Y:S08]  /*5660*/  HMMA.16816.F32.BF16 R4, R156.reuse, R172, R4 ;  /* 0x000000ac9c04723c */ /* 0x040ff00000041804 */
[C---:B------:R-:W-:Y:S01]  /*5670*/  HMMA.16816.F32.BF16 R8, R156.reuse, R174, R8 ;  /* 0x000000ae9c08723c */ /* 0x040fe20000041808 */
[----:B------:R-:W-:Y:S07]  /*5680*/  LDSM.16.M88.4 R172, [R182+0x8000] ;  /* 0x00800000b6ac783b */ /* 0x000fee0000000200 */
[C---:B------:R-:W-:Y:S08]  /*5690*/  HMMA.16816.F32.BF16 R12, R156.reuse, R176, R12 ;  /* 0x000000b09c0c723c */ /* 0x040ff0000004180c */
[C---:B------:R-:W-:Y:S01]  /*56a0*/  HMMA.16816.F32.BF16 R16, R156.reuse, R178, R16 ;  /* 0x000000b29c10723c */ /* 0x040fe20000041810 */
[----:B------:R-:W-:Y:S07]  /*56b0*/  LDSM.16.M88.4 R176, [R133+0x10100] ;  /* 0x0101000085b0783b */ /* 0x000fee0000000200 */
[C---:B---3--:R-:W-:Y:S08]  /*56c0*/  HMMA.16816.F32.BF16 R20, R156.reuse, R152, R20 ;  /* 0x000000989c14723c */ /* 0x048ff00000041814 */
[C---:B------:R-:W-:Y:S01]  /*56d0*/  HMMA.16816.F32.BF16 R24, R156.reuse, R154, R24 ;  /* 0x0000009a9c18723c */ /* 0x040fe20000041818 */
[----:B------:R-:W3:Y:S07]  /*56e0*/  LDSM.16.M88.4 R152, [R182+0x4000] ;  /* 0x00400000b698783b */ /* 0x000eee0000000200 */
[C---:B-1----:R-:W-:Y:S08]  /*56f0*/  HMMA.16816.F32.BF16 R28, R156.reuse, R136, R28 ;  /* 0x000000889c1c723c */ /* 0x042ff0000004181c */
[----:B------:R-:W-:Y:S01]  /*5700*/  HMMA.16816.F32.BF16 R32, R156, R138, R32 ;  /* 0x0000008a9c20723c */ /* 0x000fe20000041820 */
[----:B------:R-:W1:Y:S05]  /*5710*/  LDSM.16.M88.4 R136, [R133+0xe900] ;  /* 0x00e900008588783b */ /* 0x000e6a0000000200 */
[----:B------:R-:W-:Y:S02]  /*5720*/  LDSM.16.M88.4 R156, [R133+0xf900] ;  /* 0x00f90000859c783b */ /* 0x000fe40000000200 */
[C---:B--2---:R-:W-:Y:S08]  /*5730*/  HMMA.16816.F32.BF16 R4, R140.reuse, R144, R4 ;  /* 0x000000908c04723c */ /* 0x044ff00000041804 */
[C---:B------:R-:W-:Y:S01]  /*5740*/  HMMA.16816.F32.BF16 R8, R140.reuse, R146, R8 ;  /* 0x000000928c08723c */ /* 0x040fe20000041808 */
[----:B------:R-:W2:Y:S07]  /*5750*/  LDSM.16.M88.4 R144, [R133+0xf100] ;  /* 0x00f100008590783b */ /* 0x000eae0000000200 */
        /* <DEDUP_REMOVED lines=8> */
[----:B------:R-:W4:Y:S05]  /*57e0*/  LDSM.16.M88.4 R140, [R181+0x4000] ;  /* 0x00400000b58c783b */ /* 0x000f2a0000000200 */
[----:B------:R-:W5:Y:S02]  /*57f0*/  LDSM.16.M88.4 R164, [R0+0xf100] ;  /* 0x00f1000000a4783b */ /* 0x000f640000000200 */
[C---:B---3--:R-:W-:Y:S08]  /*5800*/  HMMA.16816.F32.BF16 R4, R152.reuse, R168, R4 ;  /* 0x000000a89804723c */ /* 0x048ff00000041804 */
[C---:B------:R-:W-:Y:S01]  /*5810*/  HMMA.16816.F32.BF16 R8, R152.reuse, R170, R8 ;  /* 0x000000aa9808723c */ /* 0x040fe20000041808 */
[----:B------:R-:W3:Y:S07]  /*5820*/  LDSM.16.M88.4 R168, [R0+0xf900] ;  /* 0x00f9000000a8783b */ /* 0x000eee0000000200 */
[C---:B-1----:R-:W-:Y:S08]  /*5830*/  HMMA.16816.F32.BF16 R12, R152.reuse, R136, R12 ;  /* 0x00000088980c723c */ /* 0x042ff0000004180c */
[C---:B------:R-:W-:Y:S01]  /*5840*/  HMMA.16816.F32.BF16 R16, R152.reuse, R138, R16 ;  /* 0x0000008a9810723c */ /* 0x040fe20000041810 */
[----:B------:R-:W-:Y:S07]  /*5850*/  LDSM.16.M88.4 R136, [R180+0x4000] ;  /* 0x00400000b488783b */ /* 0x000fee0000000200 */
[C---:B--2---:R-:W-:Y:S08]  /*5860*/  HMMA.16816.F32.BF16 R20, R152.reuse, R144, R20 ;  /* 0x000000909814723c */ /* 0x044ff00000041814 */
        /* <DEDUP_REMOVED lines=9> */
[C---:B------:R-:W-:Y:S08]  /*5900*/  HMMA.16816.F32.BF16 R12, R140.reuse, R160, R12 ;  /* 0x000000a08c0c723c */ /* 0x040ff0000004180c */
[C---:B------:R-:W-:Y:S01]  /*5910*/  HMMA.16816.F32.BF16 R16, R140.reuse, R162, R16 ;  /* 0x000000a28c10723c */ /* 0x040fe20000041810 */
[----:B------:R-:W-:Y:S07]  /*5920*/  LDSM.16.M88.4 R160, [R184+UR4+0x10100] ;  /* 0x01010004b8a0783b */ /* 0x000fee0008000200 */
[C---:B-----5:R-:W-:Y:S08]  /*5930*/  HMMA.16816.F32.BF16 R20, R140.reuse, R164, R20 ;  /* 0x000000a48c14723c */ /* 0x060ff00000041814 */
[C---:B------:R-:W-:Y:S01]  /*5940*/  HMMA.16816.F32.BF16 R24, R140.reuse, R166, R24 ;  /* 0x000000a68c18723c */ /* 0x040fe20000041818 */
[----:B------:R-:W-:Y:S07]  /*5950*/  LDSM.16.M88.4 R164, [R184+UR4+0x10900] ;  /* 0x01090004b8a4783b */ /* 0x000fee0008000200 */
[C---:B---3--:R-:W-:Y:S08]  /*5960*/  HMMA.16816.F32.BF16 R28, R140.reuse, R168, R28 ;  /* 0x000000a88c1c723c */ /* 0x048ff0000004181c */
[----:B------:R-:W-:Y:S01]  /*5970*/  HMMA.16816.F32.BF16 R32, R140, R170, R32 ;  /* 0x000000aa8c20723c */ /* 0x000fe20000041820 */
[----:B------:R-:W3:Y:S05]  /*5980*/  LDSM.16.M88.4 R140, [R187+0xf900] ;  /* 0x00f90000bb8c783b */ /* 0x000eea0000000200 */
[----:B------:R-:W-:Y:S02]  /*5990*/  LDSM.16.M88.4 R168, [R184+UR4+0x11900] ;  /* 0x01190004b8a8783b */ /* 0x000fe40008000200 */
[C---:B-1----:R-:W-:Y:S08]  /*59a0*/  HMMA.16816.F32.BF16 R4, R136.reuse, R144, R4 ;  /* 0x000000908804723c */ /* 0x042ff00000041804 */
[C---:B------:R-:W-:Y:S01]  /*59b0*/  HMMA.16816.F32.BF16 R8, R136.reuse, R146, R8 ;  /* 0x000000928808723c */ /* 0x040fe20000041808 */
[----:B------:R-:W1:Y:S07]  /*59c0*/  LDSM.16.M88.4 R144, [R184+UR4+0x11100] ;  /* 0x01110004b890783b */ /* 0x000e6e0008000200 */
[C---:B--2---:R-:W-:Y:S08]  /*59d0*/  HMMA.16816.F32.BF16 R12, R136.reuse, R152, R12 ;  /* 0x00000098880c723c */ /* 0x044ff0000004180c */
[C---:B------:R-:W-:Y:S01]  /*59e0*/  HMMA.16816.F32.BF16 R16, R136.reuse, R154, R16 ;  /* 0x0000009a8810723c */ /* 0x040fe20000041810 */
[----:B------:R-:W-:Y:S07]  /*59f0*/  LDSM.16.M88.4 R152, [R181+0x8000] ;  /* 0x00800000b598783b */ /* 0x000fee0000000200 */
[C---:B----4-:R-:W-:Y:S08]  /*5a00*/  HMMA.16816.F32.BF16 R20, R136.reuse, R148, R20 ;  /* 0x000000948814723c */ /* 0x050ff00000041814 */
[C---:B------:R-:W-:Y:S01]  /*5a10*/  HMMA.16816.F32.BF16 R24, R136.reuse, R150, R24 ;  /* 0x000000968818723c */ /* 0x040fe20000041818 */
[----:B------:R-:W-:Y:S07]  /*5a20*/  LDSM.16.M88.4 R148, [R133+0x11900] ;  /* 0x011900008594783b */ /* 0x000fee0000000200 */
[C---:B---3--:R-:W-:Y:S08]  /*5a30*/  HMMA.16816.F32.BF16 R28, R136.reuse, R140, R28 ;  /* 0x0000008c881c723c */ /* 0x048ff0000004181c */
[----:B------:R-:W-:Y:S01]  /*5a40*/  HMMA.16816.F32.BF16 R32, R136, R142, R32 ;  /* 0x0000008e8820723c */ /* 0x000fe20000041820 */
[----:B------:R-:W2:Y:S05]  /*5a50*/  LDSM.16.M88.4 R136, [R133+0x10900] ;  /* 0x010900008588783b */ /* 0x000eaa0000000200 */
[----:B------:R-:W3:Y:S02]  /*5a60*/  LDSM.16.M88.4 R140, [R133+0x11100] ;  /* 0x01110000858c783b */ /* 0x000ee40000000200 */
[C---:B------:R-:W-:Y:S08]  /*5a70*/  HMMA.16816.F32.BF16 R4, R156.reuse, R160, R4 ;  /* 0x000000a09c04723c */ /* 0x040ff00000041804 */
        /* <DEDUP_REMOVED lines=10> */
[----:B------:R-:W5:Y:S07]  /*5b20*/  LDSM.16.M88.4 R156, [R0+0x11100] ;  /* 0x01110000009c783b */ /* 0x000f6e0000000200 */
[C---:B------:R-:W-:Y:S08]  /*5b30*/  HMMA.16816.F32.BF16 R4, R172.reuse, R176, R4 ;  /* 0x000000b0ac04723c */ /* 0x040ff00000041804 */
[C---:B------:R-:W-:Y:S08]  /*5b40*/  HMMA.16816.F32.BF16 R8, R172.reuse, R178, R8 ;  /* 0x000000b2ac08723c */ /* 0x040ff00000041808 */
        /* <DEDUP_REMOVED lines=15> */
[C---:B-----5:R-:W-:Y:S08]  /*5c40*/  HMMA.16816.F32.BF16 R20, R152.reuse, R156, R20 ;  /* 0x0000009c9814723c */ /* 0x060ff00000041814 */
[C---:B------:R-:W-:Y:S08]  /*5c50*/  HMMA.16816.F32.BF16 R24, R152.reuse, R158, R24 ;  /* 0x0000009e9818723c */ /* 0x040ff00000041818 */
[C---:B--2---:R-:W-:Y:S08]  /*5c60*/  HMMA.16816.F32.BF16 R28, R152.reuse, R136, R28 ;  /* 0x00000088981c723c */ /* 0x044ff0000004181c */
[----:B------:R-:W-:Y:S08]  /*5c70*/  HMMA.16816.F32.BF16 R32, R152, R138, R32 ;  /* 0x0000008a9820723c */ /* 0x000ff00000041820 */
[C---:B---3--:R-:W-:Y:S08]  /*5c80*/  HMMA.16816.F32.BF16 R4, R140.reuse, R148, R4 ;  /* 0x000000948c04723c */ /* 0x048ff00000041804 */
[C---:B------:R-:W-:Y:S08]  /*5c90*/  HMMA.16816.F32.BF16 R8, R140.reuse, R150, R8 ;  /* 0x000000968c08723c */ /* 0x040ff00000041808 */
[C---:B----4-:R-:W-:Y:S08]  /*5ca0*/  HMMA.16816.F32.BF16 R12, R140.reuse, R160, R12 ;  /* 0x000000a08c0c723c */ /* 0x050ff0000004180c */
[C---:B------:R-:W-:Y:S08]  /*5cb0*/  HMMA.16816.F32.BF16 R16, R140.reuse, R162, R16 ;  /* 0x000000a28c10723c */ /* 0x040ff00000041810 */
[C---:B------:R-:W-:Y:S08]  /*5cc0*/  HMMA.16816.F32.BF16 R20, R140.reuse, R164, R20 ;  /* 0x000000a48c14723c */ /* 0x040ff00000041814 */
[C---:B------:R-:W-:Y:S08]  /*5cd0*/  HMMA.16816.F32.BF16 R24, R140.reuse, R166, R24 ;  /* 0x000000a68c18723c */ /* 0x040ff00000041818 */
[C---:B-1----:R-:W-:Y:S08]  /*5ce0*/  HMMA.16816.F32.BF16 R28, R140.reuse, R144, R28 ;  /* 0x000000908c1c723c */ /* 0x042ff0000004181c */
[----:B------:R-:W-:Y:S01]  /*5cf0*/  HMMA.16816.F32.BF16 R32, R140, R146, R32 ;  /* 0x000000928c20723c */ /* 0x000fe20000041820 */
[----:B------:R-:W-:-:S07]  /*5d00*/  @P0 BRA `(.L_x_806) ;  /* 0x000001a000000947 */ /* 0x000fce0003800000 */
        /* <DEDUP_REMOVED lines=14> */
.L_x_808:
[----:B------:R-:W-:Y:S04]  /*5df0*/  MOV R0, c[0x0][0x32c] ;  /* 0x0000cb0000007a02 */ /* 0x000fe80000000f00 */
[----:B------:R-:W-:Y:S11]  /*5e00*/  ISETP.NE.AND P0, PT, R0, 0x1, PT ;  /* 0x000000010000780c */ /* 0x000ff60003f05270 */
[----:B------:R-:W-:Y:S02]  /*5e10*/  @!UPT UIADD3 URZ, URZ, URZ, URZ ;  /* 0x0000003f3f3ff290 */ /* 0x000fe4000fffe03f */
[----:B------:R-:W-:Y:S05]  /*5e20*/  @P0 IMAD.HI.U32 R0, R133, c[0x0][0x330], RZ ;  /* 0x0000cc0085000a27 */ /* 0x000fea00078e00ff */
[----:B------:R-:W-:Y:S02]  /*5e30*/  @P0 SHF.R.U32.HI R133, RZ, c[0x0][0x334], R0 ;  /* 0x0000cd00ff850a19 */ /* 0x000fe40000011600 */
.L_x_809:
[----:B------:R-:W-:Y:S05]  /*5e40*/  BSYNC B0 ;  /* 0x0000000000007941 */ /* 0x000fea0003800000 */
.L_x_807:
[----:B------:R-:W-:Y:S04]  /*5e50*/  IMAD.MOV.U32 R0, RZ, RZ, c[0x0][0x32c] ;  /* 0x0000cb00ff007624 */ /* 0x000fe800078e00ff */
[----:B------:R-:W-:Y:S04]  /*5e60*/  IMAD R0, R133, R0, -UR6 ;  /* 0x8000000685007e24 */ /* 0x000fe8000f8e0200 */
[----:B------:R-:W-:Y:S05]  /*5e70*/  IMAD.IADD R133, R0, 0x1, -R197 ;  /* 0x0000000100857824 */ /* 0x000fea00078e0ac5 */
[----:B------:R-:W-:Y:S02]  /*5e80*/  IADD3 R0, R133, c[0x0][0x32c], RZ ;  /* 0x0000cb0085007a10 */ /* 0x000fe40007ffe0ff */
[----:B------:R-:W-:Y:S02]  /*5e90*/  IMNMX R216, R216, R133, !PT ;  /* 0x00000085d8d87217 */ /* 0x000fe40007800200 */
[----:B------:R-:W-:Y:S02]  /*5ea0*/  IMNMX R217, R217, R0, PT ;  /* 0x00000000d9d97217 */ /* 0x000fe40003800200 */
.L_x_806:
[----:B------:R-:W-:Y:S01]  /*5eb0*/  UISETP.GT.AND UP0, UPT, UR17, -0x1, UPT ;  /* 0xffffffff1100788c */ /* 0x000fe2000bf04270 */
[----:B------:R-:W1:Y:S05]  /*5ec0*/  SHFL.IDX PT, R2, R213, 0x1, 0x1c1f ;  /* 0x003c1f00d5027f89 */ /* 0x000e6a00000e0000 */
[----:B------:R-:W-:Y:S04]  /*5ed0*/  PLOP3.LUT P0, PT, PT, PT, UP0, 0x80, 0x0 ;  /* 0x000000000000781c */ /* 0x000fe80003f0f008 */
[C---:B------:R-:W-:Y:S02]  /*5ee0*/  ISETP.GT.AND P4, PT, R216.reuse, 0x1, P0 ;  /* 0x00000001d800780c */ /* 0x040fe40000784270 */
[C---:B------:R-:W-:Y:S02]  /*5ef0*/  ISETP.GT.AND P5, PT, R216.reuse, RZ, P0 ;  /* 0x000000ffd800720c */ /* 0x040fe400007a4270 */
        /* <DEDUP_REMOVED lines=20> */
[C---:B------:R-:W-:Y:S02]  /*6040*/  ISETP.GT.AND P4, PT, R216.reuse, 0x28, P0 ;  /* 0x00000028d800780c */ /* 0x040fe40000784270 */
        /* <DEDUP_REMOVED lines=43> */
.L_x_812:
[----:B------:R-:W-:Y:S04]  /*6300*/  MOV R2, c[0x0][0x32c] ;  /* 0x0000cb0000027a02 */ /* 0x000fe80000000f00 */
[----:B------:R-:W-:Y:S11]  /*6310*/  ISETP.NE.AND P4, PT, R2, 0x1, PT ;  /* 0x000000010200780c */ /* 0x000ff60003f85270 */
[----:B------:R-:W-:Y:S02]  /*6320*/  @!UPT UIADD3 URZ, URZ, URZ, URZ ;  /* 0x0000003f3f3ff290 */ /* 0x000fe4000fffe03f */
[----:B------:R-:W-:Y:S05]  /*6330*/  @P4 IMAD.HI.U32 R2, R13, c[0x0][0x330], RZ ;  /* 0x0000cc000d024a27 */ /* 0x000fea00078e00ff */
[----:B------:R-:W-:Y:S02]  /*6340*/  @P4 SHF.R.U32.HI R13, RZ, c[0x0][0x334], R2 ;  /* 0x0000cd00ff0d4a19 */ /* 0x000fe40000011602 */
.L_x_813:
[----:B------:R-:W-:Y:S05]  /*6350*/  BSYNC B0 ;  /* 0x0000000000007941 */ /* 0x000fea0003800000 */
.L_x_811:
[----:B------:R-:W-:Y:S04]  /*6360*/  IMAD.MOV.U32 R2, RZ, RZ, c[0x0][0x32c] ;  /* 0x0000cb00ff027624 */ /* 0x000fe800078e00ff */
[----:B------:R-:W-:Y:S04]  /*6370*/  IMAD R2, R13, R2, -UR6 ;  /* 0x800000060d027e24 */ /* 0x000fe8000f8e0202 */
[----:B------:R-:W-:Y:S05]  /*6380*/  IMAD.IADD R17, R2, 0x1, -R197 ;  /* 0x0000000102117824 */ /* 0x000fea00078e0ac5 */
[----:B------:R-:W-:Y:S02]  /*6390*/  IADD3 R13, R17, c[0x0][0x32c], RZ ;  /* 0x0000cb00110d7a10 */ /* 0x000fe40007ffe0ff */
[----:B------:R-:W-:Y:S02]  /*63a0*/  IMNMX R214, R214, R17, !PT ;  /* 0x00000011d6d67217 */ /* 0x000fe40007800200 */
[----:B------:R-:W-:Y:S02]  /*63b0*/  IMNMX R0, R0, R13, PT ;  /* 0x0000000d00007217 */ /* 0x000fe40003800200 */
.L_x_810:
[----:B------:R-:W-:Y:S01]  /*63c0*/  FMNMX.FTZ R2, R137, R132, !PT ;  /* 0x0000008489027209 */ /* 0x000fe20007810000 */
[----:B------:R-:W-:Y:S04]  /*63d0*/  DEPBAR.LE SB0, 0x2 ;  /* 0x000080800000791a */ /* 0x000fe80000000000 */
[----:B------:R-:W-:Y:S01]  /*63e0*/  BAR.SYNC.DEFER_BLOCKING 0x0 ;  /* 0x0000000000007b1d */ /* 0x000fe20000010000 */
[----:B------:R-:W-:Y:S01]  /*63f0*/  ISETP.GT.AND P6, PT, R214, RZ, P0 ;  /* 0x000000ffd600720c */ /* 0x000fe200007c4270 */
[----:B------:R-:W-:Y:S01]  /*6400*/  UIADD3 UR22, UR17, -0x2, URZ ;  /* 0xfffffffe11167890 */ /* 0x000fe2000fffe03f */
[----:B------:R-:W-:Y:S02]  /*6410*/  FMNMX.FTZ R2, R133, R2, !PT ;  /* 0x0000000285027209 */ /* 0x000fe40007810000 */
[----:B------:R-:W-:Y:S01]  /*6420*/  ISETP.LT.OR P6, PT, R0, 0x1, P6 ;  /* 0x000000010000780c */ /* 0x000fe200037c1670 */
[----:B------:R-:W-:Y:S01]  /*6430*/  UISETP.GE.AND UP1, UPT, UR22, UR10, UPT ;  /* 0x0000000a1600728c */ /* 0x000fe2000bf26270 */
[----:B------:R-:W-:Y:S02]  /*6440*/  ISETP.GT.AND P5, PT, R214, 0x1, P0 ;  /* 0x00000001d600780c */ /* 0x000fe400007a4270 */
[----:B------:R-:W-:Y:S02]  /*6450*/  FMNMX.FTZ R2, R5, R2, !PT ;  /* 0x0000000205027209 */ /* 0x000fe40007810000 */
[----:B------:R-:W-:Y:S02]  /*6460*/  FSEL R12, R6, -INF , !P6 ;  /* 0xff800000060c7808 */ /* 0x000fe40007000000 */
[----:B------:R-:W-:Y:S02]  /*6470*/  ISETP.LT.OR P5, PT, R0, 0x2, P5 ;  /* 0x000000020000780c */ /* 0x000fe40002fa1670 */
[----:B------:R-:W-:Y:S02]  /*6480*/  ISETP.GT.AND P4, PT, R214, 0x8, P0 ;  /* 0x00000008d600780c */ /* 0x000fe40000784270 */
[----:B------:R-:W-:Y:S01]  /*6490*/  FMNMX.FTZ R2, R9, R2, !PT ;  /* 0x0000000209027209 */ /* 0x000fe20007810000 */
[----:B------:R-:W-:Y:S01]  /*64a0*/  @UP1 USHF.R.S32.HI UR23, URZ, 0x1f, UR22 ;  /* 0x0000001f3f171899 */ /* 0x000fe20008011416 */
[----:B------:R-:W-:Y:S02]  /*64b0*/  FSEL R8, R7, -INF , !P5 ;  /* 0xff80000007087808 */ /* 0x000fe40006800000 */
[----:B------:R-:W-:Y:S02]  /*64c0*/  FMNMX.FTZ R7, R12, R3, !PT ;  /* 0x000000030c077209 */ /* 0x000fe40007810000 */
[----:B------:R-:W-:Y:S02]  /*64d0*/  ISETP.LT.OR P4, PT, R0, 0x9, P4 ;  /* 0x000000090000780c */ /* 0x000fe40002781670 */
[----:B------:R-:W-:Y:S02]  /*64e0*/  ISETP.GT.AND P6, PT, R214, 0x9, P0 ;  /* 0x00000009d600780c */ /* 0x000fe400007c4270 */
[----:B------:R-:W-:Y:S02]  /*64f0*/  FMNMX.FTZ R2, R165, R2, !PT ;  /* 0x00000002a5027209 */ /* 0x000fe40007810000 */
[----:B------:R-:W-:Y:S02]  /*6500*/  ISETP.LT.OR P6, PT, R0, 0xa, P6 ;  /* 0x0000000a0000780c */ /* 0x000fe400037c1670 */
[----:B------:R-:W-:Y:S02]  /*6510*/  FSEL R10, R10, -INF , !P4 ;  /* 0xff8000000a0a7808 */ /* 0x000fe40006000000 */
[----:B------:R-:W-:Y:S02]  /*6520*/  FMNMX.FTZ R7, R8, R7, !PT ;  /* 0x0000000708077209 */ /* 0x000fe40007810000 */
[C---:B------:R-:W-:Y:S02]  /*6530*/  ISETP.GT.AND P5, PT, R214.reuse, 0x10, P0 ;  /* 0x00000010d600780c */ /* 0x040fe400007a4270 */
        /* <DEDUP_REMOVED lines=13> */
[C---:B------:R-:W-:Y:S02]  /*6610*/  ISETP.LT.OR P5, PT, R0.reuse, 0x19, P5 ;  /* 0x000000190000780c */ /* 0x040fe40002fa1670 */
[----:B------:R-:W-:Y:S02]  /*6620*/  ISETP.LT.OR P4, PT, R0, 0x1a, P4 ;  /* 0x0000001a0000780c */ /* 0x000fe40002781670 */
[----:B------:R-:W-:Y:S02]  /*6630*/  FMNMX.FTZ R11, R172, R7, !PT ;  /* 0x00000007ac0b7209 */ /* 0x000fe40007810000 */
[----:B------:R-:W-:Y:S02]  /*6640*/  FMNMX.FTZ R2, R177, R2, !PT ;  /* 0x00000002b1027209 */ /* 0x000fe40007810000 */
[----:B------:R-:W-:Y:S02]  /*6650*/  FSEL R142, R18, -INF , !P5 ;  /* 0xff800000128e7808 */ /* 0x000fe40006800000 */
[----:B------:R-:W-:Y:S02]  /*6660*/  FSEL R140, R19, -INF , !P4 ;  /* 0xff800000138c7808 */ /* 0x000fe40006000000 */
[----:B------:R-:W-:Y:S02]  /*6670*/  FMNMX.FTZ R11, R170, R11, !PT ;  /* 0x0000000baa0b7209 */ /* 0x000fe40007810000 */
[----:B------:R-:W-:Y:S02]  /*6680*/  ISETP.GT.AND P4, PT, R214, 0x20, P0 ;  /* 0x00000020d600780c */ /* 0x000fe40000784270 */
[----:B------:R-:W-:Y:S02]  /*6690*/  FMNMX.FTZ R2, R175, R2, !PT ;  /* 0x00000002af027209 */ /* 0x000fe40007810000 */
        /* <DEDUP_REMOVED lines=10> */
[----:B------:R-:W-:Y:S02]  /*6740*/  ISETP.LT.OR P5, PT, R0, 0x29, P5 ;  /* 0x000000290000780c */ /* 0x000fe40002fa1670 */
[----:B------:R-:W-:Y:S02]  /*6750*/  FMNMX.FTZ R11, R178, R11, !PT ;  /* 0x0000000bb20b7209 */ /* 0x000fe40007810000 */
[----:B------:R-:W-:Y:S02]  /*6760*/  ISETP.GT.AND P4, PT, R214, 0x29, P0 ;  /* 0x00000029d600780c */ /* 0x000fe40000784270 */
[----:B------:R-:W-:Y:S02]  /*6770*/  FMNMX.FTZ R2, R153, R2, !PT ;  /* 0x0000000299027209 */ /* 0x000fe40007810000 */
[----:B------:R-:W-:Y:S02]  /*6780*/  ISETP.LT.OR P4, PT, R0, 0x2a, P4 ;  /* 0x0000002a0000780c */ /* 0x000fe40002781670 */
[----:B------:R-:W-:Y:S02]  /*6790*/  FSEL R174, R26, -INF , !P5 ;  /* 0xff8000001aae7808 */ /* 0x000fe40006800000 */
[----:B------:R-:W-:Y:S02]  /*67a0*/  ISETP.GT.AND P6, PT, R214, 0x30, P0 ;  /* 0x00000030d600780c */ /* 0x000fe400007c4270 */
[----:B------:R-:W-:Y:S02]  /*67b0*/  FMNMX.FTZ R11, R176, R11, !PT ;  /* 0x0000000bb00b7209 */ /* 0x000fe40007810000 */
[----:B------:R-:W-:Y:S02]  /*67c0*/  FMNMX.FTZ R2, R151, R2, !PT ;  /* 0x0000000297027209 */ /* 0x000fe40007810000 */
[----:B------:R-:W-:Y:S02]  /*67d0*/  FSEL R154, R27, -INF , !P4 ;  /* 0xff8000001b9a7808 */ /* 0x000fe40006000000 */
[----:B------:R-:W-:Y:S02]  /*67e0*/  ISETP.LT.OR P6, PT, R0, 0x31, P6 ;  /* 0x000000310000780c */ /* 0x000fe400037c1670 */
        /* <DEDUP_REMOVED lines=9> */
[----:B------:R-:W-:Y:S01]  /*6880*/  FMNMX.FTZ R11, R150, R11, !PT ;  /* 0x0000000b960b7209 */ /* 0x000fe20007810000 */
[----:B------:R-:W1:Y:S01]  /*6890*/  SHFL.BFLY PT, R2, R7, 0x2, 0x1f ;  /* 0x0c401f0007027f89 */ /* 0x000e6200000e0000 */
[----:B------:R-:W-:Y:S01]  /*68a0*/  ISETP.LT.OR P4, PT, R0, 0x39, P4 ;  /* 0x000000390000780c */ /* 0x000fe20002781670 */
[----:B------:R-:W-:Y:S01]  /*68b0*/  ULDC.64 UR6, c[0x0][0x1e0] ;  /* 0x0000780000067ab9 */ /* 0x000fe20000000a00 */
[----:B------:R-:W-:Y:S02]  /*68c0*/  ISETP.GT.AND P0, PT, R214, 0x39, P0 ;  /* 0x00000039d600780c */ /* 0x000fe40000704270 */
[----:B------:R-:W-:Y:S02]  /*68d0*/  FSEL R146, R34, -INF , !P4 ;  /* 0xff80000022927808 */ /* 0x000fe40006000000 */
[----:B------:R-:W-:Y:S01]  /*68e0*/  FMNMX.FTZ R11, R148, R11, !PT ;  /* 0x0000000b940b7209 */ /* 0x000fe20007810000 */
[----:B------:R-:W-:Y:S01]  /*68f0*/  LDSM.16.MT88.4 R28, [R134+UR4+0x100] ;  /* 0x00010004861c783b */ /* 0x000fe20008004200 */
[----:B------:R-:W-:Y:S01]  /*6900*/  ISETP.LT.OR P0, PT, R0, 0x3a, P0 ;  /* 0x0000003a0000780c */ /* 0x000fe20000701670 */
[----:B------:R-:W-:Y:S01]  /*6910*/  @UP1 UIMAD UR23, UR23, UR6, URZ ;  /* 0x00000006171712a4 */ /* 0x000fe2000f8e023f */
[----:B------:R-:W-:Y:S01]  /*6920*/  FMNMX.FTZ R15, R146, R11, !PT ;  /* 0x0000000b920f7209 */ /* 0x000fe20007810000 */
[----:B------:R-:W-:Y:S01]  /*6930*/  @UP1 UIMAD.WIDE.U32 UR24, UR22, UR6, URZ ;  /* 0x00000006161812a5 */ /* 0x000fe2000f8e003f */
[----:B------:R-:W-:Y:S01]  /*6940*/  FSEL R144, R35, -INF , !P0 ;  /* 0xff80000023907808 */ /* 0x000fe20004000000 */
[----:B------:R-:W-:Y:S01]  /*6950*/  @UP1 UIMAD UR23, UR22, UR7, UR23 ;  /* 0x00000007161712a4 */ /* 0x000fe2000f8e0217 */
[----:B------:R-:W-:Y:S01]  /*6960*/  IADD3 R16, R134, UR4, RZ ;  /* 0x0000000486107c10 */ /* 0x000fe2000fffe0ff */
[----:B------:R-:W-:Y:S01]  /*6970*/  @UP1 USHF.L.U32 UR6, UR24, 0x6, URZ ;  /* 0x0000000618061899 */ /* 0x000fe2000800063f */
[----:B------:R-:W-:Y:S01]  /*6980*/  FMNMX.FTZ R13, R144, R15, !PT ;  /* 0x0000000f900d7209 */ /* 0x000fe20007810000 */
[----:B------:R-:W-:Y:S01]  /*6990*/  @UP1 UIADD3 UR23, UR25, UR23, URZ ;  /* 0x0000001719171290 */ /* 0x000fe2000fffe03f */
[----:B------:R-:W-:Y:S01]  /*69a0*/  IADD3 R156, R183, R16, RZ ;  /* 0x00000010b79c7210 */ /* 0x000fe20007ffe0ff */
[----:B------:R-:W-:Y:S02]  /*69b0*/  @UP1 UIADD3 UR7, UP0, UR14, UR6, URZ ;  /* 0x000000060e071290 */ /* 0x000fe4000ff1e03f */
[----:B------:R-:W2:Y:S01]  /*69c0*/  SHFL.BFLY PT, R0, R13, 0x2, 0x1f ;  /* 0x0c401f000d007f89 */ /* 0x000ea200000e0000 */
[----:B------:R-:W-:Y:S01]  /*69d0*/  @UP1 USHF.L.U64.HI UR23, UR24, 0x6, UR23 ;  /* 0x0000000618171899 */ /* 0x000fe20008010217 */
[----:B-1----:R-:W-:Y:S06]  /*69e0*/  FMNMX.FTZ R4, R7, R2, !PT ;  /* 0x0000000207047209 */ /* 0x002fec0007810000 */
[----:B------:R-:W1:Y:S01]  /*69f0*/  SHFL.BFLY PT, R11, R4, 0x1, 0x1f ;  /* 0x0c201f00040b7f89 */ /* 0x000e6200000e0000 */
[----:B--2---:R-:W-:Y:S07]  /*6a00*/  FMNMX.FTZ R7, R13, R0, !PT ;  /* 0x000000000d077209 */ /* 0x004fee0007810000 */
[----:B------:R-:W2:Y:S01]  /*6a10*/  SHFL.BFLY PT, R0, R7, 0x1, 0x1f ;  /* 0x0c201f0007007f89 */ /* 0x000ea200000e0000 */
[----:B-1----:R-:W-:Y:S04]  /*6a20*/  FMNMX.FTZ R2, R4, R11, !PT ;  /* 0x0000000b04027209 */ /* 0x002fe80007810000 */
[C---:B------:R-:W-:Y:S01]  /*6a30*/  FSETP.NEU.FTZ.AND P0, PT, R2.reuse, -INF , PT ;  /* 0xff8000000200780b */ /* 0x040fe20003f1d000 */
[----:B------:R-:W-:Y:S05]  /*6a40*/  FMUL.FTZ R152, R2, c[0x0][0x2d0] ;  /* 0x0000b40002987a20 */ /* 0x000fea0000410000 */
[----:B------:R-:W-:Y:S05]  /*6a50*/  FSEL R152, R152, RZ, P0 ;  /* 0x000000ff98987208 */ /* 0x000fea0000000000 */
[--C-:B------:R-:W-:Y:S01]  /*6a60*/  FFMA.FTZ R158, R5, c[0x0][0x2d0], -R152.reuse ;  /* 0x0000b400059e7a23 */ /* 0x100fe20000010898 */
[----:B------:R-:W-:Y:S01]  /*6a70*/  FSEL R5, R2, RZ, P0 ;  /* 0x000000ff02057208 */ /* 0x000fe20000000000 */
[--C-:B------:R-:W-:Y:S02]  /*6a80*/  FFMA.FTZ R164, R137, c[0x0][0x2d0], -R152.reuse ;  /* 0x0000b40089a47a23 */ /* 0x100fe40000010898 */
[----:B------:R-:W-:Y:S01]  /*6a90*/  FFMA.FTZ R163, R133, c[0x0][0x2d0], -R152 ;  /* 0x0000b40085a37a23 */ /* 0x000fe20000010898 */
[----:B--2---:R-:W-:Y:S01]  /*6aa0*/  FMNMX.FTZ R0, R7, R0, !PT ;  /* 0x0000000007007209 */ /* 0x004fe20007810000 */
[----:B------:R-:W-:Y:S02]  /*6ab0*/  FADD.FTZ R4, -R5, R132 ;  /* 0x0000008405047221 */ /* 0x000fe40000010100 */
[----:B------:R-:W-:Y:S01]  /*6ac0*/  MUFU.EX2 R164, R164 ;  /* 0x000000a400a47308 */ /* 0x000fe20000000800 */
[--C-:B------:R-:W-:Y:S01]  /*6ad0*/  FFMA.FTZ R159, R9, c[0x0][0x2d0], -R152.reuse ;  /* 0x0000b400099f7a23 */ /* 0x100fe20000010898 */
[C---:B------:R-:W-:Y:S01]  /*6ae0*/  FSETP.NEU.FTZ.AND P0, PT, R0.reuse, -INF , PT ;  /* 0xff8000000000780b */ /* 0x040fe20003f1d000 */
[----:B------:R-:W-:Y:S02]  /*6af0*/  FMUL.FTZ R145, R0, c[0x0][0x2d0] ;  /* 0x0000b40000917a20 */ /* 0x000fe40000410000 */
[----:B------:R-:W-:Y:S01]  /*6b00*/  FMUL.FTZ R132, R4, c[0x0][0x2d0] ;  /* 0x0000b40004847a20 */ /* 0x000fe20000410000 */
[----:B------:R-:W-:Y:S01]  /*6b10*/  FSEL R4, R0, RZ, P0 ;  /* 0x000000ff00047208 */ /* 0x000fe20000000000 */
[--C-:B------:R-:W-:Y:S01]  /*6b20*/  FFMA.FTZ R168, R141, c[0x0][0x2d0], -R152.reuse ;  /* 0x0000b4008da87a23 */ /* 0x100fe20000010898 */
[----:B------:R-:W-:Y:S01]  /*6b30*/  FSEL R145, R145, RZ, P0 ;  /* 0x000000ff91917208 */ /* 0x000fe20000000000 */
[--C-:B------:R-:W-:Y:S01]  /*6b40*/  FFMA.FTZ R216, R155, c[0x0][0x2d0], -R152.reuse ;  /* 0x0000b4009bd87a23 */ /* 0x100fe20000010898 */
[----:B------:R-:W1:Y:S01]  /*6b50*/  MUFU.EX2 R163, R163 ;  /* 0x000000a300a37308 */ /* 0x000e620000000800 */
[----:B------:R-:W-:Y:S01]  /*6b60*/  FADD.FTZ R4, -R4, R3 ;  /* 0x0000000304047221 */ /* 0x000fe20000010100 */
[----:B------:R-:W-:Y:S01]  /*6b70*/  PLOP3.LUT P0, PT, PT, PT, UP1, 0x80, 0x0 ;  /* 0x000000000000781c */ /* 0x000fe20003f0f018 */
[--C-:B------:R-:W-:Y:S02]  /*6b80*/  FFMA.FTZ R162, R12, c[0x0][0x2d0], -R145.reuse ;  /* 0x0000b4000ca27a23 */ /* 0x100fe40000010891 */
[----:B------:R-:W2:Y:S01]  /*6b90*/  LDSM.16.MT88.4 R12, [R135+UR4+0x100] ;  /* 0x00010004870c783b */ /* 0x000ea20008004200 */
[--C-:B------:R-:W-:Y:S02]  /*6ba0*/  FFMA.FTZ R161, R8, c[0x0][0x2d0], -R145.reuse ;  /* 0x0000b40008a17a23 */ /* 0x100fe40000010891 */
[--C-:B------:R-:W-:Y:S02]  /*6bb0*/  FFMA.FTZ R157, R10, c[0x0][0x2d0], -R145.reuse ;  /* 0x0000b4000a9d7a23 */ /* 0x100fe40000010891 */
[--C-:B------:R-:W-:Y:S01]  /*6bc0*/  FFMA.FTZ R160, R6, c[0x0][0x2d0], -R145.reuse ;  /* 0x0000b40006a07a23 */ /* 0x100fe20000010891 */
[----:B------:R-:W3:Y:S01]  /*6bd0*/  MUFU.EX2 R132, R132 ;  /* 0x0000008400847308 */ /* 0x000ee20000000800 */
[----:B------:R-:W-:Y:S01]  /*6be0*/  FMUL.FTZ R3, R4, c[0x0][0x2d0] ;  /* 0x0000b40004037a20 */ /* 0x000fe20000410000 */
[----:B------:R-:W-:Y:S01]  /*6bf0*/  IADD3 R4, R135, UR4, RZ ;  /* 0x0000000487047c10 */ /* 0x000fe2000fffe0ff */
[--C-:B------:R-:W-:Y:S02]  /*6c00*/  FFMA.FTZ R171, R142, c[0x0][0x2d0], -R145.reuse ;  /* 0x0000b4008eab7a23 */ /* 0x100fe40000010891 */
[--C-:B------:R-:W-:Y:S01]  /*6c10*/  FFMA.FTZ R179, R154, c[0x0][0x2d0], -R145.reuse ;  /* 0x0000b4009ab37a23 */ /* 0x100fe20000010891 */
[----:B------:R-:W-:Y:S01]  /*6c20*/  IADD3 R133, R183, R4, RZ ;  /* 0x00000004b7857210 */ /* 0x000fe20007ffe0ff */
[--C-:B------:R-:W-:Y:S02]  /*6c30*/  FFMA.FTZ R187, R151, c[0x0][0x2d0], -R152.reuse ;  /* 0x0000b40097bb7a23 */ /* 0x100fe40000010898 */
[--C-:B------:R-:W-:Y:S01]  /*6c40*/  FFMA.FTZ R213, R149, c[0x0][0x2d0], -R152.reuse ;  /* 0x0000b40095d57a23 */ /* 0x100fe20000010898 */
[----:B------:R-:W4:Y:S01]  /*6c50*/  MUFU.EX2 R3, R3 ;  /* 0x0000000300037308 */ /* 0x000f220000000800 */
[----:B------:R-:W5:Y:S01]  /*6c60*/  LDSM.16.MT88.4 R20, [R133+0x100] ;  /* 0x000100008514783b */ /* 0x000f620000004200 */
[--C-:B------:R-:W-:Y:S01]  /*6c70*/  FFMA.FTZ R215, R150, c[0x0][0x2d0], -R145.reuse ;  /* 0x0000b40096d77a23 */ /* 0x100fe20000010891 */
[----:B-1----:R-:W-:Y:S01]  /*6c80*/  F2FP.BF16.PACK_AB R136, R163, R164 ;  /* 0x000000a4a388723e */ /* 0x002fe200000010ff */
[--C-:B------:R-:W-:Y:S02]  /*6c90*/  FFMA.FTZ R220, R148, c[0x0][0x2d0], -R145.reuse ;  /* 0x0000b40094dc7a23 */ /* 0x100fe40000010891 */
[--C-:B------:R-:W-:Y:S02]  /*6ca0*/  FFMA.FTZ R217, R146, c[0x0][0x2d0], -R145.reuse ;  /* 0x0000b40092d97a23 */ /* 0x100fe40000010891 */
[--C-:B------:R-:W-:Y:S01]  /*6cb0*/  FFMA.FTZ R165, R165, c[0x0][0x2d0], -R152.reuse ;  /* 0x0000b400a5a57a23 */ /* 0x100fe20000010898 */
[----:B------:R-:W-:Y:S01]  /*6cc0*/  LDSM.16.MT88.4 R148, [R133+0x3900] ;  /* 0x003900008594783b */ /* 0x000fe20000004200 */
[----:B------:R-:W-:Y:S01]  /*6cd0*/  MUFU.EX2 R158, R158 ;  /* 0x0000009e009e7308 */ /* 0x000fe20000000800 */
[--C-:B------:R-:W-:Y:S02]  /*6ce0*/  FFMA.FTZ R166, R167, c[0x0][0x2d0], -R152.reuse ;  /* 0x0000b400a7a67a23 */ /* 0x100fe40000010898 */
[--C-:B------:R-:W-:Y:S02]  /*6cf0*/  FFMA.FTZ R167, R143, c[0x0][0x2d0], -R152.reuse ;  /* 0x0000b4008fa77a23 */ /* 0x100fe40000010898 */
[C---:B---3--:R-:W-:Y:S02]  /*6d00*/  FMUL.FTZ R4, R132.reuse, R128 ;  /* 0x0000008084047220 */ /* 0x048fe40000410000 */
[C---:B------:R-:W-:Y:S02]  /*6d10*/  FMUL.FTZ R5, R132.reuse, R129 ;  /* 0x0000008184057220 */ /* 0x040fe40000410000 */
[C---:B------:R-:W-:Y:S01]  /*6d20*/  FMUL.FTZ R8, R132.reuse, R124 ;  /* 0x0000007c84087220 */ /* 0x040fe20000410000 */
[----:B------:R-:W1:Y:S01]  /*6d30*/  MUFU.EX2 R159, R159 ;  /* 0x0000009f009f7308 */ /* 0x000e620000000800 */
[C---:B------:R-:W-:Y:S02]  /*6d40*/  FMUL.FTZ R9, R132.reuse, R125 ;  /* 0x0000007d84097220 */ /* 0x040fe40000410000 */
[C---:B------:R-:W-:Y:S02]  /*6d50*/  FMUL.FTZ R16, R132.reuse, R104 ;  /* 0x0000006884107220 */ /* 0x040fe40000410000 */
[C---:B----4-:R-:W-:Y:S02]  /*6d60*/  FMUL.FTZ R6, R3.reuse, R130 ;  /* 0x0000008203067220 */ /* 0x050fe40000410000 */
[C---:B------:R-:W-:Y:S02]  /*6d70*/  FMUL.FTZ R7, R3.reuse, R131 ;  /* 0x0000008303077220 */ /* 0x040fe40000410000 */
[C---:B------:R-:W-:Y:S01]  /*6d80*/  FMUL.FTZ R10, R3.reuse, R126 ;  /* 0x0000007e030a7220 */ /* 0x040fe20000410000 */
[----:B------:R-:W-:Y:S01]  /*6d90*/  MUFU.EX2 R162, R162 ;  /* 0x000000a200a27308 */ /* 0x000fe20000000800 */
[C---:B------:R-:W-:Y:S01]  /*6da0*/  FMUL.FTZ R11, R3.reuse, R127 ;  /* 0x0000007f030b7220 */ /* 0x040fe20000410000 */
[----:B------:R-:W-:Y:S01]  /*6db0*/  LDSM.16.MT88.4 R128, [R133+0x2900] ;  /* 0x002900008580783b */ /* 0x000fe20000004200 */
[C---:B------:R-:W-:Y:S02]  /*6dc0*/  FMUL.FTZ R17, R132.reuse, R105 ;  /* 0x0000006984117220 */ /* 0x040fe40000410000 */
[C---:B------:R-:W-:Y:S02]  /*6dd0*/  FMUL.FTZ R18, R3.reuse, R106 ;  /* 0x0000006a03127220 */ /* 0x040fe40000410000 */
[----:B------:R-:W-:Y:S02]  /*6de0*/  FMUL.FTZ R19, R3, R107 ;  /* 0x0000006b03137220 */ /* 0x000fe40000410000 */
[C---:B------:R-:W-:Y:S01]  /*6df0*/  FMUL.FTZ R24, R132.reuse, R112 ;  /* 0x0000007084187220 */ /* 0x040fe20000410000 */
[----:B------:R-:W3:Y:S01]  /*6e00*/  MUFU.EX2 R161, R161 ;  /* 0x000000a100a17308 */ /* 0x000ee20000000800 */
[----:B------:R-:W-:Y:S01]  /*6e10*/  LDSM.16.MT88.4 R104, [R135+UR4+0x2100] ;  /* 0x002100048768783b */ /* 0x000fe20008004200 */
[C---:B------:R-:W-:Y:S01]  /*6e20*/  FMUL.FTZ R25, R132.reuse, R113 ;  /* 0x0000007184197220 */ /* 0x040fe20000410000 */
[----:B-1----:R-:W-:Y:S01]  /*6e30*/  F2FP.BF16.PACK_AB R138, R159, R158 ;  /* 0x0000009e9f8a723e */ /* 0x002fe200000010ff */
[C---:B------:R-:W-:Y:S02]  /*6e40*/  FMUL.FTZ R26, R3.reuse, R114 ;  /* 0x00000072031a7220 */ /* 0x040fe40000410000 */
[C---:B------:R-:W-:Y:S02]  /*6e50*/  FMUL.FTZ R27, R3.reuse, R115 ;  /* 0x00000073031b7220 */ /* 0x040fe40000410000 */
[C---:B------:R-:W-:Y:S02]  /*6e60*/  FMUL.FTZ R32, R132.reuse, R120 ;  /* 0x0000007884207220 */ /* 0x040fe40000410000 */
[----:B------:R-:W-:Y:S01]  /*6e70*/  MUFU.EX2 R157, R157 ;  /* 0x0000009d009d7308 */ /* 0x000fe20000000800 */
[C---:B------:R-:W-:Y:S01]  /*6e80*/  FMUL.FTZ R33, R132.reuse, R121 ;  /* 0x0000007984217220 */ /* 0x040fe20000410000 */
[----:B------:R-:W-:Y:S01]  /*6e90*/  LDSM.16.MT88.4 R112, [R135+UR4+0x900] ;  /* 0x000900048770783b */ /* 0x000fe20008004200 */
[C---:B------:R-:W-:Y:S02]  /*6ea0*/  FMUL.FTZ R34, R3.reuse, R122 ;  /* 0x0000007a03227220 */ /* 0x040fe40000410000 */
[C---:B------:R-:W-:Y:S02]  /*6eb0*/  FMUL.FTZ R35, R3.reuse, R123 ;  /* 0x0000007b03237220 */ /* 0x040fe40000410000 */
[C---:B------:R-:W-:Y:S02]  /*6ec0*/  FMUL.FTZ R36, R132.reuse, R36 ;  /* 0x0000002484247220 */ /* 0x040fe40000410000 */
[C---:B------:R-:W-:Y:S01]  /*6ed0*/  FMUL.FTZ R37, R132.reuse, R37 ;  /* 0x0000002584257220 */ /* 0x040fe20000410000 */
[----:B------:R-:W1:Y:S01]  /*6ee0*/  MUFU.EX2 R160, R160 ;  /* 0x000000a000a07308 */ /* 0x000e620000000800 */
[----:B------:R-:W-:Y:S01]  /*6ef0*/  LDSM.16.MT88.4 R120, [R156+0x900] ;  /* 0x000900009c78783b */ /* 0x000fe20000004200 */
[----:B------:R-:W-:Y:S01]  /*6f00*/  FMUL.FTZ R38, R3, R38 ;  /* 0x0000002603267220 */ /* 0x000fe20000410000 */
[----:B---3--:R-:W-:Y:S01]  /*6f10*/  F2FP.BF16.PACK_AB R137, R161, R162 ;  /* 0x000000a2a189723e */ /* 0x008fe200000010ff */
[C---:B------:R-:W-:Y:S02]  /*6f20*/  FMUL.FTZ R39, R3.reuse, R39 ;  /* 0x0000002703277220 */ /* 0x040fe40000410000 */
[C---:B------:R-:W-:Y:S03]  /*6f30*/  FMUL.FTZ R40, R132.reuse, R40 ;  /* 0x0000002884287220 */ /* 0x040fe60000410000 */
[----:B------:R-:W-:Y:S01]  /*6f40*/  LDSM.16.MT88.4 R124, [R135+UR4+0x2900] ;  /* 0x00290004877c783b */ /* 0x000fe20008004200 */
[C---:B------:R-:W-:Y:S01]  /*6f50*/  FMUL.FTZ R41, R132.reuse, R41 ;  /* 0x0000002984297220 */ /* 0x040fe20000410000 */
[----:B------:R-:W-:Y:S01]  /*6f60*/  MUFU.EX2 R165, R165 ;  /* 0x000000a500a57308 */ /* 0x000fe20000000800 */
[C---:B------:R-:W-:Y:S02]  /*6f70*/  FMUL.FTZ R42, R3.reuse, R42 ;  /* 0x0000002a032a7220 */ /* 0x040fe40000410000 */
[C---:B------:R-:W-:Y:S02]  /*6f80*/  FMUL.FTZ R43, R3.reuse, R43 ;  /* 0x0000002b032b7220 */ /* 0x040fe40000410000 */
[C---:B------:R-:W-:Y:S02]  /*6f90*/  FMUL.FTZ R44, R132.reuse, R44 ;  /* 0x0000002c842c7220 */ /* 0x040fe40000410000 */
[----:B------:R-:W-:Y:S02]  /*6fa0*/  FMUL.FTZ R45, R132, R45 ;  /* 0x0000002d842d7220 */ /* 0x000fe40000410000 */
[C---:B------:R-:W-:Y:S01]  /*6fb0*/  FMUL.FTZ R46, R3.reuse, R46 ;  /* 0x0000002e032e7220 */ /* 0x040fe20000410000 */
[----:B------:R-:W3:Y:S01]  /*6fc0*/  MUFU.EX2 R166, R166 ;  /* 0x000000a600a67308 */ /* 0x000ee20000000800 */
[C---:B------:R-:W-:Y:S01]  /*6fd0*/  FMUL.FTZ R47, R3.reuse, R47 ;  /* 0x0000002f032f7220 */ /* 0x040fe20000410000 */
[----:B-1----:R-:W-:Y:S01]  /*6fe0*/  F2FP.BF16.PACK_AB R139, R160, R157 ;  /* 0x0000009da08b723e */ /* 0x002fe200000010ff */
[C---:B------:R-:W-:Y:S02]  /*6ff0*/  FMUL.FTZ R48, R132.reuse, R48 ;  /* 0x0000003084307220 */ /* 0x040fe40000410000 */
[C---:B------:R-:W-:Y:S02]  /*7000*/  FMUL.FTZ R49, R132.reuse, R49 ;  /* 0x0000003184317220 */ /* 0x040fe40000410000 */
[C---:B------:R-:W-:Y:S02]  /*7010*/  FMUL.FTZ R50, R3.reuse, R50 ;  /* 0x0000003203327220 */ /* 0x040fe40000410000 */
[C---:B--2---:R-:W-:Y:S01]  /*7020*/  HMMA.16816.F32.BF16 R4, R136.reuse, R12, R4 ;  /* 0x0000000c8804723c */ /* 0x044fe20000041804 */
[----:B------:R-:W-:Y:S04]  /*7030*/  MUFU.EX2 R167, R167 ;  /* 0x000000a700a77308 */ /* 0x000fe80000000800 */
        /* <DEDUP_REMOVED lines=9> */
[----:B------:R-:W1:Y:S01]  /*70d0*/  LDSM.16.MT88.4 R100, [R156+0x100] ;  /* 0x000100009c64783b */ /* 0x000e620000004200 */
[C---:B------:R-:W-:Y:S02]  /*70e0*/  FMUL.FTZ R53, R132.reuse, R53 ;  /* 0x0000003584357220 */ /* 0x040fe40000410000 */
[C---:B------:R-:W-:Y:S02]  /*70f0*/  FMUL.FTZ R54, R3.reuse, R54 ;  /* 0x0000003603367220 */ /* 0x040fe40000410000 */
[C---:B-----5:R-:W-:Y:S03]  /*7100*/  HMMA.16816.F32.BF16 R12, R136.reuse, R20, R12 ;  /* 0x00000014880c723c */ /* 0x060fe6000004180c */
[C---:B------:R-:W-:Y:S01]  /*7110*/  FMUL.FTZ R55, R3.reuse, R55 ;  /* 0x0000003703377220 */ /* 0x040fe20000410000 */
[----:B------:R-:W-:Y:S01]  /*7120*/  MUFU.EX2 R216, R216 ;  /* 0x000000d800d87308 */ /* 0x000fe20000000800 */
[C---:B------:R-:W-:Y:S02]  /*7130*/  FMUL.FTZ R56, R132.reuse, R56 ;  /* 0x0000003884387220 */ /* 0x040fe40000410000 */
[C---:B------:R-:W-:Y:S01]  /*7140*/  FMUL.FTZ R20, R132.reuse, R108 ;  /* 0x0000006c84147220 */ /* 0x040fe20000410000 */
[C---:B------:R-:W-:Y:S04]  /*7150*/  HMMA.16816.F32.BF16 R16, R136.reuse, R22, R16 ;  /* 0x000000168810723c */ /* 0x040fe80000041810 */
[C---:B------:R-:W-:Y:S02]  /*7160*/  FMUL.FTZ R21, R132.reuse, R109 ;  /* 0x0000006d84157220 */ /* 0x040fe40000410000 */
[C---:B------:R-:W-:Y:S01]  /*7170*/  FMUL.FTZ R57, R132.reuse, R57 ;  /* 0x0000003984397220 */ /* 0x040fe20000410000 */
[----:B------:R-:W-:Y:S01]  /*7180*/  MUFU.EX2 R179, R179 ;  /* 0x000000b300b37308 */ /* 0x000fe20000000800 */
[C---:B------:R-:W-:Y:S04]  /*7190*/  FMUL.FTZ R22, R3.reuse, R110 ;  /* 0x0000006e03167220 */ /* 0x040fe80000410000 */
[C---:B------:R-:W-:Y:S02]  /*71a0*/  FMUL.FTZ R23, R3.reuse, R111 ;  /* 0x0000006f03177220 */ /* 0x040fe40000410000 */
[----:B------:R-:W2:Y:S01]  /*71b0*/  LDSM.16.MT88.4 R108, [R133+0x2100] ;  /* 0x00210000856c783b */ /* 0x000ea20000004200 */
[C---:B------:R-:W-:Y:S02]  /*71c0*/  FMUL.FTZ R58, R3.reuse, R58 ;  /* 0x0000003a033a7220 */ /* 0x040fe40000410000 */
[C---:B------:R-:W-:Y:S01]  /*71d0*/  FMUL.FTZ R59, R3.reuse, R59 ;  /* 0x0000003b033b7220 */ /* 0x040fe20000410000 */
[----:B------:R-:W-:Y:S01]  /*71e0*/  MUFU.EX2 R187, R187 ;  /* 0x000000bb00bb7308 */ /* 0x000fe20000000800 */
[C---:B------:R-:W-:Y:S03]  /*71f0*/  HMMA.16816.F32.BF16 R20, R136.reuse, R28, R20 ;  /* 0x0000001c8814723c */ /* 0x040fe60000041814 */
[C---:B------:R-:W-:Y:S02]  /*7200*/  FMUL.FTZ R60, R132.reuse, R60 ;  /* 0x0000003c843c7220 */ /* 0x040fe40000410000 */
[C---:B------:R-:W-:Y:S02]  /*7210*/  FMUL.FTZ R61, R132.reuse, R61 ;  /* 0x0000003d843d7220 */ /* 0x040fe40000410000 */
[C---:B------:R-:W-:Y:S01]  /*7220*/  FMUL.FTZ R28, R132.reuse, R116 ;  /* 0x00000074841c7220 */ /* 0x040fe20000410000 */
[C---:B------:R-:W-:Y:S01]  /*7230*/  HMMA.16816.F32.BF16 R24, R136.reuse, R30, R24 ;  /* 0x0000001e8818723c */ /* 0x040fe20000041818 */
[----:B------:R-:W-:Y:S03]  /*7240*/  MUFU.EX2 R213, R213 ;  /* 0x000000d500d57308 */ /* 0x000fe60000000800 */
[C---:B------:R-:W-:Y:S02]  /*7250*/  FMUL.FTZ R29, R132.reuse, R117 ;  /* 0x00000075841d7220 */ /* 0x040fe40000410000 */
[C---:B------:R-:W-:Y:S02]  /*7260*/  FMUL.FTZ R62, R3.reuse, R62 ;  /* 0x0000003e033e7220 */ /* 0x040fe40000410000 */
[C---:B------:R-:W-:Y:S03]  /*7270*/  FMUL.FTZ R30, R3.reuse, R118 ;  /* 0x00000076031e7220 */ /* 0x040fe60000410000 */
[----:B------:R-:W-:Y:S01]  /*7280*/  MUFU.EX2 R215, R215 ;  /* 0x000000d700d77308 */ /* 0x000fe20000000800 */
[C---:B------:R-:W-:Y:S02]  /*7290*/  FMUL.FTZ R31, R3.reuse, R119 ;  /* 0x00000077031f7220 */ /* 0x040fe40000410000 */
[----:B------:R-:W-:Y:S01]  /*72a0*/  LDSM.16.MT88.4 R116, [R133+0x900] ;  /* 0x000900008574783b */ /* 0x000fe20000004200 */
[C---:B------:R-:W-:Y:S02]  /*72b0*/  FMUL.FTZ R63, R3.reuse, R63 ;  /* 0x0000003f033f7220 */ /* 0x040fe40000410000 */
[C---:B------:R-:W-:Y:S02]  /*72c0*/  FMUL.FTZ R64, R132.reuse, R64 ;  /* 0x0000004084407220 */ /* 0x040fe40000410000 */
[C---:B-1----:R-:W-:Y:S02]  /*72d0*/  HMMA.16816.F32.BF16 R28, R136.reuse, R100, R28 ;  /* 0x00000064881c723c */ /* 0x042fe4000004181c */
[----:B------:R-:W-:Y:S01]  /*72e0*/  MUFU.EX2 R220, R220 ;  /* 0x000000dc00dc7308 */ /* 0x000fe20000000800 */
[C---:B------:R-:W-:Y:S02]  /*72f0*/  FMUL.FTZ R65, R132.reuse, R65 ;  /* 0x0000004184417220 */ /* 0x040fe40000410000 */
[C---:B------:R-:W-:Y:S02]  /*7300*/  FMUL.FTZ R66, R3.reuse, R66 ;  /* 0x0000004203427220 */ /* 0x040fe40000410000 */
[C---:B------:R-:W-:Y:S01]  /*7310*/  FMUL.FTZ R67, R3.reuse, R67 ;  /* 0x0000004303437220 */ /* 0x040fe20000410000 */
[C---:B------:R-:W-:Y:S01]  /*7320*/  HMMA.16816.F32.BF16 R32, R136.reuse, R102, R32 ;  /* 0x000000668820723c */ /* 0x040fe20000041820 */
[----:B------:R-:W1:Y:S03]  /*7330*/  LDSM.16.MT88.4 R100, [R134+UR4+0x2100] ;  /* 0x002100048664783b */ /* 0x000e660008004200 */
[C---:B------:R-:W-:Y:S01]  /*7340*/  FMUL.FTZ R68, R132.reuse, R68 ;  /* 0x0000004484447220 */ /* 0x040fe20000410000 */
[----:B------:R-:W-:Y:S01]  /*7350*/  MUFU.EX2 R217, R217 ;  /* 0x000000d900d97308 */ /* 0x000fe20000000800 */
[C---:B------:R-:W-:Y:S02]  /*7360*/  FMUL.FTZ R69, R132.reuse, R69 ;  /* 0x0000004584457220 */ /* 0x040fe40000410000 */
[C---:B------:R-:W-:Y:S04]  /*7370*/  HMMA.16816.F32.BF16 R36, R136.reuse, R104, R36 ;  /* 0x000000688824723c */ /* 0x040fe80000041824 */
        /* <DEDUP_REMOVED lines=10> */
[----:B------:R-:W2:Y:S03]  /*7420*/  LDSM.16.MT88.4 R108, [R135+UR4+0x4100] ;  /* 0x00410004876c783b */ /* 0x000ea60008004200 */
[C---:B------:R-:W-:Y:S02]  /*7430*/  FMUL.FTZ R84, R132.reuse, R84 ;  /* 0x0000005484547220 */ /* 0x040fe40000410000 */
[----:B------:R-:W-:Y:S02]  /*7440*/  FMUL.FTZ R85, R132, R85 ;  /* 0x0000005584557220 */ /* 0x000fe40000410000 */
[C---:B------:R-:W-:Y:S01]  /*7450*/  FMUL.FTZ R86, R3.reuse, R86 ;  /* 0x0000005603567220 */ /* 0x040fe20000410000 */
[C---:B-1----:R-:W-:Y:S03]  /*7460*/  HMMA.16816.F32.BF16 R52, R136.reuse, R100, R52 ;  /* 0x000000648834723c */ /* 0x042fe60000041834 */
[C---:B------:R-:W-:Y:S02]  /*7470*/  FMUL.FTZ R87, R3.reuse, R87 ;  /* 0x0000005703577220 */ /* 0x040fe40000410000 */
[--C-:B------:R-:W-:Y:S02]  /*7480*/  FFMA.FTZ R169, R172, c[0x0][0x2d0], -R145.reuse ;  /* 0x0000b400aca97a23 */ /* 0x100fe40000010891 */
[--C-:B------:R-:W-:Y:S01]  /*7490*/  FFMA.FTZ R172, R140, c[0x0][0x2d0], -R145.reuse ;  /* 0x0000b4008cac7a23 */ /* 0x100fe20000010891 */
[C---:B------:R-:W-:Y:S01]  /*74a0*/  HMMA.16816.F32.BF16 R56, R136.reuse, R102, R56 ;  /* 0x000000668838723c */ /* 0x040fe20000041838 */
[----:B------:R-:W1:Y:S02]  /*74b0*/  LDSM.16.MT88.4 R100, [R133+0x4100] ;  /* 0x004100008564783b */ /* 0x000e640000004200 */
[----:B------:R-:W-:Y:S01]  /*74c0*/  MUFU.EX2 R169, R169 ;  /* 0x000000a900a97308 */ /* 0x000fe20000000800 */
[--C-:B------:R-:W-:Y:S02]  /*74d0*/  FFMA.FTZ R170, R170, c[0x0][0x2d0], -R145.reuse ;  /* 0x0000b400aaaa7a23 */ /* 0x100fe40000010891 */
[C---:B------:R-:W-:Y:S02]  /*74e0*/  FMUL.FTZ R88, R132.reuse, R88 ;  /* 0x0000005884587220 */ /* 0x040fe40000410000 */
[C---:B----4-:R-:W-:Y:S01]  /*74f0*/  HMMA.16816.F32.BF16 R60, R136.reuse, R104, R60 ;  /* 0x00000068883c723c */ /* 0x050fe2000004183c */
[----:B------:R-:W-:Y:S03]  /*7500*/  LDSM.16.MT88.4 R140, [R134+UR4+0x2900] ;  /* 0x00290004868c783b */ /* 0x000fe60008004200 */
[C---:B------:R-:W-:Y:S01]  /*7510*/  FMUL.FTZ R89, R132.reuse, R89 ;  /* 0x0000005984597220 */ /* 0x040fe20000410000 */
[----:B------:R-:W4:Y:S01]  /*7520*/  MUFU.EX2 R170, R170 ;  /* 0x000000aa00aa7308 */ /* 0x000f220000000800 */
[C---:B------:R-:W-:Y:S02]  /*7530*/  FMUL.FTZ R90, R3.reuse, R90 ;  /* 0x0000005a035a7220 */ /* 0x040fe40000410000 */
[C---:B------:R-:W-:Y:S01]  /*7540*/  HMMA.16816.F32.BF16 R64, R136.reuse, R106, R64 ;  /* 0x0000006a8840723c */ /* 0x040fe20000041840 */
[----:B------:R-:W5:Y:S03]  /*7550*/  LDSM.16.MT88.4 R104, [R134+UR4+0x4100] ;  /* 0x004100048668783b */ /* 0x000f660008004200 */
[C---:B------:R-:W-:Y:S02]  /*7560*/  FMUL.FTZ R91, R3.reuse, R91 ;  /* 0x0000005b035b7220 */ /* 0x040fe40000410000 */
[C---:B------:R-:W-:Y:S01]  /*7570*/  FMUL.FTZ R92, R132.reuse, R92 ;  /* 0x0000005c845c7220 */ /* 0x040fe20000410000 */
[----:B------:R-:W1:Y:S01]  /*7580*/  MUFU.EX2 R172, R172 ;  /* 0x000000ac00ac7308 */ /* 0x000e620000000800 */
[C---:B--2---:R-:W-:Y:S04]  /*7590*/  HMMA.16816.F32.BF16 R68, R136.reuse, R108, R68 ;  /* 0x0000006c8844723c */ /* 0x044fe80000041844 */
[C---:B------:R-:W-:Y:S02]  /*75a0*/  FMUL.FTZ R93, R132.reuse, R93 ;  /* 0x0000005d845d7220 */ /* 0x040fe40000410000 */
[C---:B------:R-:W-:Y:S02]  /*75b0*/  FMUL.FTZ R94, R3.reuse, R94 ;  /* 0x0000005e035e7220 */ /* 0x040fe40000410000 */
[C---:B------:R-:W-:Y:S01]  /*75c0*/  HMMA.16816.F32.BF16 R72, R136.reuse, R110, R72 ;  /* 0x0000006e8848723c */ /* 0x040fe20000041848 */
[----:B------:R-:W2:Y:S03]  /*75d0*/  LDSM.16.MT88.4 R108, [R156+0x4100] ;  /* 0x004100009c6c783b */ /* 0x000ea60000004200 */
[C---:B------:R-:W-:Y:S02]  /*75e0*/  FMUL.FTZ R78, R3.reuse, R78 ;  /* 0x0000004e034e7220 */ /* 0x040fe40000410000 */
[C---:B------:R-:W-:Y:S02]  /*75f0*/  FMUL.FTZ R76, R132.reuse, R76 ;  /* 0x0000004c844c7220 */ /* 0x040fe40000410000 */
[C---:B------:R-:W-:Y:S04]  /*7600*/  FMUL.FTZ R79, R3.reuse, R79 ;  /* 0x0000004f034f7220 */ /* 0x040fe80000410000 */
[C---:B------:R-:W-:Y:S02]  /*7610*/  FMUL.FTZ R77, R132.reuse, R77 ;  /* 0x0000004d844d7220 */ /* 0x040fe40000410000 */
[C---:B------:R-:W-:Y:S02]  /*7620*/  FMUL.FTZ R95, R3.reuse, R95 ;  /* 0x0000005f035f7220 */ /* 0x040fe40000410000 */
[C---:B------:R-:W-:Y:S02]  /*7630*/  FMUL.FTZ R96, R132.reuse, R96 ;  /* 0x0000006084607220 */ /* 0x040fe40000410000 */
[C---:B------:R-:W-:Y:S01]  /*7640*/  FMUL.FTZ R97, R132.reuse, R97 ;  /* 0x0000006184617220 */ /* 0x040fe20000410000 */
[C---:B-1----:R-:W-:Y:S03]  /*7650*/  HMMA.16816.F32.BF16 R76, R136.reuse, R100, R76 ;  /* 0x00000064884c723c */ /* 0x042fe6000004184c */
[C---:B------:R-:W-:Y:S02]  /*7660*/  FMUL.FTZ R82, R3.reuse, R82 ;  /* 0x0000005203527220 */ /* 0x040fe40000410000 */
[----:B------:R-:W-:Y:S02]  /*7670*/  FMUL.FTZ R80, R132, R80 ;  /* 0x0000005084507220 */ /* 0x000fe40000410000 */
[C---:B------:R-:W-:Y:S01]  /*7680*/  FMUL.FTZ R83, R3.reuse, R83 ;  /* 0x0000005303537220 */ /* 0x040fe20000410000 */
[----:B---3--:R-:W-:Y:S01]  /*7690*/  F2FP.BF16.PACK_AB R100, R166, R165 ;  /* 0x000000a5a664723e */ /* 0x008fe200000010ff */
[----:B------:R-:W-:Y:S03]  /*76a0*/  FMUL.FTZ R81, R132, R81 ;  /* 0x0000005184517220 */ /* 0x000fe60000410000 */
[C---:B------:R-:W-:Y:S01]  /*76b0*/  FMUL.FTZ R98, R3.reuse, R98 ;  /* 0x0000006203627220 */ /* 0x040fe20000410000 */
[----:B----4-:R-:W-:Y:S01]  /*76c0*/  F2FP.BF16.PACK_AB R101, R170, R169 ;  /* 0x000000a9aa65723e */ /* 0x010fe200000010ff */
[----:B------:R-:W-:Y:S02]  /*76d0*/  FMUL.FTZ R99, R3, R99 ;  /* 0x0000006303637220 */ /* 0x000fe40000410000 */
[C---:B------:R-:W-:Y:S03]  /*76e0*/  HMMA.16816.F32.BF16 R80, R136.reuse, R102, R80 ;  /* 0x000000668850723c */ /* 0x040fe60000041850 */
[--C-:B------:R-:W-:Y:S02]  /*76f0*/  FFMA.FTZ R177, R177, c[0x0][0x2d0], -R152.reuse ;  /* 0x0000b400b1b17a23 */ /* 0x100fe40000010898 */
[--C-:B------:R-:W-:Y:S02]  /*7700*/  FFMA.FTZ R214, R175, c[0x0][0x2d0], -R152.reuse ;  /* 0x0000b400afd67a23 */ /* 0x100fe40000010898 */
[----:B------:R-:W-:Y:S01]  /*7710*/  F2FP.BF16.PACK_AB R102, R168, R167 ;  /* 0x000000a7a866723e */ /* 0x000fe200000010ff */
[C---:B-----5:R-:W-:Y:S01]  /*7720*/  HMMA.16816.F32.BF16 R84, R136.reuse, R104, R84 ;  /* 0x000000688854723c */ /* 0x060fe20000041854 */
[----:B------:R-:W-:Y:S03]  /*7730*/  MUFU.EX2 R177, R177 ;  /* 0x000000b100b17308 */ /* 0x000fe60000000800 */
[----:B------:R-:W-:Y:S01]  /*7740*/  F2FP.BF16.PACK_AB R103, R172, R171 ;  /* 0x000000abac67723e */ /* 0x000fe200000010ff */
[--C-:B------:R-:W-:Y:S02]  /*7750*/  FFMA.FTZ R173, R173, c[0x0][0x2d0], -R152.reuse ;  /* 0x0000b400adad7a23 */ /* 0x100fe40000010898 */
[--C-:B------:R-:W-:Y:S01]  /*7760*/  FFMA.FTZ R175, R178, c[0x0][0x2d0], -R145.reuse ;  /* 0x0000b400b2af7a23 */ /* 0x100fe20000010891 */
[C---:B------:R-:W-:Y:S01]  /*7770*/  HMMA.16816.F32.BF16 R88, R136.reuse, R106, R88 ;  /* 0x0000006a8858723c */ /* 0x040fe20000041858 */
[----:B------:R-:W1:Y:S02]  /*7780*/  LDSM.16.MT88.4 R104, [R134+UR4+0x900] ;  /* 0x000900048668783b */ /* 0x000e640008004200 */
[----:B------:R-:W-:Y:S01]  /*7790*/  MUFU.EX2 R214, R214 ;  /* 0x000000d600d67308 */ /* 0x000fe20000000800 */
[--C-:B------:R-:W-:Y:S02]  /*77a0*/  FFMA.FTZ R178, R153, c[0x0][0x2d0], -R152.reuse ;  /* 0x0000b40099b27a23 */ /* 0x100fe40000010898 */
[----:B------:R-:W-:Y:S02]  /*77b0*/  FFMA.FTZ R152, R147, c[0x0][0x2d0], -R152 ;  /* 0x0000b40093987a23 */ /* 0x000fe40000010898 */
[C---:B--2---:R-:W-:Y:S04]  /*77c0*/  HMMA.16816.F32.BF16 R92, R136.reuse, R108, R92 ;  /* 0x0000006c885c723c */ /* 0x044fe8000004185c */
[--C-:B------:R-:W-:Y:S01]  /*77d0*/  FFMA.FTZ R176, R176, c[0x0][0x2d0], -R145.reuse ;  /* 0x0000b400b0b07a23 */ /* 0x100fe20000010891 */
[----:B------:R-:W2:Y:S01]  /*77e0*/  MUFU.EX2 R218, R152 ;  /* 0x0000009800da7308 */ /* 0x000ea20000000800 */
[--C-:B------:R-:W-:Y:S02]  /*77f0*/  FFMA.FTZ R174, R174, c[0x0][0x2d0], -R145.reuse ;  /* 0x0000b400aeae7a23 */ /* 0x100fe40000010891 */
[----:B------:R-:W-:Y:S01]  /*7800*/  HMMA.16816.F32.BF16 R96, R136, R110, R96 ;  /* 0x0000006e8860723c */ /* 0x000fe20000041860 */
[----:B------:R-:W3:Y:S03]  /*7810*/  LDSM.16.MT88.4 R108, [R156+0x2900] ;  /* 0x002900009c6c783b */ /* 0x000ee60000004200 */
[----:B------:R-:W-:Y:S02]  /*7820*/  FFMA.FTZ R145, R144, c[0x0][0x2d0], -R145 ;  /* 0x0000b40090917a23 */ /* 0x000fe40000010891 */
[----:B------:R-:W-:Y:S01]  /*7830*/  FFMA.FTZ R162, R3, R202, R162 ;  /* 0x000000ca03a27223 */ /* 0x000fe200000100a2 */
[----:B------:R-:W-:Y:S01]  /*7840*/  F2FP.BF16.PACK_AB R137, R220, R215 ;  /* 0x000000d7dc89723e */ /* 0x000fe200000010ff */
[C---:B------:R-:W-:Y:S01]  /*7850*/  HMMA.16816.F32.BF16 R4, R100.reuse, R112, R4 ;  /* 0x000000706404723c */ /* 0x040fe20000041804 */
[----:B------:R-:W4:Y:S04]  /*7860*/  MUFU.EX2 R222, R145 ;  /* 0x0000009100de7308 */ /* 0x000f280000000800 */
[----:B------:R-:W-:Y:S01]  /*7870*/  FFMA.FTZ R164, R132, R201, R164 ;  /* 0x000000c984a47223 */ /* 0x000fe200000100a4 */
[----:B------:R-:W-:Y:S01]  /*7880*/  MOV R132, R2 ;  /* 0x0000000200847202 */ /* 0x000fe20000000f00 */
[----:B------:R-:W-:Y:S01]  /*7890*/  FADD.FTZ R162, R161, R162 ;  /* 0x000000a2a1a27221 */ /* 0x000fe20000010000 */
[C---:B------:R-:W-:Y:S01]  /*78a0*/  HMMA.16816.F32.BF16 R8, R100.reuse, R114, R8 ;  /* 0x000000726408723c */ /* 0x040fe20000041808 */
[----:B------:R-:W-:Y:S02]  /*78b0*/  LDSM.16.MT88.4 R112, [R133+0x4900] ;  /* 0x004900008570783b */ /* 0x000fe40000004200 */
[----:B------:R-:W-:Y:S01]  /*78c0*/  MUFU.EX2 R173, R173 ;  /* 0x000000ad00ad7308 */ /* 0x000fe20000000800 */
[----:B------:R-:W-:Y:S01]  /*78d0*/  FADD.FTZ R163, R163, R164 ;  /* 0x000000a4a3a37221 */ /* 0x000fe20000010000 */
[----:B--2---:R-:W-:Y:S01]  /*78e0*/  F2FP.BF16.PACK_AB R138, R218, R213 ;  /* 0x000000d5da8a723e */ /* 0x004fe200000010ff */
[----:B------:R-:W-:Y:S02]  /*78f0*/  FADD.FTZ R157, R157, R162 ;  /* 0x000000a29d9d7221 */ /* 0x000fe40000010000 */
[C---:B------:R-:W-:Y:S01]  /*7900*/  HMMA.16816.F32.BF16 R12, R100.reuse, R116, R12 ;  /* 0x00000074640c723c */ /* 0x040fe2000004180c */
[----:B------:R-:W-:Y:S03]  /*7910*/  LDSM.16.MT88.4 R152, [R134+UR4+0x3900] ;  /* 0x003900048698783b */ /* 0x000fe60008004200 */
[----:B------:R-:W-:Y:S01]  /*7920*/  FADD.FTZ R160, R160, R157 ;  /* 0x0000009da0a07221 */ /* 0x000fe20000010000 */
[----:B------:R-:W-:Y:S03]  /*7930*/  MUFU.EX2 R175, R175 ;  /* 0x000000af00af7308 */ /* 0x000fe60000000800 */
[C---:B------:R-:W-:Y:S01]  /*7940*/  HMMA.16816.F32.BF16 R16, R100.reuse, R118, R16 ;  /* 0x000000766410723c */ /* 0x040fe20000041810 */
[----:B------:R-:W-:Y:S03]  /*7950*/  LDSM.16.MT88.4 R116, [R134+UR4+0x4900] ;  /* 0x004900048674783b */ /* 0x000fe60008004200 */
[----:B----4-:R-:W-:Y:S01]  /*7960*/  F2FP.BF16.PACK_AB R139, R222, R217 ;  /* 0x000000d9de8b723e */ /* 0x010fe200000010ff */
[----:B------:R-:W-:Y:S02]  /*7970*/  FADD.FTZ R169, R169, R160 ;  /* 0x000000a0a9a97221 */ /* 0x000fe40000010000 */
[----:B------:R-:W-:Y:S01]  /*7980*/  MUFU.EX2 R176, R176 ;  /* 0x000000b000b07308 */ /* 0x000fe20000000800 */
[C---:B-1----:R-:W-:Y:S01]  /*7990*/  HMMA.16816.F32.BF16 R20, R100.reuse, R104, R20 ;  /* 0x000000686414723c */ /* 0x042fe20000041814 */
[----:B------:R-:W-:Y:S03]  /*79a0*/  LDSM.16.MT88.4 R144, [R135+UR4+0x3900] ;  /* 0x003900048790783b */ /* 0x000fe60008004200 */
[----:B------:R-:W-:Y:S04]  /*79b0*/  FADD.FTZ R170, R170, R169 ;  /* 0x000000a9aaaa7221 */ /* 0x000fe80000010000 */
[C---:B------:R-:W-:Y:S01]  /*79c0*/  HMMA.16816.F32.BF16 R24, R100.reuse, R106, R24 ;  /* 0x0000006a6418723c */ /* 0x040fe20000041818 */
[----:B------:R-:W1:Y:S01]  /*79d0*/  LDSM.16.MT88.4 R104, [R135+UR4+0x4900] ;  /* 0x004900048768783b */ /* 0x000e620008004200 */
[----:B------:R-:W-:Y:S02]  /*79e0*/  MUFU.EX2 R174, R174 ;  /* 0x000000ae00ae7308 */ /* 0x000fe40000000800 */
[----:B------:R-:W-:Y:S04]  /*79f0*/  FADD.FTZ R171, R171, R170 ;  /* 0x000000aaabab7221 */ /* 0x000fe80000010000 */
[C---:B------:R-:W-:Y:S04]  /*7a00*/  HMMA.16816.F32.BF16 R28, R100.reuse, R120, R28 ;  /* 0x00000078641c723c */ /* 0x040fe8000004181c */
[----:B------:R-:W2:Y:S01]  /*7a10*/  MUFU.EX2 R178, R178 ;  /* 0x000000b200b27308 */ /* 0x000ea20000000800 */
[----:B------:R-:W-:Y:S03]  /*7a20*/  FADD.FTZ R172, R172, R171 ;  /* 0x000000abacac7221 */ /* 0x000fe60000010000 */
[C---:B------:R-:W-:Y:S01]  /*7a30*/  HMMA.16816.F32.BF16 R32, R100.reuse, R122, R32 ;  /* 0x0000007a6420723c */ /* 0x040fe20000041820 */
[----:B------:R-:W-:Y:S07]  /*7a40*/  LDSM.16.MT88.4 R120, [R133+0x1100] ;  /* 0x001100008578783b */ /* 0x000fee0000004200 */
[C---:B------:R-:W-:Y:S08]  /*7a50*/  HMMA.16816.F32.BF16 R36, R100.reuse, R124, R36 ;  /* 0x0000007c6424723c */ /* 0x040ff00000041824 */
[C---:B------:R-:W-:Y:S01]  /*7a60*/  HMMA.16816.F32.BF16 R40, R100.reuse, R126, R40 ;  /* 0x0000007e6428723c */ /* 0x040fe20000041828 */
[----:B------:R-:W-:Y:S03]  /*7a70*/  LDSM.16.MT88.4 R124, [R156+0x1100] ;  /* 0x001100009c7c783b */ /* 0x000fe60000004200 */
[----:B--2---:R-:W-:Y:S04]  /*7a80*/  F2FP.BF16.PACK_AB R136, R187, R178 ;  /* 0x000000b2bb88723e */ /* 0x004fe800000010ff */
[C---:B------:R-:W-:Y:S08]  /*7a90*/  HMMA.16816.F32.BF16 R44, R100.reuse, R128, R44 ;  /* 0x00000080642c723c */ /* 0x040ff0000004182c */
[C---:B------:R-:W-:Y:S08]  /*7aa0*/  HMMA.16816.F32.BF16 R48, R100.reuse, R130, R48 ;  /* 0x000000826430723c */ /* 0x040ff00000041830 */
[C---:B------:R-:W-:Y:S08]  /*7ab0*/  HMMA.16816.F32.BF16 R52, R100.reuse, R140, R52 ;  /* 0x0000008c6434723c */ /* 0x040ff00000041834 */
[C---:B------:R-:W-:Y:S01]  /*7ac0*/  HMMA.16816.F32.BF16 R56, R100.reuse, R142, R56 ;  /* 0x0000008e6438723c */ /* 0x040fe20000041838 */
[----:B------:R-:W-:Y:S07]  /*7ad0*/  LDSM.16.MT88.4 R140, [R156+0x1900] ;  /* 0x001900009c8c783b */ /* 0x000fee0000004200 */
[C---:B---3--:R-:W-:Y:S08]  /*7ae0*/  HMMA.16816.F32.BF16 R60, R100.reuse, R108, R60 ;  /* 0x0000006c643c723c */ /* 0x048ff0000004183c */
[C---:B------:R-:W-:Y:S01]  /*7af0*/  HMMA.16816.F32.BF16 R64, R100.reuse, R110, R64 ;  /* 0x0000006e6440723c */ /* 0x040fe20000041840 */
[----:B------:R-:W2:Y:S07]  /*7b00*/  LDSM.16.MT88.4 R108, [R156+0x4900] ;  /* 0x004900009c6c783b */ /* 0x000eae0000004200 */
[C---:B-1----:R-:W-:Y:S08]  /*7b10*/  HMMA.16816.F32.BF16 R68, R100.reuse, R104, R68 ;  /* 0x000000686444723c */ /* 0x042ff00000041844 */
[C---:B------:R-:W-:Y:S01]  /*7b20*/  HMMA.16816.F32.BF16 R72, R100.reuse, R106, R72 ;  /* 0x0000006a6448723c */ /* 0x040fe20000041848 */
[----:B------:R-:W1:Y:S07]  /*7b30*/  LDSM.16.MT88.4 R104, [R135+UR4+0x1100] ;  /* 0x001100048768783b */ /* 0x000e6e0008004200 */
[C---:B------:R-:W-:Y:S08]  /*7b40*/  HMMA.16816.F32.BF16 R76, R100.reuse, R112, R76 ;  /* 0x00000070644c723c */ /* 0x040ff0000004184c */
[C---:B------:R-:W-:Y:S01]  /*7b50*/  HMMA.16816.F32.BF16 R80, R100.reuse, R114, R80 ;  /* 0x000000726450723c */ /* 0x040fe20000041850 */
[----:B------:R-:W3:Y:S07]  /*7b60*/  LDSM.16.MT88.4 R112, [R134+UR4+0x1100] ;  /* 0x001100048670783b */ /* 0x000eee0008004200 */
[C---:B------:R-:W-:Y:S08]  /*7b70*/  HMMA.16816.F32.BF16 R84, R100.reuse, R116, R84 ;  /* 0x000000746454723c */ /* 0x040ff00000041854 */
[C---:B------:R-:W-:Y:S01]  /*7b80*/  HMMA.16816.F32.BF16 R88, R100.reuse, R118, R88 ;  /* 0x000000766458723c */ /* 0x040fe20000041858 */
[----:B------:R-:W4:Y:S07]  /*7b90*/  LDSM.16.MT88.4 R116, [R135+UR4+0x3100] ;  /* 0x003100048774783b */ /* 0x000f2e0008004200 */
[C---:B--2---:R-:W-:Y:S08]  /*7ba0*/  HMMA.16816.F32.BF16 R92, R100.reuse, R108, R92 ;  /* 0x0000006c645c723c */ /* 0x044ff0000004185c */
[----:B------:R-:W-:Y:S01]  /*7bb0*/  HMMA.16816.F32.BF16 R96, R100, R110, R96 ;  /* 0x0000006e6460723c */ /* 0x000fe20000041860 */
[----:B------:R-:W2:Y:S06]  /*7bc0*/  LDSM.16.MT88.4 R108, [R133+0x3100] ;  /* 0x00310000856c783b */ /* 0x000eac0000004200 */
[----:B------:R-:W-:Y:S02]  /*7bd0*/  F2FP.BF16.PACK_AB R100, R214, R177 ;  /* 0x000000b1d664723e */ /* 0x000fe400000010ff */
[----:B------:R-:W-:Y:S03]  /*7be0*/  F2FP.BF16.PACK_AB R102, R216, R173 ;  /* 0x000000add866723e */ /* 0x000fe600000010ff */
[C---:B------:R-:W-:Y:S01]  /*7bf0*/  F2FP.BF16.PACK_AB R101, R176.reuse, R175 ;  /* 0x000000afb065723e */ /* 0x040fe200000010ff */
[----:B------:R-:W-:Y:S01]  /*7c00*/  FADD.FTZ R175, R175, R172 ;  /* 0x000000acafaf7221 */ /* 0x000fe20000010000 */
[C---:B------:R-:W-:Y:S03]  /*7c10*/  F2FP.BF16.PACK_AB R103, R179.reuse, R174 ;  /* 0x000000aeb367723e */ /* 0x040fe600000010ff */
[----:B------:R-:W-:Y:S04]  /*7c20*/  FADD.FTZ R175, R176, R175 ;  /* 0x000000afb0af7221 */ /* 0x000fe80000010000 */
[C---:B-1----:R-:W-:Y:S03]  /*7c30*/  HMMA.16816.F32.BF16 R4, R100.reuse, R104, R4 ;  /* 0x000000686404723c */ /* 0x042fe60000041804 */
[----:B------:R-:W-:Y:S04]  /*7c40*/  FADD.FTZ R174, R174, R175 ;  /* 0x000000afaeae7221 */ /* 0x000fe80000010000 */
[----:B------:R-:W-:Y:S01]  /*7c50*/  FADD.FTZ R174, R179, R174 ;  /* 0x000000aeb3ae7221 */ /* 0x000fe20000010000 */
[C---:B------:R-:W-:Y:S01]  /*7c60*/  HMMA.16816.F32.BF16 R8, R100.reuse, R106, R8 ;  /* 0x0000006a6408723c */ /* 0x040fe20000041808 */
[----:B------:R-:W1:Y:S03]  /*7c70*/  LDSM.16.MT88.4 R104, [R134+UR4+0x3100] ;  /* 0x003100048668783b */ /* 0x000e660008004200 */
[----:B------:R-:W-:Y:S04]  /*7c80*/  FADD.FTZ R215, R215, R174 ;  /* 0x000000aed7d77221 */ /* 0x000fe80000010000 */
[C---:B------:R-:W-:Y:S04]  /*7c90*/  HMMA.16816.F32.BF16 R12, R100.reuse, R120, R12 ;  /* 0x00000078640c723c */ /* 0x040fe8000004180c */
[----:B------:R-:W-:Y:S04]  /*7ca0*/  FADD.FTZ R220, R220, R215 ;  /* 0x000000d7dcdc7221 */ /* 0x000fe80000010000 */
[C---:B------:R-:W-:Y:S01]  /*7cb0*/  HMMA.16816.F32.BF16 R16, R100.reuse, R122, R16 ;  /* 0x0000007a6410723c */ /* 0x040fe20000041810 */
[----:B------:R-:W-:Y:S03]  /*7cc0*/  LDSM.16.MT88.4 R120, [R134+UR4+0x1900] ;  /* 0x001900048678783b */ /* 0x000fe60008004200 */
[----:B------:R-:W-:Y:S04]  /*7cd0*/  FADD.FTZ R217, R217, R220 ;  /* 0x000000dcd9d97221 */ /* 0x000fe80000010000 */
[C---:B---3--:R-:W-:Y:S04]  /*7ce0*/  HMMA.16816.F32.BF16 R20, R100.reuse, R112, R20 ;  /* 0x000000706414723c */ /* 0x048fe80000041814 */
[----:B------:R-:W-:Y:S04]  /*7cf0*/  FADD.FTZ R202, R222, R217 ;  /* 0x000000d9deca7221 */ /* 0x000fe80000010000 */
[C---:B------:R-:W-:Y:S01]  /*7d00*/  HMMA.16816.F32.BF16 R24, R100.reuse, R114, R24 ;  /* 0x000000726418723c */ /* 0x040fe20000041818 */
[----:B------:R-:W3:Y:S07]  /*7d10*/  LDSM.16.MT88.4 R112, [R156+0x3100] ;  /* 0x003100009c70783b */ /* 0x000eee0000004200 */
[C---:B------:R-:W-:Y:S08]  /*7d20*/  HMMA.16816.F32.BF16 R28, R100.reuse, R124, R28 ;  /* 0x0000007c641c723c */ /* 0x040ff0000004181c */
[C---:B------:R-:W-:Y:S01]  /*7d30*/  HMMA.16816.F32.BF16 R32, R100.reuse, R126, R32 ;  /* 0x0000007e6420723c */ /* 0x040fe20000041820 */
[----:B------:R-:W-:Y:S07]  /*7d40*/  LDSM.16.MT88.4 R124, [R135+UR4+0x1900] ;  /* 0x00190004877c783b */ /* 0x000fee0008004200 */
[C---:B----4-:R-:W-:Y:S08]  /*7d50*/  HMMA.16816.F32.BF16 R36, R100.reuse, R116, R36 ;  /* 0x000000746424723c */ /* 0x050ff00000041824 */
[C---:B------:R-:W-:Y:S01]  /*7d60*/  HMMA.16816.F32.BF16 R40, R100.reuse, R118, R40 ;  /* 0x000000766428723c */ /* 0x040fe20000041828 */
[----:B------:R-:W4:Y:S07]  /*7d70*/  LDSM.16.MT88.4 R116, [R135+UR4+0x5100] ;  /* 0x005100048774783b */ /* 0x000f2e0008004200 */
[C---:B--2---:R-:W-:Y:S08]  /*7d80*/  HMMA.16816.F32.BF16 R44, R100.reuse, R108, R44 ;  /* 0x0000006c642c723c */ /* 0x044ff0000004182c */
[C---:B------:R-:W-:Y:S01]  /*7d90*/  HMMA.16816.F32.BF16 R48, R100.reuse, R110, R48 ;  /* 0x0000006e6430723c */ /* 0x040fe20000041830 */
[----:B------:R-:W2:Y:S07]  /*7da0*/  LDSM.16.MT88.4 R108, [R133+0x5100] ;  /* 0x00510000856c783b */ /* 0x000eae0000004200 */
[C---:B-1----:R-:W-:Y:S08]  /*7db0*/  HMMA.16816.F32.BF16 R52, R100.reuse, R104, R52 ;  /* 0x000000686434723c */ /* 0x042ff00000041834 */
[C---:B------:R-:W-:Y:S01]  /*7dc0*/  HMMA.16816.F32.BF16 R56, R100.reuse, R106, R56 ;  /* 0x0000006a6438723c */ /* 0x040fe20000041838 */
[----:B------:R-:W1:Y:S07]  /*7dd0*/  LDSM.16.MT88.4 R104, [R134+UR4+0x5100] ;  /* 0x005100048668783b */ /* 0x000e6e0008004200 */
[C---:B---3--:R-:W-:Y:S08]  /*7de0*/  HMMA.16816.F32.BF16 R60, R100.reuse, R112, R60 ;  /* 0x00000070643c723c */ /* 0x048ff0000004183c */
[C---:B------:R-:W-:Y:S01]  /*7df0*/  HMMA.16816.F32.BF16 R64, R100.reuse, R114, R64 ;  /* 0x000000726440723c */ /* 0x040fe20000041840 */
[----:B------:R-:W3:Y:S07]  /*7e00*/  LDSM.16.MT88.4 R112, [R156+0x5100] ;  /* 0x005100009c70783b */ /* 0x000eee0000004200 */
[C---:B----4-:R-:W-:Y:S08]  /*7e10*/  HMMA.16816.F32.BF16 R68, R100.reuse, R116, R68 ;  /* 0x000000746444723c */ /* 0x050ff00000041844 */
[C---:B------:R-:W-:Y:S01]  /*7e20*/  HMMA.16816.F32.BF16 R72, R100.reuse, R118, R72 ;  /* 0x000000766448723c */ /* 0x040fe20000041848 */
[----:B------:R-:W4:Y:S07]  /*7e30*/  LDSM.16.MT88.4 R116, [R133+0x1900] ;  /* 0x001900008574783b */ /* 0x000f2e0000004200 */
[C---:B--2---:R-:W-:Y:S08]  /*7e40*/  HMMA.16816.F32.BF16 R76, R100.reuse, R108, R76 ;  /* 0x0000006c644c723c */ /* 0x044ff0000004184c */
[C---:B------:R-:W-:Y:S08]  /*7e50*/  HMMA.16816.F32.BF16 R80, R100.reuse, R110, R80 ;  /* 0x0000006e6450723c */ /* 0x040ff00000041850 */
[C---:B-1----:R-:W-:Y:S08]  /*7e60*/  HMMA.16816.F32.BF16 R84, R100.reuse, R104, R84 ;  /* 0x000000686454723c */ /* 0x042ff00000041854 */
[C---:B------:R-:W-:Y:S08]  /*7e70*/  HMMA.16816.F32.BF16 R88, R100.reuse, R106, R88 ;  /* 0x0000006a6458723c */ /* 0x040ff00000041858 */
[C---:B---3--:R-:W-:Y:S08]  /*7e80*/  HMMA.16816.F32.BF16 R92, R100.reuse, R112, R92 ;  /* 0x00000070645c723c */ /* 0x048ff0000004185c */
[----:B------:R-:W-:Y:S08]  /*7e90*/  HMMA.16816.F32.BF16 R96, R100, R114, R96 ;  /* 0x000000726460723c */ /* 0x000ff00000041860 */
[C---:B------:R-:W-:Y:S01]  /*7ea0*/  HMMA.16816.F32.BF16 R128, R136.reuse, R124, R4 ;  /* 0x0000007c8880723c */ /* 0x040fe20000041804 */
[----:B------:R-:W1:Y:S07]  /*7eb0*/  LDSM.16.MT88.4 R4, [R156+0x3900] ;  /* 0x003900009c04783b */ /* 0x000e6e0000004200 */
[C---:B------:R-:W-:Y:S01]  /*7ec0*/  HMMA.16816.F32.BF16 R124, R136.reuse, R126, R8 ;  /* 0x0000007e887c723c */ /* 0x040fe20000041808 */
[----:B------:R-:W2:Y:S07]  /*7ed0*/  LDSM.16.MT88.4 R8, [R135+UR4+0x5900] ;  /* 0x005900048708783b */ /* 0x000eae0008004200 */
[C---:B----4-:R-:W-:Y:S01]  /*7ee0*/  HMMA.16816.F32.BF16 R100, R136.reuse, R116, R12 ;  /* 0x000000748864723c */ /* 0x050fe2000004180c */
[----:B------:R-:W3:Y:S07]  /*7ef0*/  LDSM.16.MT88.4 R12, [R133+0x5900] ;  /* 0x00590000850c783b */ /* 0x000eee0000004200 */
[C---:B------:R-:W-:Y:S08]  /*7f00*/  HMMA.16816.F32.BF16 R104, R136.reuse, R118, R16 ;  /* 0x000000768868723c */ /* 0x040ff00000041810 */
[C---:B------:R-:W-:Y:S07]  /*7f10*/  HMMA.16816.F32.BF16 R108, R136.reuse, R120, R20 ;  /* 0x00000078886c723c */ /* 0x040fee0000041814 */
[----:B------:R-:W-:Y:S01]  /*7f20*/  FADD.FTZ R20, R158, R163 ;  /* 0x000000a39e147221 */ /* 0x000fe20000010000 */
[C---:B------:R-:W-:Y:S04]  /*7f30*/  HMMA.16816.F32.BF16 R112, R136.reuse, R122, R24 ;  /* 0x0000007a8870723c */ /* 0x040fe80000041818 */
[----:B------:R-:W-:Y:S04]  /*7f40*/  FADD.FTZ R20, R159, R20 ;  /* 0x000000149f147221 */ /* 0x000fe80000010000 */
[C---:B------:R-:W-:Y:S04]  /*7f50*/  HMMA.16816.F32.BF16 R116, R136.reuse, R140, R28 ;  /* 0x0000008c8874723c */ /* 0x040fe8000004181c */
[----:B------:R-:W-:Y:S01]  /*7f60*/  FADD.FTZ R165, R165, R20 ;  /* 0x00000014a5a57221 */ /* 0x000fe20000010000 */
[----:B------:R-:W-:Y:S03]  /*7f70*/  MOV R20, UR15 ;  /* 0x0000000f00147c02 */ /* 0x000fe60008000f00 */
[C---:B------:R-:W-:Y:S04]  /*7f80*/  HMMA.16816.F32.BF16 R120, R136.reuse, R142, R32 ;  /* 0x0000008e8878723c */ /* 0x040fe80000041820 */
[----:B------:R-:W-:Y:S02]  /*7f90*/  @P0 IMAD R25, R20, 0x3000, R189 ;  /* 0x0000300014190824 */ /* 0x000fe400078e02bd */
[----:B------:R-:W-:Y:S02]  /*7fa0*/  FADD.FTZ R166, R166, R165 ;  /* 0x000000a5a6a67221 */ /* 0x000fe40000010000 */
[C---:B------:R-:W-:Y:S04]  /*7fb0*/  HMMA.16816.F32.BF16 R36, R136.reuse, R144, R36 ;  /* 0x000000908824723c */ /* 0x040fe80000041824 */
[----:B------:R-:W-:Y:S04]  /*7fc0*/  FADD.FTZ R167, R167, R166 ;  /* 0x000000a6a7a77221 */ /* 0x000fe80000010000 */
        /* <DEDUP_REMOVED lines=10> */
[C---:B-1----:R-:W-:Y:S04]  /*8070*/  HMMA.16816.F32.BF16 R60, R136.reuse, R4, R60 ;  /* 0x00000004883c723c */ /* 0x042fe8000004183c */
[----:B------:R-:W-:Y:S03]  /*8080*/  FADD.FTZ R178, R178, R173 ;  /* 0x000000adb2b27221 */ /* 0x000fe60000010000 */
[----:B------:R-:W-:Y:S01]  /*8090*/  @P0 IADD3 R4, P5, R192, UR6, RZ ;  /* 0x00000006c0040c10 */ /* 0x000fe2000ffbe0ff */
[C---:B------:R-:W-:Y:S04]  /*80a0*/  HMMA.16816.F32.BF16 R64, R136.reuse, R6, R64 ;  /* 0x000000068840723c */ /* 0x040fe80000041840 */
[C---:B------:R-:W-:Y:S01]  /*80b0*/  @P0 LEA R16, P4, R4.reuse, c[0x0][0x1c8], 0x1 ;  /* 0x0000720004100a11 */ /* 0x040fe200078808ff */
[----:B------:R-:W-:Y:S01]  /*80c0*/  FADD.FTZ R178, R187, R178 ;  /* 0x000000b2bbb27221 */ /* 0x000fe20000010000 */
[----:B------:R-:W-:Y:S02]  /*80d0*/  @P0 IADD3.X R5, R199, UR23, RZ, P5, !PT ;  /* 0x00000017c7050c10 */ /* 0x000fe4000affe4ff */
[C---:B--2---:R-:W-:Y:S04]  /*80e0*/  HMMA.16816.F32.BF16 R68, R136.reuse, R8, R68 ;  /* 0x000000088844723c */ /* 0x044fe80000041844 */
[----:B------:R-:W-:Y:S01]  /*80f0*/  @P0 LEA.HI.X R17, R4, c[0x0][0x1cc], R5, 0x1, P4 ;  /* 0x0000730004110a11 */ /* 0x000fe200020f0c05 */
[----:B------:R-:W-:Y:S01]  /*8100*/  FADD.FTZ R201, R213, R178 ;  /* 0x000000b2d5c97221 */ /* 0x000fe20000010000 */
[----:B------:R-:W1:Y:S01]  /*8110*/  LDSM.16.MT88.4 R4, [R134+UR4+0x5900] ;  /* 0x005900048604783b */ /* 0x000e620008004200 */
[----:B------:R-:W-:Y:S01]  /*8120*/  @P0 IADD3 R8, P5, R208, UR6, RZ ;  /* 0x00000006d0080c10 */ /* 0x000fe2000ffbe0ff */
[C---:B------:R-:W-:Y:S04]  /*8130*/  HMMA.16816.F32.BF16 R72, R136.reuse, R10, R72 ;  /* 0x0000000a8848723c */ /* 0x040fe80000041848 */
[----:B------:R-:W-:Y:S01]  /*8140*/  @P0 LEA R18, P4, R8, c[0x0][0x1c8], 0x1 ;  /* 0x0000720008120a11 */ /* 0x000fe200078808ff */
[----:B------:R-:W-:Y:S01]  /*8150*/  FADD.FTZ R201, R218, R201 ;  /* 0x000000c9dac97221 */ /* 0x000fe20000010000 */
[----:B------:R-:W-:Y:S02]  /*8160*/  @P0 IADD3.X R9, R207, UR23, RZ, P5, !PT ;  /* 0x00000017cf090c10 */ /* 0x000fe4000affe4ff */
[C---:B---3--:R-:W-:Y:S04]  /*8170*/  HMMA.16816.F32.BF16 R76, R136.reuse, R12, R76 ;  /* 0x0000000c884c723c */ /* 0x048fe8000004184c */
[----:B------:R-:W-:Y:S02]  /*8180*/  @P0 LEA.HI.X R19, R8, c[0x0][0x1cc], R9, 0x1, P4 ;  /* 0x0000730008130a11 */ /* 0x000fe400020f0c09 */
[----:B------:R-:W2:Y:S01]  /*8190*/  LDSM.16.MT88.4 R8, [R156+0x5900] ;  /* 0x005900009c08783b */ /* 0x000ea20000004200 */
[----:B------:R-:W-:Y:S01]  /*81a0*/  @P0 IADD3 R3, P4, R206, UR6, RZ ;  /* 0x00000006ce030c10 */ /* 0x000fe2000ff9e0ff */
[----:B------:R-:W-:Y:S01]  /*81b0*/  @UP1 UIADD3.X UR6, UR13, UR23, URZ, UP0, !UPT ;  /* 0x000000170d061290 */ /* 0x000fe200087fe43f */
[----:B------:R-:W-:Y:S01]  /*81c0*/  @P0 IADD3 R21, P5, R192, UR7, RZ ;  /* 0x00000007c0150c10 */ /* 0x000fe2000ffbe0ff */
[C---:B------:R-:W-:Y:S01]  /*81d0*/  HMMA.16816.F32.BF16 R80, R136.reuse, R14, R80 ;  /* 0x0000000e8850723c */ /* 0x040fe20000041850 */
[----:B------:R-:W-:Y:S02]  /*81e0*/  UISETP.GT.AND UP0, UPT, UR17, UR21, UPT ;  /* 0x000000151100728c */ /* 0x000fe4000bf04270 */
[----:B------:R-:W-:Y:S01]  /*81f0*/  @P0 LEA R22, P6, R3, c[0x0][0x1c8], 0x1 ;  /* 0x0000720003160a11 */ /* 0x000fe200078c08ff */
[----:B------:R-:W-:Y:S01]  /*8200*/  UISETP.GE.AND UP1, UPT, UR5, 0x1, UPT ;  /* 0x000000010500788c */ /* 0x000fe2000bf26270 */
[----:B------:R-:W-:Y:S01]  /*8210*/  @P0 IADD3.X R24, R205, UR23, RZ, P4, !PT ;  /* 0x00000017cd180c10 */ /* 0x000fe2000a7fe4ff */
[----:B------:R-:W-:Y:S01]  /*8220*/  UIADD3 UR17, UR17, -0x1, URZ ;  /* 0xffffffff11117890 */ /* 0x000fe2000fffe03f */
[----:B------:R-:W-:Y:S02]  /*8230*/  @P0 LEA R12, P4, R21, c[0x0][0x1c8], 0x1 ;  /* 0x00007200150c0a11 */ /* 0x000fe400078808ff */
[----:B------:R-:W-:Y:S03]  /*8240*/  @P0 IADD3.X R26, R199, UR6, RZ, P5, !PT ;  /* 0x00000006c71a0c10 */ /* 0x000fe6000affe4ff */
[----:B------:R-:W-:Y:S02]  /*8250*/  @P0 LEA.HI.X R23, R3, c[0x0][0x1cc], R24, 0x1, P6 ;  /* 0x0000730003170a11 */ /* 0x000fe400030f0c18 */
[----:B------:R-:W-:Y:S02]  /*8260*/  @P0 LEA.HI.X R13, R21, c[0x0][0x1cc], R26, 0x1, P4 ;  /* 0x00007300150d0a11 */ /* 0x000fe400020f0c1a */
[----:B------:R-:W-:Y:S02]  /*8270*/  @P0 IADD3 R3, P4, R208, UR7, RZ ;  /* 0x00000007d0030c10 */ /* 0x000fe4000ff9e0ff */
[----:B------:R-:W-:Y:S02]  /*8280*/  @P0 IADD3 R21, P5, R206, UR7, RZ ;  /* 0x00000007ce150c10 */ /* 0x000fe4000ffbe0ff */
[----:B------:R-:W-:Y:S01]  /*8290*/  @P0 LEA R14, P6, R3, c[0x0][0x1c8], 0x1 ;  /* 0x00007200030e0a11 */ /* 0x000fe200078c08ff */
[C---:B-1----:R-:W-:Y:S03]  /*82a0*/  HMMA.16816.F32.BF16 R84, R136.reuse, R4, R84 ;  /* 0x000000048854723c */ /* 0x042fe60000041854 */
[----:B------:R-:W-:Y:S02]  /*82b0*/  @P0 IADD3.X R24, R207, UR6, RZ, P4, !PT ;  /* 0x00000006cf180c10 */ /* 0x000fe4000a7fe4ff */
[----:B------:R-:W-:Y:S02]  /*82c0*/  @P0 LEA R20, P4, R21, c[0x0][0x1c8], 0x1 ;  /* 0x0000720015140a11 */ /* 0x000fe400078808ff */
[----:B------:R-:W-:Y:S01]  /*82d0*/  @P0 LEA.HI.X R15, R3, c[0x0][0x1cc], R24, 0x1, P6 ;  /* 0x00007300030f0a11 */ /* 0x000fe200030f0c18 */
[C---:B------:R-:W-:Y:S04]  /*82e0*/  HMMA.16816.F32.BF16 R88, R136.reuse, R6, R88 ;  /* 0x000000068858723c */ /* 0x040fe80000041858 */
[----:B------:R-:W-:Y:S02]  /*82f0*/  @P0 SHF.L.U32 R3, R25, 0x1, RZ ;  /* 0x0000000119030819 */ /* 0x000fe400000006ff */
[----:B------:R-:W-:Y:S01]  /*8300*/  @P0 IADD3.X R26, R205, UR6, RZ, P5, !PT ;  /* 0x00000006cd1a0c10 */ /* 0x000fe2000affe4ff */
[----:B------:R-:W-:Y:S01]  /*8310*/  UIADD3 UR6, UR5, 0x1, URZ ;  /* 0x0000000105067890 */ /* 0x000fe2000fffe03f */
[C---:B--2---:R-:W-:Y:S01]  /*8320*/  HMMA.16816.F32.BF16 R92, R136.reuse, R8, R92 ;  /* 0x00000008885c723c */ /* 0x044fe2000004185c */
[----:B------:R-:W-:Y:S01]  /*8330*/  @!PT LDS RZ, [RZ] ;  /* 0x00000000fffff984 */ /* 0x000fe20000000800 */
[----:B------:R-:W-:Y:S01]  /*8340*/  @!PT LDS RZ, [RZ] ;  /* 0x00000000fffff984 */ /* 0x000fe20000000800 */
[----:B------:R-:W-:Y:S01]  /*8350*/  @!PT LDS RZ, [RZ] ;  /* 0x00000000fffff984 */ /* 0x000fe20000000800 */
[----:B------:R1:W-:Y:S02]  /*8360*/  @P0 LDGSTS.E.BYPASS.LTC128B.128 [R3+0xc100], [R16.64], !P3 ;  /* 0x0c10000010030fae */ /* 0x0003e4000d901d52 */
[----:B------:R-:W-:Y:S01]  /*8370*/  USEL UR5, UR6, URZ, !UP1 ;  /* 0x0000003f06057287 */ /* 0x000fe2000c800000 */
[----:B------:R-:W-:Y:S04]  /*8380*/  @P0 LEA.HI.X R21, R21, c[0x0][0x1cc], R26, 0x1, P4 ;  /* 0x0000730015150a11 */ /* 0x000fe800020f0c1a */
[----:B------:R-:W-:Y:S01]  /*8390*/  HMMA.16816.F32.BF16 R96, R136, R10, R96 ;  /* 0x0000000a8860723c */ /* 0x000fe20000041860 */
[----:B------:R1:W-:Y:S08]  /*83a0*/  @P0 LDGSTS.E.BYPASS.LTC128B.128 [R3+0xe100], [R18.64], !P2 ;  /* 0x0e10000012030fae */ /* 0x0003f0000d101d52 */
[----:B------:R1:W-:Y:S08]  /*83b0*/  @P0 LDGSTS.E.BYPASS.LTC128B.128 [R3+0x10100], [R22.64], !P1 ;  /* 0x1010000016030fae */ /* 0x0003f0000c901d52 */
[----:B------:R1:W-:Y:S08]  /*83c0*/  @P0 LDGSTS.E.BYPASS.LTC128B.128 [R3+0xd100], [R12.64], !P3 ;  /* 0x0d1000000c030fae */ /* 0x0003f0000d901d52 */
[----:B------:R1:W-:Y:S08]  /*83d0*/  @P0 LDGSTS.E.BYPASS.LTC128B.128 [R3+0xf100], [R14.64], !P2 ;  /* 0x0f1000000e030fae */ /* 0x0003f0000d101d52 */
[----:B------:R1:W-:Y:S01]  /*83e0*/  @P0 LDGSTS.E.BYPASS.LTC128B.128 [R3+0x11100], [R20.64], !P1 ;  /* 0x1110000014030fae */ /* 0x0003e2000c901d52 */
[----:B------:R-:W-:Y:S07]  /*83f0*/  PLOP3.LUT P0, PT, PT, PT, UP0, 0x80, 0x0 ;  /* 0x000000000000781c */ /* 0x000fee0003f0f008 */
[----:B------:R-:W0:Y:S01]  /*8400*/  LDGDEPBAR ;  /* 0x00000000000079af */ /* 0x000e220000000000 */
[----:B-1----:R-:W-:Y:S05]  /*8410*/  MOV R3, R0 ;  /* 0x0000000000037202 */ /* 0x002fea0000000f00 */
[----:B------:R-:W-:-:S05]  /*8420*/  @P0 BRA `(.L_x_814) ;  /* 0xffffca8000000947 */ /* 0x000fca000383ffff */
.L_x_805:
[----:B------:R-:W-:Y:S01]  /*8430*/  ULEA UR20, UR20, 0x7f, 0x7 ;  /* 0x0000007f14147891 */ /* 0x000fe2000f8e383f */
[----:B------:R-:W-:Y:S01]  /*8440*/  PLOP3.LUT P0, PT, PT, PT, UP2, 0x40, 0x0 ;  /* 0x000000000000781c */ /* 0x000fe20003f0e828 */
[----:B------:R-:W-:-:S02]  /*8450*/  ULDC.64 UR6, c[0x0][0x2c8] ;  /* 0x0000b20000067ab9 */ /* 0x000fc40000000a00 */
[----:B------:R-:W-:Y:S02]  /*8460*/  UIMAD.WIDE.U32 UR8, UR20, UR6, URZ ;  /* 0x00000006140872a5 */ /* 0x000fe4000f8e003f */
[----:B------:R-:W-:Y:S02]  /*8470*/  ULDC UR4, c[0x0][0x168] ;  /* 0x00005a0000047ab9 */ /* 0x000fe40000000800 */
[----:B------:R-:W-:Y:S02]  /*8480*/  UMOV UR6, 0x1 ;  /* 0x0000000100067882 */ /* 0x000fe40000000000 */
[----:B------:R-:W-:Y:S02]  /*8490*/  UIADD3 UR4, UR6, -UR4, URZ ;  /* 0x8000000406047290 */ /* 0x000fe4000fffe03f */
[----:B------:R-:W-:Y:S02]  /*84a0*/  @UP3 USHF.R.U32.HI UR20, URZ, UR7, UR9 ;  /* 0x000000073f143299 */ /* 0x000fe40008011609 */
[----:B------:R-:W-:-:S02]  /*84b0*/  ULDC UR6, c[0x0][0x1d0] ;  /* 0x0000740000067ab9 */ /* 0x000fc40000000800 */
[----:B------:R-:W-:-:S03]  /*84c0*/  UIADD3 UR8, UR20, UR6, UR4 ;  /* 0x0000000614087290 */ /* 0x000fc6000fffe004 */
        /* <DEDUP_REMOVED lines=15> */
.L_x_816:
[----:B------:R-:W-:Y:S02]  /*85c0*/  ULDC UR6, c[0x0][0x32c] ;  /* 0x0000cb0000067ab9 */ /* 0x000fe40000000800 */
[----:B------:R-:W-:-:S03]  /*85d0*/  UISETP.NE.AND UP0, UPT, UR6, 0x1, UPT ;  /* 0x000000010600788c */ /* 0x000fc6000bf05270 */
[----:B------:R-:W-:Y:S02]  /*85e0*/  ULDC.64 UR6, c[0x0][0x330] ;  /* 0x0000cc0000067ab9 */ /* 0x000fe40000000a00 */
[----:B------:R-:W-:-:S07]  /*85f0*/  UIMAD.WIDE.U32 UR20, UR8, UR6, URZ ;  /* 0x00000006081472a5 */ /* 0x000fce000f8e003f */
[----:B------:R-:W-:Y:S02]  /*8600*/  @UP0 UMOV UR9, UR21 ;  /* 0x0000001500090c82 */ /* 0x000fe40008000000 */
[----:B------:R-:W-:Y:S02]  /*8610*/  @UP0 USHF.R.U32.HI UR8, URZ, UR7, UR9 ;  /* 0x000000073f080299 */ /* 0x000fe40008011609 */
.L_x_817:
[----:B------:R-:W-:Y:S02]  /*8620*/  ULDC UR6, c[0x0][0x32c] ;  /* 0x0000cb0000067ab9 */ /* 0x000fe40000000800 */
[----:B------:R-:W-:-:S04]  /*8630*/  UIMAD UR6, UR8, UR6, URZ ;  /* 0x00000006080672a4 */ /* 0x000fc8000f8e023f */
[----:B------:R-:W-:-:S04]  /*8640*/  UISETP.LT.AND UP0, UPT, UR4, UR6, UPT ;  /* 0x000000060400728c */ /* 0x000fc8000bf01270 */
[----:B------:R-:W-:-:S04]  /*8650*/  USEL UR4, UR4, UR6, !UP0 ;  /* 0x0000000604047287 */ /* 0x000fc8000c000000 */
.L_x_815:
        /* <DEDUP_REMOVED lines=9> */
[----:B------:R-:W-:Y:S01]  /*86f0*/  IMAD.MOV.U32 R185, RZ, RZ, 0x20 ;  /* 0x00000020ffb97424 */ /* 0x000fe200078e00ff */
[----:B------:R-:W-:Y:S01]  /*8700*/  LOP3.LUT P0, RZ, R203, 0x2, RZ, 0xc0, !PT ;  /* 0x00000002cbff7812 */ /* 0x000fe2000780c0ff */
[----:B------:R-:W-:Y:S01]  /*8710*/  IMAD.MOV.U32 R3, RZ, RZ, R0 ;  /* 0x000000ffff037224 */ /* 0x000fe200078e0000 */
[----:B------:R-:W-:Y:S01]  /*8720*/  IADD3 R204, P5, R190, 0x80, RZ ;  /* 0x00000080becc7810 */ /* 0x000fe20007fbe0ff */
[----:B------:R-:W-:Y:S01]  /*8730*/  IMAD.MOV.U32 R133, RZ, RZ, R2 ;  /* 0x000000ffff857224 */ /* 0x000fe200078e0002 */
[----:B------:R-:W-:Y:S01]  /*8740*/  IADD3 R179, P4, R192, 0x40, RZ ;  /* 0x00000040c0b37810 */ /* 0x000fe20007f9e0ff */
[----:B------:R-:W-:Y:S01]  /*8750*/  UMOV UR21, UR17 ;  /* 0x0000001100157c82 */ /* 0x000fe20008000000 */
[----:B------:R-:W-:Y:S01]  /*8760*/  SEL R185, R185, 0xffffffe0, !P0 ;  /* 0xffffffe0b9b97807 */ /* 0x000fe20004000000 */
[----:B------:R-:W-:Y:S01]  /*8770*/  IMAD.X R187, RZ, RZ, R195, P5 ;  /* 0x000000ffffbb7224 */ /* 0x000fe200028e06c3 */
[----:B------:R-:W-:Y:S01]  /*8780*/  IADD3 R206, P6, R190, 0x40, RZ ;  /* 0x00000040bece7810 */ /* 0x000fe20007fde0ff */
[----:B------:R-:W-:Y:S01]  /*8790*/  IMAD.X R178, RZ, RZ, R199, P4 ;  /* 0x000000ffffb27224 */ /* 0x000fe200020e06c7 */
[----:B------:R-:W-:Y:S01]  /*87a0*/  IADD3 R177, P0, R192, 0x80, RZ ;  /* 0x00000080c0b17810 */ /* 0x000fe20007f1e0ff */
[----:B------:R-:W-:Y:S01]  /*87b0*/  ULDC.64 UR8, c[0x0][0x208] ;  /* 0x0000820000087ab9 */ /* 0x000fe20000000a00 */
[----:B------:R-:W-:Y:S01]  /*87c0*/  IADD3.X R205, RZ, R195, RZ, P6, !PT ;  /* 0x000000c3ffcd7210 */ /* 0x000fe200037fe4ff */
[----:B------:R-:W-:Y:S01]  /*87d0*/  ULDC.64 UR6, c[0x0][0x1e0] ;  /* 0x0000780000067ab9 */ /* 0x000fe20000000a00 */
[----:B------:R-:W-:-:S02]  /*87e0*/  IADD3.X R176, RZ, R199, RZ, P0, !PT ;  /* 0x000000c7ffb07210 */ /* 0x000fc400007fe4ff */
.L_x_819:
[----:B------:R-:W-:Y:S04]  /*87f0*/  DEPBAR.LE SB0, 0x2 ;  /* 0x000080800000791a */ /* 0x000fe80000000000 */
[----:B------:R-:W-:Y:S01]  /*8800*/  BAR.SYNC.DEFER_BLOCKING 0x0 ;  /* 0x0000000000007b1d */ /* 0x000fe20000010000 */
[----:B------:R-:W-:Y:S01]  /*8810*/  UIMAD UR4, UR5, 0x6000, URZ ;  /* 0x00006000050478a4 */ /* 0x000fe2000f8e023f */
[----:B------:R-:W-:Y:S01]  /*8820*/  MOV R155, UR15 ;  /* 0x0000000f009b7c02 */ /* 0x000fe20008000f00 */
[----:B------:R-:W-:Y:S02]  /*8830*/  UISETP.GE.AND UP1, UPT, UR10, UR21, UPT ;  /* 0x000000150a00728c */ /* 0x000fe4000bf26270 */
[----:B------:R-:W-:Y:S02]  /*8840*/  UIADD3 UR17, UR21, -0x1, URZ ;  /* 0xffffffff15117890 */ /* 0x000fe4000fffe03f */
[----:B------:R-:W-:Y:S02]  /*8850*/  IADD3 R2, R184, UR4, RZ ;  /* 0x00000004b8027c10 */ /* 0x000fe4000fffe0ff */
[----:B------:R-:W-:Y:S02]  /*8860*/  PLOP3.LUT P0, PT, PT, PT, UP1, 0x80, 0x0 ;  /* 0x000000000000781c */ /* 0x000fe40003f0f018 */
[-C--:B------:R-:W-:Y:S03]  /*8870*/  IADD3 R173, R185, R2.reuse, RZ ;  /* 0x00000002b9ad7210 */ /* 0x080fe60007ffe0ff */
[----:B------:R-:W-:Y:S01]  /*8880*/  @!UP1 USHF.R.S32.HI UR22, URZ, 0x1f, UR17 ;  /* 0x0000001f3f169899 */ /* 0x000fe20008011411 */
[----:B------:R-:W-:Y:S01]  /*8890*/  IADD3 R172, R188, R173, RZ ;  /* 0x000000adbcac7210 */ /* 0x000fe20007ffe0ff */
[----:B------:R-:W-:Y:S02]  /*88a0*/  @!UP1 UIMAD.WIDE.U32 UR24, UR17, UR8, URZ ;  /* 0x00000008111892a5 */ /* 0x000fe4000f8e003f */
[----:B------:R-:W-:Y:S02]  /*88b0*/  @!UP1 UIMAD UR22, UR22, UR8, URZ ;  /* 0x00000008161692a4 */ /* 0x000fe4000f8e023f */
[----:B------:R-:W-:Y:S02]  /*88c0*/  @!UP1 USHF.L.U32 UR23, UR24, 0x6, URZ ;  /* 0x0000000618179899 */ /* 0x000fe4000800063f */
[----:B------:R-:W-:Y:S01]  /*88d0*/  @!UP1 UIMAD UR22, UR17, UR9, UR22 ;  /* 0x00000009111692a4 */ /* 0x000fe2000f8e0216 */
[----:B------:R-:W-:Y:S03]  /*88e0*/  LDSM.16.M88.4 R32, [R186] ;  /* 0x00000000ba20783b */ /* 0x000fe60000000200 */
[----:B------:R-:W-:Y:S01]  /*88f0*/  @!UP1 UIADD3 UR22, UR25, UR22, URZ ;  /* 0x0000001619169290 */ /* 0x000fe2000fffe03f */
[----:B------:R-:W-:Y:S02]  /*8900*/  @!P0 IADD3 R149, P6, R190, UR23, RZ ;  /* 0x00000017be958c10 */ /* 0x000fe4000ffde0ff */
[----:B------:R-:W-:Y:S01]  /*8910*/  @!P0 IADD3 R151, P5, R206, UR23, RZ ;  /* 0x00000017ce978c10 */ /* 0x000fe2000ffbe0ff */
[----:B------:R-:W-:Y:S01]  /*8920*/  @!UP1 USHF.L.U64.HI UR22, UR24, 0x6, UR22 ;  /* 0x0000000618169899 */ /* 0x000fe20008010216 */
[----:B------:R-:W-:Y:S01]  /*8930*/  @!P0 IADD3 R148, P4, R204, UR23, RZ ;  /* 0x00000017cc948c10 */ /* 0x000fe2000ff9e0ff */
[----:B------:R-:W1:Y:S01]  /*8940*/  LDSM.16.M88.4 R8, [R184+UR4+0xc100] ;  /* 0x00c10004b808783b */ /* 0x000e620008000200 */
[----:B------:R-:W-:Y:S03]  /*8950*/  @!UP1 UIADD3 UR23, UP0, UR12, UR23, URZ ;  /* 0x000000170c179290 */ /* 0x000fe6000ff1e03f */
[----:B------:R-:W-:Y:S02]  /*8960*/  @!P0 IADD3.X R0, R195, UR22, RZ, P6, !PT ;  /* 0x00000016c3008c10 */ /* 0x000fe4000b7fe4ff */
[----:B------:R-:W-:Y:S02]  /*8970*/  @!P0 LEA R160, P6, R149, c[0x0][0x1f8], 0x1 ;  /* 0x00007e0095a08a11 */ /* 0x000fe400078c08ff */
[----:B------:R-:W2:Y:S01]  /*8980*/  LDSM.16.M88.4 R16, [R184+UR4+0xc900] ;  /* 0x00c90004b810783b */ /* 0x000ea20008000200 */
[----:B------:R-:W-:Y:S02]  /*8990*/  @!P0 IADD3.X R132, R205, UR22, RZ, P5, !PT ;  /* 0x00000016cd848c10 */ /* 0x000fe4000affe4ff */
[----:B------:R-:W-:Y:S02]  /*89a0*/  @!P0 LEA R166, P5, R151, c[0x0][0x1f8], 0x1 ;  /* 0x00007e0097a68a11 */ /* 0x000fe400078a08ff */
[----:B------:R-:W-:Y:S02]  /*89b0*/  @!P0 LEA.HI.X R161, R149, c[0x0][0x1fc], R0, 0x1, P6 ;  /* 0x00007f0095a18a11 */ /* 0x000fe400030f0c00 */
[----:B------:R-:W-:Y:S01]  /*89c0*/  @!P0 IADD3 R157, P6, R190, UR23, RZ ;  /* 0x00000017be9d8c10 */ /* 0x000fe2000ffde0ff */
[----:B------:R-:W3:Y:S01]  /*89d0*/  LDSM.16.M88.4 R24, [R184+UR4+0xd100] ;  /* 0x00d10004b818783b */ /* 0x000ee20008000200 */
[----:B------:R-:W-:Y:S02]  /*89e0*/  @!P0 LEA.HI.X R167, R151, c[0x0][0x1fc], R132, 0x1, P5 ;  /* 0x00007f0097a78a11 */ /* 0x000fe400028f0c84 */
[----:B------:R-:W-:Y:S05]  /*89f0*/  @!P0 IADD3 R159, P5, R206, UR23, RZ ;  /* 0x00000017ce9f8c10 */ /* 0x000fea000ffbe0ff */
[----:B------:R-:W4:Y:S08]  /*8a00*/  LDSM.16.M88.4 R136, [R184+UR4+0xd900] ;  /* 0x00d90004b888783b */ /* 0x000f300008000200 */
[----:B------:R-:W-:Y:S01]  /*8a10*/  LDSM.16.M88.4 R140, [R182] ;  /* 0x00000000b68c783b */ /* 0x000fe20000000200 */
[C---:B-1----:R-:W-:Y:S07]  /*8a20*/  HMMA.16816.F32.BF16 R4, R32.reuse, R8, RZ ;  /* 0x000000082004723c */ /* 0x042fee00000418ff */
[----:B------:R-:W1:Y:S01]  /*8a30*/  LDSM.16.M88.4 R144, [R173+0xc100] ;  /* 0x00c10000ad90783b */ /* 0x000e620000000200 */
[C---:B------:R-:W-:Y:S08]  /*8a40*/  HMMA.16816.F32.BF16 R8, R32.reuse, R10, RZ ;  /* 0x0000000a2008723c */ /* 0x040ff000000418ff */
[C---:B--2---:R-:W-:Y:S08]  /*8a50*/  HMMA.16816.F32.BF16 R12, R32.reuse, R16, RZ ;  /* 0x00000010200c723c */ /* 0x044ff000000418ff */
[C---:B------:R-:W-:Y:S08]  /*8a60*/  HMMA.16816.F32.BF16 R16, R32.reuse, R18, RZ ;  /* 0x000000122010723c */ /* 0x040ff000000418ff */
[C---:B---3--:R-:W-:Y:S08]  /*8a70*/  HMMA.16816.F32.BF16 R20, R32.reuse, R24, RZ ;  /* 0x000000182014723c */ /* 0x048ff000000418ff */
[C---:B------:R-:W-:Y:S08]  /*8a80*/  HMMA.16816.F32.BF16 R24, R32.reuse, R26, RZ ;  /* 0x0000001a2018723c */ /* 0x040ff000000418ff */
[C---:B----4-:R-:W-:Y:S07]  /*8a90*/  HMMA.16816.F32.BF16 R28, R32.reuse, R136, RZ ;  /* 0x00000088201c723c */ /* 0x050fee00000418ff */
[----:B------:R-:W-:Y:S01]  /*8aa0*/  @!P0 IADD3.X R137, R187, UR22, RZ, P4, !PT ;  /* 0x00000016bb898c10 */ /* 0x000fe2000a7fe4ff */
[----:B------:R-:W-:Y:S01]  /*8ab0*/  HMMA.16816.F32.BF16 R32, R32, R138, RZ ;  /* 0x0000008a2020723c */ /* 0x000fe200000418ff */
[C---:B------:R-:W-:Y:S01]  /*8ac0*/  @!P0 LEA R164, P4, R148.reuse, c[0x0][0x1f8], 0x1 ;  /* 0x00007e0094a48a11 */ /* 0x040fe200078808ff */
[----:B------:R-:W-:Y:S03]  /*8ad0*/  @!UP1 UIADD3.X UR22, UR11, UR22, URZ, UP0, !UPT ;  /* 0x000000160b169290 */ /* 0x000fe600087fe43f */
[----:B------:R-:W-:Y:S02]  /*8ae0*/  @!P0 LEA.HI.X R165, R148, c[0x0][0x1fc], R137, 0x1, P4 ;  /* 0x00007f0094a58a11 */ /* 0x000fe400020f0c89 */
[----:B------:R-:W-:Y:S01]  /*8af0*/  @!P0 IADD3 R153, P4, R204, UR23, RZ ;  /* 0x00000017cc998c10 */ /* 0x000fe2000ff9e0ff */
[C---:B-1----:R-:W-:Y:S01]  /*8b00*/  HMMA.16816.F32.BF16 R4, R140.reuse, R144, R4 ;  /* 0x000000908c04723c */ /* 0x042fe20000041804 */
[----:B------:R-:W1:Y:S04]  /*8b10*/  LDSM.16.M88.4 R136, [R173+0xc900] ;  /* 0x00c90000ad88783b */ /* 0x000e680000000200 */
[----:B------:R-:W-:Y:S02]  /*8b20*/  @!P0 IADD3.X R152, R205, UR22, RZ, P5, !PT ;  /* 0x00000016cd988c10 */ /* 0x000fe4000affe4ff */
[----:B------:R-:W-:Y:S01]  /*8b30*/  @!P0 LEA R170, P5, R159, c[0x0][0x1f8], 0x1 ;  /* 0x00007e009faa8a11 */ /* 0x000fe200078a08ff */
[C---:B------:R-:W-:Y:S01]  /*8b40*/  HMMA.16816.F32.BF16 R8, R140.reuse, R146, R8 ;  /* 0x000000928c08723c */ /* 0x040fe20000041808 */
[----:B------:R-:W2:Y:S03]  /*8b50*/  LDSM.16.M88.4 R148, [R173+0xd100] ;  /* 0x00d10000ad94783b */ /* 0x000ea60000000200 */
[----:B------:R-:W-:Y:S02]  /*8b60*/  @!P0 IADD3.X R132, R195, UR22, RZ, P6, !PT ;  /* 0x00000016c3848c10 */ /* 0x000fe4000b7fe4ff */
[----:B------:R-:W-:Y:S02]  /*8b70*/  @!P0 LEA R174, P6, R157, c[0x0][0x1f8], 0x1 ;  /* 0x00007e009dae8a11 */ /* 0x000fe400078c08ff */
[----:B------:R-:W-:Y:S01]  /*8b80*/  @!P0 IADD3.X R0, R187, UR22, RZ, P4, !PT ;  /* 0x00000016bb008c10 */ /* 0x000fe2000a7fe4ff */
[----:B------:R-:W-:Y:S03]  /*8b90*/  UIADD3 UR22, UR21, -0x2, URZ ;  /* 0xfffffffe15167890 */ /* 0x000fe6000fffe03f */
[----:B------:R-:W-:Y:S01]  /*8ba0*/  @!P0 LEA R168, P4, R153, c[0x0][0x1f8], 0x1 ;  /* 0x00007e0099a88a11 */ /* 0x000fe200078808ff */
[----:B------:R-:W-:Y:S01]  /*8bb0*/  UISETP.GE.AND UP1, UPT, UR22, UR10, UPT ;  /* 0x0000000a1600728c */ /* 0x000fe2000bf26270 */
[----:B------:R-:W-:Y:S01]  /*8bc0*/  @!P0 LEA.HI.X R175, R157, c[0x0][0x1fc], R132, 0x1, P6 ;  /* 0x00007f009daf8a11 */ /* 0x000fe200030f0c84 */
[----:B------:R-:W-:Y:S01]  /*8bd0*/  @!P0 IMAD R132, R155, 0x6000, R200 ;  /* 0x000060009b848824 */ /* 0x000fe200078e02c8 */
[----:B------:R-:W-:Y:S02]  /*8be0*/  @!P0 LEA.HI.X R171, R159, c[0x0][0x1fc], R152, 0x1, P5 ;  /* 0x00007f009fab8a11 */ /* 0x000fe400028f0c98 */
[----:B------:R-:W-:Y:S02]  /*8bf0*/  @!P0 LEA.HI.X R169, R153, c[0x0][0x1fc], R0, 0x1, P4 ;  /* 0x00007f0099a98a11 */ /* 0x000fe400020f0c00 */
[----:B------:R-:W3:Y:S01]  /*8c00*/  LDSM.16.M88.4 R152, [R173+0xd900] ;  /* 0x00d90000ad98783b */ /* 0x000ee20000000200 */
[-C--:B------:R-:W-:Y:S02]  /*8c10*/  IADD3 R0, R188, R2.reuse, RZ ;  /* 0x00000002bc007210 */ /* 0x080fe40007ffe0ff */
[----:B------:R-:W-:Y:S01]  /*8c20*/  IADD3 R2, R185, R2, R188 ;  /* 0x00000002b9027210 */ /* 0x000fe20007ffe0bc */
[----:B------:R-:W-:Y:S02]  /*8c30*/  @UP1 USHF.R.S32.HI UR23, URZ, 0x1f, UR22 ;  /* 0x0000001f3f171899 */ /* 0x000fe40008011416 */
[----:B------:R-:W-:Y:S02]  /*8c40*/  @UP1 UIMAD.WIDE.U32 UR24, UR22, UR6, URZ ;  /* 0x00000006161812a5 */ /* 0x000fe4000f8e003f */
[----:B------:R-:W-:Y:S01]  /*8c50*/  @!PT LDS RZ, [RZ] ;  /* 0x00000000fffff984 */ /* 0x000fe20000000800 */
[----:B------:R-:W-:Y:S01]  /*8c60*/  @!PT LDS RZ, [RZ] ;  /* 0x00000000fffff984 */ /* 0x000fe20000000800 */
[----:B------:R-:W-:Y:S01]  /*8c70*/  @!PT LDS RZ, [RZ] ;  /* 0x00000000fffff984 */ /* 0x000fe20000000800 */
[----:B------:R4:W-:Y:S01]  /*8c80*/  @!P0 LDGSTS.E.BYPASS.LTC128B.128 [R132], [R160.64], !P3 ;  /* 0x00000000a0848fae */ /* 0x0009e2000d901d52 */
[----:B------:R-:W-:Y:S01]  /*8c90*/  @UP1 UIMAD UR23, UR23, UR6, URZ ;  /* 0x00000006171712a4 */ /* 0x000fe2000f8e023f */
[C---:B-1----:R-:W-:Y:S03]  /*8ca0*/  HMMA.16816.F32.BF16 R12, R140.reuse, R136, R12 ;  /* 0x000000888c0c723c */ /* 0x042fe6000004180c */
[----:B------:R-:W-:Y:S03]  /*8cb0*/  @UP1 UIMAD UR23, UR22, UR7, UR23 ;  /* 0x00000007161712a4 */ /* 0x000fe6000f8e0217 */
[----:B------:R1:W-:Y:S01]  /*8cc0*/  @!P0 LDGSTS.E.BYPASS.LTC128B.128 [R132+0x2000], [R166.64], !P2 ;  /* 0x02000000a6848fae */ /* 0x0003e2000d101d52 */
[----:B------:R-:W-:Y:S02]  /*8cd0*/  @UP1 USHF.L.U32 UR22, UR24, 0x6, URZ ;  /* 0x0000000618161899 */ /* 0x000fe4000800063f */
[----:B------:R-:W-:Y:S01]  /*8ce0*/  @UP1 UIADD3 UR23, UR25, UR23, URZ ;  /* 0x0000001719171290 */ /* 0x000fe2000fffe03f */
[C---:B------:R-:W-:Y:S01]  /*8cf0*/  HMMA.16816.F32.BF16 R16, R140.reuse, R138, R16 ;  /* 0x0000008a8c10723c */ /* 0x040fe20000041810 */
[----:B------:R-:W-:Y:S03]  /*8d00*/  UIADD3 UR25, UR15, 0x1, URZ ;  /* 0x000000010f197890 */ /* 0x000fe6000fffe03f */
[----:B------:R1:W-:Y:S01]  /*8d10*/  @!P0 LDGSTS.E.BYPASS.LTC128B.128 [R132+0x4000], [R164.64], !P1 ;  /* 0x04000000a4848fae */ /* 0x0003e2000c901d52 */
[----:B------:R-:W-:Y:S02]  /*8d20*/  @UP1 USHF.L.U64.HI UR23, UR24, 0x6, UR23 ;  /* 0x0000000618171899 */ /* 0x000fe40008010217 */
[----:B------:R-:W-:Y:S01]  /*8d30*/  @UP1 UIADD3 UR24, UP0, UR14, UR22, URZ ;  /* 0x000000160e181290 */ /* 0x000fe2000ff1e03f */
[C---:B--2---:R-:W-:Y:S04]  /*8d40*/  HMMA.16816.F32.BF16 R20, R140.reuse, R148, R20 ;  /* 0x000000948c14723c */ /* 0x044fe80000041814 */
[----:B------:R2:W-:Y:S04]  /*8d50*/  @!P0 LDGSTS.E.BYPASS.LTC128B.128 [R132+0x1000], [R174.64], !P3 ;  /* 0x01000000ae848fae */ /* 0x0005e8000d901d52 */
[C---:B------:R-:W-:Y:S04]  /*8d60*/  HMMA.16816.F32.BF16 R24, R140.reuse, R150, R24 ;  /* 0x000000968c18723c */ /* 0x040fe80000041818 */
[----:B------:R5:W-:Y:S04]  /*8d70*/  @!P0 LDGSTS.E.BYPASS.LTC128B.128 [R132+0x3000], [R170.64], !P2 ;  /* 0x03000000aa848fae */ /* 0x000be8000d101d52 */
[C---:B---3--:R-:W-:Y:S04]  /*8d80*/  HMMA.16816.F32.BF16 R28, R140.reuse, R152, R28 ;  /* 0x000000988c1c723c */ /* 0x048fe8000004181c */
[----:B------:R5:W-:Y:S01]  /*8d90*/  @!P0 LDGSTS.E.BYPASS.LTC128B.128 [R132+0x5000], [R168.64], !P1 ;  /* 0x05000000a8848fae */ /* 0x000be2000c901d52 */
[----:B------:R-:W-:Y:S03]  /*8da0*/  PLOP3.LUT P0, PT, PT, PT, UP1, 0x80, 0x0 ;  /* 0x000000000000781c */ /* 0x000fe60003f0f018 */
[----:B------:R-:W-:Y:S04]  /*8db0*/  HMMA.16816.F32.BF16 R32, R140, R154, R32 ;  /* 0x0000009a8c20723c */ /* 0x000fe80000041820 */
[----:B------:R-:W-:Y:S08]  /*8dc0*/  LDSM.16.M88.4 R144, [R181] ;  /* 0x00000000b590783b */ /* 0x000ff00000000200 */
[----:B------:R-:W3:Y:S08]  /*8dd0*/  LDSM.16.M88.4 R156, [R0+0xc100] ;  /* 0x00c10000009c783b */ /* 0x000ef00000000200 */
[----:B----4-:R-:W4:Y:S08]  /*8de0*/  LDSM.16.M88.4 R160, [R0+0xc900] ;  /* 0x00c9000000a0783b */ /* 0x010f300000000200 */
[----:B------:R-:W2:Y:S08]  /*8df0*/  LDSM.16.M88.4 R136, [R0+0xd100] ;  /* 0x00d100000088783b */ /* 0x000eb00000000200 */
[----:B------:R-:W0:Y:S08]  /*8e00*/  LDGDEPBAR ;  /* 0x00000000000079af */ /* 0x000e300000000000 */
[----:B-1----:R-:W1:Y:S01]  /*8e10*/  LDSM.16.M88.4 R164, [R0+0xd900] ;  /* 0x00d9000000a4783b */ /* 0x002e620000000200 */
[C---:B---3--:R-:W-:Y:S07]  /*8e20*/  HMMA.16816.F32.BF16 R4, R144.reuse, R156, R4 ;  /* 0x0000009c9004723c */ /* 0x048fee0000041804 */
[----:B------:R-:W-:Y:S01]  /*8e30*/  LDSM.16.M88.4 R148, [R180] ;  /* 0x00000000b494783b */ /* 0x000fe20000000200 */
[C---:B------:R-:W-:Y:S07]  /*8e40*/  HMMA.16816.F32.BF16 R8, R144.reuse, R158, R8 ;  /* 0x0000009e9008723c */ /* 0x040fee0000041808 */
[----:B-----5:R-:W3:Y:S01]  /*8e50*/  LDSM.16.M88.4 R168, [R172+0xc100] ;  /* 0x00c10000aca8783b */ /* 0x020ee20000000200 */
[C---:B----4-:R-:W-:Y:S07]  /*8e60*/  HMMA.16816.F32.BF16 R12, R144.reuse, R160, R12 ;  /* 0x000000a0900c723c */ /* 0x050fee000004180c */
[----:B------:R-:W4:Y:S01]  /*8e70*/  LDSM.16.M88.4 R140, [R172+0xc900] ;  /* 0x00c90000ac8c783b */ /* 0x000f220000000200 */
[C---:B------:R-:W-:Y:S07]  /*8e80*/  HMMA.16816.F32.BF16 R16, R144.reuse, R162, R16 ;  /* 0x000000a29010723c */ /* 0x040fee0000041810 */
[----:B------:R-:W5:Y:S01]  /*8e90*/  LDSM.16.M88.4 R152, [R172+0xd100] ;  /* 0x00d10000ac98783b */ /* 0x000f620000000200 */
[C---:B--2---:R-:W-:Y:S07]  /*8ea0*/  HMMA.16816.F32.BF16 R20, R144.reuse, R136, R20 ;  /* 0x000000889014723c */ /* 0x044fee0000041814 */
[----:B------:R-:W2:Y:S01]  /*8eb0*/  LDSM.16.M88.4 R156, [R172+0xd900] ;  /* 0x00d90000ac9c783b */ /* 0x000ea20000000200 */
[C---:B------:R-:W-:Y:S07]  /*8ec0*/  HMMA.16816.F32.BF16 R24, R144.reuse, R138, R24 ;  /* 0x0000008a9018723c */ /* 0x040fee0000041818 */
[----:B------:R-:W-:Y:S01]  /*8ed0*/  LDSM.16.M88.4 R136, [R186+0x4000] ;  /* 0x00400000ba88783b */ /* 0x000fe20000000200 */
[C---:B-1----:R-:W-:Y:S07]  /*8ee0*/  HMMA.16816.F32.BF16 R28, R144.reuse, R164, R28 ;  /* 0x000000a4901c723c */ /* 0x042fee000004181c */
[----:B------:R-:W-:Y:S01]  /*8ef0*/  LDSM.16.M88.4 R160, [R184+UR4+0xe900] ;  /* 0x00e90004b8a0783b */ /* 0x000fe20008000200 */
[----:B------:R-:W-:Y:S07]  /*8f00*/  HMMA.16816.F32.BF16 R32, R144, R166, R32 ;  /* 0x000000a69020723c */ /* 0x000fee0000041820 */
[----:B------:R-:W1:Y:S01]  /*8f10*/  LDSM.16.M88.4 R144, [R184+UR4+0xe100] ;  /* 0x00e10004b890783b */ /* 0x000e620008000200 */
[C---:B---3--:R-:W-:Y:S07]  /*8f20*/  HMMA.16816.F32.BF16 R4, R148.reuse, R168, R4 ;  /* 0x000000a89404723c */ /* 0x048fee0000041804 */
[----:B------:R-:W-:Y:S01]  /*8f30*/  LDSM.16.M88.4 R164, [R182+0x4000] ;  /* 0x00400000b6a4783b */ /* 0x000fe20000000200 */
[C---:B------:R-:W-:Y:S07]  /*8f40*/  HMMA.16816.F32.BF16 R8, R148.reuse, R170, R8 ;  /* 0x000000aa9408723c */ /* 0x040fee0000041808 */
[----:B------:R-:W-:Y:S01]  /*8f50*/  LDSM.16.M88.4 R168, [R173+0xe100] ;  /* 0x00e10000ada8783b */ /* 0x000fe20000000200 */
[C---:B----4-:R-:W-:Y:S08]  /*8f60*/  HMMA.16816.F32.BF16 R12, R148.reuse, R140, R12 ;  /* 0x0000008c940c723c */ /* 0x050ff0000004180c */
[C---:B------:R-:W-:Y:S01]  /*8f70*/  HMMA.16816.F32.BF16 R16, R148.reuse, R142, R16 ;  /* 0x0000008e9410723c */ /* 0x040fe20000041810 */
[----:B------:R-:W3:Y:S07]  /*8f80*/  LDSM.16.M88.4 R140, [R184+UR4+0xf100] ;  /* 0x00f10004b88c783b */ /* 0x000eee0008000200 */
[C---:B-----5:R-:W-:Y:S08]  /*8f90*/  HMMA.16816.F32.BF16 R20, R148.reuse, R152, R20 ;  /* 0x000000989414723c */ /* 0x060ff00000041814 */
[C---:B------:R-:W-:Y:S01]  /*8fa0*/  HMMA.16816.F32.BF16 R24, R148.reuse, R154, R24 ;  /* 0x0000009a9418723c */ /* 0x040fe20000041818 */
[----:B------:R-:W4:Y:S07]  /*8fb0*/  LDSM.16.M88.4 R152, [R184+UR4+0xf900] ;  /* 0x00f90004b898783b */ /* 0x000f2e0008000200 */
[C---:B--2---:R-:W-:Y:S08]  /*8fc0*/  HMMA.16816.F32.BF16 R28, R148.reuse, R156, R28 ;  /* 0x0000009c941c723c */ /* 0x044ff0000004181c */
[----:B------:R-:W-:Y:S01]  /*8fd0*/  HMMA.16816.F32.BF16 R32, R148, R158, R32 ;  /* 0x0000009e9420723c */ /* 0x000fe20000041820 */
[----:B------:R-:W2:Y:S07]  /*8fe0*/  LDSM.16.M88.4 R148, [R173+0xe900] ;  /* 0x00e90000ad94783b */ /* 0x000eae0000000200 */
[C---:B-1----:R-:W-:Y:S01]  /*8ff0*/  HMMA.16816.F32.BF16 R4, R136.reuse, R144, R4 ;  /* 0x000000908804723c */ /* 0x042fe20000041804 */
[----:B------:R-:W-:Y:S07]  /*9000*/  LDSM.16.M88.4 R156, [R173+0xf900] ;  /* 0x00f90000ad9c783b */ /* 0x000fee0000000200 */
[C---:B------:R-:W-:Y:S01]  /*9010*/  HMMA.16816.F32.BF16 R8, R136.reuse, R146, R8 ;  /* 0x000000928808723c */ /* 0x040fe20000041808 */
        /* <DEDUP_REMOVED lines=8> */
[----:B------:R-:W-:Y:S01]  /*90a0*/  HMMA.16816.F32.BF16 R32, R136, R154, R32 ;  /* 0x0000009a8820723c */ /* 0x000fe20000041820 */
[----:B------:R-:W4:Y:S07]  /*90b0*/  LDSM.16.M88.4 R136, [R0+0xe900] ;  /* 0x00e900000088783b */ /* 0x000f2e0000000200 */
[C---:B------:R-:W-:Y:S01]  /*90c0*/  HMMA.16816.F32.BF16 R4, R164.reuse, R168, R4 ;  /* 0x000000a8a404723c */ /* 0x040fe20000041804 */
[----:B------:R-:W-:Y:S07]  /*90d0*/  LDSM.16.M88.4 R152, [R180+0x4000] ;  /* 0x00400000b498783b */ /* 0x000fee0000000200 */
[C---:B------:R-:W-:Y:S01]  /*90e0*/  HMMA.16816.F32.BF16 R8, R164.reuse, R170, R8 ;  /* 0x000000aaa408723c */ /* 0x040fe20000041808 */
[----:B------:R-:W-:Y:S07]  /*90f0*/  LDSM.16.M88.4 R168, [R172+0xe100] ;  /* 0x00e10000aca8783b */ /* 0x000fee0000000200 */
        /* <DEDUP_REMOVED lines=8> */
[----:B------:R-:W5:Y:S07]  /*9180*/  LDSM.16.M88.4 R156, [R2+0xe900] ;  /* 0x00e90000029c783b */ /* 0x000f6e0000000200 */
[C---:B---3--:R-:W-:Y:S01]  /*9190*/  HMMA.16816.F32.BF16 R4, R140.reuse, R160, R4 ;  /* 0x000000a08c04723c */ /* 0x048fe20000041804 */
[----:B------:R-:W-:Y:S07]  /*91a0*/  LDSM.16.M88.4 R164, [R184+UR4+0x11100] ;  /* 0x01110004b8a4783b */ /* 0x000fee0008000200 */
[C---:B------:R-:W-:Y:S01]  /*91b0*/  HMMA.16816.F32.BF16 R8, R140.reuse, R162, R8 ;  /* 0x000000a28c08723c */ /* 0x040fe20000041808 */
[----:B------:R-:W-:Y:S07]  /*91c0*/  LDSM.16.M88.4 R160, [R184+UR4+0x10900] ;  /* 0x01090004b8a0783b */ /* 0x000fee0008000200 */
[C---:B----4-:R-:W-:Y:S08]  /*91d0*/  HMMA.16816.F32.BF16 R12, R140.reuse, R136, R12 ;  /* 0x000000888c0c723c */ /* 0x050ff0000004180c */
[C---:B------:R-:W-:Y:S01]  /*91e0*/  HMMA.16816.F32.BF16 R16, R140.reuse, R138, R16 ;  /* 0x0000008a8c10723c */ /* 0x040fe20000041810 */
[----:B------:R-:W3:Y:S07]  /*91f0*/  LDSM.16.M88.4 R136, [R2+0xf100] ;  /* 0x00f100000288783b */ /* 0x000eee0000000200 */
[C---:B--2---:R-:W-:Y:S08]  /*9200*/  HMMA.16816.F32.BF16 R20, R140.reuse, R148, R20 ;  /* 0x000000948c14723c */ /* 0x044ff00000041814 */
[C---:B------:R-:W-:Y:S01]  /*9210*/  HMMA.16816.F32.BF16 R24, R140.reuse, R150, R24 ;  /* 0x000000968c18723c */ /* 0x040fe20000041818 */
[----:B------:R-:W2:Y:S07]  /*9220*/  LDSM.16.M88.4 R148, [R2+0xf900] ;  /* 0x00f900000294783b */ /* 0x000eae0000000200 */
[C---:B-1----:R-:W-:Y:S08]  /*9230*/  HMMA.16816.F32.BF16 R28, R140.reuse, R144, R28 ;  /* 0x000000908c1c723c */ /* 0x042ff0000004181c */
[----:B------:R-:W-:Y:S01]  /*9240*/  HMMA.16816.F32.BF16 R32, R140, R146, R32 ;  /* 0x000000928c20723c */ /* 0x000fe20000041820 */
[----:B------:R-:W-:Y:S07]  /*9250*/  LDSM.16.M88.4 R140, [R186+0x8000] ;  /* 0x00800000ba8c783b */ /* 0x000fee0000000200 */
[C---:B------:R-:W-:Y:S01]  /*9260*/  HMMA.16816.F32.BF16 R4, R152.reuse, R168, R4 ;  /* 0x000000a89804723c */ /* 0x040fe20000041804 */
[----:B------:R-:W1:Y:S07]  /*9270*/  LDSM.16.M88.4 R144, [R184+UR4+0x10100] ;  /* 0x01010004b890783b */ /* 0x000e6e0008000200 */
[C---:B------:R-:W-:Y:S01]  /*9280*/  HMMA.16816.F32.BF16 R8, R152.reuse, R170, R8 ;  /* 0x000000aa9808723c */ /* 0x040fe20000041808 */
[----:B------:R-:W-:Y:S07]  /*9290*/  LDSM.16.M88.4 R168, [R173+0x10100] ;  /* 0x01010000ada8783b */ /* 0x000fee0000000200 */
[C---:B-----5:R-:W-:Y:S08]  /*92a0*/  HMMA.16816.F32.BF16 R12, R152.reuse, R156, R12 ;  /* 0x0000009c980c723c */ /* 0x060ff0000004180c */
[C---:B------:R-:W-:Y:S01]  /*92b0*/  HMMA.16816.F32.BF16 R16, R152.reuse, R158, R16 ;  /* 0x0000009e9810723c */ /* 0x040fe20000041810 */
[----:B------:R-:W4:Y:S07]  /*92c0*/  LDSM.16.M88.4 R156, [R184+UR4+0x11900] ;  /* 0x01190004b89c783b */ /* 0x000f2e0008000200 */
[C---:B---3--:R-:W-:Y:S08]  /*92d0*/  HMMA.16816.F32.BF16 R20, R152.reuse, R136, R20 ;  /* 0x000000889814723c */ /* 0x048ff00000041814 */
[C---:B------:R-:W-:Y:S01]  /*92e0*/  HMMA.16816.F32.BF16 R24, R152.reuse, R138, R24 ;  /* 0x0000008a9818723c */ /* 0x040fe20000041818 */
[----:B------:R-:W3:Y:S07]  /*92f0*/  LDSM.16.M88.4 R136, [R182+0x8000] ;  /* 0x00800000b688783b */ /* 0x000eee0000000200 */
[C---:B--2---:R-:W-:Y:S08]  /*9300*/  HMMA.16816.F32.BF16 R28, R152.reuse, R148, R28 ;  /* 0x00000094981c723c */ /* 0x044ff0000004181c */
[----:B------:R-:W-:Y:S01]  /*9310*/  HMMA.16816.F32.BF16 R32, R152, R150, R32 ;  /* 0x000000969820723c */ /* 0x000fe20000041820 */
[----:B------:R-:W2:Y:S07]  /*9320*/  LDSM.16.M88.4 R148, [R173+0x10900] ;  /* 0x01090000ad94783b */ /* 0x000eae0000000200 */
[C---:B-1----:R-:W-:Y:S01]  /*9330*/  HMMA.16816.F32.BF16 R4, R140.reuse, R144, R4 ;  /* 0x000000908c04723c */ /* 0x042fe20000041804 */
[----:B------:R-:W-:Y:S07]  /*9340*/  LDSM.16.M88.4 R152, [R173+0x11900] ;  /* 0x01190000ad98783b */ /* 0x000fee0000000200 */
[C---:B------:R-:W-:Y:S01]  /*9350*/  HMMA.16816.F32.BF16 R8, R140.reuse, R146, R8 ;  /* 0x000000928c08723c */ /* 0x040fe20000041808 */
[----:B------:R-:W1:Y:S07]  /*9360*/  LDSM.16.M88.4 R144, [R173+0x11100] ;  /* 0x01110000ad90783b */ /* 0x000e6e0000000200 */
[C---:B------:R-:W-:Y:S01]  /*9370*/  HMMA.16816.F32.BF16 R12, R140.reuse, R160, R12 ;  /* 0x000000a08c0c723c */ /* 0x040fe2000004180c */
[----:B------:R-:W-:Y:S07]  /*9380*/  LDSM.16.M88.4 R172, [R172+0x10100] ;  /* 0x01010000acac783b */ /* 0x000fee0000000200 */
        /* <DEDUP_REMOVED lines=8> */
[C---:B---3--:R-:W-:Y:S01]  /*9410*/  HMMA.16816.F32.BF16 R4, R136.reuse, R168, R4 ;  /* 0x000000a88804723c */ /* 0x048fe20000041804 */
[----:B------:R-:W3:Y:S07]  /*9420*/  LDSM.16.M88.4 R156, [R0+0x11100] ;  /* 0x01110000009c783b */ /* 0x000eee0000000200 */
[C---:B------:R-:W-:Y:S01]  /*9430*/  HMMA.16816.F32.BF16 R8, R136.reuse, R170, R8 ;  /* 0x000000aa8808723c */ /* 0x040fe20000041808 */
[----:B------:R-:W-:Y:S07]  /*9440*/  LDSM.16.M88.4 R168, [R180+0x8000] ;  /* 0x00800000b4a8783b */ /* 0x000fee0000000200 */
[C---:B--2---:R-:W-:Y:S08]  /*9450*/  HMMA.16816.F32.BF16 R12, R136.reuse, R148, R12 ;  /* 0x00000094880c723c */ /* 0x044ff0000004180c */
[C---:B------:R-:W-:Y:S01]  /*9460*/  HMMA.16816.F32.BF16 R16, R136.reuse, R150, R16 ;  /* 0x000000968810723c */ /* 0x040fe20000041810 */
[----:B------:R-:W2:Y:S07]  /*9470*/  LDSM.16.M88.4 R148, [R0+0x11900] ;  /* 0x011900000094783b */ /* 0x000eae0000000200 */
[C---:B-1----:R-:W-:Y:S08]  /*9480*/  HMMA.16816.F32.BF16 R20, R136.reuse, R144, R20 ;  /* 0x000000908814723c */ /* 0x042ff00000041814 */
[C---:B------:R-:W-:Y:S01]  /*9490*/  HMMA.16816.F32.BF16 R24, R136.reuse, R146, R24 ;  /* 0x000000928818723c */ /* 0x040fe20000041818 */
[----:B------:R-:W-:Y:S07]  /*94a0*/  LDSM.16.M88.4 R144, [R2+0x11900] ;  /* 0x011900000290783b */ /* 0x000fee0000000200 */
[C---:B------:R-:W-:Y:S08]  /*94b0*/  HMMA.16816.F32.BF16 R28, R136.reuse, R152, R28 ;  /* 0x00000098881c723c */ /* 0x040ff0000004181c */
[----:B------:R-:W-:Y:S01]  /*94c0*/  HMMA.16816.F32.BF16 R32, R136, R154, R32 ;  /* 0x0000009a8820723c */ /* 0x000fe20000041820 */
[----:B------:R-:W1:Y:S07]  /*94d0*/  LDSM.16.M88.4 R136, [R2+0x10900] ;  /* 0x010900000288783b */ /* 0x000e6e0000000200 */
[C---:B-----5:R-:W-:Y:S08]  /*94e0*/  HMMA.16816.F32.BF16 R4, R160.reuse, R164, R4 ;  /* 0x000000a4a004723c */ /* 0x060ff00000041804 */
[C---:B------:R-:W-:Y:S08]  /*94f0*/  HMMA.16816.F32.BF16 R8, R160.reuse, R166, R8 ;  /* 0x000000a6a008723c */ /* 0x040ff00000041808 */
[C---:B----4-:R-:W-:Y:S08]  /*9500*/  HMMA.16816.F32.BF16 R12, R160.reuse, R140, R12 ;  /* 0x0000008ca00c723c */ /* 0x050ff0000004180c */
[C---:B------:R-:W-:Y:S01]  /*9510*/  HMMA.16816.F32.BF16 R16, R160.reuse, R142, R16 ;  /* 0x0000008ea010723c */ /* 0x040fe20000041810 */
[----:B------:R-:W4:Y:S01]  /*9520*/  LDSM.16.M88.4 R140, [R2+0x11100] ;  /* 0x01110000028c783b */ /* 0x000f220000000200 */
[----:B------:R-:W-:Y:S06]  /*9530*/  DEPBAR.LE SB0, 0x2 ;  /* 0x000080800000791a */ /* 0x000fec0000000000 */
[C---:B---3--:R-:W-:Y:S01]  /*9540*/  HMMA.16816.F32.BF16 R20, R160.reuse, R156, R20 ;  /* 0x0000009ca014723c */ /* 0x048fe20000041814 */
[----:B------:R-:W-:Y:S07]  /*9550*/  BAR.SYNC.DEFER_BLOCKING 0x0 ;  /* 0x0000000000007b1d */ /* 0x000fee0000010000 */
[C---:B------:R-:W-:Y:S08]  /*9560*/  HMMA.16816.F32.BF16 R24, R160.reuse, R158, R24 ;  /* 0x0000009ea018723c */ /* 0x040ff00000041818 */
[C---:B--2---:R-:W-:Y:S08]  /*9570*/  HMMA.16816.F32.BF16 R28, R160.reuse, R148, R28 ;  /* 0x00000094a01c723c */ /* 0x044ff0000004181c */
[----:B------:R-:W-:Y:S01]  /*9580*/  HMMA.16816.F32.BF16 R32, R160, R150, R32 ;  /* 0x00000096a020723c */ /* 0x000fe20000041820 */
[----:B------:R-:W-:Y:S07]  /*9590*/  LDSM.16.MT88.4 R148, [R135+UR4+0x2900] ;  /* 0x002900048794783b */ /* 0x000fee0008004200 */
[C---:B------:R-:W-:Y:S08]  /*95a0*/  HMMA.16816.F32.BF16 R4, R168.reuse, R172, R4 ;  /* 0x000000aca804723c */ /* 0x040ff00000041804 */
        /* <DEDUP_REMOVED lines=50> */
[----:B------:R-:W1:Y:S01]  /*98d0*/  LDSM.16.MT88.4 R136, [R135+UR4+0x100] ;  /* 0x000100048788783b */ /* 0x000e620008004200 */
[--C-:B------:R-:W-:Y:S01]  /*98e0*/  FFMA.FTZ R159, R4, c[0x0][0x2d0], -R166.reuse ;  /* 0x0000b400049f7a23 */ /* 0x100fe200000108a6 */
[----:B------:R-:W-:Y:S01]  /*98f0*/  IADD3 R4, R135, UR4, RZ ;  /* 0x0000000487047c10 */ /* 0x000fe2000fffe0ff */
[C---:B------:R-:W-:Y:S02]  /*9900*/  FADD.FTZ R133, -R0.reuse, R3 ;  /* 0x0000000300857221 */ /* 0x040fe40000010100 */
[----:B------:R-:W-:Y:S01]  /*9910*/  FMUL.FTZ R165, R0, c[0x0][0x2d0] ;  /* 0x0000b40000a57a20 */ /* 0x000fe20000410000 */
[----:B------:R-:W2:Y:S01]  /*9920*/  MUFU.EX2 R132, R132 ;  /* 0x0000008400847308 */ /* 0x000ea20000000800 */
[----:B------:R-:W-:Y:S01]  /*9930*/  FMUL.FTZ R3, R133, c[0x0][0x2d0] ;  /* 0x0000b40085037a20 */ /* 0x000fe20000410000 */
[----:B------:R-:W-:Y:S01]  /*9940*/  IADD3 R133, R183, R4, RZ ;  /* 0x00000004b7857210 */ /* 0x000fe20007ffe0ff */
[--C-:B------:R-:W-:Y:S02]  /*9950*/  FFMA.FTZ R162, R5, c[0x0][0x2d0], -R166.reuse ;  /* 0x0000b40005a27a23 */ /* 0x100fe400000108a6 */
[--C-:B------:R-:W-:Y:S02]  /*9960*/  FFMA.FTZ R157, R8, c[0x0][0x2d0], -R166.reuse ;  /* 0x0000b400089d7a23 */ /* 0x100fe400000108a6 */
[--C-:B------:R-:W-:Y:S01]  /*9970*/  FFMA.FTZ R160, R9, c[0x0][0x2d0], -R166.reuse ;  /* 0x0000b40009a07a23 */ /* 0x100fe200000108a6 */
[----:B------:R-:W3:Y:S01]  /*9980*/  LDSM.16.MT88.4 R140, [R133+0x100] ;  /* 0x00010000858c783b */ /* 0x000ee20000004200 */
[--C-:B------:R-:W-:Y:S01]  /*9990*/  FFMA.FTZ R164, R6, c[0x0][0x2d0], -R165.reuse ;  /* 0x0000b40006a47a23 */ /* 0x100fe200000108a5 */
[----:B------:R-:W4:Y:S01]  /*99a0*/  MUFU.EX2 R3, R3 ;  /* 0x0000000300037308 */ /* 0x000f220000000800 */
[--C-:B------:R-:W-:Y:S02]  /*99b0*/  FFMA.FTZ R161, R7, c[0x0][0x2d0], -R165.reuse ;  /* 0x0000b40007a17a23 */ /* 0x100fe400000108a5 */
[--C-:B------:R-:W-:Y:S02]  /*99c0*/  FFMA.FTZ R163, R10, c[0x0][0x2d0], -R165.reuse ;  /* 0x0000b4000aa37a23 */ /* 0x100fe400000108a5 */
[--C-:B------:R-:W-:Y:S01]  /*99d0*/  FFMA.FTZ R158, R11, c[0x0][0x2d0], -R165.reuse ;  /* 0x0000b4000b9e7a23 */ /* 0x100fe200000108a5 */
[----:B------:R-:W-:Y:S01]  /*99e0*/  LDSM.16.MT88.4 R144, [R133+0x900] ;  /* 0x000900008590783b */ /* 0x000fe20000004200 */
[--C-:B------:R-:W-:Y:S02]  /*99f0*/  FFMA.FTZ R169, R16, c[0x0][0x2d0], -R166.reuse ;  /* 0x0000b40010a97a23 */ /* 0x100fe400000108a6 */
[--C-:B------:R-:W-:Y:S01]  /*9a00*/  FFMA.FTZ R170, R17, c[0x0][0x2d0], -R166.reuse ;  /* 0x0000b40011aa7a23 */ /* 0x100fe200000108a6 */
[----:B------:R-:W-:Y:S01]  /*9a10*/  MUFU.EX2 R159, R159 ;  /* 0x0000009f009f7308 */ /* 0x000fe20000000800 */
[--C-:B------:R-:W-:Y:S02]  /*9a20*/  FFMA.FTZ R173, R18, c[0x0][0x2d0], -R165.reuse ;  /* 0x0000b40012ad7a23 */ /* 0x100fe400000108a5 */
[--C-:B------:R-:W-:Y:S01]  /*9a30*/  FFMA.FTZ R174, R19, c[0x0][0x2d0], -R165.reuse ;  /* 0x0000b40013ae7a23 */ /* 0x100fe200000108a5 */
[----:B------:R-:W-:Y:S01]  /*9a40*/  LDSM.16.MT88.4 R152, [R133+0x2900] ;  /* 0x002900008598783b */ /* 0x000fe20000004200 */
[C---:B--2---:R-:W-:Y:S02]  /*9a50*/  FMUL.FTZ R4, R132.reuse, R128 ;  /* 0x0000008084047220 */ /* 0x044fe40000410000 */
[C---:B------:R-:W-:Y:S02]  /*9a60*/  FMUL.FTZ R5, R132.reuse, R129 ;  /* 0x0000008184057220 */ /* 0x040fe40000410000 */
[C---:B------:R-:W-:Y:S01]  /*9a70*/  FMUL.FTZ R8, R132.reuse, R124 ;  /* 0x0000007c84087220 */ /* 0x040fe20000410000 */
[----:B------:R-:W2:Y:S01]  /*9a80*/  MUFU.EX2 R162, R162 ;  /* 0x000000a200a27308 */ /* 0x000ea20000000800 */
[C---:B------:R-:W-:Y:S01]  /*9a90*/  FMUL.FTZ R9, R132.reuse, R125 ;  /* 0x0000007d84097220 */ /* 0x040fe20000410000 */
[----:B------:R-:W-:Y:S01]  /*9aa0*/  LDSM.16.MT88.4 R16, [R134+UR4+0x900] ;  /* 0x000900048610783b */ /* 0x000fe20008004200 */
[C---:B------:R-:W-:Y:S02]  /*9ab0*/  FMUL.FTZ R100, R132.reuse, R100 ;  /* 0x0000006484647220 */ /* 0x040fe40000410000 */
[C---:B----4-:R-:W-:Y:S02]  /*9ac0*/  FMUL.FTZ R6, R3.reuse, R130 ;  /* 0x0000008203067220 */ /* 0x050fe40000410000 */
[C---:B------:R-:W-:Y:S02]  /*9ad0*/  FMUL.FTZ R7, R3.reuse, R131 ;  /* 0x0000008303077220 */ /* 0x040fe40000410000 */
[C---:B------:R-:W-:Y:S01]  /*9ae0*/  FMUL.FTZ R10, R3.reuse, R126 ;  /* 0x0000007e030a7220 */ /* 0x040fe20000410000 */
[----:B------:R-:W-:Y:S01]  /*9af0*/  MUFU.EX2 R157, R157 ;  /* 0x0000009d009d7308 */ /* 0x000fe20000000800 */
[C---:B------:R-:W-:Y:S02]  /*9b00*/  FMUL.FTZ R11, R3.reuse, R127 ;  /* 0x0000007f030b7220 */ /* 0x040fe40000410000 */
[----:B------:R-:W4:Y:S01]  /*9b10*/  LDSM.16.MT88.4 R124, [R134+UR4+0x100] ;  /* 0x00010004867c783b */ /* 0x000f220008004200 */
[C---:B------:R-:W-:Y:S02]  /*9b20*/  FMUL.FTZ R101, R132.reuse, R101 ;  /* 0x0000006584657220 */ /* 0x040fe40000410000 */
[C---:B------:R-:W-:Y:S02]  /*9b30*/  FMUL.FTZ R102, R3.reuse, R102 ;  /* 0x0000006603667220 */ /* 0x040fe40000410000 */
[C---:B------:R-:W-:Y:S02]  /*9b40*/  FMUL.FTZ R103, R3.reuse, R103 ;  /* 0x0000006703677220 */ /* 0x040fe40000410000 */
[----:B------:R-:W5:Y:S01]  /*9b50*/  MUFU.EX2 R160, R160 ;  /* 0x000000a000a07308 */ /* 0x000f620000000800 */
[C---:B------:R-:W-:Y:S02]  /*9b60*/  FMUL.FTZ R104, R132.reuse, R104 ;  /* 0x0000006884687220 */ /* 0x040fe40000410000 */
[----:B------:R-:W-:Y:S01]  /*9b70*/  FMUL.FTZ R105, R132, R105 ;  /* 0x0000006984697220 */ /* 0x000fe20000410000 */
[----:B--2---:R-:W-:Y:S01]  /*9b80*/  F2FP.BF16.PACK_AB R128, R162, R159 ;  /* 0x0000009fa280723e */ /* 0x004fe200000010ff */
        /* <DEDUP_REMOVED lines=8> */
[----:B------:R-:W-:Y:S01]  /*9c10*/  FMUL.FTZ R113, R132, R113 ;  /* 0x0000007184717220 */ /* 0x000fe20000410000 */
[----:B------:R-:W2:Y:S01]  /*9c20*/  MUFU.EX2 R161, R161 ;  /* 0x000000a100a17308 */ /* 0x000ea20000000800 */
[C---:B------:R-:W-:Y:S02]  /*9c30*/  FMUL.FTZ R114, R3.reuse, R114 ;  /* 0x0000007203727220 */ /* 0x040fe40000410000 */
[C---:B------:R-:W-:Y:S01]  /*9c40*/  FMUL.FTZ R115, R3.reuse, R115 ;  /* 0x0000007303737220 */ /* 0x040fe20000410000 */
[----:B-----5:R-:W-:Y:S01]  /*9c50*/  F2FP.BF16.PACK_AB R130, R160, R157 ;  /* 0x0000009da082723e */ /* 0x020fe200000010ff */
        /* <DEDUP_REMOVED lines=9> */
[----:B------:R-:W5:Y:S01]  /*9cf0*/  MUFU.EX2 R158, R158 ;  /* 0x0000009e009e7308 */ /* 0x000f620000000800 */
[C---:B------:R-:W-:Y:S02]  /*9d00*/  FMUL.FTZ R36, R132.reuse, R36 ;  /* 0x0000002484247220 */ /* 0x040fe40000410000 */
[----:B------:R-:W-:Y:S01]  /*9d10*/  FMUL.FTZ R37, R132, R37 ;  /* 0x0000002584257220 */ /* 0x000fe20000410000 */
[----:B--2---:R-:W-:Y:S01]  /*9d20*/  F2FP.BF16.PACK_AB R129, R161, R164 ;  /* 0x000000a4a181723e */ /* 0x004fe200000010ff */
[C---:B------:R-:W-:Y:S02]  /*9d30*/  FMUL.FTZ R38, R3.reuse, R38 ;  /* 0x0000002603267220 */ /* 0x040fe40000410000 */
[----:B------:R-:W-:Y:S02]  /*9d40*/  FMUL.FTZ R39, R3, R39 ;  /* 0x0000002703277220 */ /* 0x000fe40000410000 */
[--C-:B------:R-:W-:Y:S01]  /*9d50*/  FFMA.FTZ R175, R28, c[0x0][0x2d0], -R166.reuse ;  /* 0x0000b4001caf7a23 */ /* 0x100fe200000108a6 */
[----:B------:R-:W-:Y:S01]  /*9d60*/  MUFU.EX2 R169, R169 ;  /* 0x000000a900a97308 */ /* 0x000fe20000000800 */
[--C-:B------:R-:W-:Y:S02]  /*9d70*/  FFMA.FTZ R208, R29, c[0x0][0x2d0], -R166.reuse ;  /* 0x0000b4001dd07a23 */ /* 0x100fe400000108a6 */
[--C-:B------:R-:W-:Y:S02]  /*9d80*/  FFMA.FTZ R207, R32, c[0x0][0x2d0], -R166.reuse ;  /* 0x0000b40020cf7a23 */ /* 0x100fe400000108a6 */
[--C-:B------:R-:W-:Y:S02]  /*9d90*/  FFMA.FTZ R209, R30, c[0x0][0x2d0], -R165.reuse ;  /* 0x0000b4001ed17a23 */ /* 0x100fe400000108a5 */
[--C-:B------:R-:W-:Y:S02]  /*9da0*/  FFMA.FTZ R210, R31, c[0x0][0x2d0], -R165.reuse ;  /* 0x0000b4001fd27a23 */ /* 0x100fe400000108a5 */
[----:B------:R-:W-:Y:S01]  /*9db0*/  LDSM.16.MT88.4 R28, [R133+0x1900] ;  /* 0x00190000851c783b */ /* 0x000fe20000004200 */
[--C-:B------:R-:W-:Y:S01]  /*9dc0*/  FFMA.FTZ R211, R34, c[0x0][0x2d0], -R165.reuse ;  /* 0x0000b40022d37a23 */ /* 0x100fe200000108a5 */
[----:B------:R-:W2:Y:S01]  /*9dd0*/  MUFU.EX2 R170, R170 ;  /* 0x000000aa00aa7308 */ /* 0x000ea20000000800 */
[----:B------:R-:W-:Y:S01]  /*9de0*/  FMUL.FTZ R40, R132, R40 ;  /* 0x0000002884287220 */ /* 0x000fe20000410000 */
[----:B-----5:R-:W-:Y:S01]  /*9df0*/  F2FP.BF16.PACK_AB R131, R158, R163 ;  /* 0x000000a39e83723e */ /* 0x020fe200000010ff */
[C---:B------:R-:W-:Y:S02]  /*9e00*/  FMUL.FTZ R41, R132.reuse, R41 ;  /* 0x0000002984297220 */ /* 0x040fe40000410000 */
[C---:B------:R-:W-:Y:S02]  /*9e10*/  FMUL.FTZ R42, R3.reuse, R42 ;  /* 0x0000002a032a7220 */ /* 0x040fe40000410000 */
[----:B------:R-:W-:Y:S02]  /*9e20*/  FMUL.FTZ R43, R3, R43 ;  /* 0x0000002b032b7220 */ /* 0x000fe40000410000 */
[C---:B-1----:R-:W-:Y:S01]  /*9e30*/  HMMA.16816.F32.BF16 R4, R128.reuse, R136, R4 ;  /* 0x000000888004723c */ /* 0x042fe20000041804 */
[----:B------:R-:W-:Y:S04]  /*9e40*/  MUFU.EX2 R173, R173 ;  /* 0x000000ad00ad7308 */ /* 0x000fe80000000800 */
[----:B------:R-:W-:Y:S02]  /*9e50*/  FMUL.FTZ R44, R132, R44 ;  /* 0x0000002c842c7220 */ /* 0x000fe40000410000 */
[----:B------:R-:W-:Y:S01]  /*9e60*/  IADD3 R136, R134, UR4, RZ ;  /* 0x0000000486887c10 */ /* 0x000fe2000fffe0ff */
[C---:B------:R-:W-:Y:S03]  /*9e70*/  HMMA.16816.F32.BF16 R8, R128.reuse, R138, R8 ;  /* 0x0000008a8008723c */ /* 0x040fe60000041808 */
[----:B------:R-:W1:Y:S01]  /*9e80*/  MUFU.EX2 R174, R174 ;  /* 0x000000ae00ae7308 */ /* 0x000e620000000800 */
[----:B------:R-:W-:Y:S01]  /*9e90*/  IADD3 R156, R183, R136, RZ ;  /* 0x00000088b79c7210 */ /* 0x000fe20007ffe0ff */
[C---:B------:R-:W-:Y:S02]  /*9ea0*/  FMUL.FTZ R45, R132.reuse, R45 ;  /* 0x0000002d842d7220 */ /* 0x040fe40000410000 */
[C---:B------:R-:W-:Y:S01]  /*9eb0*/  FMUL.FTZ R46, R3.reuse, R46 ;  /* 0x0000002e032e7220 */ /* 0x040fe20000410000 */
[C---:B---3--:R-:W-:Y:S01]  /*9ec0*/  HMMA.16816.F32.BF16 R100, R128.reuse, R140, R100 ;  /* 0x0000008c8064723c */ /* 0x048fe20000041864 */
[----:B------:R-:W3:Y:S03]  /*9ed0*/  LDSM.16.MT88.4 R136, [R156+0x100] ;  /* 0x000100009c88783b */ /* 0x000ee60000004200 */
[C---:B------:R-:W-:Y:S01]  /*9ee0*/  FMUL.FTZ R47, R3.reuse, R47 ;  /* 0x0000002f032f7220 */ /* 0x040fe20000410000 */
[----:B------:R-:W-:Y:S01]  /*9ef0*/  MUFU.EX2 R175, R175 ;  /* 0x000000af00af7308 */ /* 0x000fe20000000800 */
[C---:B------:R-:W-:Y:S02]  /*9f00*/  FMUL.FTZ R48, R132.reuse, R48 ;  /* 0x0000003084307220 */ /* 0x040fe40000410000 */
[C---:B------:R-:W-:Y:S01]  /*9f10*/  HMMA.16816.F32.BF16 R104, R128.reuse, R142, R104 ;  /* 0x0000008e8068723c */ /* 0x040fe20000041868 */
[----:B------:R-:W5:Y:S03]  /*9f20*/  LDSM.16.MT88.4 R140, [R135+UR4+0x2100] ;  /* 0x00210004878c783b */ /* 0x000f660008004200 */
        /* <DEDUP_REMOVED lines=11> */
[C---:B------:R-:W-:Y:S04]  /*9fe0*/  FMUL.FTZ R55, R3.reuse, R55 ;  /* 0x0000003703377220 */ /* 0x040fe80000410000 */
[C---:B------:R-:W-:Y:S01]  /*9ff0*/  FMUL.FTZ R56, R132.reuse, R56 ;  /* 0x0000003884387220 */ /* 0x040fe20000410000 */
[----:B------:R-:W-:Y:S01]  /*a000*/  MUFU.EX2 R209, R209 ;  /* 0x000000d100d17308 */ /* 0x000fe20000000800 */
[C---:B------:R-:W-:Y:S02]  /*a010*/  FMUL.FTZ R57, R132.reuse, R57 ;  /* 0x0000003984397220 */ /* 0x040fe40000410000 */
[C---:B------:R-:W-:Y:S01]  /*a020*/  FMUL.FTZ R58, R3.reuse, R58 ;  /* 0x0000003a033a7220 */ /* 0x040fe20000410000 */
[C---:B---3--:R-:W-:Y:S03]  /*a030*/  HMMA.16816.F32.BF16 R116, R128.reuse, R136, R116 ;  /* 0x000000888074723c */ /* 0x048fe60000041874 */
[C---:B------:R-:W-:Y:S02]  /*a040*/  FMUL.FTZ R59, R3.reuse, R59 ;  /* 0x0000003b033b7220 */ /* 0x040fe40000410000 */
[C---:B------:R-:W-:Y:S01]  /*a050*/  FMUL.FTZ R60, R132.reuse, R60 ;  /* 0x0000003c843c7220 */ /* 0x040fe20000410000 */
[----:B------:R-:W-:Y:S01]  /*a060*/  MUFU.EX2 R210, R210 ;  /* 0x000000d200d27308 */ /* 0x000fe20000000800 */
[C---:B------:R-:W-:Y:S01]  /*a070*/  FMUL.FTZ R61, R132.reuse, R61 ;  /* 0x0000003d843d7220 */ /* 0x040fe20000410000 */
[C---:B------:R-:W-:Y:S01]  /*a080*/  HMMA.16816.F32.BF16 R120, R128.reuse, R138, R120 ;  /* 0x0000008a8078723c */ /* 0x040fe20000041878 */
[----:B------:R-:W3:Y:S03]  /*a090*/  LDSM.16.MT88.4 R136, [R134+UR4+0x2100] ;  /* 0x002100048688783b */ /* 0x000ee60008004200 */
[C---:B------:R-:W-:Y:S02]  /*a0a0*/  FMUL.FTZ R62, R3.reuse, R62 ;  /* 0x0000003e033e7220 */ /* 0x040fe40000410000 */
[C---:B------:R-:W-:Y:S02]  /*a0b0*/  FMUL.FTZ R63, R3.reuse, R63 ;  /* 0x0000003f033f7220 */ /* 0x040fe40000410000 */
[C---:B-----5:R-:W-:Y:S01]  /*a0c0*/  HMMA.16816.F32.BF16 R36, R128.reuse, R140, R36 ;  /* 0x0000008c8024723c */ /* 0x060fe20000041824 */
[----:B------:R-:W-:Y:S03]  /*a0d0*/  MUFU.EX2 R211, R211 ;  /* 0x000000d300d37308 */ /* 0x000fe60000000800 */
[C---:B------:R-:W-:Y:S02]  /*a0e0*/  FMUL.FTZ R64, R132.reuse, R64 ;  /* 0x0000004084407220 */ /* 0x040fe40000410000 */
[C---:B------:R-:W-:Y:S02]  /*a0f0*/  FMUL.FTZ R65, R132.reuse, R65 ;  /* 0x0000004184417220 */ /* 0x040fe40000410000 */
[C---:B------:R-:W-:Y:S01]  /*a100*/  HMMA.16816.F32.BF16 R40, R128.reuse, R142, R40 ;  /* 0x0000008e8028723c */ /* 0x040fe20000041828 */
[----:B------:R-:W5:Y:S03]  /*a110*/  LDSM.16.MT88.4 R140, [R156+0x2100] ;  /* 0x002100009c8c783b */ /* 0x000f660000004200 */
[C---:B------:R-:W-:Y:S02]  /*a120*/  FMUL.FTZ R66, R3.reuse, R66 ;  /* 0x0000004203427220 */ /* 0x040fe40000410000 */
[C---:B------:R-:W-:Y:S02]  /*a130*/  FMUL.FTZ R67, R3.reuse, R67 ;  /* 0x0000004303437220 */ /* 0x040fe40000410000 */
[C---:B----4-:R-:W-:Y:S04]  /*a140*/  HMMA.16816.F32.BF16 R44, R128.reuse, R124, R44 ;  /* 0x0000007c802c723c */ /* 0x050fe8000004182c */
[C---:B------:R-:W-:Y:S02]  /*a150*/  FMUL.FTZ R68, R132.reuse, R68 ;  /* 0x0000004484447220 */ /* 0x040fe40000410000 */
[C---:B------:R-:W-:Y:S02]  /*a160*/  FMUL.FTZ R69, R132.reuse, R69 ;  /* 0x0000004584457220 */ /* 0x040fe40000410000 */
[C---:B------:R-:W-:Y:S01]  /*a170*/  HMMA.16816.F32.BF16 R48, R128.reuse, R126, R48 ;  /* 0x0000007e8030723c */ /* 0x040fe20000041830 */
[----:B------:R-:W4:Y:S03]  /*a180*/  LDSM.16.MT88.4 R124, [R135+UR4+0x4100] ;  /* 0x00410004877c783b */ /* 0x000f260008004200 */
        /* <DEDUP_REMOVED lines=11> */
[C---:B-----5:R-:W-:Y:S04]  /*a240*/  HMMA.16816.F32.BF16 R60, R128.reuse, R140, R60 ;  /* 0x0000008c803c723c */ /* 0x060fe8000004183c */
[C---:B------:R-:W-:Y:S02]  /*a250*/  FMUL.FTZ R78, R3.reuse, R78 ;  /* 0x0000004e034e7220 */ /* 0x040fe40000410000 */
[C---:B------:R-:W-:Y:S02]  /*a260*/  FMUL.FTZ R79, R3.reuse, R79 ;  /* 0x0000004f034f7220 */ /* 0x040fe40000410000 */
[C---:B------:R-:W-:Y:S01]  /*a270*/  HMMA.16816.F32.BF16 R64, R128.reuse, R142, R64 ;  /* 0x0000008e8040723c */ /* 0x040fe20000041840 */
[----:B------:R-:W5:Y:S03]  /*a280*/  LDSM.16.MT88.4 R140, [R134+UR4+0x4100] ;  /* 0x00410004868c783b */ /* 0x000f660008004200 */
        /* <DEDUP_REMOVED lines=8> */
[----:B------:R-:W-:Y:S02]  /*a310*/  FMUL.FTZ R85, R132, R85 ;  /* 0x0000005584557220 */ /* 0x000fe40000410000 */
[C---:B------:R-:W-:Y:S01]  /*a320*/  FMUL.FTZ R86, R3.reuse, R86 ;  /* 0x0000005603567220 */ /* 0x040fe20000410000 */
[C---:B---3--:R-:W-:Y:S03]  /*a330*/  HMMA.16816.F32.BF16 R76, R128.reuse, R136, R76 ;  /* 0x00000088804c723c */ /* 0x048fe6000004184c */
[----:B------:R-:W-:Y:S02]  /*a340*/  FMUL.FTZ R87, R3, R87 ;  /* 0x0000005703577220 */ /* 0x000fe40000410000 */
[--C-:B------:R-:W-:Y:S02]  /*a350*/  FFMA.FTZ R167, R12, c[0x0][0x2d0], -R166.reuse ;  /* 0x0000b4000ca77a23 */ /* 0x100fe400000108a6 */
[----:B------:R-:W-:Y:S01]  /*a360*/  FFMA.FTZ R168, R13, c[0x0][0x2d0], -R166 ;  /* 0x0000b4000da87a23 */ /* 0x000fe200000108a6 */
[C---:B------:R-:W-:Y:S01]  /*a370*/  HMMA.16816.F32.BF16 R80, R128.reuse, R138, R80 ;  /* 0x0000008a8050723c */ /* 0x040fe20000041850 */
[----:B------:R-:W3:Y:S02]  /*a380*/  LDSM.16.MT88.4 R136, [R135+UR4+0x900] ;  /* 0x000900048788783b */ /* 0x000ee40008004200 */
[----:B------:R-:W-:Y:S01]  /*a390*/  MUFU.EX2 R167, R167 ;  /* 0x000000a700a77308 */ /* 0x000fe20000000800 */
[--C-:B------:R-:W-:Y:S01]  /*a3a0*/  FFMA.FTZ R171, R14, c[0x0][0x2d0], -R165.reuse ;  /* 0x0000b4000eab7a23 */ /* 0x100fe200000108a5 */
[----:B--2---:R-:W-:Y:S01]  /*a3b0*/  F2FP.BF16.PACK_AB R14, R170, R169 ;  /* 0x000000a9aa0e723e */ /* 0x004fe200000010ff */
[----:B------:R-:W-:Y:S01]  /*a3c0*/  FFMA.FTZ R172, R15, c[0x0][0x2d0], -R165 ;  /* 0x0000b4000fac7a23 */ /* 0x000fe200000108a5 */
[----:B-1----:R-:W-:Y:S01]  /*a3d0*/  F2FP.BF16.PACK_AB R15, R174, R173 ;  /* 0x000000adae0f723e */ /* 0x002fe200000010ff */
[C---:B-----5:R-:W-:Y:S04]  /*a3e0*/  HMMA.16816.F32.BF16 R84, R128.reuse, R140, R84 ;  /* 0x0000008c8054723c */ /* 0x060fe80000041854 */
[C---:B------:R-:W-:Y:S01]  /*a3f0*/  FMUL.FTZ R88, R132.reuse, R88 ;  /* 0x0000005884587220 */ /* 0x040fe20000410000 */
[----:B------:R-:W1:Y:S01]  /*a400*/  MUFU.EX2 R168, R168 ;  /* 0x000000a800a87308 */ /* 0x000e620000000800 */
[C---:B------:R-:W-:Y:S02]  /*a410*/  FMUL.FTZ R89, R132.reuse, R89 ;  /* 0x0000005984597220 */ /* 0x040fe40000410000 */
[C---:B------:R-:W-:Y:S04]  /*a420*/  FMUL.FTZ R90, R3.reuse, R90 ;  /* 0x0000005a035a7220 */ /* 0x040fe80000410000 */
[C---:B------:R-:W-:Y:S02]  /*a430*/  FMUL.FTZ R91, R3.reuse, R91 ;  /* 0x0000005b035b7220 */ /* 0x040fe40000410000 */
[C---:B------:R-:W-:Y:S01]  /*a440*/  FMUL.FTZ R92, R132.reuse, R92 ;  /* 0x0000005c845c7220 */ /* 0x040fe20000410000 */
[----:B------:R-:W-:Y:S01]  /*a450*/  MUFU.EX2 R171, R171 ;  /* 0x000000ab00ab7308 */ /* 0x000fe20000000800 */
[C---:B------:R-:W-:Y:S02]  /*a460*/  FMUL.FTZ R93, R132.reuse, R93 ;  /* 0x0000005d845d7220 */ /* 0x040fe40000410000 */
[C---:B------:R-:W-:Y:S01]  /*a470*/  FMUL.FTZ R94, R3.reuse, R94 ;  /* 0x0000005e035e7220 */ /* 0x040fe20000410000 */
[C---:B------:R-:W-:Y:S01]  /*a480*/  HMMA.16816.F32.BF16 R88, R128.reuse, R142, R88 ;  /* 0x0000008e8058723c */ /* 0x040fe20000041858 */
[----:B------:R-:W2:Y:S02]  /*a490*/  LDSM.16.MT88.4 R140, [R156+0x900] ;  /* 0x000900009c8c783b */ /* 0x000ea40000004200 */
[C---:B------:R-:W-:Y:S02]  /*a4a0*/  FMUL.FTZ R95, R3.reuse, R95 ;  /* 0x0000005f035f7220 */ /* 0x040fe40000410000 */
[C---:B------:R-:W-:Y:S01]  /*a4b0*/  FMUL.FTZ R96, R132.reuse, R96 ;  /* 0x0000006084607220 */ /* 0x040fe20000410000 */
[----:B------:R-:W5:Y:S01]  /*a4c0*/  MUFU.EX2 R172, R172 ;  /* 0x000000ac00ac7308 */ /* 0x000f620000000800 */
[----:B------:R-:W-:Y:S02]  /*a4d0*/  FMUL.FTZ R97, R132, R97 ;  /* 0x0000006184617220 */ /* 0x000fe40000410000 */
[C---:B------:R-:W-:Y:S01]  /*a4e0*/  FMUL.FTZ R98, R3.reuse, R98 ;  /* 0x0000006203627220 */ /* 0x040fe20000410000 */
[C---:B----4-:R-:W-:Y:S03]  /*a4f0*/  HMMA.16816.F32.BF16 R92, R128.reuse, R124, R92 ;  /* 0x0000007c805c723c */ /* 0x050fe6000004185c */
[C---:B------:R-:W-:Y:S01]  /*a500*/  FMUL.FTZ R99, R3.reuse, R99 ;  /* 0x0000006303637220 */ /* 0x040fe20000410000 */
[----:B-1----:R-:W-:Y:S01]  /*a510*/  F2FP.BF16.PACK_AB R12, R168, R167 ;  /* 0x000000a7a80c723e */ /* 0x002fe200000010ff */
[----:B------:R-:W-:Y:S01]  /*a520*/  FFMA.FTZ R164, R3, R202, R164 ;  /* 0x000000ca03a47223 */ /* 0x000fe200000100a4 */
[----:B------:R-:W-:Y:S01]  /*a530*/  @P0 IADD3 R3, P4, R192, UR22, RZ ;  /* 0x00000016c0030c10 */ /* 0x000fe2000ff9e0ff */
[----:B------:R-:W-:Y:S02]  /*a540*/  FFMA.FTZ R159, R132, R201, R159 ;  /* 0x000000c9849f7223 */ /* 0x000fe4000001009f */
[----:B------:R-:W-:Y:S01]  /*a550*/  FADD.FTZ R164, R161, R164 ;  /* 0x000000a4a1a47221 */ /* 0x000fe20000010000 */
[----:B------:R-:W-:Y:S01]  /*a560*/  HMMA.16816.F32.BF16 R96, R128, R126, R96 ;  /* 0x0000007e8060723c */ /* 0x000fe20000041860 */
[----:B------:R-:W1:Y:S02]  /*a570*/  LDSM.16.MT88.4 R124, [R134+UR4+0x2900] ;  /* 0x00290004867c783b */ /* 0x000e640008004200 */
[----:B------:R-:W-:Y:S02]  /*a580*/  FADD.FTZ R162, R162, R159 ;  /* 0x0000009fa2a27221 */ /* 0x000fe40000010000 */
[----:B------:R-:W-:Y:S02]  /*a590*/  FADD.FTZ R163, R163, R164 ;  /* 0x000000a4a3a37221 */ /* 0x000fe40000010000 */
[----:B------:R-:W-:Y:S02]  /*a5a0*/  FADD.FTZ R157, R157, R162 ;  /* 0x000000a29d9d7221 */ /* 0x000fe40000010000 */
[----:B------:R-:W4:Y:S03]  /*a5b0*/  LDSM.16.MT88.4 R128, [R156+0x2900] ;  /* 0x002900009c80783b */ /* 0x000f260000004200 */
[----:B-----5:R-:W-:Y:S01]  /*a5c0*/  F2FP.BF16.PACK_AB R13, R172, R171 ;  /* 0x000000abac0d723e */ /* 0x020fe200000010ff */
[----:B------:R-:W-:Y:S02]  /*a5d0*/  FADD.FTZ R160, R160, R157 ;  /* 0x0000009da0a07221 */ /* 0x000fe40000010000 */
[----:B------:R-:W-:Y:S02]  /*a5e0*/  FADD.FTZ R158, R158, R163 ;  /* 0x000000a39e9e7221 */ /* 0x000fe40000010000 */
[----:B------:R-:W-:Y:S02]  /*a5f0*/  FADD.FTZ R167, R167, R160 ;  /* 0x000000a0a7a77221 */ /* 0x000fe40000010000 */
[C---:B---3--:R-:W-:Y:S05]  /*a600*/  HMMA.16816.F32.BF16 R4, R12.reuse, R136, R4 ;  /* 0x000000880c04723c */ /* 0x048fea0000041804 */
        /* <DEDUP_REMOVED lines=11> */
[----:B------:R-:W-:Y:S04]  /*a6c0*/  FADD.FTZ R173, R174, R173 ;  /* 0x000000adaead7221 */ /* 0x000fe80000010000 */
[C---:B------:R-:W-:Y:S08]  /*a6d0*/  HMMA.16816.F32.BF16 R108, R12.reuse, R16, R108 ;  /* 0x000000100c6c723c */ /* 0x040ff0000004186c */
[C---:B------:R-:W-:Y:S01]  /*a6e0*/  HMMA.16816.F32.BF16 R112, R12.reuse, R18, R112 ;  /* 0x000000120c70723c */ /* 0x040fe20000041870 */
[----:B------:R-:W3:Y:S07]  /*a6f0*/  LDSM.16.MT88.4 R16, [R135+UR4+0x4900] ;  /* 0x004900048710783b */ /* 0x000eee0008004200 */
[C---:B--2---:R-:W-:Y:S08]  /*a700*/  HMMA.16816.F32.BF16 R116, R12.reuse, R140, R116 ;  /* 0x0000008c0c74723c */ /* 0x044ff00000041874 */
[C---:B------:R-:W-:Y:S01]  /*a710*/  HMMA.16816.F32.BF16 R120, R12.reuse, R142, R120 ;  /* 0x0000008e0c78723c */ /* 0x040fe20000041878 */
[----:B------:R-:W-:Y:S07]  /*a720*/  LDSM.16.MT88.4 R140, [R135+UR4+0x3100] ;  /* 0x00310004878c783b */ /* 0x000fee0008004200 */
        /* <DEDUP_REMOVED lines=9> */
[----:B------:R-:W2:Y:S01]  /*a7c0*/  MUFU.EX2 R149, R149 ;  /* 0x0000009500957308 */ /* 0x000ea20000000800 */
        /* <DEDUP_REMOVED lines=9> */
[----:B------:R-:W1:Y:S03]  /*a860*/  LDSM.16.MT88.4 R124, [R134+UR4+0x4900] ;  /* 0x00490004867c783b */ /* 0x000e660008004200 */
[----:B------:R-:W-:Y:S01]  /*a870*/  FFMA.FTZ R165, R35, c[0x0][0x2d0], -R165 ;  /* 0x0000b40023a57a23 */ /* 0x000fe200000108a5 */
[----:B------:R-:W5:Y:S03]  /*a880*/  MUFU.EX2 R151, R151 ;  /* 0x0000009700977308 */ /* 0x000f660000000800 */
[C---:B----4-:R-:W-:Y:S01]  /*a890*/  HMMA.16816.F32.BF16 R60, R12.reuse, R128, R60 ;  /* 0x000000800c3c723c */ /* 0x050fe2000004183c */
[----:B------:R-:W-:Y:S06]  /*a8a0*/  LDSM.16.MT88.4 R24, [R134+UR4+0x1100] ;  /* 0x001100048618783b */ /* 0x000fec0008004200 */
[----:B------:R-:W-:Y:S01]  /*a8b0*/  MUFU.EX2 R152, R152 ;  /* 0x0000009800987308 */ /* 0x000fe20000000800 */
[C---:B------:R-:W-:Y:S01]  /*a8c0*/  HMMA.16816.F32.BF16 R64, R12.reuse, R130, R64 ;  /* 0x000000820c40723c */ /* 0x040fe20000041840 */
[----:B------:R-:W4:Y:S07]  /*a8d0*/  LDSM.16.MT88.4 R128, [R156+0x4900] ;  /* 0x004900009c80783b */ /* 0x000f2e0000004200 */
[C---:B---3--:R-:W-:Y:S01]  /*a8e0*/  HMMA.16816.F32.BF16 R68, R12.reuse, R16, R68 ;  /* 0x000000100c44723c */ /* 0x048fe20000041844 */
[----:B------:R-:W-:Y:S01]  /*a8f0*/  LDSM.16.MT88.4 R32, [R156+0x1900] ;  /* 0x001900009c20783b */ /* 0x000fe20000004200 */
[----:B------:R-:W3:Y:S06]  /*a900*/  MUFU.EX2 R153, R153 ;  /* 0x0000009900997308 */ /* 0x000eec0000000800 */
[C---:B------:R-:W-:Y:S01]  /*a910*/  HMMA.16816.F32.BF16 R72, R12.reuse, R18, R72 ;  /* 0x000000120c48723c */ /* 0x040fe20000041848 */
[----:B------:R-:W2:Y:S03]  /*a920*/  LDSM.16.MT88.4 R16, [R135+UR4+0x1100] ;  /* 0x001100048710783b */ /* 0x000ea60008004200 */
[----:B------:R-:W-:Y:S04]  /*a930*/  MUFU.EX2 R154, R154 ;  /* 0x0000009a009a7308 */ /* 0x000fe80000000800 */
[C---:B------:R-:W-:Y:S06]  /*a940*/  HMMA.16816.F32.BF16 R76, R12.reuse, R136, R76 ;  /* 0x000000880c4c723c */ /* 0x040fec000004184c */
[----:B------:R-:W2:Y:S02]  /*a950*/  MUFU.EX2 R155, R155 ;  /* 0x0000009b009b7308 */ /* 0x000ea40000000800 */
[C---:B------:R-:W-:Y:S01]  /*a960*/  HMMA.16816.F32.BF16 R80, R12.reuse, R138, R80 ;  /* 0x0000008a0c50723c */ /* 0x040fe20000041850 */
[----:B------:R-:W3:Y:S07]  /*a970*/  LDSM.16.MT88.4 R136, [R156+0x1100] ;  /* 0x001100009c88783b */ /* 0x000eee0000004200 */
[C---:B-1----:R-:W-:Y:S01]  /*a980*/  HMMA.16816.F32.BF16 R84, R12.reuse, R124, R84 ;  /* 0x0000007c0c54723c */ /* 0x042fe20000041854 */
[----:B------:R-:W1:Y:S07]  /*a990*/  MUFU.EX2 R166, R166 ;  /* 0x000000a600a67308 */ /* 0x000e6e0000000800 */
[C---:B------:R-:W-:Y:S01]  /*a9a0*/  HMMA.16816.F32.BF16 R88, R12.reuse, R126, R88 ;  /* 0x0000007e0c58723c */ /* 0x040fe20000041858 */
[----:B------:R-:W1:Y:S02]  /*a9b0*/  LDSM.16.MT88.4 R124, [R134+UR4+0x3100] ;  /* 0x00310004867c783b */ /* 0x000e640008004200 */
[----:B------:R-:W1:Y:S05]  /*a9c0*/  MUFU.EX2 R212, R165 ;  /* 0x000000a500d47308 */ /* 0x000e6a0000000800 */
[C---:B----4-:R-:W-:Y:S08]  /*a9d0*/  HMMA.16816.F32.BF16 R92, R12.reuse, R128, R92 ;  /* 0x000000800c5c723c */ /* 0x050ff0000004185c */
[----:B------:R-:W-:Y:S07]  /*a9e0*/  HMMA.16816.F32.BF16 R96, R12, R130, R96 ;  /* 0x000000820c60723c */ /* 0x000fee0000041860 */
[----:B--2---:R-:W-:Y:S01]  /*a9f0*/  F2FP.BF16.PACK_AB R12, R149, R148 ;  /* 0x00000094950c723e */ /* 0x004fe200000010ff */
[----:B------:R-:W-:Y:S01]  /*aa00*/  FADD.FTZ R148, R148, R169 ;  /* 0x000000a994947221 */ /* 0x000fe20000010000 */
[----:B-----5:R-:W-:Y:S03]  /*aa10*/  F2FP.BF16.PACK_AB R14, R151, R150 ;  /* 0x00000096970e723e */ /* 0x020fe600000010ff */
[----:B---3--:R-:W-:Y:S01]  /*aa20*/  F2FP.BF16.PACK_AB R13, R153, R152 ;  /* 0x00000098990d723e */ /* 0x008fe200000010ff */
[----:B------:R-:W-:Y:S01]  /*aa30*/  FADD.FTZ R152, R152, R173 ;  /* 0x000000ad98987221 */ /* 0x000fe20000010000 */
[----:B------:R-:W-:Y:S01]  /*aa40*/  F2FP.BF16.PACK_AB R15, R155, R154 ;  /* 0x0000009a9b0f723e */ /* 0x000fe200000010ff */
[----:B------:R-:W-:Y:S02]  /*aa50*/  FADD.FTZ R149, R149, R148 ;  /* 0x0000009495957221 */ /* 0x000fe40000010000 */
[----:B------:R-:W-:Y:S02]  /*aa60*/  FADD.FTZ R153, R153, R152 ;  /* 0x0000009899997221 */ /* 0x000fe40000010000 */
[----:B------:R-:W-:Y:S02]  /*aa70*/  FADD.FTZ R150, R150, R149 ;  /* 0x0000009596967221 */ /* 0x000fe40000010000 */
[C---:B------:R-:W-:Y:S03]  /*aa80*/  HMMA.16816.F32.BF16 R4, R12.reuse, R16, R4 ;  /* 0x000000100c04723c */ /* 0x040fe60000041804 */
[----:B------:R-:W-:Y:S02]  /*aa90*/  FADD.FTZ R154, R154, R153 ;  /* 0x000000999a9a7221 */ /* 0x000fe40000010000 */
[----:B------:R-:W-:Y:S02]  /*aaa0*/  FADD.FTZ R150, R151, R150 ;  /* 0x0000009697967221 */ /* 0x000fe40000010000 */
[----:B------:R-:W-:Y:S01]  /*aab0*/  FADD.FTZ R154, R155, R154 ;  /* 0x0000009a9b9a7221 */ /* 0x000fe20000010000 */
[C---:B------:R-:W-:Y:S01]  /*aac0*/  HMMA.16816.F32.BF16 R8, R12.reuse, R18, R8 ;  /* 0x000000120c08723c */ /* 0x040fe20000041808 */
[----:B------:R-:W2:Y:S07]  /*aad0*/  LDSM.16.MT88.4 R16, [R156+0x3100] ;  /* 0x003100009c10783b */ /* 0x000eae0000004200 */
[C---:B------:R-:W-:Y:S08]  /*aae0*/  HMMA.16816.F32.BF16 R100, R12.reuse, R20, R100 ;  /* 0x000000140c64723c */ /* 0x040ff00000041864 */
[C---:B------:R-:W-:Y:S01]  /*aaf0*/  HMMA.16816.F32.BF16 R104, R12.reuse, R22, R104 ;  /* 0x000000160c68723c */ /* 0x040fe20000041868 */
[----:B------:R-:W3:Y:S07]  /*ab00*/  LDSM.16.MT88.4 R20, [R135+UR4+0x5100] ;  /* 0x005100048714783b */ /* 0x000eee0008004200 */
[C---:B------:R-:W-:Y:S08]  /*ab10*/  HMMA.16816.F32.BF16 R108, R12.reuse, R24, R108 ;  /* 0x000000180c6c723c */ /* 0x040ff0000004186c */
[C---:B------:R-:W-:Y:S01]  /*ab20*/  HMMA.16816.F32.BF16 R112, R12.reuse, R26, R112 ;  /* 0x0000001a0c70723c */ /* 0x040fe20000041870 */
[----:B------:R-:W4:Y:S07]  /*ab30*/  LDSM.16.MT88.4 R24, [R133+0x5100] ;  /* 0x005100008518783b */ /* 0x000f2e0000004200 */
[C---:B------:R-:W-:Y:S08]  /*ab40*/  HMMA.16816.F32.BF16 R116, R12.reuse, R136, R116 ;  /* 0x000000880c74723c */ /* 0x040ff00000041874 */
[C---:B------:R-:W-:Y:S01]  /*ab50*/  HMMA.16816.F32.BF16 R120, R12.reuse, R138, R120 ;  /* 0x0000008a0c78723c */ /* 0x040fe20000041878 */
[----:B------:R-:W-:Y:S07]  /*ab60*/  LDSM.16.MT88.4 R136, [R135+UR4+0x3900] ;  /* 0x003900048788783b */ /* 0x000fee0008004200 */
[C---:B------:R-:W-:Y:S08]  /*ab70*/  HMMA.16816.F32.BF16 R36, R12.reuse, R140, R36 ;  /* 0x0000008c0c24723c */ /* 0x040ff00000041824 */
[C---:B------:R-:W-:Y:S01]  /*ab80*/  HMMA.16816.F32.BF16 R40, R12.reuse, R142, R40 ;  /* 0x0000008e0c28723c */ /* 0x040fe20000041828 */
[----:B------:R-:W-:Y:S07]  /*ab90*/  LDSM.16.MT88.4 R140, [R133+0x3900] ;  /* 0x00390000858c783b */ /* 0x000fee0000004200 */
[C---:B------:R-:W-:Y:S08]  /*aba0*/  HMMA.16816.F32.BF16 R44, R12.reuse, R144, R44 ;  /* 0x000000900c2c723c */ /* 0x040ff0000004182c */
[C---:B------:R-:W-:Y:S01]  /*abb0*/  HMMA.16816.F32.BF16 R48, R12.reuse, R146, R48 ;  /* 0x000000920c30723c */ /* 0x040fe20000041830 */
[----:B------:R-:W-:Y:S07]  /*abc0*/  LDSM.16.MT88.4 R144, [R134+UR4+0x3900] ;  /* 0x003900048690783b */ /* 0x000fee0008004200 */
[C---:B-1----:R-:W-:Y:S08]  /*abd0*/  HMMA.16816.F32.BF16 R52, R12.reuse, R124, R52 ;  /* 0x0000007c0c34723c */ /* 0x042ff00000041834 */
[C---:B------:R-:W-:Y:S01]  /*abe0*/  HMMA.16816.F32.BF16 R56, R12.reuse, R126, R56 ;  /* 0x0000007e0c38723c */ /* 0x040fe20000041838 */
[----:B------:R-:W1:Y:S07]  /*abf0*/  LDSM.16.MT88.4 R124, [R134+UR4+0x5100] ;  /* 0x00510004867c783b */ /* 0x000e6e0008004200 */
[C---:B--2---:R-:W-:Y:S08]  /*ac00*/  HMMA.16816.F32.BF16 R60, R12.reuse, R16, R60 ;  /* 0x000000100c3c723c */ /* 0x044ff0000004183c */
[C---:B------:R-:W-:Y:S01]  /*ac10*/  HMMA.16816.F32.BF16 R64, R12.reuse, R18, R64 ;  /* 0x000000120c40723c */ /* 0x040fe20000041840 */
[----:B------:R-:W2:Y:S07]  /*ac20*/  LDSM.16.MT88.4 R16, [R156+0x5100] ;  /* 0x005100009c10783b */ /* 0x000eae0000004200 */
[C---:B---3--:R-:W-:Y:S08]  /*ac30*/  HMMA.16816.F32.BF16 R68, R12.reuse, R20, R68 ;  /* 0x000000140c44723c */ /* 0x048ff00000041844 */
[C---:B------:R-:W-:Y:S01]  /*ac40*/  HMMA.16816.F32.BF16 R72, R12.reuse, R22, R72 ;  /* 0x000000160c48723c */ /* 0x040fe20000041848 */
[----:B------:R-:W3:Y:S07]  /*ac50*/  LDSM.16.MT88.4 R20, [R135+UR4+0x1900] ;  /* 0x001900048714783b */ /* 0x000eee0008004200 */
[C---:B----4-:R-:W-:Y:S08]  /*ac60*/  HMMA.16816.F32.BF16 R76, R12.reuse, R24, R76 ;  /* 0x000000180c4c723c */ /* 0x050ff0000004184c */
[C---:B------:R-:W-:Y:S01]  /*ac70*/  HMMA.16816.F32.BF16 R80, R12.reuse, R26, R80 ;  /* 0x0000001a0c50723c */ /* 0x040fe20000041850 */
[----:B------:R-:W4:Y:S07]  /*ac80*/  LDSM.16.MT88.4 R24, [R134+UR4+0x1900] ;  /* 0x001900048618783b */ /* 0x000f2e0008004200 */
[C---:B-1----:R-:W-:Y:S08]  /*ac90*/  HMMA.16816.F32.BF16 R84, R12.reuse, R124, R84 ;  /* 0x0000007c0c54723c */ /* 0x042ff00000041854 */
[C---:B------:R-:W-:Y:S08]  /*aca0*/  HMMA.16816.F32.BF16 R88, R12.reuse, R126, R88 ;  /* 0x0000007e0c58723c */ /* 0x040ff00000041858 */
[C---:B--2---:R-:W-:Y:S08]  /*acb0*/  HMMA.16816.F32.BF16 R92, R12.reuse, R16, R92 ;  /* 0x000000100c5c723c */ /* 0x044ff0000004185c */
[----:B------:R-:W-:Y:S01]  /*acc0*/  HMMA.16816.F32.BF16 R96, R12, R18, R96 ;  /* 0x000000120c60723c */ /* 0x000fe20000041860 */
[----:B------:R1:W-:Y:S06]  /*acd0*/  LDSM.16.MT88.4 R16, [R133+0x5900] ;  /* 0x005900008510783b */ /* 0x0003ec0000004200 */
        /* <DEDUP_REMOVED lines=9> */
[C---:B---3--:R-:W-:Y:S01]  /*ad70*/  HMMA.16816.F32.BF16 R128, R12.reuse, R20, R4 ;  /* 0x000000140c80723c */ /* 0x048fe20000041804 */
[----:B------:R-:W2:Y:S02]  /*ad80*/  LDSM.16.MT88.4 R4, [R156+0x3900] ;  /* 0x003900009c04783b */ /* 0x000ea40000004200 */
[----:B-1----:R-:W-:Y:S01]  /*ad90*/  MOV R133, R2 ;  /* 0x0000000200857202 */ /* 0x002fe20000000f00 */
[----:B------:R-:W-:Y:S02]  /*ada0*/  FADD.FTZ R211, R211, R210 ;  /* 0x000000d2d3d37221 */ /* 0x000fe40000010000 */
[----:B------:R-:W-:Y:S02]  /*adb0*/  FADD.FTZ R201, R166, R201 ;  /* 0x000000c9a6c97221 */ /* 0x000fe40000010000 */
[C---:B------:R-:W-:Y:S01]  /*adc0*/  HMMA.16816.F32.BF16 R124, R12.reuse, R22, R8 ;  /* 0x000000160c7c723c */ /* 0x040fe20000041808 */
[----:B------:R-:W1:Y:S03]  /*add0*/  LDSM.16.MT88.4 R8, [R135+UR4+0x5900] ;  /* 0x005900048708783b */ /* 0x000e660008004200 */
[----:B------:R-:W-:Y:S03]  /*ade0*/  FADD.FTZ R202, R212, R211 ;  /* 0x000000d3d4ca7221 */ /* 0x000fe60000010000 */
[----:B------:R-:W-:Y:S01]  /*adf0*/  @P0 LEA R22, P6, R3, c[0x0][0x1c8], 0x1 ;  /* 0x0000720003160a11 */ /* 0x000fe200078c08ff */
        /* <DEDUP_REMOVED lines=14> */
[----:B------:R-:W2:Y:S07]  /*aee0*/  LDSM.16.MT88.4 R4, [R134+UR4+0x5900] ;  /* 0x005900048604783b */ /* 0x000eae0008004200 */
[C---:B-1----:R-:W-:Y:S07]  /*aef0*/  HMMA.16816.F32.BF16 R68, R12.reuse, R8, R68 ;  /* 0x000000080c44723c */ /* 0x042fee0000041844 */
[----:B------:R-:W-:Y:S01]  /*af00*/  @P0 IADD3 R8, P5, R179, UR22, RZ ;  /* 0x00000016b3080c10 */ /* 0x000fe2000ffbe0ff */
[C---:B------:R-:W-:Y:S04]  /*af10*/  HMMA.16816.F32.BF16 R72, R12.reuse, R10, R72 ;  /* 0x0000000a0c48723c */ /* 0x040fe80000041848 */
[----:B------:R-:W-:Y:S02]  /*af20*/  @P0 IADD3.X R9, R178, UR23, RZ, P5, !PT ;  /* 0x00000017b2090c10 */ /* 0x000fe4000affe4ff */
[----:B------:R-:W-:Y:S02]  /*af30*/  @P0 IADD3 R28, P5, R192, UR24, RZ ;  /* 0x00000018c01c0c10 */ /* 0x000fe4000ffbe0ff */
[----:B------:R-:W-:Y:S01]  /*af40*/  @P0 IADD3.X R10, R199, UR23, RZ, P4, !PT ;  /* 0x00000017c70a0c10 */ /* 0x000fe2000a7fe4ff */
[C---:B------:R-:W-:Y:S03]  /*af50*/  HMMA.16816.F32.BF16 R76, R12.reuse, R16, R76 ;  /* 0x000000100c4c723c */ /* 0x040fe6000004184c */
[C---:B------:R-:W-:Y:S02]  /*af60*/  @P0 LEA R20, P4, R8.reuse, c[0x0][0x1c8], 0x1 ;  /* 0x0000720008140a11 */ /* 0x040fe400078808ff */
[----:B------:R-:W-:Y:S02]  /*af70*/  @P0 LEA.HI.X R23, R3, c[0x0][0x1cc], R10, 0x1, P6 ;  /* 0x0000730003170a11 */ /* 0x000fe400030f0c0a */
[----:B------:R-:W-:Y:S01]  /*af80*/  @P0 LEA.HI.X R21, R8, c[0x0][0x1cc], R9, 0x1, P4 ;  /* 0x0000730008150a11 */ /* 0x000fe200020f0c09 */
[C---:B------:R-:W-:Y:S01]  /*af90*/  HMMA.16816.F32.BF16 R80, R12.reuse, R18, R80 ;  /* 0x000000120c50723c */ /* 0x040fe20000041850 */
[----:B------:R-:W1:Y:S03]  /*afa0*/  LDSM.16.MT88.4 R8, [R156+0x5900] ;  /* 0x005900009c08783b */ /* 0x000e660000004200 */
[----:B------:R-:W-:Y:S01]  /*afb0*/  @P0 IADD3 R26, P4, R177, UR22, RZ ;  /* 0x00000016b11a0c10 */ /* 0x000fe2000ff9e0ff */
[----:B------:R-:W-:Y:S02]  /*afc0*/  @UP1 UIADD3.X UR22, UR13, UR23, URZ, UP0, !UPT ;  /* 0x000000170d161290 */ /* 0x000fe400087fe43f */
[----:B------:R-:W-:Y:S01]  /*afd0*/  UISETP.GE.AND UP0, UPT, UR15, 0x1, UPT ;  /* 0x000000010f00788c */ /* 0x000fe2000bf06270 */
[----:B------:R-:W-:Y:S01]  /*afe0*/  @P0 LEA R24, P6, R26, c[0x0][0x1c8], 0x1 ;  /* 0x000072001a180a11 */ /* 0x000fe200078c08ff */
[C---:B--2---:R-:W-:Y:S01]  /*aff0*/  HMMA.16816.F32.BF16 R84, R12.reuse, R4, R84 ;  /* 0x000000040c54723c */ /* 0x044fe20000041854 */
[----:B------:R-:W-:Y:S02]  /*b000*/  UISETP.GE.AND UP1, UPT, UR5, 0x1, UPT ;  /* 0x000000010500788c */ /* 0x000fe4000bf26270 */
[----:B------:R-:W-:Y:S01]  /*b010*/  USEL UR15, UR25, URZ, !UP0 ;  /* 0x0000003f190f7287 */ /* 0x000fe2000c000000 */
[----:B------:R-:W-:Y:S01]  /*b020*/  @P0 IADD3.X R3, R176, UR23, RZ, P4, !PT ;  /* 0x00000017b0030c10 */ /* 0x000fe2000a7fe4ff */
[----:B------:R-:W-:Y:S01]  /*b030*/  UISETP.GT.AND UP0, UPT, UR21, UR20, UPT ;  /* 0x000000141500728c */ /* 0x000fe2000bf04270 */
[----:B------:R-:W-:Y:S01]  /*b040*/  @P0 LEA R16, P4, R28, c[0x0][0x1c8], 0x1 ;  /* 0x000072001c100a11 */ /* 0x000fe200078808ff */
[----:B------:R-:W-:Y:S01]  /*b050*/  UIADD3 UR21, UR5, 0x1, URZ ;  /* 0x0000000105157890 */ /* 0x000fe2000fffe03f */
[----:B------:R-:W-:Y:S01]  /*b060*/  @P0 IADD3.X R17, R199, UR22, RZ, P5, !PT ;  /* 0x00000016c7110c10 */ /* 0x000fe2000affe4ff */
[C---:B------:R-:W-:Y:S02]  /*b070*/  HMMA.16816.F32.BF16 R88, R12.reuse, R6, R88 ;  /* 0x000000060c58723c */ /* 0x040fe40000041858 */
[----:B------:R-:W-:Y:S01]  /*b080*/  USEL UR5, UR21, URZ, !UP1 ;  /* 0x0000003f15057287 */ /* 0x000fe2000c800000 */
[----:B------:R-:W-:Y:S02]  /*b090*/  @P0 LEA.HI.X R25, R26, c[0x0][0x1cc], R3, 0x1, P6 ;  /* 0x000073001a190a11 */ /* 0x000fe400030f0c03 */
[----:B------:R-:W-:Y:S01]  /*b0a0*/  MOV R26, UR15 ;  /* 0x0000000f001a7c02 */ /* 0x000fe20008000f00 */
[----:B------:R-:W-:Y:S01]  /*b0b0*/  UMOV UR21, UR17 ;  /* 0x0000001100157c82 */ /* 0x000fe20008000000 */
[----:B------:R-:W-:Y:S02]  /*b0c0*/  @P0 LEA.HI.X R17, R28, c[0x0][0x1cc], R17, 0x1, P4 ;  /* 0x000073001c110a11 */ /* 0x000fe400020f0c11 */
[----:B------:R-:W-:Y:S03]  /*b0d0*/  @P0 IADD3 R3, P4, R179, UR24, RZ ;  /* 0x00000018b3030c10 */ /* 0x000fe6000ff9e0ff */
[----:B------:R-:W-:Y:S01]  /*b0e0*/  @P0 IMAD R29, R26, 0x3000, R189 ;  /* 0x000030001a1d0824 */ /* 0x000fe200078e02bd */
[----:B------:R-:W-:Y:S02]  /*b0f0*/  @P0 LEA R18, P6, R3, c[0x0][0x1c8], 0x1 ;  /* 0x0000720003120a11 */ /* 0x000fe400078c08ff */
[----:B------:R-:W-:Y:S02]  /*b100*/  @P0 IADD3.X R28, R178, UR22, RZ, P4, !PT ;  /* 0x00000016b21c0c10 */ /* 0x000fe4000a7fe4ff */
[----:B------:R-:W-:Y:S02]  /*b110*/  @P0 IADD3 R27, P5, R177, UR24, RZ ;  /* 0x00000018b11b0c10 */ /* 0x000fe4000ffbe0ff */
[----:B------:R-:W-:Y:S02]  /*b120*/  @P0 LEA.HI.X R19, R3, c[0x0][0x1cc], R28, 0x1, P6 ;  /* 0x0000730003130a11 */ /* 0x000fe400030f0c1c */
[----:B------:R-:W-:Y:S02]  /*b130*/  @P0 SHF.L.U32 R3, R29, 0x1, RZ ;  /* 0x000000011d030819 */ /* 0x000fe400000006ff */
[C---:B------:R-:W-:Y:S01]  /*b140*/  @P0 LEA R26, P4, R27.reuse, c[0x0][0x1c8], 0x1 ;  /* 0x000072001b1a0a11 */ /* 0x040fe200078808ff */
[C---:B-1----:R-:W-:Y:S02]  /*b150*/  HMMA.16816.F32.BF16 R92, R12.reuse, R8, R92 ;  /* 0x000000080c5c723c */ /* 0x042fe4000004185c */
[----:B------:R-:W-:Y:S01]  /*b160*/  @!PT LDS RZ, [RZ] ;  /* 0x00000000fffff984 */ /* 0x000fe20000000800 */
[----:B------:R-:W-:Y:S01]  /*b170*/  @!PT LDS RZ, [RZ] ;  /* 0x00000000fffff984 */ /* 0x000fe20000000800 */
[----:B------:R-:W-:Y:S01]  /*b180*/  @!PT LDS RZ, [RZ] ;  /* 0x00000000fffff984 */ /* 0x000fe20000000800 */
[----:B------:R1:W-:Y:S01]  /*b190*/  @P0 LDGSTS.E.BYPASS.LTC128B.128 [R3+0xc100], [R22.64], !P3 ;  /* 0x0c10000016030fae */ /* 0x0003e2000d901d52 */
[----:B------:R-:W-:Y:S04]  /*b1a0*/  @P0 IADD3.X R30, R176, UR22, RZ, P5, !PT ;  /* 0x00000016b01e0c10 */ /* 0x000fe8000affe4ff */
[----:B------:R-:W-:Y:S01]  /*b1b0*/  @P0 LEA.HI.X R27, R27, c[0x0][0x1cc], R30, 0x1, P4 ;  /* 0x000073001b1b0a11 */ /* 0x000fe200020f0c1e */
[----:B------:R-:W-:Y:S02]  /*b1c0*/  HMMA.16816.F32.BF16 R96, R12, R10, R96 ;  /* 0x0000000a0c60723c */ /* 0x000fe40000041860 */
        /* <DEDUP_REMOVED lines=9> */
.L_x_818:
[----:B------:R-:W-:-:S06]  /*b260*/  UISETP.GE.AND UP0, UPT, UR17, UR10, UPT ;  /* 0x0000000a1100728c */ /* 0x000fcc000bf06270 */
[----:B------:R-:W-:-:S13]  /*b270*/  PLOP3.LUT P0, PT, PT, PT, UP0, 0x80, 0x0 ;  /* 0x000000000000781c */ /* 0x000fda0003f0f008 */
[----:B------:R-:W-:Y:S05]  /*b280*/  @!P0 BRA `(.L_x_820) ;  /* 0x0000369000008947 */ /* 0x000fea0003800000 */
[----:B------:R-:W-:Y:S01]  /*b290*/  PLOP3.LUT P5, PT, PT, PT, UP3, 0x80, 0x0 ;  /* 0x000000000000781c */ /* 0x000fe20003faf038 */
[----:B------:R-:W-:Y:S01]  /*b2a0*/  IMAD.MOV.U32 R133, RZ, RZ, 0x40 ;  /* 0x00000040ff857424 */ /* 0x000fe200078e00ff */
[----:B------:R-:W-:Y:S01]  /*b2b0*/  PLOP3.LUT P4, PT, PT, PT, UP3, 0x80, 0x0 ;  /* 0x000000000000781c */ /* 0x000fe20003f8f038 */
[----:B------:R-:W-:Y:S01]  /*b2c0*/  IMAD.MOV.U32 R3, RZ, RZ, R0 ;  /* 0x000000ffff037224 */ /* 0x000fe200078e0000 */
[----:B------:R-:W-:Y:S01]  /*b2d0*/  LOP3.LUT P0, RZ, R203, 0x4, RZ, 0xc0, !PT ;  /* 0x00000004cbff7812 */ /* 0x000fe2000780c0ff */
[----:B------:R-:W-:Y:S01]  /*b2e0*/  IMAD.MOV.U32 R132, RZ, RZ, R2 ;  /* 0x000000ffff847224 */ /* 0x000fe200078e0002 */
[C---:B------:R-:W-:Y:S01]  /*b2f0*/  IADD3 R203, P6, R190.reuse, 0x40, RZ ;  /* 0x00000040becb7810 */ /* 0x040fe20007fde0ff */
[----:B------:R-:W-:Y:S01]  /*b300*/  ULDC.64 UR8, c[0x0][0x208] ;  /* 0x0000820000087ab9 */ /* 0x000fe20000000a00 */
[----:B------:R-:W-:Y:S02]  /*b310*/  SEL R133, R133, 0xffffffc0, !P0 ;  /* 0xffffffc085857807 */ /* 0x000fe40004000000 */
[----:B------:R-:W-:Y:S01]  /*b320*/  IADD3 R210, P0, R190, 0x80, RZ ;  /* 0x00000080bed27810 */ /* 0x000fe20007f1e0ff */
[----:B------:R-:W-:Y:S01]  /*b330*/  IMAD.X R211, RZ, RZ, R195, P6 ;  /* 0x000000ffffd37224 */ /* 0x000fe200030e06c3 */
[----:B------:R-:W-:Y:S01]  /*b340*/  IADD3 R206, P6, R192, 0x80, RZ ;  /* 0x00000080c0ce7810 */ /* 0x000fe20007fde0ff */
[----:B------:R-:W-:Y:S01]  /*b350*/  @P5 IMAD.HI.U32 R204, R196, c[0x0][0x2c8], RZ ;  /* 0x0000b200c4cc5a27 */ /* 0x000fe200078e00ff */
[----:B------:R-:W-:-:S03]  /*b360*/  IADD3 R208, P5, R192, 0x40, RZ ;  /* 0x00000040c0d07810 */ /* 0x000fc60007fbe0ff */
[----:B------:R-:W-:Y:S01]  /*b370*/  IMAD.X R209, RZ, RZ, R195, P0 ;  /* 0x000000ffffd17224 */ /* 0x000fe200000e06c3 */
[----:B------:R-:W-:Y:S01]  /*b380*/  @P4 SHF.R.U32.HI R204, RZ, c[0x0][0x2cc], R204 ;  /* 0x0000b300ffcc4a19 */ /* 0x000fe200000116cc */
[--C-:B------:R-:W-:Y:S02]  /*b390*/  IMAD.X R207, RZ, RZ, R199.reuse, P5 ;  /* 0x000000ffffcf7224 */ /* 0x100fe400028e06c7 */
[----:B------:R-:W-:Y:S02]  /*b3a0*/  IMAD.X R205, RZ, RZ, R199, P6 ;  /* 0x000000ffffcd7224 */ /* 0x000fe400030e06c7 */
.L_x_829:
[----:B------:R-:W-:Y:S04]  /*b3b0*/  DEPBAR.LE SB0, 0x2 ;  /* 0x000080800000791a */ /* 0x000fe80000000000 */
[----:B------:R-:W-:Y:S01]  /*b3c0*/  BAR.SYNC.DEFER_BLOCKING 0x0 ;  /* 0x0000000000007b1d */ /* 0x000fe20000010000 */
[----:B------:R-:W-:Y:S01]  /*b3d0*/  UIMAD UR4, UR5, 0x6000, URZ ;  /* 0x00006000050478a4 */ /* 0x000fe2000f8e023f */
[----:B------:R-:W-:Y:S01]  /*b3e0*/  IMAD.U32 R29, RZ, RZ, UR15 ;  /* 0x0000000fff1d7e24 */ /* 0x000fe2000f8e00ff */
[----:B------:R-:W-:Y:S06]  /*b3f0*/  UISETP.GE.AND UP1, UPT, UR10, UR17, UPT ;  /* 0x000000110a00728c */ /* 0x000fec000bf26270 */
[----:B------:R-:W-:Y:S05]  /*b400*/  PLOP3.LUT P0, PT, PT, PT, UP1, 0x80, 0x0 ;  /* 0x000000000000781c */ /* 0x000fea0003f0f018 */
[----:B------:R-:W-:Y:S04]  /*b410*/  @!UP1 UIADD3 UR7, UR17, -0x1, URZ ;  /* 0xffffffff11079890 */ /* 0x000fe8000fffe03f */
[----:B------:R-:W-:Y:S02]  /*b420*/  @!UP1 USHF.R.S32.HI UR6, URZ, 0x1f, UR7 ;  /* 0x0000001f3f069899 */ /* 0x000fe40008011407 */
[----:B------:R-:W-:Y:S02]  /*b430*/  @!UP1 UIMAD.WIDE.U32 UR20, UR7, UR8, URZ ;  /* 0x00000008071492a5 */ /* 0x000fe4000f8e003f */
[----:B------:R-:W-:Y:S01]  /*b440*/  @!UP1 UIMAD UR6, UR6, UR8, URZ ;  /* 0x00000008060692a4 */ /* 0x000fe2000f8e023f */
[----:B------:R-:W-:Y:S01]  /*b450*/  @!P0 IMAD R168, R29, 0x6000, R200 ;  /* 0x000060001da88824 */ /* 0x000fe200078e02c8 */
[----:B------:R-:W-:Y:S02]  /*b460*/  LDSM.16.M88.4 R32, [R186] ;  /* 0x00000000ba20783b */ /* 0x000fe40000000200 */
        /* <DEDUP_REMOVED lines=11> */
[----:B------:R-:W4:Y:S05]  /*b520*/  LDSM.16.M88.4 R136, [R184+UR4+0xd900] ;  /* 0x00d90004b888783b */ /* 0x000f2a0008000200 */
[----:B------:R-:W-:Y:S01]  /*b530*/  LDSM.16.M88.4 R140, [R182] ;  /* 0x00000000b68c783b */ /* 0x000fe20000000200 */
[C---:B-1----:R-:W-:Y:S07]  /*b540*/  HMMA.16816.F32.BF16 R4, R32.reuse, R8, RZ ;  /* 0x000000082004723c */ /* 0x042fee00000418ff */
[----:B------:R-:W-:Y:S02]  /*b550*/  @!P0 IADD3.X R9, R195, UR6, RZ, P5, !PT ;  /* 0x00000006c3098c10 */ /* 0x000fe4000affe4ff */
[C---:B------:R-:W-:Y:S03]  /*b560*/  @!P0 LEA R170, P5, R13.reuse, c[0x0][0x1f8], 0x1 ;  /* 0x00007e000daa8a11 */ /* 0x040fe600078a08ff */
[----:B------:R-:W-:Y:S02]  /*b570*/  @!P0 LEA.HI.X R173, R0, c[0x0][0x1fc], R9, 0x1, P4 ;  /* 0x00007f0000ad8a11 */ /* 0x000fe400020f0c09 */
[C---:B------:R-:W-:Y:S01]  /*b580*/  HMMA.16816.F32.BF16 R8, R32.reuse, R10, RZ ;  /* 0x0000000a2008723c */ /* 0x040fe200000418ff */
[----:B------:R-:W-:Y:S02]  /*b590*/  @!P0 LEA.HI.X R171, R13, c[0x0][0x1fc], R12, 0x1, P5 ;  /* 0x00007f000dab8a11 */ /* 0x000fe400028f0c0c */
[----:B------:R-:W-:Y:S02]  /*b5a0*/  IADD3 R0, R184, UR4, RZ ;  /* 0x00000004b8007c10 */ /* 0x000fe4000fffe0ff */
[----:B------:R-:W-:Y:S01]  /*b5b0*/  @!P0 IADD3 R2, P4, R210, UR7, RZ ;  /* 0x00000007d2028c10 */ /* 0x000fe2000ff9e0ff */
[----:B------:R-:W-:Y:S02]  /*b5c0*/  @!UP1 UIADD3 UR7, UP0, UR12, UR7, URZ ;  /* 0x000000070c079290 */ /* 0x000fe4000ff1e03f */
[C---:B--2---:R-:W-:Y:S01]  /*b5d0*/  HMMA.16816.F32.BF16 R12, R32.reuse, R16, RZ ;  /* 0x00000010200c723c */ /* 0x044fe200000418ff */
[--C-:B------:R-:W-:Y:S03]  /*b5e0*/  IMAD.IADD R188, R185, 0x1, R0.reuse ;  /* 0x00000001b9bc7824 */ /* 0x100fe600078e0200 */
[C---:B------:R-:W-:Y:S01]  /*b5f0*/  @!P0 LEA R178, P5, R2.reuse, c[0x0][0x1f8], 0x1 ;  /* 0x00007e0002b28a11 */ /* 0x040fe200078a08ff */
[----:B------:R-:W-:Y:S01]  /*b600*/  IMAD.IADD R0, R133, 0x1, R0 ;  /* 0x0000000185007824 */ /* 0x000fe200078e0200 */
[----:B------:R-:W1:Y:S01]  /*b610*/  LDSM.16.M88.4 R144, [R188+0xc100] ;  /* 0x00c10000bc90783b */ /* 0x000e620000000200 */
[----:B------:R-:W-:Y:S01]  /*b620*/  @!P0 IADD3.X R21, R209, UR6, RZ, P4, !PT ;  /* 0x00000006d1158c10 */ /* 0x000fe2000a7fe4ff */
[C---:B------:R-:W-:Y:S01]  /*b630*/  HMMA.16816.F32.BF16 R16, R32.reuse, R18, RZ ;  /* 0x000000122010723c */ /* 0x040fe200000418ff */
[----:B------:R-:W-:Y:S02]  /*b640*/  @!UP1 UIADD3.X UR6, UR11, UR6, URZ, UP0, !UPT ;  /* 0x000000060b069290 */ /* 0x000fe400087fe43f */
[----:B------:R-:W-:Y:S01]  /*b650*/  LDSM.16.M88.4 R156, [R188+0xd900] ;  /* 0x00d90000bc9c783b */ /* 0x000fe20000000200 */
[----:B------:R-:W-:Y:S01]  /*b660*/  @!P0 LEA.HI.X R179, R2, c[0x0][0x1fc], R21, 0x1, P5 ;  /* 0x00007f0002b38a11 */ /* 0x000fe200028f0c15 */
[----:B------:R-:W-:Y:S01]  /*b670*/  UISETP.GE.AND UP0, UPT, UR15, 0x1, UPT ;  /* 0x000000010f00788c */ /* 0x000fe2000bf06270 */
[----:B------:R-:W-:Y:S02]  /*b680*/  @!P0 IADD3 R30, P6, R190, UR7, RZ ;  /* 0x00000007be1e8c10 */ /* 0x000fe4000ffde0ff */
[C---:B---3--:R-:W-:Y:S01]  /*b690*/  HMMA.16816.F32.BF16 R20, R32.reuse, R24, RZ ;  /* 0x000000182014723c */ /* 0x048fe200000418ff */
[----:B------:R-:W-:Y:S03]  /*b6a0*/  @!P0 IADD3 R153, P4, R210, UR7, RZ ;  /* 0x00000007d2998c10 */ /* 0x000fe6000ff9e0ff */
[----:B------:R-:W-:Y:S02]  /*b6b0*/  @!P0 IADD3.X R149, R195, UR6, RZ, P6, !PT ;  /* 0x00000006c3958c10 */ /* 0x000fe4000b7fe4ff */
[C---:B------:R-:W-:Y:S02]  /*b6c0*/  @!P0 LEA R212, P6, R30.reuse, c[0x0][0x1f8], 0x1 ;  /* 0x00007e001ed48a11 */ /* 0x040fe400078c08ff */
[C---:B------:R-:W-:Y:S01]  /*b6d0*/  HMMA.16816.F32.BF16 R24, R32.reuse, R26, RZ ;  /* 0x0000001a2018723c */ /* 0x040fe200000418ff */
[----:B------:R-:W-:Y:S03]  /*b6e0*/  @!P0 IADD3 R2, P5, R203, UR7, RZ ;  /* 0x00000007cb028c10 */ /* 0x000fe6000ffbe0ff */
[----:B------:R-:W-:Y:S02]  /*b6f0*/  @!P0 LEA.HI.X R213, R30, c[0x0][0x1fc], R149, 0x1, P6 ;  /* 0x00007f001ed58a11 */ /* 0x000fe400030f0c95 */
[----:B------:R-:W2:Y:S01]  /*b700*/  LDSM.16.M88.4 R148, [R188+0xc900] ;  /* 0x00c90000bc94783b */ /* 0x000ea20000000200 */
[----:B------:R-:W-:Y:S02]  /*b710*/  @!P0 IADD3.X R31, R211, UR6, RZ, P5, !PT ;  /* 0x00000006d31f8c10 */ /* 0x000fe4000affe4ff */
[C---:B------:R-:W-:Y:S03]  /*b720*/  @!P0 LEA R176, P5, R2.reuse, c[0x0][0x1f8], 0x1 ;  /* 0x00007e0002b08a11 */ /* 0x040fe600078a08ff */
[----:B------:R-:W-:Y:S01]  /*b730*/  @!P0 IADD3.X R28, R209, UR6, RZ, P4, !PT ;  /* 0x00000006d11c8c10 */ /* 0x000fe2000a7fe4ff */
[----:B------:R-:W-:Y:S01]  /*b740*/  USHF.L.U32 UR6, UR17, 0x6, URZ ;  /* 0x0000000611067899 */ /* 0x000fe2000800063f */
[----:B------:R-:W-:Y:S02]  /*b750*/  @!P0 LEA R174, P4, R153, c[0x0][0x1f8], 0x1 ;  /* 0x00007e0099ae8a11 */ /* 0x000fe400078808ff */
[----:B------:R-:W-:Y:S01]  /*b760*/  @!P0 LEA.HI.X R177, R2, c[0x0][0x1fc], R31, 0x1, P5 ;  /* 0x00007f0002b18a11 */ /* 0x000fe200028f0c1f */
[----:B------:R-:W-:Y:S01]  /*b770*/  IMAD.IADD R2, R133, 0x1, R188 ;  /* 0x0000000185027824 */ /* 0x000fe200078e02bc */
[----:B------:R-:W-:Y:S02]  /*b780*/  @!P0 LEA.HI.X R175, R153, c[0x0][0x1fc], R28, 0x1, P4 ;  /* 0x00007f0099af8a11 */ /* 0x000fe400020f0c1c */
[C---:B----4-:R-:W-:Y:S01]  /*b790*/  HMMA.16816.F32.BF16 R28, R32.reuse, R136, RZ ;  /* 0x00000088201c723c */ /* 0x050fe200000418ff */
[----:B------:R-:W3:Y:S05]  /*b7a0*/  LDSM.16.M88.4 R152, [R188+0xd100] ;  /* 0x00d10000bc98783b */ /* 0x000eea0000000200 */
[----:B------:R-:W-:Y:S01]  /*b7b0*/  @!PT LDS RZ, [RZ] ;  /* 0x00000000fffff984 */ /* 0x000fe20000000800 */
[----:B------:R-:W-:Y:S01]  /*b7c0*/  @!PT LDS RZ, [RZ] ;  /* 0x00000000fffff984 */ /* 0x000fe20000000800 */
[----:B------:R-:W-:Y:S01]  /*b7d0*/  @!PT LDS RZ, [RZ] ;  /* 0x00000000fffff984 */ /* 0x000fe20000000800 */
[----:B------:R4:W-:Y:S02]  /*b7e0*/  @!P0 LDGSTS.E.BYPASS.LTC128B.128 [R168], [R172.64], !P3 ;  /* 0x00000000aca88fae */ /* 0x0009e4000d901d52 */
[----:B------:R-:W-:Y:S03]  /*b7f0*/  HMMA.16816.F32.BF16 R32, R32, R138, RZ ;  /* 0x0000008a2020723c */ /* 0x000fe600000418ff */
[----:B------:R4:W-:Y:S05]  /*b800*/  @!P0 LDGSTS.E.BYPASS.LTC128B.128 [R168+0x2000], [R170.64], !P2 ;  /* 0x02000000aaa88fae */ /* 0x0009ea000d101d52 */
[C---:B-1----:R-:W-:Y:S01]  /*b810*/  HMMA.16816.F32.BF16 R4, R140.reuse, R144, R4 ;  /* 0x000000908c04723c */ /* 0x042fe20000041804 */
[----:B------:R4:W-:Y:S05]  /*b820*/  @!P0 LDGSTS.E.BYPASS.LTC128B.128 [R168+0x4000], [R178.64], !P1 ;  /* 0x04000000b2a88fae */ /* 0x0009ea000c901d52 */
[----:B------:R4:W-:Y:S02]  /*b830*/  @!P0 LDGSTS.E.BYPASS.LTC128B.128 [R168+0x1000], [R212.64], !P3 ;  /* 0x01000000d4a88fae */ /* 0x0009e4000d901d52 */
[C---:B------:R-:W-:Y:S03]  /*b840*/  HMMA.16816.F32.BF16 R8, R140.reuse, R146, R8 ;  /* 0x000000928c08723c */ /* 0x040fe60000041808 */
[----:B------:R4:W-:Y:S05]  /*b850*/  @!P0 LDGSTS.E.BYPASS.LTC128B.128 [R168+0x3000], [R176.64], !P2 ;  /* 0x03000000b0a88fae */ /* 0x0009ea000d101d52 */
[C---:B--2---:R-:W-:Y:S01]  /*b860*/  HMMA.16816.F32.BF16 R12, R140.reuse, R148, R12 ;  /* 0x000000948c0c723c */ /* 0x044fe2000004180c */
[----:B------:R4:W-:Y:S01]  /*b870*/  @!P0 LDGSTS.E.BYPASS.LTC128B.128 [R168+0x5000], [R174.64], !P1 ;  /* 0x05000000aea88fae */ /* 0x0009e2000c901d52 */
[----:B------:R-:W-:Y:S04]  /*b880*/  PLOP3.LUT P0, PT, PT, PT, UP3, 0x80, 0x0 ;  /* 0x000000000000781c */ /* 0x000fe80003f0f038 */
[----:B------:R-:W-:Y:S02]  /*b890*/  LDSM.16.M88.4 R160, [R181] ;  /* 0x00000000b5a0783b */ /* 0x000fe40000000200 */
[C---:B------:R-:W-:Y:S03]  /*b8a0*/  HMMA.16816.F32.BF16 R16, R140.reuse, R150, R16 ;  /* 0x000000968c10723c */ /* 0x040fe60000041810 */
[----:B------:R-:W1:Y:S05]  /*b8b0*/  LDSM.16.M88.4 R164, [R0+0xc100] ;  /* 0x00c1000000a4783b */ /* 0x000e6a0000000200 */
[C---:B---3--:R-:W-:Y:S01]  /*b8c0*/  HMMA.16816.F32.BF16 R20, R140.reuse, R152, R20 ;  /* 0x000000988c14723c */ /* 0x048fe20000041814 */
[----:B------:R-:W2:Y:S05]  /*b8d0*/  LDSM.16.M88.4 R136, [R0+0xc900] ;  /* 0x00c900000088783b */ /* 0x000eaa0000000200 */
[----:B------:R-:W3:Y:S02]  /*b8e0*/  LDSM.16.M88.4 R144, [R0+0xd100] ;  /* 0x00d100000090783b */ /* 0x000ee40000000200 */
[C---:B------:R-:W-:Y:S03]  /*b8f0*/  HMMA.16816.F32.BF16 R24, R140.reuse, R154, R24 ;  /* 0x0000009a8c18723c */ /* 0x040fe60000041818 */
[----:B------:R-:W5:Y:S05]  /*b900*/  LDSM.16.M88.4 R148, [R0+0xd900] ;  /* 0x00d900000094783b */ /* 0x000f6a0000000200 */
[C---:B------:R-:W-:Y:S01]  /*b910*/  HMMA.16816.F32.BF16 R28, R140.reuse, R156, R28 ;  /* 0x0000009c8c1c723c */ /* 0x040fe2000004181c */
[----:B----4-:R-:W-:Y:S05]  /*b920*/  LDSM.16.M88.4 R168, [R180] ;  /* 0x00000000b4a8783b */ /* 0x010fea0000000200 */
[----:B------:R-:W4:Y:S02]  /*b930*/  LDSM.16.M88.4 R172, [R2+0xc100] ;  /* 0x00c1000002ac783b */ /* 0x000f240000000200 */
[----:B------:R-:W-:Y:S03]  /*b940*/  HMMA.16816.F32.BF16 R32, R140, R158, R32 ;  /* 0x0000009e8c20723c */ /* 0x000fe60000041820 */
[----:B------:R-:W3:Y:S05]  /*b950*/  LDSM.16.M88.4 R176, [R2+0xc900] ;  /* 0x00c9000002b0783b */ /* 0x000eea0000000200 */
[----:B------:R-:W4:Y:S01]  /*b960*/  LDSM.16.M88.4 R140, [R2+0xd100] ;  /* 0x00d10000028c783b */ /* 0x000f220000000200 */
[C---:B-1----:R-:W-:Y:S04]  /*b970*/  HMMA.16816.F32.BF16 R4, R160.reuse, R164, R4 ;  /* 0x000000a4a004723c */ /* 0x042fe80000041804 */
[----:B------:R-:W-:Y:S05]  /*b980*/  LDSM.16.M88.4 R152, [R184+UR4+0xe900] ;  /* 0x00e90004b898783b */ /* 0x000fea0008000200 */
[----:B------:R-:W-:Y:S01]  /*b990*/  LDSM.16.M88.4 R156, [R184+UR4+0xf100] ;  /* 0x00f10004b89c783b */ /* 0x000fe20008000200 */
[C---:B------:R-:W-:Y:S04]  /*b9a0*/  HMMA.16816.F32.BF16 R8, R160.reuse, R166, R8 ;  /* 0x000000a6a008723c */ /* 0x040fe80000041808 */
[----:B------:R-:W-:Y:S04]  /*b9b0*/  LDSM.16.M88.4 R164, [R188+0xe100] ;  /* 0x00e10000bca4783b */ /* 0x000fe80000000200 */
[C---:B--2---:R-:W-:Y:S01]  /*b9c0*/  HMMA.16816.F32.BF16 R12, R160.reuse, R136, R12 ;  /* 0x00000088a00c723c */ /* 0x044fe2000004180c */
[----:B------:R-:W0:Y:S07]  /*b9d0*/  LDGDEPBAR ;  /* 0x00000000000079af */ /* 0x000e2e0000000000 */
[C---:B------:R-:W-:Y:S01]  /*b9e0*/  HMMA.16816.F32.BF16 R16, R160.reuse, R138, R16 ;  /* 0x0000008aa010723c */ /* 0x040fe20000041810 */
[----:B------:R-:W1:Y:S07]  /*b9f0*/  LDSM.16.M88.4 R136, [R2+0xd900] ;  /* 0x00d900000288783b */ /* 0x000e6e0000000200 */
[C---:B---3--:R-:W-:Y:S08]  /*ba00*/  HMMA.16816.F32.BF16 R20, R160.reuse, R144, R20 ;  /* 0x00000090a014723c */ /* 0x048ff00000041814 */
[C---:B------:R-:W-:Y:S01]  /*ba10*/  HMMA.16816.F32.BF16 R24, R160.reuse, R146, R24 ;  /* 0x00000092a018723c */ /* 0x040fe20000041818 */
[----:B------:R-:W-:Y:S07]  /*ba20*/  LDSM.16.M88.4 R144, [R186+0x4000] ;  /* 0x00400000ba90783b */ /* 0x000fee0000000200 */
[C---:B-----5:R-:W-:Y:S08]  /*ba30*/  HMMA.16816.F32.BF16 R28, R160.reuse, R148, R28 ;  /* 0x00000094a01c723c */ /* 0x060ff0000004181c */
[----:B------:R-:W-:Y:S01]  /*ba40*/  HMMA.16816.F32.BF16 R32, R160, R150, R32 ;  /* 0x00000096a020723c */ /* 0x000fe20000041820 */
[----:B------:R-:W2:Y:S05]  /*ba50*/  LDSM.16.M88.4 R148, [R184+UR4+0xe100] ;  /* 0x00e10004b894783b */ /* 0x000eaa0008000200 */
[----:B------:R-:W3:Y:S02]  /*ba60*/  LDSM.16.M88.4 R160, [R184+UR4+0xf900] ;  /* 0x00f90004b8a0783b */ /* 0x000ee40008000200 */
[C---:B----4-:R-:W-:Y:S08]  /*ba70*/  HMMA.16816.F32.BF16 R4, R168.reuse, R172, R4 ;  /* 0x000000aca804723c */ /* 0x050ff00000041804 */
[C---:B------:R-:W-:Y:S01]  /*ba80*/  HMMA.16816.F32.BF16 R8, R168.reuse, R174, R8 ;  /* 0x000000aea808723c */ /* 0x040fe20000041808 */
[----:B------:R-:W-:Y:S07]  /*ba90*/  LDSM.16.M88.4 R172, [R182+0x8000] ;  /* 0x00800000b6ac783b */ /* 0x000fee0000000200 */
[C---:B------:R-:W-:Y:S08]  /*baa0*/  HMMA.16816.F32.BF16 R12, R168.reuse, R176, R12 ;  /* 0x000000b0a80c723c */ /* 0x040ff0000004180c */
[C---:B------:R-:W-:Y:S01]  /*bab0*/  HMMA.16816.F32.BF16 R16, R168.reuse, R178, R16 ;  /* 0x000000b2a810723c */ /* 0x040fe20000041810 */
[----:B------:R-:W-:Y:S07]  /*bac0*/  LDSM.16.M88.4 R176, [R188+0x10100] ;  /* 0x01010000bcb0783b */ /* 0x000fee0000000200 */
[C---:B------:R-:W-:Y:S08]  /*bad0*/  HMMA.16816.F32.BF16 R20, R168.reuse, R140, R20 ;  /* 0x0000008ca814723c */ /* 0x040ff00000041814 */
[C---:B------:R-:W-:Y:S01]  /*bae0*/  HMMA.16816.F32.BF16 R24, R168.reuse, R142, R24 ;  /* 0x0000008ea818723c */ /* 0x040fe20000041818 */
[----:B------:R-:W4:Y:S07]  /*baf0*/  LDSM.16.M88.4 R140, [R182+0x4000] ;  /* 0x00400000b68c783b */ /* 0x000f2e0000000200 */
[C---:B-1----:R-:W-:Y:S08]  /*bb00*/  HMMA.16816.F32.BF16 R28, R168.reuse, R136, R28 ;  /* 0x00000088a81c723c */ /* 0x042ff0000004181c */
[----:B------:R-:W-:Y:S01]  /*bb10*/  HMMA.16816.F32.BF16 R32, R168, R138, R32 ;  /* 0x0000008aa820723c */ /* 0x000fe20000041820 */
[----:B------:R-:W1:Y:S05]  /*bb20*/  LDSM.16.M88.4 R136, [R188+0xe900] ;  /* 0x00e90000bc88783b */ /* 0x000e6a0000000200 */
[----:B------:R-:W-:Y:S02]  /*bb30*/  LDSM.16.M88.4 R168, [R188+0xf900] ;  /* 0x00f90000bca8783b */ /* 0x000fe40000000200 */
        /* <DEDUP_REMOVED lines=9> */
[C---:B---3--:R-:W-:Y:S08]  /*bbd0*/  HMMA.16816.F32.BF16 R28, R144.reuse, R160, R28 ;  /* 0x000000a0901c723c */ /* 0x048ff0000004181c */
[----:B------:R-:W-:Y:S01]  /*bbe0*/  HMMA.16816.F32.BF16 R32, R144, R162, R32 ;  /* 0x000000a29020723c */ /* 0x000fe20000041820 */
[----:B------:R-:W3:Y:S05]  /*bbf0*/  LDSM.16.M88.4 R144, [R181+0x4000] ;  /* 0x00400000b590783b */ /* 0x000eea0000000200 */
[----:B------:R-:W5:Y:S02]  /*bc00*/  LDSM.16.M88.4 R160, [R0+0xf100] ;  /* 0x00f1000000a0783b */ /* 0x000f640000000200 */
[C---:B----4-:R-:W-:Y:S08]  /*bc10*/  HMMA.16816.F32.BF16 R4, R140.reuse, R164, R4 ;  /* 0x000000a48c04723c */ /* 0x050ff00000041804 */
[C---:B------:R-:W-:Y:S01]  /*bc20*/  HMMA.16816.F32.BF16 R8, R140.reuse, R166, R8 ;  /* 0x000000a68c08723c */ /* 0x040fe20000041808 */
[----:B------:R-:W4:Y:S07]  /*bc30*/  LDSM.16.M88.4 R164, [R0+0xf900] ;  /* 0x00f9000000a4783b */ /* 0x000f2e0000000200 */
        /* <DEDUP_REMOVED lines=8> */
[----:B------:R-:W-:Y:S06]  /*bcc0*/  LDSM.16.M88.4 R168, [R184+UR4+0x11900] ;  /* 0x01190004b8a8783b */ /* 0x000fec0008000200 */
[----:B------:R-:W-:Y:S01]  /*bcd0*/  IADD3 R140, R133, UR4, R184 ;  /* 0x00000004858c7c10 */ /* 0x000fe2000fffe0b8 */
[C---:B---3--:R-:W-:Y:S05]  /*bce0*/  HMMA.16816.F32.BF16 R4, R144.reuse, R152, R4 ;  /* 0x000000989004723c */ /* 0x048fea0000041804 */
[----:B------:R-:W-:Y:S03]  /*bcf0*/  IMAD.IADD R187, R185, 0x1, R140 ;  /* 0x00000001b9bb7824 */ /* 0x000fe600078e028c */
[C---:B------:R-:W-:Y:S02]  /*bd00*/  HMMA.16816.F32.BF16 R8, R144.reuse, R154, R8 ;  /* 0x0000009a9008723c */ /* 0x040fe40000041808 */
[----:B------:R-:W2:Y:S05]  /*bd10*/  LDSM.16.M88.4 R140, [R187+0xe900] ;  /* 0x00e90000bb8c783b */ /* 0x000eaa0000000200 */
[----:B------:R-:W3:Y:S01]  /*bd20*/  LDSM.16.M88.4 R152, [R187+0xf100] ;  /* 0x00f10000bb98783b */ /* 0x000ee20000000200 */
[C---:B------:R-:W-:Y:S08]  /*bd30*/  HMMA.16816.F32.BF16 R12, R144.reuse, R156, R12 ;  /* 0x0000009c900c723c */ /* 0x040ff0000004180c */
[C---:B------:R-:W-:Y:S01]  /*bd40*/  HMMA.16816.F32.BF16 R16, R144.reuse, R158, R16 ;  /* 0x0000009e9010723c */ /* 0x040fe20000041810 */
[----:B------:R-:W-:Y:S07]  /*bd50*/  LDSM.16.M88.4 R156, [R186+0x8000] ;  /* 0x00800000ba9c783b */ /* 0x000fee0000000200 */
[C---:B-----5:R-:W-:Y:S08]  /*bd60*/  HMMA.16816.F32.BF16 R20, R144.reuse, R160, R20 ;  /* 0x000000a09014723c */ /* 0x060ff00000041814 */
[C---:B------:R-:W-:Y:S01]  /*bd70*/  HMMA.16816.F32.BF16 R24, R144.reuse, R162, R24 ;  /* 0x000000a29018723c */ /* 0x040fe20000041818 */
[----:B------:R-:W-:Y:S07]  /*bd80*/  LDSM.16.M88.4 R160, [R184+UR4+0x10100] ;  /* 0x01010004b8a0783b */ /* 0x000fee0008000200 */
[C---:B----4-:R-:W-:Y:S08]  /*bd90*/  HMMA.16816.F32.BF16 R28, R144.reuse, R164, R28 ;  /* 0x000000a4901c723c */ /* 0x050ff0000004181c */
[----:B------:R-:W-:Y:S01]  /*bda0*/  HMMA.16816.F32.BF16 R32, R144, R166, R32 ;  /* 0x000000a69020723c */ /* 0x000fe20000041820 */
[----:B------:R-:W4:Y:S05]  /*bdb0*/  LDSM.16.M88.4 R144, [R187+0xf900] ;  /* 0x00f90000bb90783b */ /* 0x000f2a0000000200 */
[----:B------:R-:W5:Y:S02]  /*bdc0*/  LDSM.16.M88.4 R164, [R184+UR4+0x10900] ;  /* 0x01090004b8a4783b */ /* 0x000f640008000200 */
[C---:B-1----:R-:W-:Y:S08]  /*bdd0*/  HMMA.16816.F32.BF16 R4, R136.reuse, R148, R4 ;  /* 0x000000948804723c */ /* 0x042ff00000041804 */
[C---:B------:R-:W-:Y:S01]  /*bde0*/  HMMA.16816.F32.BF16 R8, R136.reuse, R150, R8 ;  /* 0x000000968808723c */ /* 0x040fe20000041808 */
[----:B------:R-:W1:Y:S07]  /*bdf0*/  LDSM.16.M88.4 R148, [R184+UR4+0x11100] ;  /* 0x01110004b894783b */ /* 0x000e6e0008000200 */
[C---:B--2---:R-:W-:Y:S08]  /*be00*/  HMMA.16816.F32.BF16 R12, R136.reuse, R140, R12 ;  /* 0x0000008c880c723c */ /* 0x044ff0000004180c */
[C---:B------:R-:W-:Y:S01]  /*be10*/  HMMA.16816.F32.BF16 R16, R136.reuse, R142, R16 ;  /* 0x0000008e8810723c */ /* 0x040fe20000041810 */
[----:B------:R-:W-:Y:S07]  /*be20*/  LDSM.16.M88.4 R140, [R188+0x11100] ;  /* 0x01110000bc8c783b */ /* 0x000fee0000000200 */
[C---:B---3--:R-:W-:Y:S08]  /*be30*/  HMMA.16816.F32.BF16 R20, R136.reuse, R152, R20 ;  /* 0x000000988814723c */ /* 0x048ff00000041814 */
[C---:B------:R-:W-:Y:S01]  /*be40*/  HMMA.16816.F32.BF16 R24, R136.reuse, R154, R24 ;  /* 0x0000009a8818723c */ /* 0x040fe20000041818 */
[----:B------:R-:W-:Y:S07]  /*be50*/  LDSM.16.M88.4 R152, [R181+0x8000] ;  /* 0x00800000b598783b */ /* 0x000fee0000000200 */
[C---:B----4-:R-:W-:Y:S08]  /*be60*/  HMMA.16816.F32.BF16 R28, R136.reuse, R144, R28 ;  /* 0x00000090881c723c */ /* 0x050ff0000004181c */
[----:B------:R-:W-:Y:S01]  /*be70*/  HMMA.16816.F32.BF16 R32, R136, R146, R32 ;  /* 0x000000928820723c */ /* 0x000fe20000041820 */
[----:B------:R-:W2:Y:S05]  /*be80*/  LDSM.16.M88.4 R136, [R188+0x10900] ;  /* 0x01090000bc88783b */ /* 0x000eaa0000000200 */
[----:B------:R-:W3:Y:S02]  /*be90*/  LDSM.16.M88.4 R144, [R188+0x11900] ;  /* 0x01190000bc90783b */ /* 0x000ee40000000200 */
[C---:B------:R-:W-:Y:S08]  /*bea0*/  HMMA.16816.F32.BF16 R4, R156.reuse, R160, R4 ;  /* 0x000000a09c04723c */ /* 0x040ff00000041804 */
[C---:B------:R-:W-:Y:S01]  /*beb0*/  HMMA.16816.F32.BF16 R8, R156.reuse, R162, R8 ;  /* 0x000000a29c08723c */ /* 0x040fe20000041808 */
[----:B------:R-:W4:Y:S07]  /*bec0*/  LDSM.16.M88.4 R160, [R0+0x10100] ;  /* 0x0101000000a0783b */ /* 0x000f2e0000000200 */
[C---:B-----5:R-:W-:Y:S08]  /*bed0*/  HMMA.16816.F32.BF16 R12, R156.reuse, R164, R12 ;  /* 0x000000a49c0c723c */ /* 0x060ff0000004180c */
        /* <DEDUP_REMOVED lines=18> */
[----:B------:R3:W2:Y:S07]  /*c000*/  LDSM.16.M88.4 R144, [R2+0x10100] ;  /* 0x010100000290783b */ /* 0x0006ae0000000200 */
[C---:B----4-:R-:W-:Y:S08]  /*c010*/  HMMA.16816.F32.BF16 R4, R152.reuse, R160, R4 ;  /* 0x000000a09804723c */ /* 0x050ff00000041804 */
[C---:B------:R-:W-:Y:S01]  /*c020*/  HMMA.16816.F32.BF16 R8, R152.reuse, R162, R8 ;  /* 0x000000a29808723c */ /* 0x040fe20000041808 */
[----:B------:R-:W4:Y:S07]  /*c030*/  LDSM.16.M88.4 R160, [R187+0x10900] ;  /* 0x01090000bba0783b */ /* 0x000f2e0000000200 */
[C---:B-1----:R-:W-:Y:S01]  /*c040*/  HMMA.16816.F32.BF16 R12, R152.reuse, R148, R12 ;  /* 0x00000094980c723c */ /* 0x042fe2000004180c */
[----:B---3--:R-:W-:Y:S01]  /*c050*/  IMAD.U32 R2, RZ, RZ, UR6 ;  /* 0x00000006ff027e24 */ /* 0x008fe2000f8e00ff */
[----:B------:R-:W-:Y:S04]  /*c060*/  UIADD3 UR6, UR15, 0x1, URZ ;  /* 0x000000010f067890 */ /* 0x000fe8000fffe03f */
[----:B------:R-:W-:Y:S02]  /*c070*/  USEL UR15, UR6, URZ, !UP0 ;  /* 0x0000003f060f7287 */ /* 0x000fe4000c000000 */
[C---:B------:R-:W-:Y:S01]  /*c080*/  HMMA.16816.F32.BF16 R16, R152.reuse, R150, R16 ;  /* 0x000000969810723c */ /* 0x040fe20000041810 */
[----:B------:R-:W1:Y:S07]  /*c090*/  LDSM.16.M88.4 R148, [R187+0x11900] ;  /* 0x01190000bb94783b */ /* 0x000e6e0000000200 */
[C---:B-----5:R-:W-:Y:S08]  /*c0a0*/  HMMA.16816.F32.BF16 R20, R152.reuse, R156, R20 ;  /* 0x0000009c9814723c */ /* 0x060ff00000041814 */
[C---:B------:R-:W-:Y:S08]  /*c0b0*/  HMMA.16816.F32.BF16 R24, R152.reuse, R158, R24 ;  /* 0x0000009e9818723c */ /* 0x040ff00000041818 */
[C---:B--2---:R-:W-:Y:S07]  /*c0c0*/  HMMA.16816.F32.BF16 R28, R152.reuse, R136, R28 ;  /* 0x00000088981c723c */ /* 0x044fee000004181c */
[----:B------:R-:W-:Y:S01]  /*c0d0*/  IADD3 R136, -R197, 0x1, -R2 ;  /* 0x00000001c5887810 */ /* 0x000fe20007ffe902 */
[----:B------:R-:W-:Y:S04]  /*c0e0*/  HMMA.16816.F32.BF16 R32, R152, R138, R32 ;  /* 0x0000008a9820723c */ /* 0x000fe80000041820 */
[----:B------:R-:W-:Y:S01]  /*c0f0*/  IMAD.MOV.U32 R137, RZ, RZ, R196 ;  /* 0x000000ffff897224 */ /* 0x000fe200078e00c4 */
[----:B------:R-:W-:Y:S01]  /*c100*/  IADD3 R136, R136, c[0x0][0x1d0], RZ ;  /* 0x0000740088887a10 */ /* 0x000fe20007ffe0ff */
[----:B------:R-:W-:Y:S01]  /*c110*/  @P0 IMAD.MOV.U32 R137, RZ, RZ, R204 ;  /* 0x000000ffff890224 */ /* 0x000fe200078e00cc */
[----:B------:R-:W-:Y:S01]  /*c120*/  PLOP3.LUT P0, PT, PT, PT, UP2, 0x40, 0x0 ;  /* 0x000000000000781c */ /* 0x000fe20003f0e828 */
[C---:B------:R-:W-:Y:S03]  /*c130*/  HMMA.16816.F32.BF16 R4, R140.reuse, R144, R4 ;  /* 0x000000908c04723c */ /* 0x040fe60000041804 */
[----:B------:R-:W2:Y:S02]  /*c140*/  SHFL.IDX PT, R0, R137, RZ, 0x1c1f ;  /* 0x001c1fff89007589 */ /* 0x000ea400000e0000 */
[----:B------:R-:W-:Y:S03]  /*c150*/  IADD3 R139, R136, -c[0x0][0x168], RZ ;  /* 0x80005a00888b7a10 */ /* 0x000fe60007ffe0ff */
[C---:B------:R-:W-:Y:S08]  /*c160*/  HMMA.16816.F32.BF16 R8, R140.reuse, R146, R8 ;  /* 0x000000928c08723c */ /* 0x040ff00000041808 */
[C---:B----4-:R-:W-:Y:S08]  /*c170*/  HMMA.16816.F32.BF16 R12, R140.reuse, R160, R12 ;  /* 0x000000a08c0c723c */ /* 0x050ff0000004180c */
[C---:B------:R-:W-:Y:S08]  /*c180*/  HMMA.16816.F32.BF16 R16, R140.reuse, R162, R16 ;  /* 0x000000a28c10723c */ /* 0x040ff00000041810 */
[C---:B------:R-:W-:Y:S08]  /*c190*/  HMMA.16816.F32.BF16 R20, R140.reuse, R164, R20 ;  /* 0x000000a48c14723c */ /* 0x040ff00000041814 */
[C---:B------:R-:W-:Y:S08]  /*c1a0*/  HMMA.16816.F32.BF16 R24, R140.reuse, R166, R24 ;  /* 0x000000a68c18723c */ /* 0x040ff00000041818 */
[C---:B-1----:R-:W-:Y:S08]  /*c1b0*/  HMMA.16816.F32.BF16 R28, R140.reuse, R148, R28 ;  /* 0x000000948c1c723c */ /* 0x042ff0000004181c */
[----:B------:R-:W-:Y:S07]  /*c1c0*/  HMMA.16816.F32.BF16 R32, R140, R150, R32 ;  /* 0x000000968c20723c */ /* 0x000fee0000041820 */
        /* <DEDUP_REMOVED lines=19> */
.L_x_823:
[----:B------:R-:W-:Y:S04]  /*c300*/  MOV R0, c[0x0][0x32c] ;  /* 0x0000cb0000007a02 */ /* 0x000fe80000000f00 */
[----:B------:R-:W-:Y:S11]  /*c310*/  ISETP.NE.AND P0, PT, R0, 0x1, PT ;  /* 0x000000010000780c */ /* 0x000ff60003f05270 */
[----:B------:R-:W-:Y:S02]  /*c320*/  @!UPT UIADD3 URZ, URZ, URZ, URZ ;  /* 0x0000003f3f3ff290 */ /* 0x000fe4000fffe03f */
[----:B------:R-:W-:Y:S05]  /*c330*/  @P0 IMAD.HI.U32 R0, R143, c[0x0][0x330], RZ ;  /* 0x0000cc008f000a27 */ /* 0x000fea00078e00ff */
[----:B------:R-:W-:Y:S02]  /*c340*/  @P0 SHF.R.U32.HI R143, RZ, c[0x0][0x334], R0 ;  /* 0x0000cd00ff8f0a19 */ /* 0x000fe40000011600 */
.L_x_824:
[----:B------:R-:W-:Y:S05]  /*c350*/  BSYNC B0 ;  /* 0x0000000000007941 */ /* 0x000fea0003800000 */
.L_x_822:
[----:B------:R-:W-:Y:S04]  /*c360*/  IMAD R0, R143, c[0x0][0x32c], -R2 ;  /* 0x0000cb008f007a24 */ /* 0x000fe800078e0a02 */
[----:B------:R-:W-:Y:S05]  /*c370*/  IMAD.IADD R143, R0, 0x1, -R197 ;  /* 0x00000001008f7824 */ /* 0x000fea00078e0ac5 */
[----:B------:R-:W-:Y:S02]  /*c380*/  IADD3 R0, R143, c[0x0][0x32c], RZ ;  /* 0x0000cb008f007a10 */ /* 0x000fe40007ffe0ff */
[----:B------:R-:W-:Y:S02]  /*c390*/  IMNMX R144, R144, R143, !PT ;  /* 0x0000008f90907217 */ /* 0x000fe40007800200 */
[----:B------:R-:W-:Y:S02]  /*c3a0*/  IMNMX R145, R145, R0, PT ;  /* 0x0000000091917217 */ /* 0x000fe40003800200 */
.L_x_821:
[----:B------:R-:W-:Y:S06]  /*c3b0*/  UISETP.GT.AND UP0, UPT, UR17, -0x1, UPT ;  /* 0xffffffff1100788c */ /* 0x000fec000bf04270 */
[----:B------:R-:W-:Y:S04]  /*c3c0*/  PLOP3.LUT P0, PT, PT, PT, UP0, 0x80, 0x0 ;  /* 0x000000000000781c */ /* 0x000fe80003f0f008 */
[C---:B------:R-:W-:Y:S02]  /*c3d0*/  ISETP.GT.AND P5, PT, R144.reuse, RZ, P0 ;  /* 0x000000ff9000720c */ /* 0x040fe400007a4270 */
[----:B------:R-:W-:Y:S02]  /*c3e0*/  ISETP.GT.AND P4, PT, R144, 0x1, P0 ;  /* 0x000000019000780c */ /* 0x000fe40000784270 */
[C---:B------:R-:W-:Y:S02]  /*c3f0*/  ISETP.LT.OR P5, PT, R145.reuse, 0x1, P5 ;  /* 0x000000019100780c */ /* 0x040fe40002fa1670 */
[----:B------:R-:W-:Y:S02]  /*c400*/  ISETP.LT.OR P4, PT, R145, 0x2, P4 ;  /* 0x000000029100780c */ /* 0x000fe40002781670 */
[----:B------:R-:W-:Y:S02]  /*c410*/  FSEL R143, R4, -INF , !P5 ;  /* 0xff800000048f7808 */ /* 0x000fe40006800000 */
[----:B------:R-:W-:Y:S02]  /*c420*/  FSEL R4, R5, -INF , !P4 ;  /* 0xff80000005047808 */ /* 0x000fe40006000000 */
[C---:B------:R-:W-:Y:S02]  /*c430*/  ISETP.GT.AND P4, PT, R144.reuse, 0x10, P0 ;  /* 0x000000109000780c */ /* 0x040fe40000784270 */
[C---:B------:R-:W-:Y:S02]  /*c440*/  ISETP.GT.AND P5, PT, R144.reuse, 0x9, P0 ;  /* 0x000000099000780c */ /* 0x040fe400007a4270 */
[C---:B------:R-:W-:Y:S02]  /*c450*/  ISETP.LT.OR P4, PT, R145.reuse, 0x11, P4 ;  /* 0x000000119100780c */ /* 0x040fe40002781670 */
[----:B------:R-:W-:Y:S02]  /*c460*/  ISETP.GT.AND P6, PT, R144, 0x8, P0 ;  /* 0x000000089000780c */ /* 0x000fe400007c4270 */
        /* <DEDUP_REMOVED lines=15> */
[----:B------:R-:W-:Y:S01]  /*c560*/  FSEL R140, R13, -INF , !P6 ;  /* 0xff8000000d8c7808 */ /* 0x000fe20007000000 */
[----:B------:R-:W1:Y:S01]  /*c570*/  SHFL.IDX PT, R16, R137, 0x1, 0x1c1f ;  /* 0x003c1f0089107f89 */ /* 0x000e6200000e0000 */
[C---:B------:R-:W-:Y:S02]  /*c580*/  ISETP.GT.AND P6, PT, R144.reuse, 0x20, P0 ;  /* 0x000000209000780c */ /* 0x040fe400007c4270 */
        /* <DEDUP_REMOVED lines=10> */
[----:B------:R-:W-:Y:S01]  /*c630*/  FSEL R159, R29, -INF , !P4 ;  /* 0xff8000001d9f7808 */ /* 0x000fe20006000000 */
[--C-:B-1----:R-:W-:Y:S01]  /*c640*/  IMAD.IADD R5, R141, 0x1, R16.reuse ;  /* 0x000000018d057824 */ /* 0x102fe200078e0210 */
[----:B------:R-:W-:Y:S01]  /*c650*/  PLOP3.LUT P4, PT, PT, PT, UP2, 0x40, 0x0 ;  /* 0x000000000000781c */ /* 0x000fe20003f8e828 */
[----:B------:R-:W-:Y:S01]  /*c660*/  IMAD.IADD R12, R139, 0x1, R16 ;  /* 0x000000018b0c7824 */ /* 0x000fe200078e0210 */
        /* <DEDUP_REMOVED lines=25> */
.L_x_827:
[----:B------:R-:W-:Y:S04]  /*c800*/  MOV R9, c[0x0][0x32c] ;  /* 0x0000cb0000097a02 */ /* 0x000fe80000000f00 */
[----:B------:R-:W-:Y:S11]  /*c810*/  ISETP.NE.AND P4, PT, R9, 0x1, PT ;  /* 0x000000010900780c */ /* 0x000ff60003f85270 */
[----:B------:R-:W-:Y:S02]  /*c820*/  @!UPT UIADD3 URZ, URZ, URZ, URZ ;  /* 0x0000003f3f3ff290 */ /* 0x000fe4000fffe03f */
[----:B------:R-:W-:Y:S05]  /*c830*/  @P4 IMAD.HI.U32 R9, R13, c[0x0][0x330], RZ ;  /* 0x0000cc000d094a27 */ /* 0x000fea00078e00ff */
[----:B------:R-:W-:Y:S02]  /*c840*/  @P4 SHF.R.U32.HI R13, RZ, c[0x0][0x334], R9 ;  /* 0x0000cd00ff0d4a19 */ /* 0x000fe40000011609 */
.L_x_828:
[----:B------:R-:W-:Y:S05]  /*c850*/  BSYNC B0 ;  /* 0x0000000000007941 */ /* 0x000fea0003800000 */
.L_x_826:
[----:B------:R-:W-:Y:S04]  /*c860*/  IMAD R2, R13, c[0x0][0x32c], -R2 ;  /* 0x0000cb000d027a24 */ /* 0x000fe800078e0a02 */
[----:B------:R-:W-:Y:S05]  /*c870*/  IMAD.IADD R9, R2, 0x1, -R197 ;  /* 0x0000000102097824 */ /* 0x000fea00078e0ac5 */
[----:B------:R-:W-:Y:S02]  /*c880*/  IADD3 R2, R9, c[0x0][0x32c], RZ ;  /* 0x0000cb0009027a10 */ /* 0x000fe40007ffe0ff */
[----:B------:R-:W-:Y:S02]  /*c890*/  IMNMX R12, R12, R9, !PT ;  /* 0x000000090c0c7217 */ /* 0x000fe40007800200 */
[----:B------:R-:W-:Y:S02]  /*c8a0*/  IMNMX R5, R5, R2, PT ;  /* 0x0000000205057217 */ /* 0x000fe40003800200 */
.L_x_825:
[----:B------:R-:W-:Y:S01]  /*c8b0*/  FMNMX.FTZ R13, R143, R132, !PT ;  /* 0x000000848f0d7209 */ /* 0x000fe20007810000 */
[----:B------:R-:W-:Y:S04]  /*c8c0*/  DEPBAR.LE SB0, 0x2 ;  /* 0x000080800000791a */ /* 0x000fe80000000000 */
[----:B------:R-:W-:Y:S01]  /*c8d0*/  FMNMX.FTZ R13, R4, R13, !PT ;  /* 0x0000000d040d7209 */ /* 0x000fe20007810000 */
[----:B------:R-:W-:Y:S01]  /*c8e0*/  BAR.SYNC.DEFER_BLOCKING 0x0 ;  /* 0x0000000000007b1d */ /* 0x000fe20000010000 */
[----:B------:R-:W-:Y:S01]  /*c8f0*/  ISETP.GT.AND P6, PT, R12, RZ, P0 ;  /* 0x000000ff0c00720c */ /* 0x000fe200007c4270 */
[----:B------:R-:W-:Y:S01]  /*c900*/  UIADD3 UR20, UR17, -0x2, URZ ;  /* 0xfffffffe11147890 */ /* 0x000fe2000fffe03f */
[----:B------:R-:W-:Y:S02]  /*c910*/  FMNMX.FTZ R13, R8, R13, !PT ;  /* 0x0000000d080d7209 */ /* 0x000fe40007810000 */
[C---:B------:R-:W-:Y:S01]  /*c920*/  ISETP.LT.OR P6, PT, R5.reuse, 0x1, P6 ;  /* 0x000000010500780c */ /* 0x040fe200037c1670 */
[----:B------:R-:W-:Y:S01]  /*c930*/  UISETP.GE.AND UP1, UPT, UR20, UR10, UPT ;  /* 0x0000000a1400728c */ /* 0x000fe2000bf26270 */
[----:B------:R-:W-:Y:S02]  /*c940*/  FMNMX.FTZ R13, R0, R13, !PT ;  /* 0x0000000d000d7209 */ /* 0x000fe40007810000 */
[----:B------:R-:W-:Y:S02]  /*c950*/  ISETP.GT.AND P5, PT, R12, 0x1, P0 ;  /* 0x000000010c00780c */ /* 0x000fe400007a4270 */
[----:B------:R-:W-:Y:S02]  /*c960*/  FMNMX.FTZ R13, R142, R13, !PT ;  /* 0x0000000d8e0d7209 */ /* 0x000fe40007810000 */
[----:B------:R-:W-:Y:S02]  /*c970*/  FSEL R6, R6, -INF , !P6 ;  /* 0xff80000006067808 */ /* 0x000fe40007000000 */
[----:B------:R-:W-:Y:S02]  /*c980*/  FMNMX.FTZ R13, R140, R13, !PT ;  /* 0x0000000d8c0d7209 */ /* 0x000fe40007810000 */
[----:B------:R-:W-:Y:S01]  /*c990*/  ISETP.LT.OR P5, PT, R5, 0x2, P5 ;  /* 0x000000020500780c */ /* 0x000fe20002fa1670 */
[----:B------:R-:W-:Y:S01]  /*c9a0*/  @UP1 USHF.R.S32.HI UR21, URZ, 0x1f, UR20 ;  /* 0x0000001f3f151899 */ /* 0x000fe20008011414 */
        /* <DEDUP_REMOVED lines=10> */
[C---:B------:R-:W-:Y:S02]  /*ca50*/  ISETP.GT.AND P5, PT, R12.reuse, 0x10, P0 ;  /* 0x000000100c00780c */ /* 0x040fe400007a4270 */
[----:B------:R-:W-:Y:S02]  /*ca60*/  ISETP.LT.OR P6, PT, R5, 0xa, P6 ;  /* 0x0000000a0500780c */ /* 0x000fe400037c1670 */
        /* <DEDUP_REMOVED lines=10> */
[----:B------:R-:W-:Y:S02]  /*cb10*/  FMNMX.FTZ R13, R168, R13, !PT ;  /* 0x0000000da80d7209 */ /* 0x000fe40007810000 */
[C---:B------:R-:W-:Y:S02]  /*cb20*/  ISETP.GT.AND P5, PT, R12.reuse, 0x18, P0 ;  /* 0x000000180c00780c */ /* 0x040fe400007a4270 */
[----:B------:R-:W-:Y:S02]  /*cb30*/  ISETP.GT.AND P4, PT, R12, 0x19, P0 ;  /* 0x000000190c00780c */ /* 0x000fe40000784270 */
[----:B------:R-:W-:Y:S02]  /*cb40*/  FMNMX.FTZ R2, R141, R2, !PT ;  /* 0x000000028d027209 */ /* 0x000fe40007810000 */
[----:B------:R-:W-:Y:S02]  /*cb50*/  FMNMX.FTZ R10, R160, R13, !PT ;  /* 0x0000000da00a7209 */ /* 0x000fe40007810000 */
[C---:B------:R-:W-:Y:S02]  /*cb60*/  ISETP.LT.OR P5, PT, R5.reuse, 0x19, P5 ;  /* 0x000000190500780c */ /* 0x040fe40002fa1670 */
[----:B------:R-:W-:Y:S02]  /*cb70*/  ISETP.LT.OR P4, PT, R5, 0x1a, P4 ;  /* 0x0000001a0500780c */ /* 0x000fe40002781670 */
[----:B------:R-:W-:Y:S02]  /*cb80*/  FSEL R33, R18, -INF , !P5 ;  /* 0xff80000012217808 */ /* 0x000fe40006800000 */
[----:B------:R-:W-:Y:S02]  /*cb90*/  FSEL R137, R19, -INF , !P4 ;  /* 0xff80000013897808 */ /* 0x000fe40006000000 */
[----:B------:R-:W-:Y:S02]  /*cba0*/  FMNMX.FTZ R13, R159, R10, !PT ;  /* 0x0000000a9f0d7209 */ /* 0x000fe40007810000 */
[----:B------:R-:W-:Y:S02]  /*cbb0*/  FMNMX.FTZ R10, R139, R2, !PT ;  /* 0x000000028b0a7209 */ /* 0x000fe40007810000 */
[C---:B------:R-:W-:Y:S02]  /*cbc0*/  ISETP.GT.AND P4, PT, R12.reuse, 0x20, P0 ;  /* 0x000000200c00780c */ /* 0x040fe40000784270 */
[----:B------:R-:W-:Y:S02]  /*cbd0*/  FMNMX.FTZ R10, R33, R10, !PT ;  /* 0x0000000a210a7209 */ /* 0x000fe40007810000 */
[----:B------:R-:W-:Y:S02]  /*cbe0*/  ISETP.LT.OR P4, PT, R5, 0x21, P4 ;  /* 0x000000210500780c */ /* 0x000fe40002781670 */
[----:B------:R-:W-:Y:S02]  /*cbf0*/  ISETP.GT.AND P6, PT, R12, 0x21, P0 ;  /* 0x000000210c00780c */ /* 0x000fe400007c4270 */
[----:B------:R-:W-:Y:S02]  /*cc00*/  FSEL R177, R22, -INF , !P4 ;  /* 0xff80000016b17808 */ /* 0x000fe40006000000 */
[----:B------:R-:W-:Y:S02]  /*cc10*/  FMNMX.FTZ R10, R137, R10, !PT ;  /* 0x0000000a890a7209 */ /* 0x000fe40007810000 */
[----:B------:R-:W-:Y:S02]  /*cc20*/  ISETP.LT.OR P6, PT, R5, 0x22, P6 ;  /* 0x000000220500780c */ /* 0x000fe400037c1670 */
[C---:B------:R-:W-:Y:S02]  /*cc30*/  ISETP.GT.AND P5, PT, R12.reuse, 0x28, P0 ;  /* 0x000000280c00780c */ /* 0x040fe400007a4270 */
[----:B------:R-:W-:Y:S02]  /*cc40*/  FSEL R175, R23, -INF , !P6 ;  /* 0xff80000017af7808 */ /* 0x000fe40007000000 */
[----:B------:R-:W-:Y:S01]  /*cc50*/  ISETP.LT.OR P5, PT, R5, 0x29, P5 ;  /* 0x000000290500780c */ /* 0x000fe20002fa1670 */
[----:B------:R-:W-:Y:S01]  /*cc60*/  LDSM.16.MT88.4 R20, [R135+UR4+0x100] ;  /* 0x000100048714783b */ /* 0x000fe20008004200 */
[----:B------:R-:W-:Y:S01]  /*cc70*/  ISETP.GT.AND P4, PT, R12, 0x29, P0 ;  /* 0x000000290c00780c */ /* 0x000fe20000784270 */
[----:B------:R-:W-:Y:S01]  /*cc80*/  ULDC.64 UR6, c[0x0][0x1e0] ;  /* 0x0000780000067ab9 */ /* 0x000fe20000000a00 */
[----:B------:R-:W-:Y:S02]  /*cc90*/  FMNMX.FTZ R10, R177, R10, !PT ;  /* 0x0000000ab10a7209 */ /* 0x000fe40007810000 */
[----:B------:R-:W-:Y:S02]  /*cca0*/  FSEL R173, R26, -INF , !P5 ;  /* 0xff8000001aad7808 */ /* 0x000fe40006800000 */
[----:B------:R-:W-:Y:S01]  /*ccb0*/  ISETP.LT.OR P4, PT, R5, 0x2a, P4 ;  /* 0x0000002a0500780c */ /* 0x000fe20002781670 */
[----:B------:R-:W-:Y:S01]  /*ccc0*/  @UP1 UIMAD UR21, UR21, UR6, URZ ;  /* 0x00000006151512a4 */ /* 0x000fe2000f8e023f */
[C---:B------:R-:W-:Y:S01]  /*ccd0*/  ISETP.GT.AND P6, PT, R12.reuse, 0x30, P0 ;  /* 0x000000300c00780c */ /* 0x040fe200007c4270 */
[----:B------:R-:W-:Y:S01]  /*cce0*/  @UP1 UIMAD.WIDE.U32 UR22, UR20, UR6, URZ ;  /* 0x00000006141612a5 */ /* 0x000fe2000f8e003f */
[----:B------:R-:W-:Y:S01]  /*ccf0*/  FMNMX.FTZ R10, R175, R10, !PT ;  /* 0x0000000aaf0a7209 */ /* 0x000fe20007810000 */
[----:B------:R-:W-:Y:S01]  /*cd00*/  @UP1 UIMAD UR21, UR20, UR7, UR21 ;  /* 0x00000007141512a4 */ /* 0x000fe2000f8e0215 */
[----:B------:R-:W-:Y:S01]  /*cd10*/  FSEL R171, R27, -INF , !P4 ;  /* 0xff8000001bab7808 */ /* 0x000fe20006000000 */
[----:B------:R-:W-:Y:S01]  /*cd20*/  @UP1 USHF.L.U32 UR6, UR22, 0x6, URZ ;  /* 0x0000000616061899 */ /* 0x000fe2000800063f */
[----:B------:R-:W-:Y:S01]  /*cd30*/  ISETP.LT.OR P6, PT, R5, 0x31, P6 ;  /* 0x000000310500780c */ /* 0x000fe200037c1670 */
[----:B------:R-:W-:Y:S01]  /*cd40*/  @UP1 UIADD3 UR21, UR23, UR21, URZ ;  /* 0x0000001517151290 */ /* 0x000fe2000fffe03f */
[----:B------:R-:W-:Y:S01]  /*cd50*/  ISETP.GT.AND P5, PT, R12, 0x31, P0 ;  /* 0x000000310c00780c */ /* 0x000fe200007a4270 */
[----:B------:R-:W-:Y:S01]  /*cd60*/  @UP1 UIADD3 UR7, UP0, UR14, UR6, URZ ;  /* 0x000000060e071290 */ /* 0x000fe2000ff1e03f */
[----:B------:R-:W-:Y:S01]  /*cd70*/  FMNMX.FTZ R10, R173, R10, !PT ;  /* 0x0000000aad0a7209 */ /* 0x000fe20007810000 */
[----:B------:R-:W-:Y:S01]  /*cd80*/  @UP1 USHF.L.U64.HI UR21, UR22, 0x6, UR21 ;  /* 0x0000000616151899 */ /* 0x000fe20008010215 */
[----:B------:R-:W-:Y:S02]  /*cd90*/  FMNMX.FTZ R15, R158, R13, !PT ;  /* 0x0000000d9e0f7209 */ /* 0x000fe40007810000 */
[----:B------:R-:W-:Y:S02]  /*cda0*/  FSEL R157, R30, -INF , !P6 ;  /* 0xff8000001e9d7808 */ /* 0x000fe40007000000 */
[----:B------:R-:W-:Y:S02]  /*cdb0*/  ISETP.LT.OR P5, PT, R5, 0x32, P5 ;  /* 0x000000320500780c */ /* 0x000fe40002fa1670 */
[----:B------:R-:W-:Y:S02]  /*cdc0*/  ISETP.GT.AND P4, PT, R12, 0x38, P0 ;  /* 0x000000380c00780c */ /* 0x000fe40000784270 */
[----:B------:R-:W-:Y:S02]  /*cdd0*/  FMNMX.FTZ R10, R171, R10, !PT ;  /* 0x0000000aab0a7209 */ /* 0x000fe40007810000 */
[----:B------:R-:W-:Y:S02]  /*cde0*/  FMNMX.FTZ R13, R154, R15, !PT ;  /* 0x0000000f9a0d7209 */ /* 0x000fe40007810000 */
[----:B------:R-:W-:Y:S02]  /*cdf0*/  FSEL R155, R31, -INF , !P5 ;  /* 0xff8000001f9b7808 */ /* 0x000fe40006800000 */
[----:B------:R-:W-:Y:S01]  /*ce00*/  ISETP.LT.OR P4, PT, R5, 0x39, P4 ;  /* 0x000000390500780c */ /* 0x000fe20002781670 */
[----:B------:R-:W1:Y:S01]  /*ce10*/  SHFL.BFLY PT, R2, R13, 0x2, 0x1f ;  /* 0x0c401f000d027f89 */ /* 0x000e6200000e0000 */
[----:B------:R-:W-:Y:S02]  /*ce20*/  ISETP.GT.AND P0, PT, R12, 0x39, P0 ;  /* 0x000000390c00780c */ /* 0x000fe40000704270 */
[----:B------:R-:W-:Y:S02]  /*ce30*/  FMNMX.FTZ R10, R157, R10, !PT ;  /* 0x0000000a9d0a7209 */ /* 0x000fe40007810000 */
[----:B------:R-:W-:Y:S02]  /*ce40*/  FSEL R153, R34, -INF , !P4 ;  /* 0xff80000022997808 */ /* 0x000fe40006000000 */
[----:B------:R-:W-:Y:S01]  /*ce50*/  ISETP.LT.OR P0, PT, R5, 0x3a, P0 ;  /* 0x0000003a0500780c */ /* 0x000fe20000701670 */
[----:B------:R-:W-:Y:S01]  /*ce60*/  LDSM.16.MT88.4 R28, [R134+UR4+0x100] ;  /* 0x00010004861c783b */ /* 0x000fe20008004200 */
        /* <DEDUP_REMOVED lines=13> */
[----:B------:R-:W-:Y:S05]  /*cf40*/  FSEL R161, R161, RZ, P0 ;  /* 0x000000ffa1a17208 */ /* 0x000fea0000000000 */
[--C-:B------:R-:W-:Y:S02]  /*cf50*/  FFMA.FTZ R145, R0, c[0x0][0x2d0], -R161.reuse ;  /* 0x0000b40000917a23 */ /* 0x100fe400000108a1 */
[--C-:B------:R-:W-:Y:S02]  /*cf60*/  FFMA.FTZ R149, R4, c[0x0][0x2d0], -R161.reuse ;  /* 0x0000b40004957a23 */ /* 0x100fe400000108a1 */
[----:B------:R-:W-:Y:S01]  /*cf70*/  FADD.FTZ R4, -R5, R132 ;  /* 0x0000008405047221 */ /* 0x000fe20000010100 */
[----:B------:R-:W-:Y:S01]  /*cf80*/  MOV R132, R2 ;  /* 0x0000000200847202 */ /* 0x000fe20000000f00 */
[--C-:B------:R-:W-:Y:S01]  /*cf90*/  FFMA.FTZ R150, R143, c[0x0][0x2d0], -R161.reuse ;  /* 0x0000b4008f967a23 */ /* 0x100fe200000108a1 */
[----:B--2---:R-:W-:Y:S01]  /*cfa0*/  FMNMX.FTZ R0, R13, R10, !PT ;  /* 0x0000000a0d007209 */ /* 0x004fe20007810000 */
[----:B------:R-:W-:Y:S01]  /*cfb0*/  FMUL.FTZ R12, R4, c[0x0][0x2d0] ;  /* 0x0000b400040c7a20 */ /* 0x000fe20000410000 */
[----:B------:R-:W-:Y:S01]  /*cfc0*/  MUFU.EX2 R149, R149 ;  /* 0x0000009500957308 */ /* 0x000fe20000000800 */
[--C-:B------:R-:W-:Y:S01]  /*cfd0*/  FFMA.FTZ R144, R8, c[0x0][0x2d0], -R161.reuse ;  /* 0x0000b40008907a23 */ /* 0x100fe200000108a1 */
[C---:B------:R-:W-:Y:S01]  /*cfe0*/  FSETP.NEU.FTZ.AND P0, PT, R0.reuse, -INF , PT ;  /* 0xff8000000000780b */ /* 0x040fe20003f1d000 */
[----:B------:R-:W-:Y:S02]  /*cff0*/  FMUL.FTZ R152, R0, c[0x0][0x2d0] ;  /* 0x0000b40000987a20 */ /* 0x000fe40000410000 */
[--C-:B------:R-:W-:Y:S01]  /*d000*/  FFMA.FTZ R156, R142, c[0x0][0x2d0], -R161.reuse ;  /* 0x0000b4008e9c7a23 */ /* 0x100fe200000108a1 */
[----:B------:R-:W-:Y:S01]  /*d010*/  FSEL R4, R0, RZ, P0 ;  /* 0x000000ff00047208 */ /* 0x000fe20000000000 */
[--C-:B------:R-:W-:Y:S01]  /*d020*/  FFMA.FTZ R163, R140, c[0x0][0x2d0], -R161.reuse ;  /* 0x0000b4008ca37a23 */ /* 0x100fe200000108a1 */
[----:B------:R-:W-:Y:S01]  /*d030*/  FSEL R152, R152, RZ, P0 ;  /* 0x000000ff98987208 */ /* 0x000fe20000000000 */
[----:B------:R-:W-:Y:S01]  /*d040*/  FFMA.FTZ R162, R138, c[0x0][0x2d0], -R161 ;  /* 0x0000b4008aa27a23 */ /* 0x000fe200000108a1 */
[----:B------:R-:W1:Y:S01]  /*d050*/  MUFU.EX2 R12, R12 ;  /* 0x0000000c000c7308 */ /* 0x000e620000000800 */
[----:B------:R-:W-:Y:S01]  /*d060*/  FADD.FTZ R4, -R4, R3 ;  /* 0x0000000304047221 */ /* 0x000fe20000010100 */
[----:B------:R-:W-:Y:S01]  /*d070*/  PLOP3.LUT P0, PT, PT, PT, UP1, 0x80, 0x0 ;  /* 0x000000000000781c */ /* 0x000fe20003f0f018 */
[--C-:B------:R-:W-:Y:S02]  /*d080*/  FFMA.FTZ R148, R6, c[0x0][0x2d0], -R152.reuse ;  /* 0x0000b40006947a23 */ /* 0x100fe40000010898 */
[--C-:B------:R-:W-:Y:S02]  /*d090*/  FFMA.FTZ R147, R9, c[0x0][0x2d0], -R152.reuse ;  /* 0x0000b40009937a23 */ /* 0x100fe40000010898 */
[--C-:B------:R-:W-:Y:S02]  /*d0a0*/  FFMA.FTZ R15, R7, c[0x0][0x2d0], -R152.reuse ;  /* 0x0000b400070f7a23 */ /* 0x100fe40000010898 */
[--C-:B------:R-:W-:Y:S01]  /*d0b0*/  FFMA.FTZ R146, R11, c[0x0][0x2d0], -R152.reuse ;  /* 0x0000b4000b927a23 */ /* 0x100fe20000010898 */
[----:B------:R-:W-:Y:S01]  /*d0c0*/  MUFU.EX2 R144, R144 ;  /* 0x0000009000907308 */ /* 0x000fe20000000800 */
[----:B------:R-:W-:Y:S01]  /*d0d0*/  FMUL.FTZ R3, R4, c[0x0][0x2d0] ;  /* 0x0000b40004037a20 */ /* 0x000fe20000410000 */
[----:B------:R-:W-:Y:S01]  /*d0e0*/  IADD3 R4, R135, UR4, RZ ;  /* 0x0000000487047c10 */ /* 0x000fe2000fffe0ff */
[--C-:B------:R-:W-:Y:S02]  /*d0f0*/  FFMA.FTZ R165, R136, c[0x0][0x2d0], -R161.reuse ;  /* 0x0000b40088a57a23 */ /* 0x100fe400000108a1 */
[--C-:B------:R-:W-:Y:S01]  /*d100*/  FFMA.FTZ R164, R141, c[0x0][0x2d0], -R152.reuse ;  /* 0x0000b4008da47a23 */ /* 0x100fe20000010898 */
[----:B------:R-:W-:Y:S01]  /*d110*/  IADD3 R13, R183, R4, RZ ;  /* 0x00000004b70d7210 */ /* 0x000fe20007ffe0ff */
[----:B------:R-:W-:Y:S01]  /*d120*/  LDSM.16.MT88.4 R140, [R134+UR4+0x2900] ;  /* 0x00290004868c783b */ /* 0x000fe20008004200 */
[--C-:B------:R-:W-:Y:S02]  /*d130*/  FFMA.FTZ R167, R139, c[0x0][0x2d0], -R152.reuse ;  /* 0x0000b4008ba77a23 */ /* 0x100fe40000010898 */
[----:B------:R-:W2:Y:S01]  /*d140*/  MUFU.EX2 R3, R3 ;  /* 0x0000000300037308 */ /* 0x000ea20000000800 */
[--C-:B------:R-:W-:Y:S02]  /*d150*/  FFMA.FTZ R166, R33, c[0x0][0x2d0], -R152.reuse ;  /* 0x0000b40021a67a23 */ /* 0x100fe40000010898 */
[----:B------:R-:W-:Y:S02]  /*d160*/  FFMA.FTZ R169, R137, c[0x0][0x2d0], -R152 ;  /* 0x0000b40089a97a23 */ /* 0x000fe40000010898 */
[----:B------:R-:W3:Y:S01]  /*d170*/  LDSM.16.MT88.4 R24, [R13+0x100] ;  /* 0x000100000d18783b */ /* 0x000ee20000004200 */
[C---:B-1----:R-:W-:Y:S02]  /*d180*/  FMUL.FTZ R4, R12.reuse, R128 ;  /* 0x000000800c047220 */ /* 0x042fe40000410000 */
[C---:B------:R-:W-:Y:S02]  /*d190*/  FMUL.FTZ R5, R12.reuse, R129 ;  /* 0x000000810c057220 */ /* 0x040fe40000410000 */
[----:B------:R-:W1:Y:S01]  /*d1a0*/  MUFU.EX2 R150, R150 ;  /* 0x0000009600967308 */ /* 0x000e620000000800 */
[C---:B------:R-:W-:Y:S02]  /*d1b0*/  FMUL.FTZ R8, R12.reuse, R124 ;  /* 0x0000007c0c087220 */ /* 0x040fe40000410000 */
[C---:B------:R-:W-:Y:S01]  /*d1c0*/  FMUL.FTZ R9, R12.reuse, R125 ;  /* 0x0000007d0c097220 */ /* 0x040fe20000410000 */
[----:B------:R-:W-:Y:S01]  /*d1d0*/  LDSM.16.MT88.4 R32, [R13+0x900] ;  /* 0x000900000d20783b */ /* 0x000fe20000004200 */
[C---:B------:R-:W-:Y:S02]  /*d1e0*/  FMUL.FTZ R100, R12.reuse, R100 ;  /* 0x000000640c647220 */ /* 0x040fe40000410000 */
[C---:B------:R-:W-:Y:S02]  /*d1f0*/  FMUL.FTZ R101, R12.reuse, R101 ;  /* 0x000000650c657220 */ /* 0x040fe40000410000 */
[C---:B------:R-:W-:Y:S01]  /*d200*/  FMUL.FTZ R104, R12.reuse, R104 ;  /* 0x000000680c687220 */ /* 0x040fe20000410000 */
[----:B------:R-:W4:Y:S01]  /*d210*/  MUFU.EX2 R145, R145 ;  /* 0x0000009100917308 */ /* 0x000f220000000800 */
[C---:B------:R-:W-:Y:S01]  /*d220*/  FMUL.FTZ R105, R12.reuse, R105 ;  /* 0x000000690c697220 */ /* 0x040fe20000410000 */
[----:B------:R-:W-:Y:S01]  /*d230*/  LDSM.16.MT88.4 R136, [R13+0x2900] ;  /* 0x002900000d88783b */ /* 0x000fe20000004200 */
[C---:B------:R-:W-:Y:S02]  /*d240*/  FMUL.FTZ R108, R12.reuse, R108 ;  /* 0x0000006c0c6c7220 */ /* 0x040fe40000410000 */
[C---:B--2---:R-:W-:Y:S02]  /*d250*/  FMUL.FTZ R6, R3.reuse, R130 ;  /* 0x0000008203067220 */ /* 0x044fe40000410000 */
[C---:B------:R-:W-:Y:S02]  /*d260*/  FMUL.FTZ R7, R3.reuse, R131 ;  /* 0x0000008303077220 */ /* 0x040fe40000410000 */
[C---:B------:R-:W-:Y:S01]  /*d270*/  FMUL.FTZ R10, R3.reuse, R126 ;  /* 0x0000007e030a7220 */ /* 0x040fe20000410000 */
[----:B------:R-:W-:Y:S01]  /*d280*/  MUFU.EX2 R146, R146 ;  /* 0x0000009200927308 */ /* 0x000fe20000000800 */
[C---:B------:R-:W-:Y:S01]  /*d290*/  FMUL.FTZ R11, R3.reuse, R127 ;  /* 0x0000007f030b7220 */ /* 0x040fe20000410000 */
[----:B------:R-:W-:Y:S01]  /*d2a0*/  LDSM.16.MT88.4 R128, [R135+UR4+0x2900] ;  /* 0x002900048780783b */ /* 0x000fe20008004200 */
[----:B------:R-:W-:Y:S01]  /*d2b0*/  FMUL.FTZ R102, R3, R102 ;  /* 0x0000006603667220 */ /* 0x000fe20000410000 */
[----:B-1----:R-:W-:Y:S01]  /*d2c0*/  F2FP.BF16.PACK_AB R16, R149, R150 ;  /* 0x000000969510723e */ /* 0x002fe200000010ff */
[C---:B------:R-:W-:Y:S02]  /*d2d0*/  FMUL.FTZ R103, R3.reuse, R103 ;  /* 0x0000006703677220 */ /* 0x040fe40000410000 */
[C---:B------:R-:W-:Y:S02]  /*d2e0*/  FMUL.FTZ R106, R3.reuse, R106 ;  /* 0x0000006a036a7220 */ /* 0x040fe40000410000 */
[C---:B------:R-:W-:Y:S01]  /*d2f0*/  FMUL.FTZ R107, R3.reuse, R107 ;  /* 0x0000006b036b7220 */ /* 0x040fe20000410000 */
[----:B------:R-:W-:Y:S01]  /*d300*/  MUFU.EX2 R148, R148 ;  /* 0x0000009400947308 */ /* 0x000fe20000000800 */
[C---:B------:R-:W-:Y:S02]  /*d310*/  FMUL.FTZ R109, R12.reuse, R109 ;  /* 0x0000006d0c6d7220 */ /* 0x040fe40000410000 */
[----:B------:R-:W-:Y:S01]  /*d320*/  FMUL.FTZ R110, R3, R110 ;  /* 0x0000006e036e7220 */ /* 0x000fe20000410000 */
[----:B----4-:R-:W-:Y:S01]  /*d330*/  F2FP.BF16.PACK_AB R18, R145, R144 ;  /* 0x000000909112723e */ /* 0x010fe200000010ff */
[C---:B------:R-:W-:Y:S02]  /*d340*/  FMUL.FTZ R111, R3.reuse, R111 ;  /* 0x0000006f036f7220 */ /* 0x040fe40000410000 */
[C---:B------:R-:W-:Y:S02]  /*d350*/  FMUL.FTZ R112, R12.reuse, R112 ;  /* 0x000000700c707220 */ /* 0x040fe40000410000 */
[C---:B------:R-:W-:Y:S01]  /*d360*/  FMUL.FTZ R114, R3.reuse, R114 ;  /* 0x0000007203727220 */ /* 0x040fe20000410000 */
[----:B------:R-:W1:Y:S01]  /*d370*/  MUFU.EX2 R147, R147 ;  /* 0x0000009300937308 */ /* 0x000e620000000800 */
[C---:B------:R-:W-:Y:S02]  /*d380*/  FMUL.FTZ R113, R12.reuse, R113 ;  /* 0x000000710c717220 */ /* 0x040fe40000410000 */
[C---:B------:R-:W-:Y:S02]  /*d390*/  FMUL.FTZ R115, R3.reuse, R115 ;  /* 0x0000007303737220 */ /* 0x040fe40000410000 */
[C---:B------:R-:W-:Y:S02]  /*d3a0*/  FMUL.FTZ R116, R12.reuse, R116 ;  /* 0x000000740c747220 */ /* 0x040fe40000410000 */
[C---:B------:R-:W-:Y:S02]  /*d3b0*/  FMUL.FTZ R118, R3.reuse, R118 ;  /* 0x0000007603767220 */ /* 0x040fe40000410000 */
[C---:B------:R-:W-:Y:S01]  /*d3c0*/  FMUL.FTZ R117, R12.reuse, R117 ;  /* 0x000000750c757220 */ /* 0x040fe20000410000 */
[----:B------:R-:W2:Y:S01]  /*d3d0*/  MUFU.EX2 R15, R15 ;  /* 0x0000000f000f7308 */ /* 0x000ea20000000800 */
[C---:B------:R-:W-:Y:S02]  /*d3e0*/  FMUL.FTZ R119, R3.reuse, R119 ;  /* 0x0000007703777220 */ /* 0x040fe40000410000 */
[C---:B------:R-:W-:Y:S02]  /*d3f0*/  FMUL.FTZ R120, R12.reuse, R120 ;  /* 0x000000780c787220 */ /* 0x040fe40000410000 */
[C---:B------:R-:W-:Y:S02]  /*d400*/  FMUL.FTZ R122, R3.reuse, R122 ;  /* 0x0000007a037a7220 */ /* 0x040fe40000410000 */
[C---:B------:R-:W-:Y:S02]  /*d410*/  FMUL.FTZ R121, R12.reuse, R121 ;  /* 0x000000790c797220 */ /* 0x040fe40000410000 */
[C---:B------:R-:W-:Y:S01]  /*d420*/  FMUL.FTZ R123, R3.reuse, R123 ;  /* 0x0000007b037b7220 */ /* 0x040fe20000410000 */
[----:B------:R-:W-:Y:S01]  /*d430*/  MUFU.EX2 R164, R164 ;  /* 0x000000a400a47308 */ /* 0x000fe20000000800 */
[C---:B------:R-:W-:Y:S02]  /*d440*/  FMUL.FTZ R36, R12.reuse, R36 ;  /* 0x000000240c247220 */ /* 0x040fe40000410000 */
        /* <DEDUP_REMOVED lines=8> */
[----:B--2---:R-:W-:Y:S01]  /*d4d0*/  F2FP.BF16.PACK_AB R19, R146, R15 ;  /* 0x0000000f9213723e */ /* 0x004fe200000010ff */
[C---:B------:R-:W-:Y:S02]  /*d4e0*/  FMUL.FTZ R43, R3.reuse, R43 ;  /* 0x0000002b032b7220 */ /* 0x040fe40000410000 */
[C---:B------:R-:W-:Y:S02]  /*d4f0*/  FMUL.FTZ R44, R12.reuse, R44 ;  /* 0x0000002c0c2c7220 */ /* 0x040fe40000410000 */
[----:B------:R-:W-:Y:S01]  /*d500*/  FMUL.FTZ R46, R3, R46 ;  /* 0x0000002e032e7220 */ /* 0x000fe20000410000 */
[----:B------:R-:W1:Y:S01]  /*d510*/  MUFU.EX2 R163, R163 ;  /* 0x000000a300a37308 */ /* 0x000e620000000800 */
[C---:B------:R-:W-:Y:S05]  /*d520*/  HMMA.16816.F32.BF16 R4, R16.reuse, R20, R4 ;  /* 0x000000141004723c */ /* 0x040fea0000041804 */
[----:B------:R-:W-:Y:S02]  /*d530*/  FMUL.FTZ R45, R12, R45 ;  /* 0x0000002d0c2d7220 */ /* 0x000fe40000410000 */
[----:B------:R-:W-:Y:S01]  /*d540*/  IADD3 R20, R134, UR4, RZ ;  /* 0x0000000486147c10 */ /* 0x000fe2000fffe0ff */
[C---:B------:R-:W-:Y:S01]  /*d550*/  HMMA.16816.F32.BF16 R8, R16.reuse, R22, R8 ;  /* 0x000000161008723c */ /* 0x040fe20000041808 */
[----:B------:R-:W-:Y:S03]  /*d560*/  MUFU.EX2 R162, R162 ;  /* 0x000000a200a27308 */ /* 0x000fe60000000800 */
[----:B------:R-:W-:Y:S01]  /*d570*/  IADD3 R14, R183, R20, RZ ;  /* 0x00000014b70e7210 */ /* 0x000fe20007ffe0ff */
[C---:B------:R-:W-:Y:S02]  /*d580*/  FMUL.FTZ R47, R3.reuse, R47 ;  /* 0x0000002f032f7220 */ /* 0x040fe40000410000 */
[C---:B------:R-:W-:Y:S01]  /*d590*/  FMUL.FTZ R48, R12.reuse, R48 ;  /* 0x000000300c307220 */ /* 0x040fe20000410000 */
[C---:B---3--:R-:W-:Y:S01]  /*d5a0*/  HMMA.16816.F32.BF16 R100, R16.reuse, R24, R100 ;  /* 0x000000181064723c */ /* 0x048fe20000041864 */
[----:B------:R-:W2:Y:S02]  /*d5b0*/  LDSM.16.MT88.4 R20, [R14+0x100] ;  /* 0x000100000e14783b */ /* 0x000ea40000004200 */
[----:B------:R-:W3:Y:S01]  /*d5c0*/  MUFU.EX2 R165, R165 ;  /* 0x000000a500a57308 */ /* 0x000ee20000000800 */
[C---:B------:R-:W-:Y:S02]  /*d5d0*/  FMUL.FTZ R50, R3.reuse, R50 ;  /* 0x0000003203327220 */ /* 0x040fe40000410000 */
[C---:B------:R-:W-:Y:S02]  /*d5e0*/  FMUL.FTZ R49, R12.reuse, R49 ;  /* 0x000000310c317220 */ /* 0x040fe40000410000 */
[C---:B------:R-:W-:Y:S01]  /*d5f0*/  HMMA.16816.F32.BF16 R104, R16.reuse, R26, R104 ;  /* 0x0000001a1068723c */ /* 0x040fe20000041868 */
[----:B------:R-:W4:Y:S03]  /*d600*/  LDSM.16.MT88.4 R24, [R135+UR4+0x2100] ;  /* 0x002100048718783b */ /* 0x000f260008004200 */
[C---:B------:R-:W-:Y:S01]  /*d610*/  FMUL.FTZ R51, R3.reuse, R51 ;  /* 0x0000003303337220 */ /* 0x040fe20000410000 */
[----:B------:R-:W5:Y:S01]  /*d620*/  MUFU.EX2 R167, R167 ;  /* 0x000000a700a77308 */ /* 0x000f620000000800 */
[C---:B------:R-:W-:Y:S02]  /*d630*/  FMUL.FTZ R52, R12.reuse, R52 ;  /* 0x000000340c347220 */ /* 0x040fe40000410000 */
[C---:B------:R-:W-:Y:S01]  /*d640*/  HMMA.16816.F32.BF16 R108, R16.reuse, R28, R108 ;  /* 0x0000001c106c723c */ /* 0x040fe2000004186c */
[----:B------:R-:W-:Y:S03]  /*d650*/  LDSM.16.MT88.4 R124, [R14+0x900] ;  /* 0x000900000e7c783b */ /* 0x000fe60000004200 */
[C---:B------:R-:W-:Y:S02]  /*d660*/  FMUL.FTZ R54, R3.reuse, R54 ;  /* 0x0000003603367220 */ /* 0x040fe40000410000 */
[C---:B------:R-:W-:Y:S01]  /*d670*/  FMUL.FTZ R53, R12.reuse, R53 ;  /* 0x000000350c357220 */ /* 0x040fe20000410000 */
[----:B------:R-:W-:Y:S01]  /*d680*/  MUFU.EX2 R166, R166 ;  /* 0x000000a600a67308 */ /* 0x000fe20000000800 */
[C---:B------:R-:W-:Y:S01]  /*d690*/  HMMA.16816.F32.BF16 R112, R16.reuse, R30, R112 ;  /* 0x0000001e1070723c */ /* 0x040fe20000041870 */
[----:B------:R-:W1:Y:S03]  /*d6a0*/  LDSM.16.MT88.4 R28, [R13+0x2100] ;  /* 0x002100000d1c783b */ /* 0x000e660000004200 */
[C---:B------:R-:W-:Y:S02]  /*d6b0*/  FMUL.FTZ R55, R3.reuse, R55 ;  /* 0x0000003703377220 */ /* 0x040fe40000410000 */
[C---:B------:R-:W-:Y:S02]  /*d6c0*/  FMUL.FTZ R56, R12.reuse, R56 ;  /* 0x000000380c387220 */ /* 0x040fe40000410000 */
[C---:B------:R-:W-:Y:S01]  /*d6d0*/  FMUL.FTZ R58, R3.reuse, R58 ;  /* 0x0000003a033a7220 */ /* 0x040fe20000410000 */
[----:B------:R-:W1:Y:S03]  /*d6e0*/  MUFU.EX2 R169, R169 ;  /* 0x000000a900a97308 */ /* 0x000e660000000800 */
[C---:B------:R-:W-:Y:S02]  /*d6f0*/  FMUL.FTZ R57, R12.reuse, R57 ;  /* 0x000000390c397220 */ /* 0x040fe40000410000 */
[C---:B------:R-:W-:Y:S02]  /*d700*/  FMUL.FTZ R59, R3.reuse, R59 ;  /* 0x0000003b033b7220 */ /* 0x040fe40000410000 */
[C---:B------:R-:W-:Y:S01]  /*d710*/  FMUL.FTZ R60, R12.reuse, R60 ;  /* 0x0000003c0c3c7220 */ /* 0x040fe20000410000 */
[C---:B--2---:R-:W-:Y:S03]  /*d720*/  HMMA.16816.F32.BF16 R116, R16.reuse, R20, R116 ;  /* 0x000000141074723c */ /* 0x044fe60000041874 */
[C---:B------:R-:W-:Y:S02]  /*d730*/  FMUL.FTZ R62, R3.reuse, R62 ;  /* 0x0000003e033e7220 */ /* 0x040fe40000410000 */
[C---:B------:R-:W-:Y:S02]  /*d740*/  FMUL.FTZ R61, R12.reuse, R61 ;  /* 0x0000003d0c3d7220 */ /* 0x040fe40000410000 */
[C---:B------:R-:W-:Y:S01]  /*d750*/  FMUL.FTZ R63, R3.reuse, R63 ;  /* 0x0000003f033f7220 */ /* 0x040fe20000410000 */
[C---:B------:R-:W-:Y:S01]  /*d760*/  HMMA.16816.F32.BF16 R120, R16.reuse, R22, R120 ;  /* 0x000000161078723c */ /* 0x040fe20000041878 */
[----:B------:R-:W2:Y:S03]  /*d770*/  LDSM.16.MT88.4 R20, [R134+UR4+0x2100] ;  /* 0x002100048614783b */ /* 0x000ea60008004200 */
        /* <DEDUP_REMOVED lines=9> */
[C---:B-1----:R-:W-:Y:S04]  /*d810*/  HMMA.16816.F32.BF16 R44, R16.reuse, R28, R44 ;  /* 0x0000001c102c723c */ /* 0x042fe8000004182c */
[C---:B------:R-:W-:Y:S02]  /*d820*/  FMUL.FTZ R69, R12.reuse, R69 ;  /* 0x000000450c457220 */ /* 0x040fe40000410000 */
[C---:B------:R-:W-:Y:S02]  /*d830*/  FMUL.FTZ R71, R3.reuse, R71 ;  /* 0x0000004703477220 */ /* 0x040fe40000410000 */
[C---:B------:R-:W-:Y:S01]  /*d840*/  HMMA.16816.F32.BF16 R48, R16.reuse, R30, R48 ;  /* 0x0000001e1030723c */ /* 0x040fe20000041830 */
[----:B------:R-:W1:Y:S03]  /*d850*/  LDSM.16.MT88.4 R28, [R135+UR4+0x4100] ;  /* 0x00410004871c783b */ /* 0x000e660008004200 */
        /* <DEDUP_REMOVED lines=8> */
[----:B------:R-:W2:Y:S03]  /*d8e0*/  LDSM.16.MT88.4 R20, [R13+0x4100] ;  /* 0x004100000d14783b */ /* 0x000ea60000004200 */
        /* <DEDUP_REMOVED lines=35> */
[----:B------:R-:W-:Y:S04]  /*db20*/  FFMA.FTZ R150, R12, R201, R150 ;  /* 0x000000c90c967223 */ /* 0x000fe80000010096 */
[----:B------:R-:W-:Y:S01]  /*db30*/  FFMA.FTZ R148, R3, R202, R148 ;  /* 0x000000ca03947223 */ /* 0x000fe20000010094 */
[----:B------:R-:W-:Y:S01]  /*db40*/  HMMA.16816.F32.BF16 R96, R16, R30, R96 ;  /* 0x0000001e1060723c */ /* 0x000fe20000041860 */
[----:B------:R-:W-:Y:S02]  /*db50*/  LDSM.16.MT88.4 R28, [R13+0x4900] ;  /* 0x004900000d1c783b */ /* 0x000fe40000004200 */
[--C-:B------:R-:W-:Y:S02]  /*db60*/  FFMA.FTZ R174, R174, c[0x0][0x2d0], -R161.reuse ;  /* 0x0000b400aeae7a23 */ /* 0x100fe400000108a1 */
[--C-:B------:R-:W-:Y:S02]  /*db70*/  FFMA.FTZ R179, R172, c[0x0][0x2d0], -R161.reuse ;  /* 0x0000b400acb37a23 */ /* 0x100fe400000108a1 */
[----:B------:R-:W-:Y:S01]  /*db80*/  F2FP.BF16.PACK_AB R16, R163, R156 ;  /* 0x0000009ca310723e */ /* 0x000fe200000010ff */
[--C-:B------:R-:W-:Y:S01]  /*db90*/  FFMA.FTZ R170, R170, c[0x0][0x2d0], -R161.reuse ;  /* 0x0000b400aaaa7a23 */ /* 0x100fe200000108a1 */
[----:B---3--:R-:W-:Y:S01]  /*dba0*/  F2FP.BF16.PACK_AB R18, R165, R162 ;  /* 0x000000a2a512723e */ /* 0x008fe200000010ff */
[----:B------:R-:W-:Y:S02]  /*dbb0*/  MUFU.EX2 R174, R174 ;  /* 0x000000ae00ae7308 */ /* 0x000fe40000000800 */
[----:B-----5:R-:W-:Y:S01]  /*dbc0*/  F2FP.BF16.PACK_AB R17, R167, R164 ;  /* 0x000000a4a711723e */ /* 0x020fe200000010ff */
[--C-:B------:R-:W-:Y:S01]  /*dbd0*/  FFMA.FTZ R187, R168, c[0x0][0x2d0], -R161.reuse ;  /* 0x0000b400a8bb7a23 */ /* 0x100fe200000108a1 */
[----:B------:R-:W-:Y:S01]  /*dbe0*/  F2FP.BF16.PACK_AB R19, R169, R166 ;  /* 0x000000a6a913723e */ /* 0x000fe200000010ff */
[--C-:B------:R-:W-:Y:S02]  /*dbf0*/  FFMA.FTZ R168, R177, c[0x0][0x2d0], -R152.reuse ;  /* 0x0000b400b1a87a23 */ /* 0x100fe40000010898 */
[--C-:B------:R-:W-:Y:S02]  /*dc00*/  FFMA.FTZ R175, R175, c[0x0][0x2d0], -R152.reuse ;  /* 0x0000b400afaf7a23 */ /* 0x100fe40000010898 */
[--C-:B------:R-:W-:Y:S01]  /*dc10*/  FFMA.FTZ R172, R173, c[0x0][0x2d0], -R152.reuse ;  /* 0x0000b400adac7a23 */ /* 0x100fe20000010898 */
[----:B------:R-:W1:Y:S01]  /*dc20*/  MUFU.EX2 R179, R179 ;  /* 0x000000b300b37308 */ /* 0x000e620000000800 */
[C---:B--2---:R-:W-:Y:S03]  /*dc30*/  HMMA.16816.F32.BF16 R4, R16.reuse, R20, R4 ;  /* 0x000000141004723c */ /* 0x044fe60000041804 */
[--C-:B------:R-:W-:Y:S02]  /*dc40*/  FFMA.FTZ R171, R171, c[0x0][0x2d0], -R152.reuse ;  /* 0x0000b400abab7a23 */ /* 0x100fe40000010898 */
[--C-:B------:R-:W-:Y:S02]  /*dc50*/  FFMA.FTZ R160, R160, c[0x0][0x2d0], -R161.reuse ;  /* 0x0000b400a0a07a23 */ /* 0x100fe400000108a1 */
[--C-:B------:R-:W-:Y:S01]  /*dc60*/  FFMA.FTZ R159, R159, c[0x0][0x2d0], -R161.reuse ;  /* 0x0000b4009f9f7a23 */ /* 0x100fe200000108a1 */
[C---:B------:R-:W-:Y:S01]  /*dc70*/  HMMA.16816.F32.BF16 R8, R16.reuse, R22, R8 ;  /* 0x000000161008723c */ /* 0x040fe20000041808 */
[----:B------:R-:W2:Y:S01]  /*dc80*/  LDSM.16.MT88.4 R20, [R14+0x2900] ;  /* 0x002900000e14783b */ /* 0x000ea20000004200 */
[----:B------:R-:W-:Y:S02]  /*dc90*/  MUFU.EX2 R170, R170 ;  /* 0x000000aa00aa7308 */ /* 0x000fe40000000800 */
[--C-:B------:R-:W-:Y:S02]  /*dca0*/  FFMA.FTZ R158, R158, c[0x0][0x2d0], -R161.reuse ;  /* 0x0000b4009e9e7a23 */ /* 0x100fe400000108a1 */
[----:B------:R-:W-:Y:S02]  /*dcb0*/  FFMA.FTZ R161, R154, c[0x0][0x2d0], -R161 ;  /* 0x0000b4009aa17a23 */ /* 0x000fe400000108a1 */
[C---:B------:R-:W-:Y:S04]  /*dcc0*/  HMMA.16816.F32.BF16 R100, R16.reuse, R32, R100 ;  /* 0x000000201064723c */ /* 0x040fe80000041864 */
[----:B------:R-:W3:Y:S01]  /*dcd0*/  MUFU.EX2 R187, R187 ;  /* 0x000000bb00bb7308 */ /* 0x000ee20000000800 */
[--C-:B------:R-:W-:Y:S02]  /*dce0*/  FFMA.FTZ R154, R157, c[0x0][0x2d0], -R152.reuse ;  /* 0x0000b4009d9a7a23 */ /* 0x100fe40000010898 */
[--C-:B------:R-:W-:Y:S01]  /*dcf0*/  FFMA.FTZ R155, R155, c[0x0][0x2d0], -R152.reuse ;  /* 0x0000b4009b9b7a23 */ /* 0x100fe20000010898 */
[C---:B------:R-:W-:Y:S01]  /*dd00*/  HMMA.16816.F32.BF16 R104, R16.reuse, R34, R104 ;  /* 0x000000221068723c */ /* 0x040fe20000041868 */
[----:B------:R-:W-:Y:S03]  /*dd10*/  LDSM.16.MT88.4 R32, [R134+UR4+0x4900] ;  /* 0x004900048620783b */ /* 0x000fe60008004200 */
[--C-:B------:R-:W-:Y:S02]  /*dd20*/  FFMA.FTZ R153, R153, c[0x0][0x2d0], -R152.reuse ;  /* 0x0000b40099997a23 */ /* 0x100fe40000010898 */
[----:B------:R-:W-:Y:S01]  /*dd30*/  MUFU.EX2 R168, R168 ;  /* 0x000000a800a87308 */ /* 0x000fe20000000800 */
[----:B------:R-:W-:Y:S01]  /*dd40*/  FFMA.FTZ R152, R151, c[0x0][0x2d0], -R152 ;  /* 0x0000b40097987a23 */ /* 0x000fe20000010898 */
[C---:B----4-:R-:W-:Y:S04]  /*dd50*/  HMMA.16816.F32.BF16 R108, R16.reuse, R24, R108 ;  /* 0x00000018106c723c */ /* 0x050fe8000004186c */
[----:B------:R-:W-:Y:S02]  /*dd60*/  FADD.FTZ R148, R147, R148 ;  /* 0x0000009493947221 */ /* 0x000fe40000010000 */
[----:B------:R-:W-:Y:S02]  /*dd70*/  FADD.FTZ R149, R149, R150 ;  /* 0x0000009695957221 */ /* 0x000fe40000010000 */
[C---:B------:R-:W-:Y:S01]  /*dd80*/  HMMA.16816.F32.BF16 R112, R16.reuse, R26, R112 ;  /* 0x0000001a1070723c */ /* 0x040fe20000041870 */
[----:B------:R-:W4:Y:S01]  /*dd90*/  LDSM.16.MT88.4 R24, [R135+UR4+0x4900] ;  /* 0x004900048718783b */ /* 0x000f220008004200 */
[----:B------:R-:W5:Y:S02]  /*dda0*/  MUFU.EX2 R175, R175 ;  /* 0x000000af00af7308 */ /* 0x000f640000000800 */
[----:B------:R-:W-:Y:S02]  /*ddb0*/  FADD.FTZ R15, R15, R148 ;  /* 0x000000940f0f7221 */ /* 0x000fe40000010000 */
[----:B------:R-:W-:Y:S02]  /*ddc0*/  FADD.FTZ R144, R144, R149 ;  /* 0x0000009590907221 */ /* 0x000fe40000010000 */
[C---:B------:R-:W-:Y:S04]  /*ddd0*/  HMMA.16816.F32.BF16 R116, R16.reuse, R124, R116 ;  /* 0x0000007c1074723c */ /* 0x040fe80000041874 */
[----:B------:R-:W-:Y:S01]  /*dde0*/  FADD.FTZ R15, R146, R15 ;  /* 0x0000000f920f7221 */ /* 0x000fe20000010000 */
[----:B------:R-:W-:Y:S01]  /*ddf0*/  MUFU.EX2 R172, R172 ;  /* 0x000000ac00ac7308 */ /* 0x000fe20000000800 */
[----:B------:R-:W-:Y:S02]  /*de00*/  FADD.FTZ R145, R145, R144 ;  /* 0x0000009091917221 */ /* 0x000fe40000010000 */
[C---:B------:R-:W-:Y:S01]  /*de10*/  HMMA.16816.F32.BF16 R120, R16.reuse, R126, R120 ;  /* 0x0000007e1078723c */ /* 0x040fe20000041878 */
[----:B------:R-:W-:Y:S03]  /*de20*/  LDSM.16.MT88.4 R124, [R13+0x1100] ;  /* 0x001100000d7c783b */ /* 0x000fe60000004200 */
[----:B------:R-:W-:Y:S02]  /*de30*/  FADD.FTZ R164, R164, R15 ;  /* 0x0000000fa4a47221 */ /* 0x000fe40000010000 */
[----:B------:R-:W-:Y:S01]  /*de40*/  FADD.FTZ R156, R156, R145 ;  /* 0x000000919c9c7221 */ /* 0x000fe20000010000 */
[----:B------:R-:W1:Y:S01]  /*de50*/  MUFU.EX2 R171, R171 ;  /* 0x000000ab00ab7308 */ /* 0x000e620000000800 */
[C---:B------:R-:W-:Y:S04]  /*de60*/  HMMA.16816.F32.BF16 R36, R16.reuse, R128, R36 ;  /* 0x000000801024723c */ /* 0x040fe80000041824 */
[----:B------:R-:W-:Y:S02]  /*de70*/  FADD.FTZ R163, R163, R156 ;  /* 0x0000009ca3a37221 */ /* 0x000fe40000010000 */
[----:B------:R-:W-:Y:S02]  /*de80*/  FADD.FTZ R167, R167, R164 ;  /* 0x000000a4a7a77221 */ /* 0x000fe40000010000 */
[C---:B------:R-:W-:Y:S01]  /*de90*/  HMMA.16816.F32.BF16 R40, R16.reuse, R130, R40 ;  /* 0x000000821028723c */ /* 0x040fe20000041828 */
[----:B------:R-:W-:Y:S01]  /*dea0*/  LDSM.16.MT88.4 R128, [R14+0x1100] ;  /* 0x001100000e80783b */ /* 0x000fe20000004200 */
[----:B------:R-:W-:Y:S02]  /*deb0*/  MUFU.EX2 R160, R160 ;  /* 0x000000a000a07308 */ /* 0x000fe40000000800 */
[----:B------:R-:W-:Y:S02]  /*dec0*/  FADD.FTZ R162, R162, R163 ;  /* 0x000000a3a2a27221 */ /* 0x000fe40000010000 */
[----:B------:R-:W-:Y:S02]  /*ded0*/  FADD.FTZ R166, R166, R167 ;  /* 0x000000a7a6a67221 */ /* 0x000fe40000010000 */
[C---:B------:R-:W-:Y:S04]  /*dee0*/  HMMA.16816.F32.BF16 R44, R16.reuse, R136, R44 ;  /* 0x00000088102c723c */ /* 0x040fe8000004182c */
[----:B------:R-:W1:Y:S01]  /*def0*/  MUFU.EX2 R159, R159 ;  /* 0x0000009f009f7308 */ /* 0x000e620000000800 */
[----:B------:R-:W-:Y:S02]  /*df00*/  FADD.FTZ R165, R165, R162 ;  /* 0x000000a2a5a57221 */ /* 0x000fe40000010000 */
[----:B------:R-:W-:Y:S01]  /*df10*/  FADD.FTZ R169, R169, R166 ;  /* 0x000000a6a9a97221 */ /* 0x000fe20000010000 */
[C---:B------:R-:W-:Y:S01]  /*df20*/  HMMA.16816.F32.BF16 R48, R16.reuse, R138, R48 ;  /* 0x0000008a1030723c */ /* 0x040fe20000041830 */
[----:B------:R-:W-:Y:S05]  /*df30*/  LDSM.16.MT88.4 R136, [R134+UR4+0x1900] ;  /* 0x001900048688783b */ /* 0x000fea0008004200 */
[----:B------:R-:W-:Y:S02]  /*df40*/  MUFU.EX2 R158, R158 ;  /* 0x0000009e009e7308 */ /* 0x000fe40000000800 */
[C---:B------:R-:W-:Y:S08]  /*df50*/  HMMA.16816.F32.BF16 R52, R16.reuse, R140, R52 ;  /* 0x0000008c1034723c */ /* 0x040ff00000041834 */
[C---:B------:R-:W-:Y:S01]  /*df60*/  HMMA.16816.F32.BF16 R56, R16.reuse, R142, R56 ;  /* 0x0000008e1038723c */ /* 0x040fe20000041838 */
[----:B------:R-:W-:Y:S01]  /*df70*/  LDSM.16.MT88.4 R140, [R14+0x1900] ;  /* 0x001900000e8c783b */ /* 0x000fe20000004200 */
[----:B------:R-:W1:Y:S06]  /*df80*/  MUFU.EX2 R161, R161 ;  /* 0x000000a100a17308 */ /* 0x000e6c0000000800 */
[C---:B--2---:R-:W-:Y:S04]  /*df90*/  HMMA.16816.F32.BF16 R60, R16.reuse, R20, R60 ;  /* 0x00000014103c723c */ /* 0x044fe8000004183c */
[----:B------:R-:W-:Y:S04]  /*dfa0*/  MUFU.EX2 R154, R154 ;  /* 0x0000009a009a7308 */ /* 0x000fe80000000800 */
[C---:B------:R-:W-:Y:S01]  /*dfb0*/  HMMA.16816.F32.BF16 R64, R16.reuse, R22, R64 ;  /* 0x000000161040723c */ /* 0x040fe20000041840 */
[----:B------:R-:W2:Y:S05]  /*dfc0*/  LDSM.16.MT88.4 R20, [R14+0x4900] ;  /* 0x004900000e14783b */ /* 0x000eaa0000004200 */
[----:B------:R-:W1:Y:S02]  /*dfd0*/  MUFU.EX2 R155, R155 ;  /* 0x0000009b009b7308 */ /* 0x000e640000000800 */
[C---:B----4-:R-:W-:Y:S08]  /*dfe0*/  HMMA.16816.F32.BF16 R68, R16.reuse, R24, R68 ;  /* 0x000000181044723c */ /* 0x050ff00000041844 */
[C---:B------:R-:W-:Y:S01]  /*dff0*/  HMMA.16816.F32.BF16 R72, R16.reuse, R26, R72 ;  /* 0x0000001a1048723c */ /* 0x040fe20000041848 */
[----:B------:R-:W4:Y:S01]  /*e000*/  LDSM.16.MT88.4 R24, [R135+UR4+0x1100] ;  /* 0x001100048718783b */ /* 0x000f220008004200 */
[----:B------:R-:W-:Y:S06]  /*e010*/  MUFU.EX2 R153, R153 ;  /* 0x0000009900997308 */ /* 0x000fec0000000800 */
[C---:B------:R-:W-:Y:S04]  /*e020*/  HMMA.16816.F32.BF16 R76, R16.reuse, R28, R76 ;  /* 0x0000001c104c723c */ /* 0x040fe8000004184c */
[----:B------:R-:W1:Y:S04]  /*e030*/  MUFU.EX2 R152, R152 ;  /* 0x0000009800987308 */ /* 0x000e680000000800 */
        /* <DEDUP_REMOVED lines=8> */
[----:B-1----:R-:W-:Y:S01]  /*e0c0*/  F2FP.BF16.PACK_AB R16, R179, R174 ;  /* 0x000000aeb310723e */ /* 0x002fe200000010ff */
[----:B------:R-:W-:Y:S01]  /*e0d0*/  FADD.FTZ R174, R174, R165 ;  /* 0x000000a5aeae7221 */ /* 0x000fe20000010000 */
[----:B---3--:R-:W-:Y:S03]  /*e0e0*/  F2FP.BF16.PACK_AB R18, R187, R170 ;  /* 0x000000aabb12723e */ /* 0x008fe600000010ff */
[----:B-----5:R-:W-:Y:S01]  /*e0f0*/  F2FP.BF16.PACK_AB R17, R175, R168 ;  /* 0x000000a8af11723e */ /* 0x020fe200000010ff */
[----:B------:R-:W-:Y:S01]  /*e100*/  FADD.FTZ R168, R168, R169 ;  /* 0x000000a9a8a87221 */ /* 0x000fe20000010000 */
[----:B------:R-:W-:Y:S01]  /*e110*/  F2FP.BF16.PACK_AB R19, R171, R172 ;  /* 0x000000acab13723e */ /* 0x000fe200000010ff */
[----:B------:R-:W-:Y:S02]  /*e120*/  FADD.FTZ R179, R179, R174 ;  /* 0x000000aeb3b37221 */ /* 0x000fe40000010000 */
[----:B------:R-:W-:Y:S02]  /*e130*/  FADD.FTZ R175, R175, R168 ;  /* 0x000000a8afaf7221 */ /* 0x000fe40000010000 */
[----:B------:R-:W-:Y:S02]  /*e140*/  FADD.FTZ R170, R170, R179 ;  /* 0x000000b3aaaa7221 */ /* 0x000fe40000010000 */
[C---:B----4-:R-:W-:Y:S03]  /*e150*/  HMMA.16816.F32.BF16 R4, R16.reuse, R24, R4 ;  /* 0x000000181004723c */ /* 0x050fe60000041804 */
[----:B------:R-:W-:Y:S02]  /*e160*/  FADD.FTZ R172, R172, R175 ;  /* 0x000000afacac7221 */ /* 0x000fe40000010000 */
[----:B------:R-:W-:Y:S02]  /*e170*/  FADD.FTZ R187, R187, R170 ;  /* 0x000000aabbbb7221 */ /* 0x000fe40000010000 */
[----:B------:R-:W-:Y:S01]  /*e180*/  FADD.FTZ R171, R171, R172 ;  /* 0x000000acabab7221 */ /* 0x000fe20000010000 */
[C---:B------:R-:W-:Y:S01]  /*e190*/  HMMA.16816.F32.BF16 R8, R16.reuse, R26, R8 ;  /* 0x0000001a1008723c */ /* 0x040fe20000041808 */
[----:B------:R-:W1:Y:S07]  /*e1a0*/  LDSM.16.MT88.4 R24, [R134+UR4+0x3100] ;  /* 0x003100048618783b */ /* 0x000e6e0008004200 */
[C---:B------:R-:W-:Y:S08]  /*e1b0*/  HMMA.16816.F32.BF16 R100, R16.reuse, R124, R100 ;  /* 0x0000007c1064723c */ /* 0x040ff00000041864 */
[C---:B------:R-:W-:Y:S01]  /*e1c0*/  HMMA.16816.F32.BF16 R104, R16.reuse, R126, R104 ;  /* 0x0000007e1068723c */ /* 0x040fe20000041868 */
[----:B------:R-:W-:Y:S07]  /*e1d0*/  LDSM.16.MT88.4 R124, [R135+UR4+0x1900] ;  /* 0x00190004877c783b */ /* 0x000fee0008004200 */
[C---:B------:R-:W-:Y:S08]  /*e1e0*/  HMMA.16816.F32.BF16 R108, R16.reuse, R28, R108 ;  /* 0x0000001c106c723c */ /* 0x040ff0000004186c */
[C---:B------:R-:W-:Y:S01]  /*e1f0*/  HMMA.16816.F32.BF16 R112, R16.reuse, R30, R112 ;  /* 0x0000001e1070723c */ /* 0x040fe20000041870 */
[----:B------:R-:W3:Y:S07]  /*e200*/  LDSM.16.MT88.4 R28, [R14+0x3100] ;  /* 0x003100000e1c783b */ /* 0x000eee0000004200 */
[C---:B------:R-:W-:Y:S08]  /*e210*/  HMMA.16816.F32.BF16 R116, R16.reuse, R128, R116 ;  /* 0x000000801074723c */ /* 0x040ff00000041874 */
[C---:B------:R-:W-:Y:S08]  /*e220*/  HMMA.16816.F32.BF16 R120, R16.reuse, R130, R120 ;  /* 0x000000821078723c */ /* 0x040ff00000041878 */
[C---:B------:R-:W-:Y:S08]  /*e230*/  HMMA.16816.F32.BF16 R36, R16.reuse, R32, R36 ;  /* 0x000000201024723c */ /* 0x040ff00000041824 */
        /* <DEDUP_REMOVED lines=15> */
[C---:B------:R-:W-:Y:S01]  /*e330*/  HMMA.16816.F32.BF16 R80, R16.reuse, R22, R80 ;  /* 0x000000161050723c */ /* 0x040fe20000041850 */
[----:B------:R-:W2:Y:S07]  /*e340*/  LDSM.16.MT88.4 R20, [R135+UR4+0x3900] ;  /* 0x003900048714783b */ /* 0x000eae0008004200 */
[C---:B-1----:R-:W-:Y:S08]  /*e350*/  HMMA.16816.F32.BF16 R84, R16.reuse, R24, R84 ;  /* 0x000000181054723c */ /* 0x042ff00000041854 */
[C---:B------:R-:W-:Y:S01]  /*e360*/  HMMA.16816.F32.BF16 R88, R16.reuse, R26, R88 ;  /* 0x0000001a1058723c */ /* 0x040fe20000041858 */
[----:B------:R-:W1:Y:S07]  /*e370*/  LDSM.16.MT88.4 R24, [R13+0x3900] ;  /* 0x003900000d18783b */ /* 0x000e6e0000004200 */
[C---:B---3--:R-:W-:Y:S08]  /*e380*/  HMMA.16816.F32.BF16 R92, R16.reuse, R28, R92 ;  /* 0x0000001c105c723c */ /* 0x048ff0000004185c */
[----:B------:R-:W-:Y:S01]  /*e390*/  HMMA.16816.F32.BF16 R96, R16, R30, R96 ;  /* 0x0000001e1060723c */ /* 0x000fe20000041860 */
[----:B------:R-:W3:Y:S06]  /*e3a0*/  LDSM.16.MT88.4 R28, [R134+UR4+0x3900] ;  /* 0x00390004861c783b */ /* 0x000eec0008004200 */
        /* <DEDUP_REMOVED lines=10> */
[----:B------:R-:W5:Y:S02]  /*e450*/  LDSM.16.MT88.4 R4, [R14+0x3900] ;  /* 0x003900000e04783b */ /* 0x000f640000004200 */
[----:B------:R-:W-:Y:S02]  /*e460*/  FADD.FTZ R153, R153, R154 ;  /* 0x0000009a99997221 */ /* 0x000fe40000010000 */
[----:B------:R-:W-:Y:S02]  /*e470*/  FADD.FTZ R201, R161, R158 ;  /* 0x0000009ea1c97221 */ /* 0x000fe40000010000 */
[----:B------:R-:W-:Y:S01]  /*e480*/  FADD.FTZ R202, R152, R153 ;  /* 0x0000009998ca7221 */ /* 0x000fe20000010000 */
[C---:B------:R-:W-:Y:S01]  /*e490*/  HMMA.16816.F32.BF16 R124, R16.reuse, R126, R8 ;  /* 0x0000007e107c723c */ /* 0x040fe20000041808 */
[----:B------:R-:W1:Y:S07]  /*e4a0*/  LDSM.16.MT88.4 R8, [R135+UR4+0x5900] ;  /* 0x005900048708783b */ /* 0x000e6e0008004200 */
[C---:B----4-:R-:W-:Y:S08]  /*e4b0*/  HMMA.16816.F32.BF16 R100, R16.reuse, R32, R100 ;  /* 0x000000201064723c */ /* 0x050ff00000041864 */
[C---:B------:R-:W-:Y:S08]  /*e4c0*/  HMMA.16816.F32.BF16 R104, R16.reuse, R34, R104 ;  /* 0x000000221068723c */ /* 0x040ff00000041868 */
[C---:B------:R-:W-:Y:S08]  /*e4d0*/  HMMA.16816.F32.BF16 R108, R16.reuse, R136, R108 ;  /* 0x00000088106c723c */ /* 0x040ff0000004186c */
[C---:B------:R-:W-:Y:S08]  /*e4e0*/  HMMA.16816.F32.BF16 R112, R16.reuse, R138, R112 ;  /* 0x0000008a1070723c */ /* 0x040ff00000041870 */
[C---:B------:R-:W-:Y:S08]  /*e4f0*/  HMMA.16816.F32.BF16 R116, R16.reuse, R140, R116 ;  /* 0x0000008c1074723c */ /* 0x040ff00000041874 */
[C---:B------:R-:W-:Y:S08]  /*e500*/  HMMA.16816.F32.BF16 R120, R16.reuse, R142, R120 ;  /* 0x0000008e1078723c */ /* 0x040ff00000041878 */
[C---:B--2---:R-:W-:Y:S08]  /*e510*/  HMMA.16816.F32.BF16 R36, R16.reuse, R20, R36 ;  /* 0x000000141024723c */ /* 0x044ff00000041824 */
[C---:B------:R-:W-:Y:S01]  /*e520*/  HMMA.16816.F32.BF16 R40, R16.reuse, R22, R40 ;  /* 0x000000161028723c */ /* 0x040fe20000041828 */
[----:B------:R2:W4:Y:S07]  /*e530*/  LDSM.16.MT88.4 R20, [R13+0x5900] ;  /* 0x005900000d14783b */ /* 0x00052e0000004200 */
[C---:B-1----:R-:W-:Y:S08]  /*e540*/  HMMA.16816.F32.BF16 R44, R16.reuse, R24, R44 ;  /* 0x00000018102c723c */ /* 0x042ff0000004182c */
[C---:B------:R-:W-:Y:S08]  /*e550*/  HMMA.16816.F32.BF16 R48, R16.reuse, R26, R48 ;  /* 0x0000001a1030723c */ /* 0x040ff00000041830 */
[C---:B---3--:R-:W-:Y:S08]  /*e560*/  HMMA.16816.F32.BF16 R52, R16.reuse, R28, R52 ;  /* 0x0000001c1034723c */ /* 0x048ff00000041834 */
[C---:B------:R-:W-:Y:S08]  /*e570*/  HMMA.16816.F32.BF16 R56, R16.reuse, R30, R56 ;  /* 0x0000001e1038723c */ /* 0x040ff00000041838 */
[C---:B-----5:R-:W-:Y:S07]  /*e580*/  HMMA.16816.F32.BF16 R60, R16.reuse, R4, R60 ;  /* 0x00000004103c723c */ /* 0x060fee000004183c */
[----:B------:R-:W-:Y:S01]  /*e590*/  @P0 IADD3 R4, P5, R192, UR6, RZ ;  /* 0x00000006c0040c10 */ /* 0x000fe2000ffbe0ff */
[C---:B------:R-:W-:Y:S04]  /*e5a0*/  HMMA.16816.F32.BF16 R64, R16.reuse, R6, R64 ;  /* 0x000000061040723c */ /* 0x040fe80000041840 */
[C---:B------:R-:W-:Y:S02]  /*e5b0*/  @P0 LEA R12, P4, R4.reuse, c[0x0][0x1c8], 0x1 ;  /* 0x00007200040c0a11 */ /* 0x040fe400078808ff */
[----:B------:R-:W-:Y:S02]  /*e5c0*/  @P0 IADD3.X R5, R199, UR21, RZ, P5, !PT ;  /* 0x00000015c7050c10 */ /* 0x000fe4000affe4ff */
[C---:B------:R-:W-:Y:S04]  /*e5d0*/  HMMA.16816.F32.BF16 R68, R16.reuse, R8, R68 ;  /* 0x000000081044723c */ /* 0x040fe80000041844 */
[----:B--2---:R-:W-:Y:S02]  /*e5e0*/  @P0 LEA.HI.X R13, R4, c[0x0][0x1cc], R5, 0x1, P4 ;  /* 0x00007300040d0a11 */ /* 0x004fe400020f0c05 */
[----:B------:R-:W1:Y:S01]  /*e5f0*/  LDSM.16.MT88.4 R4, [R134+UR4+0x5900] ;  /* 0x005900048604783b */ /* 0x000e620008004200 */
[----:B------:R-:W-:Y:S01]  /*e600*/  @P0 IADD3 R8, P5, R208, UR6, RZ ;  /* 0x00000006d0080c10 */ /* 0x000fe2000ffbe0ff */
[C---:B------:R-:W-:Y:S04]  /*e610*/  HMMA.16816.F32.BF16 R72, R16.reuse, R10, R72 ;  /* 0x0000000a1048723c */ /* 0x040fe80000041848 */
[C---:B------:R-:W-:Y:S02]  /*e620*/  @P0 LEA R24, P4, R8.reuse, c[0x0][0x1c8], 0x1 ;  /* 0x0000720008180a11 */ /* 0x040fe400078808ff */
[----:B------:R-:W-:Y:S02]  /*e630*/  @P0 IADD3.X R9, R207, UR21, RZ, P5, !PT ;  /* 0x00000015cf090c10 */ /* 0x000fe4000affe4ff */
[C---:B----4-:R-:W-:Y:S04]  /*e640*/  HMMA.16816.F32.BF16 R76, R16.reuse, R20, R76 ;  /* 0x00000014104c723c */ /* 0x050fe8000004184c */
[----:B------:R-:W-:Y:S02]  /*e650*/  @P0 LEA.HI.X R25, R8, c[0x0][0x1cc], R9, 0x1, P4 ;  /* 0x0000730008190a11 */ /* 0x000fe400020f0c09 */
[----:B------:R2:W3:Y:S01]  /*e660*/  LDSM.16.MT88.4 R8, [R14+0x5900] ;  /* 0x005900000e08783b */ /* 0x0004e20000004200 */
[----:B------:R-:W-:Y:S01]  /*e670*/  @P0 IADD3 R3, P4, R206, UR6, RZ ;  /* 0x00000006ce030c10 */ /* 0x000fe2000ff9e0ff */
[----:B------:R-:W-:Y:S01]  /*e680*/  @UP1 UIADD3.X UR6, UR13, UR21, URZ, UP0, !UPT ;  /* 0x000000150d061290 */ /* 0x000fe200087fe43f */
[----:B------:R-:W-:Y:S01]  /*e690*/  @P0 IADD3 R26, P5, R192, UR7, RZ ;  /* 0x00000007c01a0c10 */ /* 0x000fe2000ffbe0ff */
[C---:B------:R-:W-:Y:S01]  /*e6a0*/  HMMA.16816.F32.BF16 R80, R16.reuse, R22, R80 ;  /* 0x000000161050723c */ /* 0x040fe20000041850 */
[----:B------:R-:W-:Y:S02]  /*e6b0*/  UISETP.GE.AND UP0, UPT, UR10, UR17, UPT ;  /* 0x000000110a00728c */ /* 0x000fe4000bf06270 */
[----:B------:R-:W-:Y:S01]  /*e6c0*/  @P0 IADD3.X R30, R205, UR21, RZ, P4, !PT ;  /* 0x00000015cd1e0c10 */ /* 0x000fe2000a7fe4ff */
[----:B------:R-:W-:Y:S01]  /*e6d0*/  UISETP.GE.AND UP1, UPT, UR5, 0x1, UPT ;  /* 0x000000010500788c */ /* 0x000fe2000bf26270 */
[C---:B------:R-:W-:Y:S01]  /*e6e0*/  @P0 LEA R20, P4, R26.reuse, c[0x0][0x1c8], 0x1 ;  /* 0x000072001a140a11 */ /* 0x040fe200078808ff */
[----:B------:R-:W-:Y:S01]  /*e6f0*/  UIADD3 UR17, UR17, -0x1, URZ ;  /* 0xffffffff11117890 */ /* 0x000fe2000fffe03f */
[----:B------:R-:W-:Y:S02]  /*e700*/  @P0 IADD3.X R21, R199, UR6, RZ, P5, !PT ;  /* 0x00000006c7150c10 */ /* 0x000fe4000affe4ff */
[C---:B------:R-:W-:Y:S03]  /*e710*/  @P0 LEA R28, P6, R3.reuse, c[0x0][0x1c8], 0x1 ;  /* 0x00007200031c0a11 */ /* 0x040fe600078c08ff */
[----:B------:R-:W-:Y:S02]  /*e720*/  @P0 LEA.HI.X R21, R26, c[0x0][0x1cc], R21, 0x1, P4 ;  /* 0x000073001a150a11 */ /* 0x000fe400020f0c15 */
[----:B------:R-:W-:Y:S02]  /*e730*/  MOV R26, UR15 ;  /* 0x0000000f001a7c02 */ /* 0x000fe40008000f00 */
[----:B------:R-:W-:Y:S02]  /*e740*/  @P0 LEA.HI.X R29, R3, c[0x0][0x1cc], R30, 0x1, P6 ;  /* 0x00007300031d0a11 */ /* 0x000fe400030f0c1e */
[----:B------:R-:W-:Y:S01]  /*e750*/  @P0 IADD3 R3, P4, R208, UR7, RZ ;  /* 0x00000007d0030c10 */ /* 0x000fe2000ff9e0ff */
[----:B------:R-:W-:Y:S01]  /*e760*/  @P0 IMAD R26, R26, 0x3000, R189 ;  /* 0x000030001a1a0824 */ /* 0x000fe200078e02bd */
[----:B------:R-:W-:Y:S01]  /*e770*/  @P0 IADD3 R27, P5, R206, UR7, RZ ;  /* 0x00000007ce1b0c10 */ /* 0x000fe2000ffbe0ff */
[C---:B-1----:R-:W-:Y:S03]  /*e780*/  HMMA.16816.F32.BF16 R84, R16.reuse, R4, R84 ;  /* 0x000000041054723c */ /* 0x042fe60000041854 */
[----:B------:R-:W-:Y:S02]  /*e790*/  @P0 LEA R22, P6, R3, c[0x0][0x1c8], 0x1 ;  /* 0x0000720003160a11 */ /* 0x000fe400078c08ff */
[----:B------:R-:W-:Y:S02]  /*e7a0*/  @P0 IADD3.X R30, R207, UR6, RZ, P4, !PT ;  /* 0x00000006cf1e0c10 */ /* 0x000fe4000a7fe4ff */
[----:B--2---:R-:W-:Y:S01]  /*e7b0*/  @P0 LEA R14, P4, R27, c[0x0][0x1c8], 0x1 ;  /* 0x000072001b0e0a11 */ /* 0x004fe200078808ff */
[C---:B------:R-:W-:Y:S04]  /*e7c0*/  HMMA.16816.F32.BF16 R88, R16.reuse, R6, R88 ;  /* 0x000000061058723c */ /* 0x040fe80000041858 */
[----:B------:R-:W-:Y:S02]  /*e7d0*/  @P0 LEA.HI.X R23, R3, c[0x0][0x1cc], R30, 0x1, P6 ;  /* 0x0000730003170a11 */ /* 0x000fe400030f0c1e */
[----:B------:R-:W-:Y:S02]  /*e7e0*/  @P0 SHF.L.U32 R3, R26, 0x1, RZ ;  /* 0x000000011a030819 */ /* 0x000fe400000006ff */
[----:B------:R-:W-:Y:S01]  /*e7f0*/  @P0 IADD3.X R32, R205, UR6, RZ, P5, !PT ;  /* 0x00000006cd200c10 */ /* 0x000fe2000affe4ff */
[C---:B---3--:R-:W-:Y:S01]  /*e800*/  HMMA.16816.F32.BF16 R92, R16.reuse, R8, R92 ;  /* 0x00000008105c723c */ /* 0x048fe2000004185c */
[----:B------:R-:W-:Y:S01]  /*e810*/  UIADD3 UR6, UR5, 0x1, URZ ;  /* 0x0000000105067890 */ /* 0x000fe2000fffe03f */
[----:B------:R-:W-:Y:S01]  /*e820*/  @!PT LDS RZ, [RZ] ;  /* 0x00000000fffff984 */ /* 0x000fe20000000800 */
[----:B------:R-:W-:Y:S01]  /*e830*/  @!PT LDS RZ, [RZ] ;  /* 0x00000000fffff984 */ /* 0x000fe20000000800 */
[----:B------:R-:W-:Y:S01]  /*e840*/  @!PT LDS RZ, [RZ] ;  /* 0x00000000fffff984 */ /* 0x000fe20000000800 */
[----:B------:R1:W-:Y:S01]  /*e850*/  @P0 LDGSTS.E.BYPASS.LTC128B.128 [R3+0xc100], [R12.64], !P3 ;  /* 0x0c1000000c030fae */ /* 0x0003e2000d901d52 */
[----:B------:R-:W-:Y:S02]  /*e860*/  @P0 LEA.HI.X R15, R27, c[0x0][0x1cc], R32, 0x1, P4 ;  /* 0x000073001b0f0a11 */ /* 0x000fe400020f0c20 */
[----:B------:R-:W-:Y:S03]  /*e870*/  USEL UR5, UR6, URZ, !UP1 ;  /* 0x0000003f06057287 */ /* 0x000fe6000c800000 */
        /* <DEDUP_REMOVED lines=9> */
[----:B------:R-:W-:-:S05]  /*e910*/  @!P0 BRA `(.L_x_829) ;  /* 0xffffca9000008947 */ /* 0x000fca000383ffff */
.L_x_820:
[----:B------:R-:W1:Y:S01]  /*e920*/  SHFL.BFLY PT, R4, R201, 0x2, 0x1f ;  /* 0x0c401f00c9047f89 */ /* 0x000e6200000e0000 */
[----:B------:R-:W-:-:S02]  /*e930*/  MOV R6, RZ ;  /* 0x000000ff00067202 */ /* 0x000fc40000000f00 */
[----:B------:R-:W-:Y:S01]  /*e940*/  MOV R5, RZ ;  /* 0x000000ff00057202 */ /* 0x000fe20000000f00 */
[----:B------:R-:W2:Y:S01]  /*e950*/  SHFL.BFLY PT, R3, R202, 0x2, 0x1f ;  /* 0x0c401f00ca037f89 */ /* 0x000ea200000e0000 */
[----:B------:R-:W-:Y:S01]  /*e960*/  PLOP3.LUT P2, PT, PT, PT, PT, 0x8, 0x0 ;  /* 0x000000000000781c */ /* 0x000fe20003f4e170 */
[----:B-1----:R-:W-:Y:S02]  /*e970*/  FADD.FTZ R7, R4, R201 ;  /* 0x000000c904077221 */ /* 0x002fe40000010000 */
[----:B--2---:R-:W-:-:S03]  /*e980*/  FADD.FTZ R8, R3, R202 ;  /* 0x000000ca03087221 */ /* 0x004fc60000010000 */
[----:B------:R-:W1:Y:S04]  /*e990*/  SHFL.BFLY PT, R4, R7, 0x1, 0x1f ;  /* 0x0c201f0007047f89 */ /* 0x000e6800000e0000 */
[----:B------:R-:W2:Y:S01]  /*e9a0*/  SHFL.BFLY PT, R3, R8, 0x1, 0x1f ;  /* 0x0c201f0008037f89 */ /* 0x000ea200000e0000 */
[----:B-1----:R-:W-:Y:S01]  /*e9b0*/  FADD.FTZ R4, R7, R4 ;  /* 0x0000000407047221 */ /* 0x002fe20000010000 */
[----:B------:R-:W-:Y:S01]  /*e9c0*/  MOV R7, 0xff800000 ;  /* 0xff80000000077802 */ /* 0x000fe20000000f00 */
        /* <DEDUP_REMOVED lines=112> */
.L_x_793:
        /* <DEDUP_REMOVED lines=223> */
[----:B-1----:R-:W-:-:S03]  /*fec0*/  IMAD.IADD R5, R17, 0x1, R2 ;  /* 0x0000000111057824 */ /* 0x002fc600078e0202 */
[----:B------:R-:W-:Y:S02]  /*fed0*/  STS [R29+0x8000], R96 ;  /* 0x008000601d007388 */ /* 0x000fe40000000800 */
[----:B------:R-:W-:Y:S02]  /*fee0*/  LEA.HI.X R2, R16, c[0x0][0x384], R5, 0x1, P0 ;  /* 0x0000e10010027a11 */ /* 0x000fe400000f0c05 */
[----:B------:R-:W-:Y:S04]  /*fef0*/  STS [R29+0x8400], R98 ;  /* 0x008400621d007388 */ /* 0x000fe80000000800 */
[----:B------:R-:W-:Y:S01]  /*ff00*/  BAR.SYNC.DEFER_BLOCKING 0x1, 0x100 ;  /* 0x0044000000007b1d */ /* 0x000fe20000010000 */
[----:B------:R-:W-:-:S05]  /*ff10*/  ISETP.GE.AND P0, PT, R57, R10, PT ;  /* 0x0000000a3900720c */ /* 0x000fca0003f06270 */
[----:B------:R-:W-:Y:S04]  /*ff20*/  SHFL.IDX PT, R30, R12, RZ, 0x1c1f ;  /* 0x001c1fff0c1e7589 */ /* 0x000fe800000e0000 */
[----:B------:R-:W1:Y:S04]  /*ff30*/  SHFL.IDX PT, R31, R23, RZ, 0x1c1f ;  /* 0x001c1fff171f7589 */ /* 0x000e6800000e0000 */
[----:B------:R-:W-:Y:S04]  /*ff40*/  SHFL.IDX PT, R100, R12, 0x1, 0x1c1f ;  /* 0x003c1f000c647f89 */ /* 0x000fe800000e0000 */
[----:B------:R-:W2:Y:S04]  /*ff50*/  SHFL.IDX PT, R101, R23, 0x1, 0x1c1f ;  /* 0x003c1f0017657f89 */ /* 0x000ea800000e0000 */
[----:B------:R3:W4:Y:S04]  /*ff60*/  SHFL.IDX PT, R60, R0, RZ, 0x181f ;  /* 0x00181fff003c7589 */ /* 0x00072800000e0000 */
[----:B------:R3:W3:Y:S04]  /*ff70*/  SHFL.IDX PT, R61, R2, RZ, 0x181f ;  /* 0x00181fff023d7589 */ /* 0x0006e800000e0000 */
[----:B-1----:R1:W-:Y:S04]  /*ff80*/  @!P5 ST.E [R30.64], R6 ;  /* 0x000000061e00d985 */ /* 0x0023e8000c101912 */
[----:B--2---:R1:W-:Y:S04]  /*ff90*/  @!P4 ST.E [R100.64], R7 ;  /* 0x000000076400c985 */ /* 0x0043e8000c101912 */
[----:B------:R1:W2:Y:S04]  /*ffa0*/  LDS.128 R52, [R58+0x1080] ;  /* 0x001080003a347984 */ /* 0x0002a80000000c00 */
        /* <DEDUP_REMOVED lines=9> */
[----:B-1-34-:R-:W1:Y:S01]  /*10040*/  LDS.128 R28, [R58+0x80] ;  /* 0x000080003a1c7984 */ /* 0x01ae620000000c00 */
[----:B------:R-:W-:-:S02]  /*10050*/  IADD3 R56, R3, 0x40, RZ ;  /* 0x0000004003387810 */ /* 0x000fc40007ffe0ff */
[----:B------:R-:W-:Y:S01]  /*10060*/  IADD3 R9, R3, 0x80, RZ ;  /* 0x0000008003097810 */ /* 0x000fe20007ffe0ff */
[----:B------:R-:W3:Y:S01]  /*10070*/  LDS.128 R16, [R58+0x4080] ;  /* 0x004080003a107984 */ /* 0x000ee20000000c00 */
        /* <DEDUP_REMOVED lines=13> */
[----:B-1----:R1:W-:Y:S04]  /*10150*/  @!P2 ST.E.128 [R58.64], R28 ;  /* 0x0000001c3a00a985 */ /* 0x0023e8000c101d12 */
[----:B---3--:R1:W-:Y:S04]  /*10160*/  @!P1 ST.E.128 [R62.64], R16 ;  /* 0x000000103e009985 */ /* 0x0083e8000c101d12 */
[----:B-----5:R1:W-:Y:S02]  /*10170*/  @!P0 ST.E.128 [R8.64], R4 ;  /* 0x0000000408008985 */ /* 0x0203e4000c101d12 */
.L_x_832:
[----:B---34-:R-:W-:Y:S05]  /*10180*/  BSYNC B0 ;  /* 0x0000000000007941 */ /* 0x018fea0003800000 */
.L_x_831:
[----:B-1----:R-:W-:Y:S01]  /*10190*/  IADD3 R5, R57, 0x20, RZ ;  /* 0x0000002039057810 */ /* 0x002fe20007ffe0ff */
[----:B------:R1:W3:Y:S01]  /*101a0*/  SHFL.IDX PT, R9, R2, 0x1, 0x181f ;  /* 0x00381f0002097f89 */ /* 0x0002e200000e0000 */
        /* <DEDUP_REMOVED lines=16> */
[----:B--2---:R2:W-:Y:S02]  /*102b0*/  @!P2 ST.E.128 [R16.64], R52 ;  /* 0x000000341000a985 */ /* 0x0045e4000c101d12 */
[----:B------:R-:W-:-:S04]  /*102c0*/  @!P1 IMAD.WIDE R6, R6, 0x2, R8 ;  /* 0x0000000206069825 */ /* 0x000fc800078e0208 */
[----:B------:R-:W-:Y:S01]  /*102d0*/  @!P0 IMAD.WIDE R4, R4, 0x2, R8 ;  /* 0x0000000204048825 */ /* 0x000fe200078e0208 */
[----:B------:R2:W-:Y:S04]  /*102e0*/  @!P1 ST.E.128 [R6.64], R40 ;  /* 0x0000002806009985 */ /* 0x0005e8000c101d12 */
[----:B------:R2:W-:Y:S02]  /*102f0*/  @!P0 ST.E.128 [R4.64], R24 ;  /* 0x0000001804008985 */ /* 0x0005e4000c101d12 */
.L_x_834:
[----:B------:R-:W-:Y:S05]  /*10300*/  BSYNC B0 ;  /* 0x0000000000007941 */ /* 0x000fea0003800000 */
.L_x_833:
[----:B--2---:R-:W-:Y:S01]  /*10310*/  IADD3 R5, R57, 0x40, RZ ;  /* 0x0000004039057810 */ /* 0x004fe20007ffe0ff */
[----:B---3--:R2:W3:Y:S01]  /*10320*/  SHFL.IDX PT, R9, R2, 0x2, 0x181f ;  /* 0x00581f0002097f89 */ /* 0x0084e200000e0000 */
        /* <DEDUP_REMOVED lines=21> */
.L_x_836:
[----:B------:R-:W-:Y:S05]  /*10480*/  BSYNC B0 ;  /* 0x0000000000007941 */ /* 0x000fea0003800000 */
.L_x_835:
[----:B------:R-:W-:Y:S01]  /*10490*/  IADD3 R57, R57, 0x60, RZ ;  /* 0x0000006039397810 */ /* 0x000fe20007ffe0ff */
[----:B---3--:R3:W1:Y:S03]  /*104a0*/  SHFL.IDX PT, R7, R2, 0x3, 0x181f ;  /* 0x00781f0002077f89 */ /* 0x00866600000e0000 */
[----:B------:R-:W-:Y:S01]  /*104b0*/  ISETP.GE.AND P0, PT, R57, R10, PT ;  /* 0x0000000a3900720c */ /* 0x000fe20003f06270 */
[----:B------:R3:W2:-:S12]  /*104c0*/  SHFL.IDX PT, R6, R0, 0x3, 0x181f ;  /* 0x00781f0000067f89 */ /* 0x00069800000e0000 */
        /* <DEDUP_REMOVED lines=20> */
.L_x_830:
        /* <DEDUP_REMOVED lines=40> */
.L_x_838:
[----:B------:R-:W-:Y:S05]  /*10890*/  BSYNC B0 ;  /* 0x0000000000007941 */ /* 0x000fea0003800000 */
.L_x_837:
        /* <DEDUP_REMOVED lines=62> */
.L_x_840:
[----:B------:R-:W-:Y:S05]  /*10c80*/  BSYNC B0 ;  /* 0x0000000000007941 */ /* 0x000fea0003800000 */
.L_x_839:
        /* <DEDUP_REMOVED lines=21> */
.L_x_842:
[----:B------:R-:W-:Y:S05]  /*10de0*/  BSYNC B0 ;  /* 0x0000000000007941 */ /* 0x000fea0003800000 */
.L_x_841:
        /* <DEDUP_REMOVED lines=21> */
.L_x_844:
[----:B------:R-:W-:Y:S05]  /*10f40*/  BSYNC B0 ;  /* 0x0000000000007941 */ /* 0x000fea0003800000 */
.L_x_843:
        /* <DEDUP_REMOVED lines=22> */
.L_x_845:
        /* <DEDUP_REMOVED lines=13> */
.L_x_1297:


//--------------------- .text._ZN7cutlass13device_kernelIN5flash19enable_sm80_to_sm89INS1_16FlashAttnFwdSm80INS1_25CollectiveMainloopFwdSm80ILi8ELi2ELb0EN4cute5tupleIJNS5_1CILi128EEENS7_ILi64EEENS7_ILi192EEEEEELi192ENS_10bfloat16_tEfNS_4arch4Sm80ELb0ELb1ELb0ELb1ELb0ELb0ELb1ELb0EEENS1_21CollectiveEpilogueFwdINS6_IJS8_SA_S9_EEENS6_IJNS7_ILi1EEESI_SI_EEESC_SE_Li256ELb1ELb1ELb0ELb0EEENS1_19SingleTileSchedulerILb1ELb0ELb1ELi128EEEEEEEEEvNT_6ParamsE --------------------------
	.section	.text._ZN7cutlass13device_kernelIN5flash19enable_sm80_to_sm89INS1_16FlashAttnFwdSm80INS1_25CollectiveMainloopFwdSm80ILi8ELi2ELb0EN4cute5tupleIJNS5_1CILi128EEENS7_ILi64EEENS7_ILi192EEEEEELi192ENS_10bfloat16_tEfNS_4arch4Sm80ELb0ELb1ELb0ELb1ELb0ELb0ELb1ELb0EEENS1_21CollectiveEpilogueFwdINS6_IJS8_SA_S9_EEENS6_IJNS7_ILi1EEESI_SI_EEESC_SE_Li256ELb1ELb1ELb0ELb0EEENS1_19SingleTileSchedulerILb1ELb0ELb1ELi128EEEEEEEEEvNT_6ParamsE,"ax",@progbits
	.sectioninfo	@"SHI_REGISTERS=240"
	.align	128
.text._ZN7cutlass13device_kernelIN5flash19enable_sm80_to_sm89INS1_16FlashAttnFwdSm80INS1_25CollectiveMainloopFwdSm80ILi8ELi2ELb0EN4cute5tupleIJNS5_1CILi128EEENS7_ILi64EEENS7_ILi192EEEEEELi192ENS_10bfloat16_tEfNS_4arch4Sm80ELb0ELb1ELb0ELb1ELb0ELb0ELb1ELb0EEENS1_21CollectiveEpilogueFwdINS6_IJS8_SA_S9_EEENS6_IJNS7_ILi1EEESI_SI_EEESC_SE_Li256ELb1ELb1ELb0ELb0EEENS1_19SingleTileSchedulerILb1ELb0ELb1ELi128EEEEEEEEEvNT_6ParamsE:
        .type           _ZN7cutlass13device_kernelIN5flash19enable_sm80_to_sm89INS1_16FlashAttnFwdSm80INS1_25CollectiveMainloopFwdSm80ILi8ELi2ELb0EN4cute5tupleIJNS5_1CILi128EEENS7_ILi64EEENS7_ILi192EEEEEELi192ENS_10bfloat16_tEfNS_4arch4Sm80ELb0ELb1ELb0ELb1ELb0ELb0ELb1ELb0EEENS1_21CollectiveEpilogueFwdINS6_IJS8_SA_S9_EEENS6_IJNS7_ILi1EEESI_SI_EEESC_SE_Li256ELb1ELb1ELb0ELb0EEENS1_19SingleTileSchedulerILb1ELb0ELb1ELi128EEEEEEEEEvNT_6ParamsE,@function
        .size           _ZN7cutlass13device_kernelIN5flash19enable_sm80_to_sm89INS1_16FlashAttnFwdSm80INS1_25CollectiveMainloopFwdSm80ILi8ELi2ELb0EN4cute5tupleIJNS5_1CILi128EEENS7_ILi64EEENS7_ILi192EEEEEELi192ENS_10bfloat16_tEfNS_4arch4Sm80ELb0ELb1ELb0ELb1ELb0ELb0ELb1ELb0EEENS1_21CollectiveEpilogueFwdINS6_IJS8_SA_S9_EEENS6_IJNS7_ILi1EEESI_SI_EEESC_SE_Li256ELb1ELb1ELb0ELb0EEENS1_19SingleTileSchedulerILb1ELb0ELb1ELi128EEEEEEEEEvNT_6ParamsE,(.L_x_1298 - _ZN7cutlass13device_kernelIN5flash19enable_sm80_to_sm89INS1_16FlashAttnFwdSm80INS1_25CollectiveMainloopFwdSm80ILi8ELi2ELb0EN4cute5tupleIJNS5_1CILi128EEENS7_ILi64EEENS7_ILi192EEEEEELi192ENS_10bfloat16_tEfNS_4arch4Sm80ELb0ELb1ELb0ELb1ELb0ELb0ELb1ELb0EEENS1_21CollectiveEpilogueFwdINS6_IJS8_SA_S9_EEENS6_IJNS7_ILi1EEESI_SI_EEESC_SE_Li256ELb1ELb1ELb0ELb0EEENS1_19SingleTileSchedulerILb1ELb0ELb1ELi128EEEEEEEEEvNT_6ParamsE)
        .other          _ZN7cutlass13device_kernelIN5flash19enable_sm80_to_sm89INS1_16FlashAttnFwdSm80INS1_25CollectiveMainloopFwdSm80ILi8ELi2ELb0EN4cute5tupleIJNS5_1CILi128EEENS7_ILi64EEENS7_ILi192EEEEEELi192ENS_10bfloat16_tEfNS_4arch4Sm80ELb0ELb1ELb0ELb1ELb0ELb0ELb1ELb0EEENS1_21CollectiveEpilogueFwdINS6_IJS8_SA_S9_EEENS6_IJNS7_ILi1EEESI_SI_EEESC_SE_Li256ELb1ELb1ELb0ELb0EEENS1_19SingleTileSchedulerILb1ELb0ELb1ELi128EEEEEEEEEvNT_6ParamsE,@"STO_CUDA_ENTRY STV_DEFAULT"
_ZN7cutlass13device_kernelIN5flash19enable_sm80_to_sm89INS1_16FlashAttnFwdSm80INS1_25CollectiveMainloopFwdSm80ILi8ELi2ELb0EN4cute5tupleIJNS5_1CILi128EEENS7_ILi64EEENS7_ILi192EEEEEELi192ENS_10bfloat16_tEfNS_4arch4Sm80ELb0ELb1ELb0ELb1ELb0ELb0ELb1ELb0EEENS1_21CollectiveEpilogueFwdINS6_IJS8_SA_S9_EEENS6_IJNS7_ILi1EEESI_SI_EEESC_SE_Li256ELb1ELb1ELb0ELb0EEENS1_19SingleTileSchedulerILb1ELb0ELb1ELi128EEEEEEEEEvNT_6ParamsE:
        /* <DEDUP_REMOVED lines=16> */
.L_x_847:
        /* <DEDUP_REMOVED lines=8> */
.L_x_849:
[----:B------:R-:W-:-:S05]  /*0180*/  MOV R0, c[0x0][0x54c] ;  /* 0x0001530000007a02 */ /* 0x000fca0000000f00 */
.L_x_848:
[----:B-----5:R-:W-:Y:S01]  /*0190*/  IMAD R0, R0, c[0x0][0x548], RZ ;  /* 0x0001520000007a24 */ /* 0x020fe200078e02ff */
[----:B------:R-:W-:-:S04]  /*01a0*/  SHF.L.U32 R135, R220, 0x7, RZ ;  /* 0x00000007dc877819 */ /* 0x000fc800000006ff */
[----:B------:R-:W-:-:S04]  /*01b0*/  ISETP.GE.AND P0, PT, R135, R0, PT ;  /* 0x000000008700720c */ /* 0x000fc80003f06270 */
[----:B------:R-:W-:Y:S01]  /*01c0*/  SEL R203, R203, 0xffffffff, !P0 ;  /* 0xffffffffcbcb7807 */ /* 0x000fe20004000000 */
[----:B------:R-:W-:Y:S05]  /*01d0*/  BRA `(.L_x_850) ;  /* 0x0000012000007947 */ /* 0x000fea0003800000 */
.L_x_846:
[----:B---3--:R-:W-:-:S04]  /*01e0*/  ISETP.NE.U32.AND P0, PT, RZ, c[0x0][0x568], PT ;  /* 0x00015a00ff007a0c */ /* 0x008fc80003f05070 */
[----:B------:R-:W-:-:S13]  /*01f0*/  ISETP.NE.AND.EX P0, PT, RZ, c[0x0][0x56c], PT, P0 ;  /* 0x00015b00ff007a0c */ /* 0x000fda0003f05300 */
[----:B------:R-:W-:Y:S05]  /*0200*/  @!P0 BRA `(.L_x_851) ;  /* 0x0000002000008947 */ /* 0x000fea0003800000 */
[----:B------:R1:W5:Y:S01]  /*0210*/  LDG.E R0, [R2.64] ;  /* 0x0000000802007981 */ /* 0x000362000c1e1900 */
[----:B------:R-:W-:Y:S05]  /*0220*/  BRA `(.L_x_852) ;  /* 0x0000009000007947 */ /* 0x000fea0003800000 */
.L_x_851:
        /* <DEDUP_REMOVED lines=8> */
.L_x_853:
[----:B------:R-:W-:-:S05]  /*02b0*/  MOV R0, c[0x0][0x54c] ;  /* 0x0001530000007a02 */ /* 0x000fca0000000f00 */
.L_x_852:
[----:B-----5:R-:W-:Y:S01]  /*02c0*/  IMAD R0, R0, c[0x0][0x548], RZ ;  /* 0x0001520000007a24 */ /* 0x020fe200078e02ff */
[----:B------:R-:W-:-:S04]  /*02d0*/  SHF.L.U32 R135, R220, 0x7, RZ ;  /* 0x00000007dc877819 */ /* 0x000fc800000006ff */
[----:B------:R-:W-:-:S04]  /*02e0*/  ISETP.GE.AND P0, PT, R135, R0, PT ;  /* 0x000000008700720c */ /* 0x000fc80003f06270 */
[----:B------:R-:W-:-:S04]  /*02f0*/  SEL R203, R203, 0xffffffff, !P0 ;  /* 0xffffffffcbcb7807 */ /* 0x000fc80004000000 */
.L_x_850:
[----:B------:R-:W-:-:S13]  /*0300*/  ISETP.GE.AND P0, PT, R203, RZ, PT ;  /* 0x000000ffcb00720c */ /* 0x000fda0003f06270 */
[----:B------:R-:W-:Y:S05]  /*0310*/  @!P0 EXIT ;  /* 0x000000000000894d */ /* 0x000fea0003800000 */
[----:B------:R-:W-:Y:S01]  /*0320*/  ISETP.NE.U32.AND P0, PT, RZ, c[0x0][0x370], PT ;  /* 0x0000dc00ff007a0c */ /* 0x000fe20003f05070 */
[----:B------:R-:W-:Y:S01]  /*0330*/  IMAD.MOV.U32 R8, RZ, RZ, RZ ;  /* 0x000000ffff087224 */ /* 0x000fe200078e00ff */
        /* <DEDUP_REMOVED lines=8> */
[----:B-1----:R-:W-:Y:S01]  /*03c0*/  IMAD.WIDE R2, R203, R6, c[0x0][0x350] ;  /* 0x0000d400cb027625 */ /* 0x002fe200078e0206 */
[----:B------:R-:W-:-:S02]  /*03d0*/  ISETP.NE.AND.EX P3, PT, RZ, c[0x0][0x34c], PT, P3 ;  /* 0x0000d300ff007a0c */ /* 0x000fc40003f65330 */
[----:B------:R-:W-:Y:S02]  /*03e0*/  ISETP.NE.AND.EX P4, PT, RZ, c[0x0][0x354], PT, P4 ;  /* 0x0000d500ff007a0c */ /* 0x000fe40003f85340 */
[----:B------:R-:W-:Y:S01]  /*03f0*/  MOV R4, RZ ;  /* 0x000000ff00047202 */ /* 0x000fe20000000f00 */
[----:B------:R-:W-:-:S04]  /*0400*/  @P1 IMAD.WIDE R14, R203, R6, c[0x0][0x370] ;  /* 0x0000dc00cb0e1625 */ /* 0x000fc800078e0206 */
[----:B------:R-:W-:Y:S01]  /*0410*/  @P0 IMAD.WIDE R12, R203, R6, c[0x0][0x360] ;  /* 0x0000d800cb0c0625 */ /* 0x000fe200078e0206 */
[----:B------:R1:W5:Y:S04]  /*0420*/  @P1 LDG.E R8, [R14.64] ;  /* 0x000000080e081981 */ /* 0x000368000c1e1900 */
[----:B------:R1:W5:Y:S04]  /*0430*/  @P0 LDG.E R204, [R12.64] ;  /* 0x000000080ccc0981 */ /* 0x000368000c1e1900 */
[----:B------:R1:W5:Y:S04]  /*0440*/  @P3 LDG.E R4, [R10.64] ;  /* 0x000000080a043981 */ /* 0x000368000c1e1900 */
[----:B------:R1:W5:Y:S01]  /*0450*/  @P4 LDG.E R7, [R2.64] ;  /* 0x0000000802074981 */ /* 0x000362000c1e1900 */
[----:B------:R-:W-:Y:S01]  /*0460*/  MOV R195, c[0x0][0x1d0] ;  /* 0x0000740000c37a02 */ /* 0x000fe20000000f00 */
[----:B------:R-:W-:Y:S05]  /*0470*/  @P0 BRA `(.L_x_854) ;  /* 0x0000004000000947 */ /* 0x000fea0003800000 */
[----:B------:R-:W-:Y:S05]  /*0480*/  @!P3 BRA `(.L_x_854) ;  /* 0x000000300000b947 */ /* 0x000fea0003800000 */
[----:B-----5:R-:W2:Y:S04]  /*0490*/  LDG.E R204, [R10.64] ;  /* 0x000000080acc7981 */ /* 0x020ea8000c1e1900 */
[----:B------:R-:W2:Y:S02]  /*04a0*/  LDG.E R5, [R10.64+0x4] ;  /* 0x000004080a057981 */ /* 0x000ea4000c1e1900 */
[----:B--2---:R-:W-:-:S02]  /*04b0*/  IADD3 R204, -R204, R5, RZ ;  /* 0x00000005cccc7210 */ /* 0x004fc40007ffe1ff */
.L_x_854:
[----:B------:R-:W-:-:S04]  /*04c0*/  ISETP.NE.U32.AND P0, PT, RZ, c[0x0][0x368], PT ;  /* 0x0000da00ff007a0c */ /* 0x000fc80003f05070 */
[----:B------:R-:W-:-:S13]  /*04d0*/  ISETP.NE.AND.EX P0, PT, RZ, c[0x0][0x36c], PT, P0 ;  /* 0x0000db00ff007a0c */ /* 0x000fda0003f05300 */
[----:B------:R-:W-:Y:S05]  /*04e0*/  @!P0 BRA `(.L_x_855) ;  /* 0x0000003000008947 */ /* 0x000fea0003800000 */
[----:B-1----:R-:W-:-:S05]  /*04f0*/  IMAD.WIDE R2, R203, R6, c[0x0][0x368] ;  /* 0x0000da00cb027625 */ /* 0x002fca00078e0206 */
[----:B------:R1:W5:Y:S01]  /*0500*/  LDG.E R195, [R2.64] ;  /* 0x0000000802c37981 */ /* 0x000362000c1e1900 */
[----:B------:R-:W-:Y:S05]  /*0510*/  BRA `(.L_x_856) ;  /* 0x0000004000007947 */ /* 0x000fea0003800000 */
.L_x_855:
[----:B------:R-:W-:Y:S05]  /*0520*/  @!P4 BRA `(.L_x_856) ;  /* 0x000000300000c947 */ /* 0x000fea0003800000 */
[----:B------:R-:W2:Y:S04]  /*0530*/  LDG.E R195, [R2.64] ;  /* 0x0000000802c37981 */ /* 0x000ea8000c1e1900 */
[----:B------:R-:W2:Y:S02]  /*0540*/  LDG.E R0, [R2.64+0x4] ;  /* 0x0000040802007981 */ /* 0x000ea4000c1e1900 */
[----:B--2---:R-:W-:Y:S02]  /*0550*/  IADD3 R195, -R195, R0, RZ ;  /* 0x00000000c3c37210 */ /* 0x004fe40007ffe1ff */
.L_x_856:
[----:B------:R-:W-:Y:S01]  /*0560*/  IMAD.MOV.U32 R197, RZ, RZ, c[0x0][0x2c4] ;  /* 0x0000b100ffc57624 */ /* 0x000fe200078e00ff */
[----:B------:R-:W-:Y:S01]  /*0570*/  LOP3.LUT R0, R0, 0xfffffff7, RZ, 0xc0, !PT ;  /* 0xfffffff700007812 */ /* 0x000fe200078ec0ff */
[----:B------:R-:W-:Y:S01]  /*0580*/  IMAD.MOV.U32 R196, RZ, RZ, c[0x0][0x32c] ;  /* 0x0000cb00ffc47624 */ /* 0x000fe200078e00ff */
[----:B------:R-:W-:Y:S01]  /*0590*/  IADD3 R5, R135, 0x7f, RZ ;  /* 0x0000007f87057810 */ /* 0x000fe20007ffe0ff */
[----:B-----5:R-:W-:Y:S01]  /*05a0*/  IMAD.IADD R195, R195, 0x1, -R8 ;  /* 0x00000001c3c37824 */ /* 0x020fe200078e0a08 */
[----:B------:R-:W-:-:S02]  /*05b0*/  ISETP.NE.AND P2, PT, R197, 0x1, PT ;  /* 0x00000001c500780c */ /* 0x000fc40003f45270 */
[----:B------:R-:W-:Y:S02]  /*05c0*/  ISETP.GE.AND P1, PT, R196, 0x1, PT ;  /* 0x00000001c400780c */ /* 0x000fe40003f26270 */
[----:B-1----:R-:W-:-:S09]  /*05d0*/  IADD3 R2, R195, 0x1, -R204 ;  /* 0x00000001c3027810 */ /* 0x002fd20007ffe8cc */
[----:B------:R-:W-:Y:S02]  /*05e0*/  @P2 IADD3 R3, R135, 0x7f, RZ ;  /* 0x0000007f87032810 */ /* 0x000fe40007ffe0ff */
[----:B------:R-:W-:-:S03]  /*05f0*/  @P2 LOP3.LUT R0, R0, 0x8, RZ, 0xfc, !PT ;  /* 0x0000000800002812 */ /* 0x000fc600078efcff */
[----:B------:R-:W-:Y:S01]  /*0600*/  @P2 IMAD.HI.U32 R3, R3, c[0x0][0x2c8], RZ ;  /* 0x0000b20003032a27 */ /* 0x000fe200078e00ff */
[----:B------:R-:W-:-:S04]  /*0610*/  LOP3.LUT R0, R0, 0xfffffffb, RZ, 0xc0, !PT ;  /* 0xfffffffb00007812 */ /* 0x000fc800078ec0ff */
[----:B------:R-:W-:Y:S02]  /*0620*/  @P2 SHF.R.U32.HI R5, RZ, c[0x0][0x2cc], R3 ;  /* 0x0000b300ff052a19 */ /* 0x000fe40000011603 */
[----:B------:R-:W-:-:S03]  /*0630*/  @P1 LOP3.LUT R0, R0, 0x4, RZ, 0xfc, !PT ;  /* 0x0000000400001812 */ /* 0x000fc600078efcff */
[----:B------:R-:W-:Y:S02]  /*0640*/  IMAD.IADD R5, R2, 0x1, R5 ;  /* 0x0000000102057824 */ /* 0x000fe400078e0205 */
[----:B------:R-:W-:-:S03]  /*0650*/  IMAD.IADD R2, R7, 0x1, R8 ;  /* 0x0000000107027824 */ /* 0x000fc600078e0208 */
[----:B------:R-:W-:Y:S01]  /*0660*/  IADD3 R8, R5, c[0x0][0x328], RZ ;  /* 0x0000ca0005087a10 */ /* 0x000fe20007ffe0ff */
[----:B------:R-:W-:Y:S05]  /*0670*/  @!P1 BRA `(.L_x_857) ;  /* 0x000000e000009947 */ /* 0x000fea0003800000 */
[C---:B------:R-:W-:Y:S02]  /*0680*/  ISETP.GT.AND P0, PT, R5.reuse, RZ, PT ;  /* 0x000000ff0500720c */ /* 0x040fe40003f04270 */
[----:B------:R-:W-:-:S11]  /*0690*/  IADD3 R3, R5, -0x1, RZ ;  /* 0xffffffff05037810 */ /* 0x000fd60007ffe0ff */
[----:B------:R-:W-:Y:S05]  /*06a0*/  @P0 BRA `(.L_x_858) ;  /* 0x0000006000000947 */ /* 0x000fea0003800000 */
[----:B------:R-:W-:Y:S01]  /*06b0*/  ISETP.NE.AND P0, PT, R196, 0x1, PT ;  /* 0x00000001c400780c */ /* 0x000fe20003f05270 */
[----:B------:R-:W-:-:S12]  /*06c0*/  IMAD.MOV R5, RZ, RZ, -R5 ;  /* 0x000000ffff057224 */ /* 0x000fd800078e0a05 */
[----:B------:R-:W-:-:S05]  /*06d0*/  @P0 IMAD.HI.U32 R3, R5, c[0x0][0x330], RZ ;  /* 0x0000cc0005030a27 */ /* 0x000fca00078e00ff */
[----:B------:R-:W-:-:S04]  /*06e0*/  @P0 SHF.R.U32.HI R5, RZ, c[0x0][0x334], R3 ;  /* 0x0000cd00ff050a19 */ /* 0x000fc80000011603 */
[----:B------:R-:W-:Y:S01]  /*06f0*/  LOP3.LUT R3, RZ, R5, RZ, 0x33, !PT ;  /* 0x00000005ff037212 */ /* 0x000fe200078e33ff */
[----:B------:R-:W-:Y:S05]  /*0700*/  BRA `(.L_x_859) ;  /* 0x0000003000007947 */ /* 0x000fea0003800000 */
.L_x_858:
[----:B------:R-:W-:-:S13]  /*0710*/  ISETP.NE.AND P0, PT, R196, 0x1, PT ;  /* 0x00000001c400780c */ /* 0x000fda0003f05270 */
[----:B------:R-:W-:-:S05]  /*0720*/  @P0 IMAD.HI.U32 R5, R3, c[0x0][0x330], RZ ;  /* 0x0000cc0003050a27 */ /* 0x000fca00078e00ff */
[----:B------:R-:W-:-:S05]  /*0730*/  @P0 SHF.R.U32.HI R3, RZ, c[0x0][0x334], R5 ;  /* 0x0000cd00ff030a19 */ /* 0x000fca0000011605 */
.L_x_859:
[----:B------:R-:W-:-:S05]  /*0740*/  IMAD R3, R3, R196, c[0x0][0x32c] ;  /* 0x0000cb0003037624 */ /* 0x000fca00078e02c4 */
[----:B------:R-:W-:-:S04]  /*0750*/  IMNMX R8, R8, R3, PT ;  /* 0x0000000308087217 */ /* 0x000fc80003800200 */
.L_x_857:
[----:B------:R-:W-:Y:S01]  /*0760*/  IADD3 R8, R8, 0x3f, RZ ;  /* 0x0000003f08087810 */ /* 0x000fe20007ffe0ff */
[----:B------:R-:W-:Y:S01]  /*0770*/  @P2 IMAD.HI.U32 R9, R135, c[0x0][0x2c8], RZ ;  /* 0x0000b20087092a27 */ /* 0x000fe200078e00ff */
[C---:B------:R-:W-:Y:S02]  /*0780*/  IADD3 R10, R195.reuse, 0x3f, RZ ;  /* 0x0000003fc30a7810 */ /* 0x040fe40007ffe0ff */
[----:B------:R-:W-:Y:S01]  /*0790*/  SHF.R.S32.HI R5, RZ, 0x1f, R8 ;  /* 0x0000001fff057819 */ /* 0x000fe20000011408 */
[----:B------:R-:W-:Y:S01]  /*07a0*/  IMAD.MOV.U32 R3, RZ, RZ, R135 ;  /* 0x000000ffff037224 */ /* 0x000fe200078e0087 */
[----:B------:R-:W-:Y:S01]  /*07b0*/  SHF.R.S32.HI R7, RZ, 0x1f, R10 ;  /* 0x0000001fff077819 */ /* 0x000fe2000001140a */
[----:B------:R-:W-:Y:S01]  /*07c0*/  IMAD.IADD R132, R195, 0x1, -R204 ;  /* 0x00000001c3847824 */ /* 0x000fe200078e0acc */
[----:B------:R-:W-:Y:S02]  /*07d0*/  @P2 SHF.R.U32.HI R3, RZ, c[0x0][0x2cc], R9 ;  /* 0x0000b300ff032a19 */ /* 0x000fe40000011609 */
[----:B------:R-:W-:-:S02]  /*07e0*/  LEA.HI R5, R5, R8, RZ, 0x6 ;  /* 0x0000000805057211 */ /* 0x000fc400078f30ff */
[----:B------:R-:W-:Y:S01]  /*07f0*/  LEA.HI R10, R7, R10, RZ, 0x6 ;  /* 0x0000000a070a7211 */ /* 0x000fe200078f30ff */
[----:B------:R-:W-:Y:S01]  /*0800*/  IMAD.IADD R7, R132, 0x1, R3 ;  /* 0x0000000184077824 */ /* 0x000fe200078e0203 */
[----:B------:R-:W-:Y:S02]  /*0810*/  SHF.R.S32.HI R5, RZ, 0x6, R5 ;  /* 0x00000006ff057819 */ /* 0x000fe40000011405 */
[----:B------:R-:W-:Y:S02]  /*0820*/  SHF.R.S32.HI R10, RZ, 0x6, R10 ;  /* 0x00000006ff0a7819 */ /* 0x000fe4000001140a */
[----:B------:R-:W-:Y:S02]  /*0830*/  IADD3 R3, R7, -c[0x0][0x324], RZ ;  /* 0x8000c90007037a10 */ /* 0x000fe40007ffe0ff */
[----:B------:R-:W-:Y:S01]  /*0840*/  IMNMX R133, R10, R5, PT ;  /* 0x000000050a857217 */ /* 0x000fe20003800200 */
[----:B------:R-:W-:Y:S05]  /*0850*/  @!P1 BRA `(.L_x_860) ;  /* 0x000000d000009947 */ /* 0x000fea0003800000 */
[----:B------:R-:W-:-:S13]  /*0860*/  ISETP.GT.AND P0, PT, R7, -0x1, PT ;  /* 0xffffffff0700780c */ /* 0x000fda0003f04270 */
[----:B------:R-:W-:Y:S05]  /*0870*/  @P0 BRA `(.L_x_861) ;  /* 0x0000006000000947 */ /* 0x000fea0003800000 */
[----:B------:R-:W-:Y:S02]  /*0880*/  ISETP.NE.AND P0, PT, R196, 0x1, PT ;  /* 0x00000001c400780c */ /* 0x000fe40003f05270 */
[----:B------:R-:W-:-:S11]  /*0890*/  LOP3.LUT R7, RZ, R7, RZ, 0x33, !PT ;  /* 0x00000007ff077212 */ /* 0x000fd600078e33ff */
[----:B------:R-:W-:-:S05]  /*08a0*/  @P0 IMAD.HI.U32 R5, R7, c[0x0][0x330], RZ ;  /* 0x0000cc0007050a27 */ /* 0x000fca00078e00ff */
[----:B------:R-:W-:-:S04]  /*08b0*/  @P0 SHF.R.U32.HI R7, RZ, c[0x0][0x334], R5 ;  /* 0x0000cd00ff070a19 */ /* 0x000fc80000011605 */
[----:B------:R-:W-:Y:S01]  /*08c0*/  LOP3.LUT R7, RZ, R7, RZ, 0x33, !PT ;  /* 0x00000007ff077212 */ /* 0x000fe200078e33ff */
[----:B------:R-:W-:Y:S05]  /*08d0*/  BRA `(.L_x_862) ;  /* 0x0000003000007947 */ /* 0x000fea0003800000 */
.L_x_861:
[----:B------:R-:W-:-:S13]  /*08e0*/  ISETP.NE.AND P0, PT, R196, 0x1, PT ;  /* 0x00000001c400780c */ /* 0x000fda0003f05270 */
[----:B------:R-:W-:-:S05]  /*08f0*/  @P0 IMAD.HI.U32 R5, R7, c[0x0][0x330], RZ ;  /* 0x0000cc0007050a27 */ /* 0x000fca00078e00ff */
[----:B------:R-:W-:-:S05]  /*0900*/  @P0 SHF.R.U32.HI R7, RZ, c[0x0][0x334], R5 ;  /* 0x0000cd00ff070a19 */ /* 0x000fca0000011605 */
.L_x_862:
[----:B------:R-:W-:-:S05]  /*0910*/  IMAD R8, R7, c[0x0][0x32c], RZ ;  /* 0x0000cb0007087a24 */ /* 0x000fca00078e02ff */
[----:B------:R-:W-:-:S04]  /*0920*/  IMNMX R3, R3, R8, !PT ;  /* 0x0000000803037217 */ /* 0x000fc80007800200 */
.L_x_860:
[----:B------:R-:W-:Y:S01]  /*0930*/  SHF.R.S32.HI R194, RZ, 0x1f, R3 ;  /* 0x0000001fffc27819 */ /* 0x000fe20000011403 */
[----:B------:R-:W-:Y:S01]  /*0940*/  CS2R R98, SRZ ;  /* 0x0000000000627805 */ /* 0x000fe2000001ff00 */
[----:B------:R-:W-:Y:S01]  /*0950*/  PLOP3.LUT P2, PT, PT, PT, PT, 0x80, 0x0 ;  /* 0x000000000000781c */ /* 0x000fe20003f4f070 */
[----:B------:R-:W-:Y:S01]  /*0960*/  IMAD.MOV.U32 R5, RZ, RZ, RZ ;  /* 0x000000ffff057224 */ /* 0x000fe200078e00ff */
[----:B------:R-:W-:Y:S01]  /*0970*/  LEA.HI R194, R194, R3, RZ, 0x6 ;  /* 0x00000003c2c27211 */ /* 0x000fe200078f30ff */
[----:B------:R-:W-:Y:S01]  /*0980*/  IMAD.MOV.U32 R96, RZ, RZ, RZ ;  /* 0x000000ffff607224 */ /* 0x000fe200078e00ff */
[----:B------:R-:W-:Y:S01]  /*0990*/  CS2R R94, SRZ ;  /* 0x00000000005e7805 */ /* 0x000fe2000001ff00 */
[----:B------:R-:W-:Y:S01]  /*09a0*/  CS2R R92, SRZ ;  /* 0x00000000005c7805 */ /* 0x000fe2000001ff00 */
[----:B------:R-:W-:Y:S01]  /*09b0*/  SHF.R.S32.HI R194, RZ, 0x6, R194 ;  /* 0x00000006ffc27819 */ /* 0x000fe200000114c2 */
[----:B------:R-:W-:Y:S01]  /*09c0*/  CS2R R90, SRZ ;  /* 0x00000000005a7805 */ /* 0x000fe2000001ff00 */
[----:B------:R-:W-:Y:S01]  /*09d0*/  CS2R R88, SRZ ;  /* 0x0000000000587805 */ /* 0x000fe2000001ff00 */
[----:B------:R-:W-:Y:S01]  /*09e0*/  CS2R R86, SRZ ;  /* 0x0000000000567805 */ /* 0x000fe2000001ff00 */
[----:B------:R-:W-:Y:S01]  /*09f0*/  IMNMX R194, RZ, R194, !PT ;  /* 0x000000c2ffc27217 */ /* 0x000fe20007800200 */
[----:B------:R-:W-:Y:S01]  /*0a00*/  CS2R R84, SRZ ;  /* 0x0000000000547805 */ /* 0x000fe2000001ff00 */
[----:B------:R-:W-:Y:S01]  /*0a10*/  CS2R R82, SRZ ;  /* 0x0000000000527805 */ /* 0x000fe2000001ff00 */
[----:B------:R-:W-:Y:S01]  /*0a20*/  CS2R R8, SRZ ;  /* 0x0000000000087805 */ /* 0x000fe2000001ff00 */
[----:B------:R-:W-:Y:S01]  /*0a30*/  ISETP.GT.AND P0, PT, R133, R194, PT ;  /* 0x000000c28500720c */ /* 0x000fe20003f04270 */
[----:B------:R-:W-:Y:S01]  /*0a40*/  IMAD.MOV.U32 R7, RZ, RZ, RZ ;  /* 0x000000ffff077224 */ /* 0x000fe200078e00ff */
        /* <DEDUP_REMOVED lines=42> */
[----:B------:R-:W-:-:S05]  /*0cf0*/  @P0 IMAD.WIDE R12, R203, R6, c[0x0][0x340] ;  /* 0x0000d000cb0c0625 */ /* 0x000fca00078e0206 */
[----:B------:R1:W2:Y:S01]  /*0d00*/  @P0 LDG.E R6, [R12.64] ;  /* 0x000000080c060981 */ /* 0x0002a2000c1e1900 */
[----:B------:R-:W-:Y:S01]  /*0d10*/  SHF.R.S32.HI R83, RZ, 0x1f, R80 ;  /* 0x0000001fff537819 */ /* 0x000fe20000011450 */
[C---:B------:R-:W-:Y:S01]  /*0d20*/  IMAD.WIDE.U32 R24, R4.reuse, c[0x0][0x178], RZ ;  /* 0x00005e0004187a25 */ /* 0x040fe200078e00ff */
[----:B------:R-:W-:Y:S01]  /*0d30*/  SHF.R.S32.HI R5, RZ, 0x1f, R4 ;  /* 0x0000001fff057819 */ /* 0x000fe20000011404 */
[----:B------:R-:W3:Y:S01]  /*0d40*/  S2R R3, SR_CTAID.Y ;  /* 0x0000000000037919 */ /* 0x000ee20000002600 */
[CC--:B------:R-:W-:Y:S01]  /*0d50*/  LEA.HI R7, R83.reuse, R80.reuse, RZ, 0x3 ;  /* 0x0000005053077211 */ /* 0x0c0fe200078f18ff */
[----:B------:R-:W-:Y:S01]  /*0d60*/  BSSY B0, `(.L_x_864) ;  /* 0x000009c000007945 */ /* 0x000fe20003800000 */
[----:B------:R-:W-:Y:S01]  /*0d70*/  LEA.HI R11, R83, R80, RZ, 0x4 ;  /* 0x00000050530b7211 */ /* 0x000fe200078f20ff */
[----:B------:R-:W-:Y:S01]  /*0d80*/  IMAD R5, R5, c[0x0][0x178], RZ ;  /* 0x00005e0005057a24 */ /* 0x000fe200078e02ff */
[----:B------:R-:W-:Y:S02]  /*0d90*/  SHF.R.S32.HI R14, RZ, 0x3, R7 ;  /* 0x00000003ff0e7819 */ /* 0x000fe40000011407 */
[----:B------:R-:W-:Y:S01]  /*0da0*/  LOP3.LUT R193, R7, 0xfffffff8, RZ, 0xc0, !PT ;  /* 0xfffffff807c17812 */ /* 0x000fe200078ec0ff */
[----:B------:R-:W-:Y:S01]  /*0db0*/  IMAD R5, R4, c[0x0][0x17c], R5 ;  /* 0x00005f0004057a24 */ /* 0x000fe200078e0205 */
[----:B------:R-:W-:-:S02]  /*0dc0*/  SHF.R.S32.HI R8, RZ, 0x4, R11 ;  /* 0x00000004ff087819 */ /* 0x000fc4000001140b */
[----:B------:R-:W-:Y:S01]  /*0dd0*/  IADD3 R27, P1, R2, R14, RZ ;  /* 0x0000000e021b7210 */ /* 0x000fe20007f3e0ff */
[----:B------:R-:W-:Y:S01]  /*0de0*/  IMAD.IADD R193, R80, 0x1, -R193 ;  /* 0x0000000150c17824 */ /* 0x000fe200078e0ac1 */
[----:B------:R-:W-:Y:S01]  /*0df0*/  LEA.HI R9, R11, R8, RZ, 0x1 ;  /* 0x000000080b097211 */ /* 0x000fe200078f08ff */
[----:B------:R-:W-:Y:S01]  /*0e00*/  IMAD.IADD R25, R25, 0x1, R5 ;  /* 0x0000000119197824 */ /* 0x000fe200078e0205 */
[----:B------:R-:W-:Y:S01]  /*0e10*/  ISETP.NE.AND P5, PT, R197, 0x1, PT ;  /* 0x00000001c500780c */ /* 0x000fe20003fa5270 */
[----:B------:R-:W-:Y:S01]  /*0e20*/  IMAD.SHL.U32 R16, R193, 0x8, RZ ;  /* 0x00000008c1107824 */ /* 0x000fe200078e00ff */
[----:B------:R-:W-:Y:S01]  /*0e30*/  LOP3.LUT R9, R9, 0xfffffffe, RZ, 0xc0, !PT ;  /* 0xfffffffe09097812 */ /* 0x000fe200078ec0ff */
[----:B------:R-:W-:Y:S01]  /*0e40*/  IMAD.SHL.U32 R20, R193, 0x40, RZ ;  /* 0x00000040c1147824 */ /* 0x000fe200078e00ff */
[----:B------:R-:W-:Y:S01]  /*0e50*/  LOP3.LUT R11, R11, 0xfffffff0, RZ, 0xc0, !PT ;  /* 0xfffffff00b0b7812 */ /* 0x000fe200078ec0ff */
[----:B-1----:R-:W-:Y:S01]  /*0e60*/  IMAD.SHL.U32 R13, R14, 0x40, RZ ;  /* 0x000000400e0d7824 */ /* 0x002fe200078e00ff */
[----:B------:R-:W-:Y:S01]  /*0e70*/  SHF.R.S32.HI R18, RZ, 0x1f, R203 ;  /* 0x0000001fff127819 */ /* 0x000fe200000114cb */
[----:B------:R-:W-:Y:S01]  /*0e80*/  IMAD.IADD R4, R8, 0x1, -R9 ;  /* 0x0000000108047824 */ /* 0x000fe200078e0a09 */
[----:B------:R-:W-:Y:S01]  /*0e90*/  SHF.R.S32.HI R9, RZ, 0x1f, R2 ;  /* 0x0000001fff097819 */ /* 0x000fe20000011402 */
[----:B------:R-:W-:Y:S01]  /*0ea0*/  IMAD.IADD R22, R80, 0x1, -R11 ;  /* 0x0000000150167824 */ /* 0x000fe200078e0a0b */
[----:B------:R-:W-:Y:S01]  /*0eb0*/  LOP3.LUT R13, R13, 0x1c0, RZ, 0xc0, !PT ;  /* 0x000001c00d0d7812 */ /* 0x000fe200078ec0ff */
[----:B---3--:R-:W-:Y:S01]  /*0ec0*/  IMAD.WIDE.U32 R24, R3, c[0x0][0x1b8], R24 ;  /* 0x00006e0003187a25 */ /* 0x008fe200078e0018 */
[----:B------:R-:W-:-:S02]  /*0ed0*/  IADD3 R8, R16, 0x80, RZ ;  /* 0x0000008010087810 */ /* 0x000fc40007ffe0ff */
[----:B------:R-:W-:Y:S02]  /*0ee0*/  LOP3.LUT R5, R13, 0x38, R16, 0xf8, !PT ;  /* 0x000000380d057812 */ /* 0x000fe400078ef810 */
[----:B------:R-:W-:Y:S02]  /*0ef0*/  SHF.R.U32.HI R202, RZ, 0x3, R13 ;  /* 0x00000003ffca7819 */ /* 0x000fe4000001160d */
[----:B------:R-:W-:Y:S02]  /*0f00*/  LEA.HI.X.SX32 R10, R14, R9, 0x1, P1 ;  /* 0x000000090e0a7211 */ /* 0x000fe400008f0eff */
[----:B------:R-:W-:Y:S02]  /*0f10*/  LOP3.LUT R202, R5, R202, RZ, 0x3c, !PT ;  /* 0x000000ca05ca7212 */ /* 0x000fe400078e3cff */
[----:B------:R-:W-:Y:S01]  /*0f20*/  SHF.R.S32.HI R5, RZ, 0x1f, R3 ;  /* 0x0000001fff057819 */ /* 0x000fe20000011403 */
[----:B------:R-:W-:Y:S01]  /*0f30*/  IMAD R12, R10, c[0x0][0x1e0], RZ ;  /* 0x000078000a0c7a24 */ /* 0x000fe200078e02ff */
[----:B------:R-:W-:Y:S01]  /*0f40*/  ISETP.GE.AND P6, PT, R8, c[0x0][0x1d4], PT ;  /* 0x0000750008007a0c */ /* 0x000fe20003fc6270 */
[----:B------:R-:W-:Y:S01]  /*0f50*/  IMAD R10, R10, c[0x0][0x208], RZ ;  /* 0x000082000a0a7a24 */ /* 0x000fe200078e02ff */
[----:B------:R-:W-:Y:S01]  /*0f60*/  ISETP.GE.AND P1, PT, R8, c[0x0][0x198], PT ;  /* 0x0000660008007a0c */ /* 0x000fe20003f26270 */
[----:B------:R-:W-:Y:S01]  /*0f70*/  IMAD R8, R193, 0x20, R14 ;  /* 0x00000020c1087824 */ /* 0x000fe200078e020e */
[----:B------:R-:W-:Y:S01]  /*0f80*/  SHF.R.S32.HI R15, RZ, 0x1f, R22 ;  /* 0x0000001fff0f7819 */ /* 0x000fe20000011416 */
[----:B------:R-:W-:Y:S01]  /*0f90*/  IMAD R2, R5, c[0x0][0x1b8], RZ ;  /* 0x00006e0005027a24 */ /* 0x000fe200078e02ff */
[----:B------:R-:W-:Y:S01]  /*0fa0*/  SHF.R.S32.HI R17, RZ, 0x1f, R16 ;  /* 0x0000001fff117819 */ /* 0x000fe20000011410 */
[----:B------:R-:W-:Y:S01]  /*0fb0*/  IMAD.IADD R8, R135, 0x1, R8 ;  /* 0x0000000187087824 */ /* 0x000fe200078e0208 */
[----:B------:R-:W-:Y:S01]  /*0fc0*/  LOP3.LUT R20, R20, 0x1c0, RZ, 0xc0, !PT ;  /* 0x000001c014147812 */ /* 0x000fe200078ec0ff */
[----:B------:R-:W-:Y:S01]  /*0fd0*/  IMAD R9, R3, c[0x0][0x1bc], R2 ;  /* 0x00006f0003097a24 */ /* 0x000fe200078e0202 */
[----:B------:R-:W-:Y:S01]  /*0fe0*/  LOP3.LUT R0, R0, 0xffffffef, RZ, 0xc0, !PT ;  /* 0xffffffef00007812 */ /* 0x000fe200078ec0ff */
[----:B------:R-:W-:Y:S01]  /*0ff0*/  @P5 IMAD.HI.U32 R2, R8, c[0x0][0x2c8], RZ ;  /* 0x0000b20008025a27 */ /* 0x000fe200078e00ff */
[----:B------:R-:W-:-:S02]  /*1000*/  LOP3.LUT R7, R20, 0x8, R7, 0xf8, !PT ;  /* 0x0000000814077812 */ /* 0x000fc400078ef807 */
[----:B------:R-:W-:Y:S01]  /*1010*/  SHF.R.U32.HI R20, RZ, 0x3, R20 ;  /* 0x00000003ff147819 */ /* 0x000fe20000011614 */
[----:B------:R-:W-:Y:S01]  /*1020*/  IMAD.MOV.U32 R13, RZ, RZ, R8 ;  /* 0x000000ffff0d7224 */ /* 0x000fe200078e0008 */
[----:B------:R-:W-:Y:S01]  /*1030*/  @P5 SHF.R.U32.HI R13, RZ, c[0x0][0x2cc], R2 ;  /* 0x0000b300ff0d5a19 */ /* 0x000fe20000011602 */
[----:B------:R-:W-:Y:S01]  /*1040*/  IMAD.IADD R25, R25, 0x1, R9 ;  /* 0x0000000119197824 */ /* 0x000fe200078e0209 */
[----:B------:R-:W-:Y:S01]  /*1050*/  LEA.HI R2, R15, R22, RZ, 0x3 ;  /* 0x000000160f027211 */ /* 0x000fe200078f18ff */
[C---:B------:R-:W-:Y:S01]  /*1060*/  IMAD R12, R27.reuse, c[0x0][0x1e4], R12 ;  /* 0x000079001b0c7a24 */ /* 0x040fe200078e020c */
[----:B------:R-:W-:Y:S01]  /*1070*/  SEL R15, R18, RZ, !P3 ;  /* 0x000000ff120f7207 */ /* 0x000fe20005800000 */
[C---:B------:R-:W-:Y:S01]  /*1080*/  IMAD R10, R27.reuse, c[0x0][0x20c], R10 ;  /* 0x000083001b0a7a24 */ /* 0x040fe200078e020a */
[----:B------:R-:W-:Y:S01]  /*1090*/  LOP3.LUT R19, R2, 0xfffffff8, RZ, 0xc0, !PT ;  /* 0xfffffff802137812 */ /* 0x000fe200078ec0ff */
[----:B------:R-:W-:Y:S01]  /*10a0*/  IMAD.WIDE.U32 R28, R27, c[0x0][0x1e0], R16 ;  /* 0x000078001b1c7a25 */ /* 0x000fe200078e0010 */
[----:B------:R-:W-:-:S02]  /*10b0*/  SEL R9, R203, RZ, !P3 ;  /* 0x000000ffcb097207 */ /* 0x000fc40005800000 */
[----:B------:R-:W-:Y:S01]  /*10c0*/  IADD3 R19, R22, -R19, RZ ;  /* 0x8000001316137210 */ /* 0x000fe20007ffe0ff */
[----:B------:R-:W-:Y:S01]  /*10d0*/  IMAD R22, R15, c[0x0][0x1c0], RZ ;  /* 0x000070000f167a24 */ /* 0x000fe200078e02ff */
[----:B------:R-:W-:Y:S01]  /*10e0*/  LOP3.LUT R7, R7, R20, RZ, 0x3c, !PT ;  /* 0x0000001407077212 */ /* 0x000fe200078e3cff */
[----:B------:R-:W-:Y:S01]  /*10f0*/  IMAD.WIDE.U32 R24, R9, c[0x0][0x1c0], R24 ;  /* 0x0000700009187a25 */ /* 0x000fe200078e0018 */
[----:B------:R-:W-:Y:S02]  /*1100*/  LOP3.LUT P3, RZ, R19, 0x4, RZ, 0xc0, !PT ;  /* 0x0000000413ff7812 */ /* 0x000fe4000786c0ff */
[----:B------:R-:W-:Y:S01]  /*1110*/  LEA R190, R4, R7, 0x9 ;  /* 0x0000000704be7211 */ /* 0x000fe200078e48ff */
[----:B------:R-:W-:Y:S01]  /*1120*/  IMAD R22, R9, c[0x0][0x1c4], R22 ;  /* 0x0000710009167a24 */ /* 0x000fe200078e0216 */
[----:B------:R-:W-:Y:S01]  /*1130*/  SHF.R.S32.HI R9, RZ, 0x1f, R13 ;  /* 0x0000001fff097819 */ /* 0x000fe2000001140d */
[----:B------:R-:W-:Y:S01]  /*1140*/  IMAD.WIDE.U32 R26, R27, c[0x0][0x208], R16 ;  /* 0x000082001b1a7a25 */ /* 0x000fe200078e0010 */
[----:B------:R-:W-:-:S02]  /*1150*/  LOP3.LUT P2, RZ, R19, 0x2, RZ, 0xc0, !PT ;  /* 0x0000000213ff7812 */ /* 0x000fc4000784c0ff */
[CC--:B------:R-:W-:Y:S01]  /*1160*/  LEA.HI R21, R83.reuse, R80.reuse, RZ, 0x6 ;  /* 0x0000005053157211 */ /* 0x0c0fe200078f30ff */
[----:B------:R-:W-:Y:S01]  /*1170*/  IMAD.MOV R15, RZ, RZ, -R13 ;  /* 0x000000ffff0f7224 */ /* 0x000fe200078e0a0d */
[----:B------:R-:W-:Y:S01]  /*1180*/  LEA.HI R82, R83, R80, RZ, 0x5 ;  /* 0x0000005053527211 */ /* 0x000fe200078f28ff */
[----:B------:R-:W-:Y:S01]  /*1190*/  IMAD.IADD R27, R27, 0x1, R10 ;  /* 0x000000011b1b7824 */ /* 0x000fe200078e020a */
[----:B------:R-:W-:Y:S01]  /*11a0*/  P2R R11, PR, RZ, 0x2 ;  /* 0x00000002ff0b7803 */ /* 0x000fe20000000000 */
[----:B------:R-:W-:Y:S01]  /*11b0*/  IMAD R10, R9, c[0x0][0x1b0], RZ ;  /* 0x00006c00090a7a24 */ /* 0x000fe200078e02ff */
[----:B------:R-:W-:Y:S01]  /*11c0*/  SHF.R.S32.HI R81, RZ, 0x5, R82 ;  /* 0x00000005ff517819 */ /* 0x000fe20000011452 */
[----:B------:R-:W-:Y:S01]  /*11d0*/  IMAD R15, R15, c[0x0][0x2c4], R8 ;  /* 0x0000b1000f0f7a24 */ /* 0x000fe200078e0208 */
[----:B------:R-:W-:Y:S01]  /*11e0*/  LOP3.LUT P1, RZ, R193, 0x4, RZ, 0xc0, !PT ;  /* 0x00000004c1ff7812 */ /* 0x000fe2000782c0ff */
[----:B------:R-:W-:Y:S01]  /*11f0*/  IMAD.IADD R29, R29, 0x1, R12 ;  /* 0x000000011d1d7824 */ /* 0x000fe200078e020c */
[----:B------:R-:W-:Y:S01]  /*1200*/  ISETP.GE.AND P5, PT, R16, c[0x0][0x1d4], PT ;  /* 0x0000750010007a0c */ /* 0x000fe20003fa6270 */
[----:B------:R-:W-:-:S02]  /*1210*/  IMAD.IADD R25, R25, 0x1, R22 ;  /* 0x0000000119197824 */ /* 0x000fc400078e0216 */
[----:B------:R-:W-:Y:S02]  /*1220*/  IMAD R12, R5, c[0x0][0x210], RZ ;  /* 0x00008400050c7a24 */ /* 0x000fe400078e02ff */
[----:B------:R-:W-:-:S04]  /*1230*/  IMAD.WIDE.U32 R208, R3, c[0x0][0x1e8], R28 ;  /* 0x00007a0003d07a25 */ /* 0x000fc800078e001c */
[C---:B------:R-:W-:Y:S02]  /*1240*/  IMAD R10, R13.reuse, c[0x0][0x1b4], R10 ;  /* 0x00006d000d0a7a24 */ /* 0x040fe400078e020a */
[----:B------:R-:W-:-:S04]  /*1250*/  IMAD.WIDE.U32 R24, R13, c[0x0][0x1b0], R24 ;  /* 0x00006c000d187a25 */ /* 0x000fc800078e0018 */
[----:B------:R-:W-:Y:S02]  /*1260*/  IMAD.IADD R25, R25, 0x1, R10 ;  /* 0x0000000119197824 */ /* 0x000fe400078e020a */
[----:B------:R-:W-:Y:S02]  /*1270*/  IMAD R12, R3, c[0x0][0x214], R12 ;  /* 0x00008500030c7a24 */ /* 0x000fe400078e020c */
[----:B------:R-:W-:-:S04]  /*1280*/  IMAD.WIDE.U32 R24, R15, c[0x0][0x1a8], R24 ;  /* 0x00006a000f187a25 */ /* 0x000fc800078e0018 */
[----:B------:R-:W-:-:S04]  /*1290*/  IMAD.WIDE.U32 R26, R3, c[0x0][0x210], R26 ;  /* 0x00008400031a7a25 */ /* 0x000fc800078e001a */
[----:B------:R-:W-:Y:S02]  /*12a0*/  IMAD.SHL.U32 R19, R19, 0x40, RZ ;  /* 0x0000004013137824 */ /* 0x000fe400078e00ff */
[----:B------:R-:W-:Y:S02]  /*12b0*/  IMAD.SHL.U32 R4, R4, 0x8, RZ ;  /* 0x0000000804047824 */ /* 0x000fe400078e00ff */
[----:B------:R-:W-:Y:S01]  /*12c0*/  IMAD.IADD R13, R27, 0x1, R12 ;  /* 0x000000011b0d7824 */ /* 0x000fe200078e020c */
[----:B------:R-:W-:Y:S01]  /*12d0*/  LOP3.LUT R19, R19, 0x1c0, RZ, 0xc0, !PT ;  /* 0x000001c013137812 */ /* 0x000fe200078ec0ff */
[----:B------:R-:W-:Y:S02]  /*12e0*/  IMAD.MOV.U32 R12, RZ, RZ, R26 ;  /* 0x000000ffff0c7224 */ /* 0x000fe400078e001a */
[----:B------:R-:W-:Y:S01]  /*12f0*/  IMAD.SHL.U32 R21, R21, 0x8, RZ ;  /* 0x0000000815157824 */ /* 0x000fe200078e00ff */
[----:B------:R-:W-:Y:S02]  /*1300*/  LOP3.LUT R4, R19, 0x8, R4, 0xf8, !PT ;  /* 0x0000000813047812 */ /* 0x000fe400078ef804 */
[----:B------:R-:W-:-:S02]  /*1310*/  SHF.R.U32.HI R19, RZ, 0x3, R19 ;  /* 0x00000003ff137819 */ /* 0x000fc40000011613 */
[----:B------:R-:W-:Y:S02]  /*1320*/  LOP3.LUT R202, R202, 0xfffffe00, R21, 0xf8, !PT ;  /* 0xfffffe00caca7812 */ /* 0x000fe400078ef815 */
[----:B------:R-:W-:Y:S02]  /*1330*/  LOP3.LUT R4, R4, R19, RZ, 0x3c, !PT ;  /* 0x0000001304047212 */ /* 0x000fe400078e3cff */
[--C-:B--2---:R-:W-:Y:S01]  /*1340*/  @P0 SHF.R.S32.HI R9, RZ, 0x1f, R6.reuse ;  /* 0x0000001fff090819 */ /* 0x104fe20000011406 */
[----:B------:R-:W-:Y:S02]  /*1350*/  @P0 IMAD.MOV.U32 R8, RZ, RZ, R6 ;  /* 0x000000ffff080224 */ /* 0x000fe400078e0006 */
[----:B------:R-:W-:Y:S01]  /*1360*/  IMAD R6, R5, c[0x0][0x1e8], RZ ;  /* 0x00007a0005067a24 */ /* 0x000fe200078e02ff */
[----:B------:R-:W-:Y:S01]  /*1370*/  SHF.R.S32.HI R5, RZ, 0x1f, R15 ;  /* 0x0000001fff057819 */ /* 0x000fe2000001140f */
[----:B------:R-:W-:Y:S02]  /*1380*/  @!P0 IMAD.MOV.U32 R8, RZ, RZ, R203 ;  /* 0x000000ffff088224 */ /* 0x000fe400078e00cb */
[----:B------:R-:W-:-:S02]  /*1390*/  IMAD R6, R3, c[0x0][0x1ec], R6 ;  /* 0x00007b0003067a24 */ /* 0x000fc400078e0206 */
[----:B------:R-:W-:Y:S01]  /*13a0*/  @!P0 IMAD.MOV.U32 R9, RZ, RZ, R18 ;  /* 0x000000ffff098224 */ /* 0x000fe200078e0012 */
[----:B------:R-:W-:Y:S01]  /*13b0*/  SEL R207, R8, RZ, !P4 ;  /* 0x000000ff08cf7207 */ /* 0x000fe20006000000 */
[----:B------:R-:W-:Y:S02]  /*13c0*/  IMAD.IADD R209, R209, 0x1, R6 ;  /* 0x00000001d1d17824 */ /* 0x000fe400078e0206 */
[----:B------:R-:W-:Y:S01]  /*13d0*/  IMAD R6, R5, c[0x0][0x1a8], RZ ;  /* 0x00006a0005067a24 */ /* 0x000fe200078e02ff */
[----:B------:R-:W-:Y:S01]  /*13e0*/  SEL R8, R9, RZ, !P4 ;  /* 0x000000ff09087207 */ /* 0x000fe20006000000 */
[----:B------:R-:W-:Y:S01]  /*13f0*/  IMAD.SHL.U32 R3, R2, 0x40, RZ ;  /* 0x0000004002037824 */ /* 0x000fe200078e00ff */
[----:B------:R-:W-:Y:S01]  /*1400*/  LEA R9, P0, R24, c[0x0][0x160], 0x1 ;  /* 0x0000580018097a11 */ /* 0x000fe200078008ff */
[----:B------:R-:W-:Y:S01]  /*1410*/  IMAD R6, R15, c[0x0][0x1ac], R6 ;  /* 0x00006b000f067a24 */ /* 0x000fe200078e0206 */
[----:B------:R-:W-:Y:S01]  /*1420*/  LEA.HI R2, R83, R80, RZ, 0x3 ;  /* 0x0000005053027211 */ /* 0x000fe200078f18ff */
[----:B------:R-:W-:Y:S01]  /*1430*/  IMAD.WIDE.U32 R208, R207, c[0x0][0x1f0], R208 ;  /* 0x00007c00cfd07a25 */ /* 0x000fe200078e00d0 */
[----:B------:R-:W-:Y:S01]  /*1440*/  LOP3.LUT R4, R4, 0xfffffe00, R3, 0xf8, !PT ;  /* 0xfffffe0004047812 */ /* 0x000fe200078ef803 */
[----:B------:R1:W2:Y:S01]  /*1450*/  SHFL.IDX PT, R18, R9, RZ, 0x181f ;  /* 0x00181fff09127589 */ /* 0x0002a200000e0000 */
[----:B------:R-:W-:Y:S01]  /*1460*/  LOP3.LUT R5, R2, 0xfffffff8, RZ, 0xc0, !PT ;  /* 0xfffffff802057812 */ /* 0x000fe200078ec0ff */
[----:B------:R-:W-:Y:S01]  /*1470*/  IMAD.IADD R7, R25, 0x1, R6 ;  /* 0x0000000119077824 */ /* 0x000fe200078e0206 */
[----:B------:R-:W-:Y:S01]  /*1480*/  MOV R2, 0x10 ;  /* 0x0000001000027802 */ /* 0x000fe20000000f00 */
[----:B------:R-:W-:Y:S01]  /*1490*/  IMAD R6, R8, c[0x0][0x1f0], RZ ;  /* 0x00007c0008067a24 */ /* 0x000fe200078e02ff */
[----:B------:R-:W-:Y:S01]  /*14a0*/  IADD3 R15, R16, 0x40, RZ ;  /* 0x00000040100f7810 */ /* 0x000fe20007ffe0ff */
[----:B------:R-:W-:Y:S01]  /*14b0*/  IMAD.IADD R10, R80, 0x1, -R5 ;  /* 0x00000001500a7824 */ /* 0x000fe200078e0a05 */
[----:B------:R-:W-:Y:S01]  /*14c0*/  LEA.HI.X R7, R24, c[0x0][0x164], R7, 0x1, P0 ;  /* 0x0000590018077a11 */ /* 0x000fe200000f0c07 */
[----:B------:R-:W-:Y:S01]  /*14d0*/  IMAD R213, R207, c[0x0][0x1f4], R6 ;  /* 0x00007d00cfd57a24 */ /* 0x000fe200078e0206 */
[----:B------:R-:W-:Y:S01]  /*14e0*/  LOP3.LUT P0, RZ, R193, 0x2, RZ, 0xc0, !PT ;  /* 0x00000002c1ff7812 */ /* 0x000fe2000780c0ff */
[----:B------:R-:W-:Y:S01]  /*14f0*/  IMAD R6, R204, c[0x0][0x2c4], RZ ;  /* 0x0000b100cc067a24 */ /* 0x000fe200078e02ff */
[----:B------:R-:W-:Y:S01]  /*1500*/  SEL R2, R2, 0xfffffff0, !P2 ;  /* 0xfffffff002027807 */ /* 0x000fe20005000000 */
[----:B------:R-:W-:Y:S01]  /*1510*/  IMAD.IADD R5, R135, 0x1, R14 ;  /* 0x0000000187057824 */ /* 0x000fe200078e020e */
[----:B------:R1:W3:Y:S01]  /*1520*/  SHFL.IDX PT, R19, R7, RZ, 0x181f ;  /* 0x00181fff07137589 */ /* 0x0002e200000e0000 */
[----:B------:R-:W-:Y:S01]  /*1530*/  IMAD R8, R8, c[0x0][0x218], RZ ;  /* 0x0000860008087a24 */ /* 0x000fe200078e02ff */
[----:B------:R-:W-:Y:S01]  /*1540*/  ISETP.GE.AND P4, PT, R15, c[0x0][0x1d4], PT ;  /* 0x000075000f007a0c */ /* 0x000fe20003f86270 */
[----:B------:R-:W-:-:S02]  /*1550*/  IMAD.MOV.U32 R3, RZ, RZ, 0x20 ;  /* 0x00000020ff037424 */ /* 0x000fc400078e00ff */
[----:B------:R-:W-:Y:S02]  /*1560*/  IMAD R211, R207, c[0x0][0x21c], R8 ;  /* 0x00008700cfd37a24 */ /* 0x000fe400078e0208 */
[----:B------:R-:W-:Y:S01]  /*1570*/  IMAD.SHL.U32 R10, R10, 0x8, RZ ;  /* 0x000000080a0a7824 */ /* 0x000fe200078e00ff */
[----:B------:R-:W-:Y:S01]  /*1580*/  SEL R3, R3, 0xffffffe0, !P3 ;  /* 0xffffffe003037807 */ /* 0x000fe20005800000 */
[----:B------:R-:W-:Y:S01]  /*1590*/  IMAD.WIDE.U32 R206, R207, c[0x0][0x218], R12 ;  /* 0x00008600cfce7a25 */ /* 0x000fe200078e000c */
[----:B------:R-:W-:Y:S02]  /*15a0*/  @P0 LOP3.LUT R0, R0, 0x10, RZ, 0xfc, !PT ;  /* 0x0000001000000812 */ /* 0x000fe400078efcff */
[----:B------:R-:W-:Y:S01]  /*15b0*/  ISETP.GE.AND P0, PT, R5, R6, PT ;  /* 0x000000060500720c */ /* 0x000fe20003f06270 */
[----:B------:R-:W-:Y:S01]  /*15c0*/  IMAD.IADD R213, R209, 0x1, R213 ;  /* 0x00000001d1d57824 */ /* 0x000fe200078e02d5 */
[----:B------:R-:W-:Y:S01]  /*15d0*/  ISETP.GE.AND P2, PT, R10, c[0x0][0x198], PT ;  /* 0x000066000a007a0c */ /* 0x000fe20003f46270 */
[----:B------:R-:W-:Y:S01]  /*15e0*/  IMAD.IADD R211, R207, 0x1, R211 ;  /* 0x00000001cfd37824 */ /* 0x000fe200078e02d3 */
[----:B------:R-:W-:-:S09]  /*15f0*/  ISETP.GE.AND P3, PT, R15, c[0x0][0x198], PT ;  /* 0x000066000f007a0c */ /* 0x000fd20003f66270 */
[----:B------:R-:W-:Y:S05]  /*1600*/  @P0 BRA `(.L_x_865) ;  /* 0x0000011000000947 */ /* 0x000fea0003800000 */
[C---:B-123--:R-:W-:Y:S02]  /*1610*/  IADD3 R0, R10.reuse, 0x80, RZ ;  /* 0x000000800a007810 */ /* 0x04efe40007ffe0ff */
[----:B------:R-:W-:Y:S02]  /*1620*/  SHF.R.S32.HI R8, RZ, 0x1f, R15 ;  /* 0x0000001fff087819 */ /* 0x000fe4000001140f */
[----:B------:R-:W-:Y:S02]  /*1630*/  LEA R20, P0, R10, R18, 0x1 ;  /* 0x000000120a147211 */ /* 0x000fe400078008ff */
[----:B------:R-:W-:Y:S02]  /*1640*/  SHF.R.S32.HI R13, RZ, 0x1f, R0 ;  /* 0x0000001fff0d7819 */ /* 0x000fe40000011400 */
[----:B------:R-:W-:Y:S02]  /*1650*/  LEA.HI R8, R8, R15, RZ, 0x3 ;  /* 0x0000000f08087211 */ /* 0x000fe400078f18ff */
[----:B------:R-:W-:-:S02]  /*1660*/  LEA.HI.X R21, R10, R19, R17, 0x1, P0 ;  /* 0x000000130a157211 */ /* 0x000fc400000f0c11 */
        /* <DEDUP_REMOVED lines=11> */
.L_x_865:
[----:B-123--:R-:W-:Y:S05]  /*1720*/  BSYNC B0 ;  /* 0x0000000000007941 */ /* 0x00efea0003800000 */
.L_x_864:
[----:B------:R-:W-:Y:S01]  /*1730*/  IADD3 R13, R5, 0x20, RZ ;  /* 0x00000020050d7810 */ /* 0x000fe20007ffe0ff */
[----:B------:R1:W2:Y:S01]  /*1740*/  SHFL.IDX PT, R19, R7, 0x1, 0x181f ;  /* 0x00381f0007137f89 */ /* 0x0002a200000e0000 */
[----:B------:R-:W-:Y:S02]  /*1750*/  BSSY B0, `(.L_x_866) ;  /* 0x0000015000007945 */ /* 0x000fe40003800000 */
[----:B------:R-:W-:Y:S01]  /*1760*/  ISETP.GE.AND P0, PT, R13, R6, PT ;  /* 0x000000060d00720c */ /* 0x000fe20003f06270 */
[----:B------:R1:W3:-:S12]  /*1770*/  SHFL.IDX PT, R18, R9, 0x1, 0x181f ;  /* 0x00381f0009127f89 */ /* 0x0002d800000e0000 */
[----:B------:R-:W-:Y:S05]  /*1780*/  @P0 BRA `(.L_x_867) ;  /* 0x0000011000000947 */ /* 0x000fea0003800000 */
[----:B------:R-:W-:Y:S01]  /*1790*/  IADD3 R13, R10, 0x80, RZ ;  /* 0x000000800a0d7810 */ /* 0x000fe20007ffe0ff */
[----:B------:R-:W-:Y:S01]  /*17a0*/  IMAD.SHL.U32 R12, R202, 0x2, RZ ;  /* 0x00000002ca0c7824 */ /* 0x000fe200078e00ff */
[----:B------:R-:W-:Y:S02]  /*17b0*/  SHF.R.S32.HI R8, RZ, 0x1f, R15 ;  /* 0x0000001fff087819 */ /* 0x000fe4000001140f */
[----:B---3--:R-:W-:Y:S02]  /*17c0*/  LEA R20, P0, R10, R18, 0x1 ;  /* 0x000000120a147211 */ /* 0x008fe400078008ff */
[----:B------:R-:W-:Y:S02]  /*17d0*/  SHF.R.S32.HI R0, RZ, 0x1f, R13 ;  /* 0x0000001fff007819 */ /* 0x000fe4000001140d */
[----:B------:R-:W-:Y:S02]  /*17e0*/  LEA.HI R8, R8, R15, RZ, 0x3 ;  /* 0x0000000f08087211 */ /* 0x000fe400078f18ff */
[----:B--2---:R-:W-:-:S02]  /*17f0*/  LEA.HI.X R21, R10, R19, R17, 0x1, P0 ;  /* 0x000000130a157211 */ /* 0x004fc400000f0c11 */
[----:B------:R-:W-:Y:S02]  /*1800*/  LEA.HI R0, R0, R13, RZ, 0x3 ;  /* 0x0000000d00007211 */ /* 0x000fe400078f18ff */
[----:B------:R-:W-:Y:S01]  /*1810*/  ISETP.NE.AND P0, PT, R11, RZ, PT ;  /* 0x000000ff0b00720c */ /* 0x000fe20003f05270 */
[----:B------:R-:W-:Y:S01]  /*1820*/  @!PT LDS RZ, [RZ] ;  /* 0x00000000fffff984 */ /* 0x000fe20000000800 */
[----:B------:R2:W-:Y:S01]  /*1830*/  LDGSTS.E.BYPASS.LTC128B.128 [R12+0x19100], [R20.64], !P2 ;  /* 0x19100000140c7fae */ /* 0x0005e2000d101d48 */
[----:B------:R-:W-:Y:S02]  /*1840*/  LOP3.LUT R8, R8, 0xfffffff8, RZ, 0xc0, !PT ;  /* 0xfffffff808087812 */ /* 0x000fe400078ec0ff */
[----:B------:R-:W-:-:S03]  /*1850*/  LOP3.LUT R0, R0, 0xfffffff8, RZ, 0xc0, !PT ;  /* 0xfffffff800007812 */ /* 0x000fc600078ec0ff */
[----:B------:R-:W-:-:S04]  /*1860*/  IMAD.WIDE R22, R8, 0x2, R18 ;  /* 0x0000000208167825 */ /* 0x000fc800078e0212 */
[----:B------:R-:W-:Y:S01]  /*1870*/  IMAD.WIDE R18, R0, 0x2, R18 ;  /* 0x0000000200127825 */ /* 0x000fe200078e0212 */
[----:B------:R2:W-:Y:S04]  /*1880*/  LDGSTS.E.BYPASS.LTC128B.128 [R12+0x1d100], [R22.64], !P3 ;  /* 0x1d100000160c7fae */ /* 0x0005e8000d901d48 */
[----:B------:R2:W-:Y:S02]  /*1890*/  LDGSTS.E.BYPASS.LTC128B.128 [R12+0x21100], [R18.64], !P0 ;  /* 0x21100000120c7fae */ /* 0x0005e4000c101d48 */
.L_x_867:
[----:B------:R-:W-:Y:S05]  /*18a0*/  BSYNC B0 ;  /* 0x0000000000007941 */ /* 0x000fea0003800000 */
.L_x_866:
[----:B------:R-:W-:Y:S01]  /*18b0*/  IADD3 R13, R5, 0x40, RZ ;  /* 0x00000040050d7810 */ /* 0x000fe20007ffe0ff */
[----:B--2---:R2:W4:Y:S01]  /*18c0*/  SHFL.IDX PT, R19, R7, 0x2, 0x181f ;  /* 0x00581f0007137f89 */ /* 0x00452200000e0000 */
[----:B------:R-:W-:Y:S02]  /*18d0*/  BSSY B0, `(.L_x_868) ;  /* 0x0000015000007945 */ /* 0x000fe40003800000 */
[----:B------:R-:W-:Y:S01]  /*18e0*/  ISETP.GE.AND P0, PT, R13, R6, PT ;  /* 0x000000060d00720c */ /* 0x000fe20003f06270 */
[----:B---3--:R2:W3:-:S12]  /*18f0*/  SHFL.IDX PT, R18, R9, 0x2, 0x181f ;  /* 0x00581f0009127f89 */ /* 0x0084d800000e0000 */
[----:B------:R-:W-:Y:S05]  /*1900*/  @P0 BRA `(.L_x_869) ;  /* 0x0000011000000947 */ /* 0x000fea0003800000 */
[----:B------:R-:W-:Y:S01]  /*1910*/  IADD3 R13, R10, 0x80, RZ ;  /* 0x000000800a0d7810 */ /* 0x000fe20007ffe0ff */
[----:B------:R-:W-:Y:S01]  /*1920*/  IMAD.SHL.U32 R12, R202, 0x2, RZ ;  /* 0x00000002ca0c7824 */ /* 0x000fe200078e00ff */
[----:B------:R-:W-:Y:S02]  /*1930*/  SHF.R.S32.HI R8, RZ, 0x1f, R15 ;  /* 0x0000001fff087819 */ /* 0x000fe4000001140f */
[----:B---3--:R-:W-:Y:S02]  /*1940*/  LEA R20, P0, R10, R18, 0x1 ;  /* 0x000000120a147211 */ /* 0x008fe400078008ff */
[----:B------:R-:W-:Y:S02]  /*1950*/  SHF.R.S32.HI R0, RZ, 0x1f, R13 ;  /* 0x0000001fff007819 */ /* 0x000fe4000001140d */
[----:B------:R-:W-:Y:S02]  /*1960*/  LEA.HI R8, R8, R15, RZ, 0x3 ;  /* 0x0000000f08087211 */ /* 0x000fe400078f18ff */
[----:B----4-:R-:W-:-:S02]  /*1970*/  LEA.HI.X R21, R10, R19, R17, 0x1, P0 ;  /* 0x000000130a157211 */ /* 0x010fc400000f0c11 */
        /* <DEDUP_REMOVED lines=10> */
.L_x_869:
[----:B------:R-:W-:Y:S05]  /*1a20*/  BSYNC B0 ;  /* 0x0000000000007941 */ /* 0x000fea0003800000 */
.L_x_868:
[----:B---3--:R3:W5:Y:S01]  /*1a30*/  SHFL.IDX PT, R18, R9, 0x3, 0x181f ;  /* 0x00781f0009127f89 */ /* 0x00876200000e0000 */
[----:B------:R-:W-:Y:S01]  /*1a40*/  IADD3 R5, R5, 0x60, RZ ;  /* 0x0000006005057810 */ /* 0x000fe20007ffe0ff */
[----:B------:R-:W-:Y:S01]  /*1a50*/  IMAD.SHL.U32 R144, R202, 0x2, RZ ;  /* 0x00000002ca907824 */ /* 0x000fe200078e00ff */
[----:B------:R-:W-:Y:S01]  /*1a60*/  P2R R0, PR, RZ, 0x40 ;  /* 0x00000040ff007803 */ /* 0x000fe20000000000 */
[----:B----4-:R-:W4:Y:S01]  /*1a70*/  SHFL.IDX PT, R19, R7, 0x3, 0x181f ;  /* 0x00781f0007137f89 */ /* 0x010f2200000e0000 */
[----:B------:R-:W-:Y:S01]  /*1a80*/  ISETP.GE.AND P0, PT, R5, R6, PT ;  /* 0x000000060500720c */ /* 0x000fe20003f06270 */
[----:B------:R-:W-:Y:S01]  /*1a90*/  IMAD.MOV.U32 R6, RZ, RZ, 0x6 ;  /* 0x00000006ff067424 */ /* 0x000fe200078e00ff */
[----:B------:R-:W-:Y:S01]  /*1aa0*/  IADD3 R12, R10, 0x80, RZ ;  /* 0x000000800a0c7810 */ /* 0x000fe20007ffe0ff */
[----:B------:R-:W-:Y:S01]  /*1ab0*/  IMAD.MOV.U32 R210, RZ, RZ, R206 ;  /* 0x000000ffffd27224 */ /* 0x000fe200078e00ce */
[----:B------:R-:W-:Y:S01]  /*1ac0*/  P2R R8, PR, RZ, 0x2 ;  /* 0x00000002ff087803 */ /* 0x000fe20000000000 */
[----:B------:R-:W-:Y:S01]  /*1ad0*/  IMAD.MOV.U32 R201, RZ, RZ, c[0x0][0x1e0] ;  /* 0x00007800ffc97624 */ /* 0x000fe200078e00ff */
[----:B------:R-:W-:Y:S01]  /*1ae0*/  ISETP.NE.AND P1, PT, R11, RZ, PT ;  /* 0x000000ff0b00720c */ /* 0x000fe20003f25270 */
[----:B------:R-:W-:Y:S01]  /*1af0*/  IMAD.MOV.U32 R11, RZ, RZ, c[0x0][0x208] ;  /* 0x00008200ff0b7624 */ /* 0x000fe200078e00ff */
[----:B------:R-:W-:Y:S01]  /*1b00*/  IADD3 R21, R133, -0x1, RZ ;  /* 0xffffffff85157810 */ /* 0x000fe20007ffe0ff */
[----:B------:R-:W-:Y:S01]  /*1b10*/  IMAD.MOV.U32 R212, RZ, RZ, R208 ;  /* 0x000000ffffd47224 */ /* 0x000fe200078e00d0 */
[----:B------:R-:W-:Y:S01]  /*1b20*/  ULDC UR6, c[0x0][0x324] ;  /* 0x0000c90000067ab9 */ /* 0x000fe20000000800 */
[----:B------:R-:W-:Y:S01]  /*1b30*/  IMAD.MOV.U32 R198, RZ, RZ, 0x5 ;  /* 0x00000005ffc67424 */ /* 0x000fe200078e00ff */
[----:B------:R-:W-:Y:S01]  /*1b40*/  ULOP3.LUT UR6, URZ, UR6, URZ, 0x33, !UPT ;  /* 0x000000063f067292 */ /* 0x000fe2000f8e333f */
[----:B------:R-:W-:Y:S01]  /*1b50*/  IMAD.SHL.U32 R199, R11, 0x20, RZ ;  /* 0x000000200bc77824 */ /* 0x000fe200078e00ff */
[----:B------:R-:W-:Y:S01]  /*1b60*/  IADD3 R215, R144, 0x100, RZ ;  /* 0x0000010090d77810 */ /* 0x000fe20007ffe0ff */
[----:B------:R-:W-:Y:S01]  /*1b70*/  IMAD.MOV.U32 R134, RZ, RZ, 0x40 ;  /* 0x00000040ff867424 */ /* 0x000fe200078e00ff */
[-C--:B------:R-:W-:Y:S01]  /*1b80*/  SHF.L.U64.HI R200, R201, R198.reuse, c[0x0][0x1e4] ;  /* 0x00007900c9c87619 */ /* 0x080fe200000102c6 */
[----:B------:R-:W-:Y:S01]  /*1b90*/  IMAD.SHL.U32 R77, R199, 0x2, RZ ;  /* 0x00000002c74d7824 */ /* 0x000fe200078e00ff */
[C---:B------:R-:W-:Y:S01]  /*1ba0*/  SHF.L.U64.HI R198, R11.reuse, R198, c[0x0][0x20c] ;  /* 0x000083000bc67619 */ /* 0x040fe200000102c6 */
[----:B-123--:R-:W-:Y:S01]  /*1bb0*/  IMAD.SHL.U32 R9, R11, 0x40, RZ ;  /* 0x000000400b097824 */ /* 0x00efe200078e00ff */
[----:B-----5:R-:W-:Y:S01]  /*1bc0*/  @!P0 LEA R16, P6, R10, R18, 0x1 ;  /* 0x000000120a108211 */ /* 0x020fe200078c08ff */
[----:B------:R-:W-:-:S02]  /*1bd0*/  IMAD.SHL.U32 R190, R190, 0x2, RZ ;  /* 0x00000002bebe7824 */ /* 0x000fc400078e00ff */
[----:B------:R-:W-:Y:S01]  /*1be0*/  IMAD.MOV.U32 R191, RZ, RZ, 0x20 ;  /* 0x00000020ffbf7424 */ /* 0x000fe200078e00ff */
[----:B----4-:R-:W-:Y:S01]  /*1bf0*/  @!P0 LEA.HI.X R17, R10, R19, R17, 0x1, P6 ;  /* 0x000000130a118211 */ /* 0x010fe200030f0c11 */
[----:B------:R-:W-:Y:S01]  /*1c00*/  IMAD.SHL.U32 R189, R2, 0x2, RZ ;  /* 0x0000000202bd7824 */ /* 0x000fe200078e00ff */
[----:B------:R-:W-:Y:S02]  /*1c10*/  ISETP.NE.AND P6, PT, R0, RZ, PT ;  /* 0x000000ff0000720c */ /* 0x000fe40003fc5270 */
[----:B------:R-:W-:Y:S01]  /*1c20*/  @!P0 SHF.R.S32.HI R0, RZ, 0x1f, R15 ;  /* 0x0000001fff008819 */ /* 0x000fe2000001140f */
[----:B------:R-:W-:Y:S01]  /*1c30*/  @!PT LDS RZ, [RZ] ;  /* 0x00000000fffff984 */ /* 0x000fe20000000800 */
[----:B------:R1:W-:Y:S03]  /*1c40*/  @!P0 LDGSTS.E.BYPASS.LTC128B.128 [R144+0x1b100], [R16.64], !P2 ;  /* 0x1b10000010908fae */ /* 0x0003e6000d101d48 */
[----:B------:R-:W-:Y:S02]  /*1c50*/  @!P0 LEA.HI R5, R0, R15, RZ, 0x3 ;  /* 0x0000000f00058211 */ /* 0x000fe400078f18ff */
[----:B------:R-:W-:-:S02]  /*1c60*/  SHF.R.S32.HI R0, RZ, 0x1f, R21 ;  /* 0x0000001fff007819 */ /* 0x000fc40000011415 */
[----:B------:R-:W-:-:S05]  /*1c70*/  @!P0 LOP3.LUT R5, R5, 0xfffffff8, RZ, 0xc0, !PT ;  /* 0xfffffff805058812 */ /* 0x000fca00078ec0ff */
[----:B------:R-:W-:Y:S01]  /*1c80*/  @!P0 IMAD.WIDE R22, R5, 0x2, R18 ;  /* 0x0000000205168825 */ /* 0x000fe200078e0212 */
[----:B------:R-:W-:-:S04]  /*1c90*/  @!P0 SHF.R.S32.HI R5, RZ, 0x1f, R12 ;  /* 0x0000001fff058819 */ /* 0x000fc8000001140c */
[----:B------:R-:W-:Y:S01]  /*1ca0*/  @!P0 LEA.HI R5, R5, R12, RZ, 0x3 ;  /* 0x0000000c05058211 */ /* 0x000fe200078f18ff */
[----:B------:R2:W-:Y:S03]  /*1cb0*/  @!P0 LDGSTS.E.BYPASS.LTC128B.128 [R144+0x1f100], [R22.64], !P3 ;  /* 0x1f10000016908fae */ /* 0x0005e6000d901d48 */
[----:B------:R-:W-:-:S05]  /*1cc0*/  @!P0 LOP3.LUT R5, R5, 0xfffffff8, RZ, 0xc0, !PT ;  /* 0xfffffff805058812 */ /* 0x000fca00078ec0ff */
[----:B------:R-:W-:Y:S01]  /*1cd0*/  @!P0 IMAD.WIDE R18, R5, 0x2, R18 ;  /* 0x0000000205128825 */ /* 0x000fe200078e0212 */
[----:B-1----:R-:W-:Y:S02]  /*1ce0*/  SHF.L.U64.HI R16, R11, R6, c[0x0][0x20c] ;  /* 0x000083000b107619 */ /* 0x002fe40000010206 */
[----:B------:R-:W-:Y:S02]  /*1cf0*/  SHF.L.U64.HI R11, R199, 0x1, R198 ;  /* 0x00000001c70b7819 */ /* 0x000fe400000102c6 */
[----:B------:R1:W-:Y:S01]  /*1d00*/  @!P0 LDGSTS.E.BYPASS.LTC128B.128 [R144+0x23100], [R18.64], !P1 ;  /* 0x2310000012908fae */ /* 0x0003e2000c901d48 */
[----:B------:R-:W-:-:S03]  /*1d10*/  IMAD R5, R16, R21, RZ ;  /* 0x0000001510057224 */ /* 0x000fc600078e02ff */
[----:B------:R-:W0:Y:S01]  /*1d20*/  LDGDEPBAR ;  /* 0x00000000000079af */ /* 0x000e220000000000 */
[-C--:B------:R-:W-:Y:S02]  /*1d30*/  IMAD R5, R0, R9.reuse, R5 ;  /* 0x0000000900057224 */ /* 0x080fe400078e0205 */
[----:B--2---:R-:W-:-:S04]  /*1d40*/  IMAD.WIDE.U32 R22, R21, R9, R210 ;  /* 0x0000000915167225 */ /* 0x004fc800078e00d2 */
[----:B------:R-:W-:Y:S01]  /*1d50*/  IMAD.IADD R5, R23, 0x1, R5 ;  /* 0x0000000117057824 */ /* 0x000fe200078e0205 */
[----:B------:R-:W-:Y:S01]  /*1d60*/  BAR.SYNC.DEFER_BLOCKING 0x0 ;  /* 0x0000000000007b1d */ /* 0x000fe20000010000 */
[----:B-1----:R-:W-:-:S04]  /*1d70*/  LEA R18, P0, R22, c[0x0][0x1f8], 0x1 ;  /* 0x00007e0016127a11 */ /* 0x002fc800078008ff */
[----:B------:R-:W-:Y:S02]  /*1d80*/  LEA.HI.X R19, R22, c[0x0][0x1fc], R5, 0x1, P0 ;  /* 0x00007f0016137a11 */ /* 0x000fe400000f0c05 */
[----:B------:R-:W-:-:S13]  /*1d90*/  ISETP.GT.AND P0, PT, R21, R194, PT ;  /* 0x000000c21500720c */ /* 0x000fda0003f04270 */
[----:B------:R-:W-:-:S04]  /*1da0*/  @P0 IADD3 R7, R133, -0x2, RZ ;  /* 0xfffffffe85070810 */ /* 0x000fc80007ffe0ff */
[----:B------:R-:W-:Y:S01]  /*1db0*/  @P0 SHF.R.S32.HI R5, RZ, 0x1f, R7 ;  /* 0x0000001fff050819 */ /* 0x000fe20000011407 */
[----:B------:R-:W-:Y:S02]  /*1dc0*/  @P0 IMAD R16, R16, R7, RZ ;  /* 0x0000000710100224 */ /* 0x000fe400078e02ff */
[----:B------:R-:W-:-:S04]  /*1dd0*/  @P0 IMAD.WIDE.U32 R22, R7, R9, R210 ;  /* 0x0000000907160225 */ /* 0x000fc800078e00d2 */
[----:B------:R-:W-:Y:S01]  /*1de0*/  @P0 IMAD R5, R5, R9, R16 ;  /* 0x0000000905050224 */ /* 0x000fe200078e0210 */
[----:B------:R-:W-:Y:S01]  /*1df0*/  @P0 LEA R48, P2, R22, c[0x0][0x1f8], 0x1 ;  /* 0x00007e0016300a11 */ /* 0x000fe200078408ff */
[----:B------:R-:W-:Y:S01]  /*1e00*/  IMAD.SHL.U32 R7, R201, 0x40, RZ ;  /* 0x00000040c9077824 */ /* 0x000fe200078e00ff */
[----:B------:R-:W-:Y:S01]  /*1e10*/  @P0 IADD3 R16, R133, -0x2, RZ ;  /* 0xfffffffe85100810 */ /* 0x000fe20007ffe0ff */
[----:B------:R-:W-:-:S03]  /*1e20*/  @P0 IMAD.IADD R5, R23, 0x1, R5 ;  /* 0x0000000117050824 */ /* 0x000fc600078e0205 */
[----:B------:R-:W-:Y:S02]  /*1e30*/  @P0 SHF.R.S32.HI R9, RZ, 0x1f, R16 ;  /* 0x0000001fff090819 */ /* 0x000fe40000011410 */
[----:B------:R-:W-:Y:S01]  /*1e40*/  @P0 LEA.HI.X R49, R22, c[0x0][0x1fc], R5, 0x1, P2 ;  /* 0x00007f0016310a11 */ /* 0x000fe200010f0c05 */
[----:B------:R-:W-:Y:S01]  /*1e50*/  @P0 IMAD.WIDE.U32 R22, R16, R7, R212 ;  /* 0x0000000710160225 */ /* 0x000fe200078e00d4 */
[----:B------:R-:W-:-:S03]  /*1e60*/  SHF.L.U64.HI R5, R201, R6, c[0x0][0x1e4] ;  /* 0x00007900c9057619 */ /* 0x000fc60000010206 */
[----:B------:R-:W-:Y:S02]  /*1e70*/  IMAD.SHL.U32 R201, R201, 0x20, RZ ;  /* 0x00000020c9c97824 */ /* 0x000fe400078e00ff */
[C---:B------:R-:W-:Y:S01]  /*1e80*/  @P0 IMAD R6, R5.reuse, R16, RZ ;  /* 0x0000001005060224 */ /* 0x040fe200078e02ff */
[----:B------:R-:W-:Y:S01]  /*1e90*/  @P0 LEA R16, P2, R22, c[0x0][0x1c8], 0x1 ;  /* 0x0000720016100a11 */ /* 0x000fe200078408ff */
[----:B------:R-:W-:Y:S02]  /*1ea0*/  IMAD R13, R5, R21, RZ ;  /* 0x00000015050d7224 */ /* 0x000fe400078e02ff */
[-C--:B------:R-:W-:Y:S01]  /*1eb0*/  @P0 IMAD R6, R9, R7.reuse, R6 ;  /* 0x0000000709060224 */ /* 0x080fe200078e0206 */
[----:B------:R-:W-:Y:S01]  /*1ec0*/  P2R R9, PR, RZ, 0x1 ;  /* 0x00000001ff097803 */ /* 0x000fe20000000000 */
[----:B------:R-:W-:Y:S02]  /*1ed0*/  IMAD R13, R0, R7, R13 ;  /* 0x00000007000d7224 */ /* 0x000fe400078e020d */
[----:B------:R-:W-:-:S05]  /*1ee0*/  @P0 IMAD.IADD R6, R23, 0x1, R6 ;  /* 0x0000000117060824 */ /* 0x000fca00078e0206 */
[----:B------:R-:W-:Y:S01]  /*1ef0*/  @P0 LEA.HI.X R17, R22, c[0x0][0x1cc], R6, 0x1, P2 ;  /* 0x0000730016110a11 */ /* 0x000fe200010f0c06 */
[C---:B------:R-:W-:Y:S02]  /*1f00*/  IMAD.SHL.U32 R6, R21.reuse, 0x40, RZ ;  /* 0x0000004015067824 */ /* 0x040fe400078e00ff */
[----:B------:R-:W-:-:S03]  /*1f10*/  IMAD.WIDE.U32 R20, R21, R7, R212 ;  /* 0x0000000715147225 */ /* 0x000fc600078e00d4 */
[----:B------:R-:W-:Y:S01]  /*1f20*/  IADD3 R0, -R6, R195, -R14 ;  /* 0x000000c306007210 */ /* 0x000fe20007ffe90e */
[----:B------:R-:W-:-:S03]  /*1f30*/  IMAD.IADD R13, R21, 0x1, R13 ;  /* 0x00000001150d7824 */ /* 0x000fc600078e020d */
[----:B------:R-:W-:-:S13]  /*1f40*/  ISETP.GE.AND P3, PT, R0, 0x1, PT ;  /* 0x000000010000780c */ /* 0x000fda0003f66270 */
[----:B------:R-:W-:-:S04]  /*1f50*/  @P3 LEA R22, P2, R20, c[0x0][0x1c8], 0x1 ;  /* 0x0000720014163a11 */ /* 0x000fc800078408ff */
[----:B------:R-:W-:Y:S02]  /*1f60*/  @P3 LEA.HI.X R23, R20, c[0x0][0x1cc], R13, 0x1, P2 ;  /* 0x0000730014173a11 */ /* 0x000fe400010f0c0d */
[----:B------:R-:W-:-:S03]  /*1f70*/  ISETP.GT.AND P2, PT, R0, 0x20, PT ;  /* 0x000000200000780c */ /* 0x000fc60003f44270 */
[----:B------:R-:W-:Y:S01]  /*1f80*/  @!PT LDS RZ, [RZ] ;  /* 0x00000000fffff984 */ /* 0x000fe20000000800 */
[----:B------:R-:W-:Y:S01]  /*1f90*/  @!PT LDS RZ, [RZ] ;  /* 0x00000000fffff984 */ /* 0x000fe20000000800 */
[----:B------:R-:W-:Y:S01]  /*1fa0*/  @!PT LDS RZ, [RZ] ;  /* 0x00000000fffff984 */ /* 0x000fe20000000800 */
[----:B------:R1:W-:Y:S04]  /*1fb0*/  @P3 LDGSTS.E.BYPASS.LTC128B.128 [R144+0xc100], [R22.64], !P5 ;  /* 0x0c10000016903fae */ /* 0x0003e8000e901d48 */
[----:B------:R1:W-:Y:S04]  /*1fc0*/  @P3 LDGSTS.E.BYPASS.LTC128B.128 [R144+0xe100], [R22.64+0x80], !P4 ;  /* 0x0e10008016903fae */ /* 0x0003e8000e101d48 */
[----:B------:R1:W-:Y:S01]  /*1fd0*/  @P3 LDGSTS.E.BYPASS.LTC128B.128 [R144+0x10100], [R22.64+0x100], !P6 ;  /* 0x1010010016903fae */ /* 0x0003e2000f101d48 */
[----:B------:R-:W-:Y:S02]  /*1fe0*/  ISETP.GE.AND P3, PT, R15, c[0x0][0x1d4], PT ;  /* 0x000075000f007a0c */ /* 0x000fe40003f66270 */
[----:B------:R-:W-:-:S04]  /*1ff0*/  @P2 IADD3 R14, P1, R201, R20, RZ ;  /* 0x00000014c90e2210 */ /* 0x000fc80007f3e0ff */
[----:B------:R-:W-:Y:S01]  /*2000*/  @P2 LEA R20, P0, R14, c[0x0][0x1c8], 0x1 ;  /* 0x000072000e142a11 */ /* 0x000fe200078008ff */
[----:B------:R-:W-:Y:S01]  /*2010*/  @P2 IMAD.X R13, R200, 0x1, R13, P1 ;  /* 0x00000001c80d2824 */ /* 0x000fe200008e060d */
[----:B------:R-:W-:-:S04]  /*2020*/  ISETP.GE.AND P1, PT, R10, c[0x0][0x1d4], PT ;  /* 0x000075000a007a0c */ /* 0x000fc80003f26270 */
[----:B------:R-:W-:-:S05]  /*2030*/  @P2 LEA.HI.X R21, R14, c[0x0][0x1cc], R13, 0x1, P0 ;  /* 0x000073000e152a11 */ /* 0x000fca00000f0c0d */
[----:B------:R1:W-:Y:S04]  /*2040*/  @P2 LDGSTS.E.BYPASS.LTC128B.128 [R144+0xd100], [R20.64], !P5 ;  /* 0x0d10000014902fae */ /* 0x0003e8000e901d48 */
[----:B------:R1:W-:Y:S04]  /*2050*/  @P2 LDGSTS.E.BYPASS.LTC128B.128 [R144+0xf100], [R20.64+0x80], !P4 ;  /* 0x0f10008014902fae */ /* 0x0003e8000e101d48 */
[----:B------:R1:W-:Y:S01]  /*2060*/  @P2 LDGSTS.E.BYPASS.LTC128B.128 [R144+0x11100], [R20.64+0x100], !P6 ;  /* 0x1110010014902fae */ /* 0x0003e2000f101d48 */
[C---:B------:R-:W-:Y:S02]  /*2070*/  ISETP.LT.OR P2, PT, R0.reuse, 0x1, P1 ;  /* 0x000000010000780c */ /* 0x040fe40000f41670 */
[C---:B------:R-:W-:Y:S01]  /*2080*/  ISETP.LT.OR P1, PT, R0.reuse, 0x21, P1 ;  /* 0x000000210000780c */ /* 0x040fe20000f21670 */
[----:B------:R-:W0:Y:S10]  /*2090*/  LDGDEPBAR ;  /* 0x00000000000079af */ /* 0x000e340000000000 */
[----:B------:R2:W-:Y:S01]  /*20a0*/  LDGSTS.E.BYPASS.LTC128B.128 [R144+0x100], [R18.64], !P2 ;  /* 0x0010000012907fae */ /* 0x0005e2000d101d48 */
[----:B------:R-:W-:-:S02]  /*20b0*/  ISETP.LT.OR P2, PT, R0, 0x1, P3 ;  /* 0x000000010000780c */ /* 0x000fc40001f41670 */
[----:B------:R-:W-:-:S11]  /*20c0*/  ISETP.LT.OR P3, PT, R0, 0x21, P3 ;  /* 0x000000210000780c */ /* 0x000fd60001f61670 */
[----:B------:R2:W-:Y:S01]  /*20d0*/  LDGSTS.E.BYPASS.LTC128B.128 [R144+0x2100], [R18.64+0x80], !P2 ;  /* 0x0210008012907fae */ /* 0x0005e2000d101d48 */
[----:B------:R-:W-:-:S04]  /*20e0*/  ISETP.GE.AND P2, PT, R12, c[0x0][0x1d4], PT ;  /* 0x000075000c007a0c */ /* 0x000fc80003f46270 */
[C---:B------:R-:W-:Y:S02]  /*20f0*/  ISETP.LT.OR P0, PT, R0.reuse, 0x1, P2 ;  /* 0x000000010000780c */ /* 0x040fe40001701670 */
[----:B------:R-:W-:Y:S01]  /*2100*/  ISETP.LT.OR P2, PT, R0, 0x21, P2 ;  /* 0x000000210000780c */ /* 0x000fe20001741670 */
[----:B------:R-:W-:-:S04]  /*2110*/  IMAD R0, R81, 0x400, R4 ;  /* 0x0000040051007824 */ /* 0x000fc800078e0204 */
[C---:B------:R-:W-:Y:S01]  /*2120*/  IMAD.SHL.U32 R56, R0.reuse, 0x2, RZ ;  /* 0x0000000200387824 */ /* 0x040fe200078e00ff */
[----:B------:R-:W-:-:S05]  /*2130*/  LEA R192, R0, 0x18100, 0x1 ;  /* 0x0001810000c07811 */ /* 0x000fca00078e08ff */
[----:B------:R2:W-:Y:S01]  /*2140*/  LDGSTS.E.BYPASS.LTC128B.128 [R144+0x4100], [R18.64+0x100], !P0 ;  /* 0x0410010012907fae */ /* 0x0005e2000c101d48 */
[----:B------:R-:W-:Y:S01]  /*2150*/  IADD3 R12, P0, R77, R18, RZ ;  /* 0x000000124d0c7210 */ /* 0x000fe20007f1e0ff */
[----:B------:R-:W-:Y:S02]  /*2160*/  IMAD.IADD R188, R192, 0x1, R189 ;  /* 0x00000001c0bc7824 */ /* 0x000fe400078e02bd */
[----:B------:R-:W-:Y:S02]  /*2170*/  IMAD R187, R3, 0x2, R192 ;  /* 0x0000000203bb7824 */ /* 0x000fe400078e02c0 */
[----:B------:R-:W-:Y:S01]  /*2180*/  IMAD.X R13, R11, 0x1, R19, P0 ;  /* 0x000000010b0d7824 */ /* 0x000fe200000e0613 */
[----:B------:R-:W-:Y:S01]  /*2190*/  ISETP.NE.AND P0, PT, R9, RZ, PT ;  /* 0x000000ff0900720c */ /* 0x000fe20003f05270 */
[----:B------:R-:W-:-:S03]  /*21a0*/  IMAD R186, R3, 0x2, R188 ;  /* 0x0000000203ba7824 */ /* 0x000fc600078e02bc */
[----:B------:R3:W-:Y:S01]  /*21b0*/  LDGSTS.E.BYPASS.LTC128B.128 [R144+0x1100], [R12.64], !P1 ;  /* 0x011000000c907fae */ /* 0x0007e2000c901d48 */
[----:B------:R-:W-:-:S03]  /*21c0*/  ISETP.NE.AND P1, PT, R8, RZ, PT ;  /* 0x000000ff0800720c */ /* 0x000fc60003f25270 */
[----:B------:R3:W-:Y:S01]  /*21d0*/  LDGSTS.E.BYPASS.LTC128B.128 [R144+0x3100], [R12.64+0x80], !P3 ;  /* 0x031000800c907fae */ /* 0x0007e2000d901d48 */
[----:B------:R-:W-:Y:S02]  /*21e0*/  SEL R134, R134, 0xffffffc0, !P1 ;  /* 0xffffffc086867807 */ /* 0x000fe40004800000 */
[----:B------:R-:W-:Y:S01]  /*21f0*/  LOP3.LUT P3, RZ, R193, 0x2, RZ, 0xc0, !PT ;  /* 0x00000002c1ff7812 */ /* 0x000fe2000786c0ff */
[----:B------:R3:W-:Y:S01]  /*2200*/  LDGSTS.E.BYPASS.LTC128B.128 [R144+0x5100], [R12.64+0x100], !P2 ;  /* 0x051001000c907fae */ /* 0x0007e2000d101d48 */
[----:B------:R-:W-:Y:S01]  /*2210*/  @P0 IADD3 R76, P1, R77, R48, RZ ;  /* 0x000000304d4c0210 */ /* 0x000fe20007f3e0ff */
[C---:B------:R-:W-:Y:S01]  /*2220*/  IMAD.IADD R2, R190.reuse, 0x1, R134 ;  /* 0x00000001be027824 */ /* 0x040fe200078e0286 */
[----:B------:R-:W-:Y:S01]  /*2230*/  SEL R191, R191, 0xffffffe0, !P3 ;  /* 0xffffffe0bfbf7807 */ /* 0x000fe20005800000 */
[----:B------:R-:W0:Y:S01]  /*2240*/  LDGDEPBAR ;  /* 0x00000000000079af */ /* 0x000e220000000000 */
[----:B------:R-:W-:Y:S01]  /*2250*/  ISETP.NE.AND P2, PT, R197, 0x1, PT ;  /* 0x00000001c500780c */ /* 0x000fe20003f45270 */
[----:B------:R-:W-:Y:S01]  /*2260*/  @P0 IMAD.X R77, R11, 0x1, R49, P1 ;  /* 0x000000010b4d0824 */ /* 0x000fe200008e0631 */
[----:B------:R-:W-:Y:S01]  /*2270*/  @P0 LEA R8, P1, R201, R16, 0x1 ;  /* 0x00000010c9080211 */ /* 0x000fe200078208ff */
[----:B------:R2:W-:Y:S01]  /*2280*/  @P0 LDGSTS.E.BYPASS.LTC128B.128 [R144+0x12100], [R16.64], !P5 ;  /* 0x1210000010900fae */ /* 0x0005e2000e901d48 */
[----:B------:R-:W-:Y:S01]  /*2290*/  IMAD.IADD R85, R190, 0x1, R191 ;  /* 0x00000001be557824 */ /* 0x000fe200078e02bf */
[----:B------:R-:W-:-:S02]  /*22a0*/  ISETP.GE.AND P3, PT, R196, 0x1, PT ;  /* 0x00000001c400780c */ /* 0x000fc40003f66270 */
[----:B------:R-:W-:Y:S01]  /*22b0*/  @P0 LEA.HI.X R9, R201, R17, R200, 0x1, P1 ;  /* 0x00000011c9090211 */ /* 0x000fe200008f0cc8 */
[----:B------:R2:W-:Y:S01]  /*22c0*/  @P0 LDGSTS.E.BYPASS.LTC128B.128 [R144+0x14100], [R16.64+0x80], !P4 ;  /* 0x1410008010900fae */ /* 0x0005e2000e101d48 */
[----:B------:R-:W-:-:S03]  /*22d0*/  IMAD.IADD R0, R134, 0x1, R85 ;  /* 0x0000000186007824 */ /* 0x000fc600078e0255 */
[----:B------:R2:W-:Y:S04]  /*22e0*/  @P0 LDGSTS.E.BYPASS.LTC128B.128 [R144+0x16100], [R16.64+0x100], !P6 ;  /* 0x1610010010900fae */ /* 0x0005e8000f101d48 */
[----:B------:R4:W-:Y:S04]  /*22f0*/  @P0 LDGSTS.E.BYPASS.LTC128B.128 [R144+0x13100], [R8.64], !P5 ;  /* 0x1310000008900fae */ /* 0x0009e8000e901d48 */
[----:B------:R4:W-:Y:S04]  /*2300*/  @P0 LDGSTS.E.BYPASS.LTC128B.128 [R144+0x15100], [R8.64+0x80], !P4 ;  /* 0x1510008008900fae */ /* 0x0009e8000e101d48 */
[----:B------:R4:W-:Y:S04]  /*2310*/  @P0 LDGSTS.E.BYPASS.LTC128B.128 [R144+0x17100], [R8.64+0x100], !P6 ;  /* 0x1710010008900fae */ /* 0x0009e8000f101d48 */
[----:B------:R-:W0:Y:S01]  /*2320*/  LDGDEPBAR ;  /* 0x00000000000079af */ /* 0x000e220000000000 */
[----:B------:R-:W-:-:S04]  /*2330*/  DEPBAR.LE SB0, 0x3 ;  /* 0x000080c00000791a */ /* 0x000fc80000000000 */
[----:B------:R-:W-:-:S04]  /*2340*/  DEPBAR.LE SB0, 0x2 ;  /* 0x000080800000791a */ /* 0x000fc80000000000 */
[----:B------:R-:W-:Y:S06]  /*2350*/  BAR.SYNC.DEFER_BLOCKING 0x0 ;  /* 0x0000000000007b1d */ /* 0x000fec0000010000 */
[----:B------:R-:W-:Y:S04]  /*2360*/  LDSM.16.M88.4 R56, [R56+0x18100] ;  /* 0x018100003838783b */ /* 0x000fe80000000200 */
[----:B------:R-:W5:Y:S04]  /*2370*/  LDSM.16.M88.4 R28, [R190+0xc100] ;  /* 0x00c10000be1c783b */ /* 0x000f680000000200 */
[----:B-1----:R-:W1:Y:S04]  /*2380*/  LDSM.16.M88.4 R20, [R190+0xc900] ;  /* 0x00c90000be14783b */ /* 0x002e680000000200 */
[----:B------:R-:W2:Y:S04]  /*2390*/  LDSM.16.M88.4 R64, [R190+0xd100] ;  /* 0x00d10000be40783b */ /* 0x000ea80000000200 */
[----:B------:R-:W1:Y:S04]  /*23a0*/  LDSM.16.M88.4 R40, [R190+0xd900] ;  /* 0x00d90000be28783b */ /* 0x000e680000000200 */
[----:B---3--:R-:W-:Y:S04]  /*23b0*/  LDSM.16.M88.4 R12, [R188] ;  /* 0x00000000bc0c783b */ /* 0x008fe80000000200 */
[----:B----4-:R-:W3:Y:S04]  /*23c0*/  LDSM.16.M88.4 R8, [R85+0xc100] ;  /* 0x00c100005508783b */ /* 0x010ee80000000200 */
[----:B------:R-:W4:Y:S04]  /*23d0*/  LDSM.16.M88.4 R44, [R85+0xc900] ;  /* 0x00c90000552c783b */ /* 0x000f280000000200 */
[----:B------:R-:W3:Y:S01]  /*23e0*/  LDSM.16.M88.4 R36, [R85+0xd100] ;  /* 0x00d100005524783b */ /* 0x000ee20000000200 */
[C---:B-----5:R-:W-:Y:S08]  /*23f0*/  HMMA.16816.F32.BF16 R32, R56.reuse, R28, RZ ;  /* 0x0000001c3820723c */ /* 0x060ff000000418ff */
[C---:B------:R-:W-:Y:S08]  /*2400*/  HMMA.16816.F32.BF16 R28, R56.reuse, R30, RZ ;  /* 0x0000001e381c723c */ /* 0x040ff000000418ff */
[C---:B-1----:R-:W-:Y:S08]  /*2410*/  HMMA.16816.F32.BF16 R24, R56.reuse, R20, RZ ;  /* 0x000000143818723c */ /* 0x042ff000000418ff */
[C---:B--2---:R-:W-:Y:S08]  /*2420*/  HMMA.16816.F32.BF16 R16, R56.reuse, R64, RZ ;  /* 0x000000403810723c */ /* 0x044ff000000418ff */
[C---:B------:R-:W-:Y:S08]  /*2430*/  HMMA.16816.F32.BF16 R20, R56.reuse, R22, RZ ;  /* 0x000000163814723c */ /* 0x040ff000000418ff */
[C---:B------:R-:W-:Y:S08]  /*2440*/  HMMA.16816.F32.BF16 R64, R56.reuse, R66, RZ ;  /* 0x000000423840723c */ /* 0x040ff000000418ff */
[C---:B------:R-:W-:Y:S08]  /*2450*/  HMMA.16816.F32.BF16 R60, R56.reuse, R40, RZ ;  /* 0x00000028383c723c */ /* 0x040ff000000418ff */
[----:B------:R-:W-:Y:S01]  /*2460*/  HMMA.16816.F32.BF16 R56, R56, R42, RZ ;  /* 0x0000002a3838723c */ /* 0x000fe200000418ff */
[----:B------:R-:W1:Y:S04]  /*2470*/  LDSM.16.M88.4 R40, [R85+0xd900] ;  /* 0x00d900005528783b */ /* 0x000e680000000200 */
[----:B------:R-:W-:Y:S01]  /*2480*/  @!PT LDS RZ, [RZ] ;  /* 0x00000000fffff984 */ /* 0x000fe20000000800 */
[----:B------:R-:W-:Y:S01]  /*2490*/  @!PT LDS RZ, [RZ] ;  /* 0x00000000fffff984 */ /* 0x000fe20000000800 */
[----:B------:R-:W-:Y:S01]  /*24a0*/  @!PT LDS RZ, [RZ] ;  /* 0x00000000fffff984 */ /* 0x000fe20000000800 */
[----:B------:R2:W-:Y:S03]  /*24b0*/  @P0 LDGSTS.E.BYPASS.LTC128B.128 [R144+0x6100], [R48.64], !P5 ;  /* 0x0610000030900fae */ /* 0x0005e6000e901d48 */
[C---:B---3--:R-:W-:Y:S01]  /*24c0*/  HMMA.16816.F32.BF16 R32, R12.reuse, R8, R32 ;  /* 0x000000080c20723c */ /* 0x048fe20000041820 */
[----:B------:R2:W-:Y:S04]  /*24d0*/  @P0 LDGSTS.E.BYPASS.LTC128B.128 [R144+0x8100], [R48.64+0x80], !P4 ;  /* 0x0810008030900fae */ /* 0x0005e8000e101d48 */
[----:B------:R2:W-:Y:S03]  /*24e0*/  @P0 LDGSTS.E.BYPASS.LTC128B.128 [R144+0xa100], [R48.64+0x100], !P6 ;  /* 0x0a10010030900fae */ /* 0x0005e6000f101d48 */
[C---:B------:R-:W-:Y:S01]  /*24f0*/  HMMA.16816.F32.BF16 R28, R12.reuse, R10, R28 ;  /* 0x0000000a0c1c723c */ /* 0x040fe2000004181c */
[----:B------:R3:W-:Y:S04]  /*2500*/  @P0 LDGSTS.E.BYPASS.LTC128B.128 [R144+0x7100], [R76.64], !P5 ;  /* 0x071000004c900fae */ /* 0x0007e8000e901d48 */
[----:B------:R3:W-:Y:S03]  /*2510*/  @P0 LDGSTS.E.BYPASS.LTC128B.128 [R144+0x9100], [R76.64+0x80], !P4 ;  /* 0x091000804c900fae */ /* 0x0007e6000e101d48 */
[C---:B----4-:R-:W-:Y:S01]  /*2520*/  HMMA.16816.F32.BF16 R24, R12.reuse, R44, R24 ;  /* 0x0000002c0c18723c */ /* 0x050fe20000041818 */
[----:B------:R3:W-:Y:S04]  /*2530*/  @P0 LDGSTS.E.BYPASS.LTC128B.128 [R144+0xb100], [R76.64+0x100], !P6 ;  /* 0x0b1001004c900fae */ /* 0x0007e8000f101d48 */
[----:B------:R-:W-:Y:S03]  /*2540*/  LDSM.16.M88.4 R8, [R187] ;  /* 0x00000000bb08783b */ /* 0x000fe60000000200 */
[C---:B------:R-:W-:Y:S01]  /*2550*/  HMMA.16816.F32.BF16 R20, R12.reuse, R46, R20 ;  /* 0x0000002e0c14723c */ /* 0x040fe20000041814 */
[----:B------:R-:W4:Y:S04]  /*2560*/  LDSM.16.M88.4 R72, [R2+0xc100] ;  /* 0x00c100000248783b */ /* 0x000f280000000200 */
[----:B------:R-:W5:Y:S03]  /*2570*/  LDSM.16.M88.4 R68, [R2+0xc900] ;  /* 0x00c900000244783b */ /* 0x000f660000000200 */
[C---:B------:R-:W-:Y:S01]  /*2580*/  HMMA.16816.F32.BF16 R16, R12.reuse, R36, R16 ;  /* 0x000000240c10723c */ /* 0x040fe20000041810 */
[----:B------:R-:W5:Y:S04]  /*2590*/  LDSM.16.M88.4 R52, [R2+0xd100] ;  /* 0x00d100000234783b */ /* 0x000f680000000200 */
[----:B--2---:R-:W2:Y:S03]  /*25a0*/  LDSM.16.M88.4 R48, [R2+0xd900] ;  /* 0x00d900000230783b */ /* 0x004ea60000000200 */
[C---:B------:R-:W-:Y:S01]  /*25b0*/  HMMA.16816.F32.BF16 R64, R12.reuse, R38, R64 ;  /* 0x000000260c40723c */ /* 0x040fe20000041840 */
[----:B------:R-:W-:Y:S04]  /*25c0*/  LDSM.16.M88.4 R36, [R186] ;  /* 0x00000000ba24783b */ /* 0x000fe80000000200 */
[----:B------:R-:W2:Y:S03]  /*25d0*/  LDSM.16.M88.4 R44, [R0+0xc100] ;  /* 0x00c10000002c783b */ /* 0x000ea60000000200 */
[C---:B-1----:R-:W-:Y:S01]  /*25e0*/  HMMA.16816.F32.BF16 R60, R12.reuse, R40, R60 ;  /* 0x000000280c3c723c */ /* 0x042fe2000004183c */
[----:B---3--:R-:W-:Y:S04]  /*25f0*/  LDSM.16.M88.4 R76, [R85+0x11100] ;  /* 0x01110000554c783b */ /* 0x008fe80000000200 */
[----:B------:R-:W0:Y:S03]  /*2600*/  LDGDEPBAR ;  /* 0x00000000000079af */ /* 0x000e260000000000 */
[----:B------:R-:W-:Y:S01]  /*2610*/  HMMA.16816.F32.BF16 R56, R12, R42, R56 ;  /* 0x0000002a0c38723c */ /* 0x000fe20000041838 */
[----:B------:R-:W1:Y:S04]  /*2620*/  LDSM.16.M88.4 R40, [R0+0xc900] ;  /* 0x00c900000028783b */ /* 0x000e680000000200 */
[----:B------:R-:W3:Y:S03]  /*2630*/  LDSM.16.M88.4 R12, [R0+0xd100] ;  /* 0x00d10000000c783b */ /* 0x000ee60000000200 */
[C---:B----4-:R-:W-:Y:S08]  /*2640*/  HMMA.16816.F32.BF16 R32, R8.reuse, R72, R32 ;  /* 0x000000480820723c */ /* 0x050ff00000041820 */
[C---:B------:R-:W-:Y:S01]  /*2650*/  HMMA.16816.F32.BF16 R28, R8.reuse, R74, R28 ;  /* 0x0000004a081c723c */ /* 0x040fe2000004181c */
[----:B------:R-:W4:Y:S07]  /*2660*/  LDSM.16.M88.4 R72, [R0+0xd900] ;  /* 0x00d900000048783b */ /* 0x000f2e0000000200 */
[C---:B-----5:R-:W-:Y:S08]  /*2670*/  HMMA.16816.F32.BF16 R24, R8.reuse, R68, R24 ;  /* 0x000000440818723c */ /* 0x060ff00000041818 */
[C---:B------:R-:W-:Y:S01]  /*2680*/  HMMA.16816.F32.BF16 R20, R8.reuse, R70, R20 ;  /* 0x000000460814723c */ /* 0x040fe20000041814 */
[----:B------:R-:W-:Y:S07]  /*2690*/  LDSM.16.M88.4 R68, [R190+0xe900] ;  /* 0x00e90000be44783b */ /* 0x000fee0000000200 */
[C---:B------:R-:W-:Y:S08]  /*26a0*/  HMMA.16816.F32.BF16 R16, R8.reuse, R52, R16 ;  /* 0x000000340810723c */ /* 0x040ff00000041810 */
[C---:B------:R-:W-:Y:S01]  /*26b0*/  HMMA.16816.F32.BF16 R64, R8.reuse, R54, R64 ;  /* 0x000000360840723c */ /* 0x040fe20000041840 */
[----:B------:R-:W-:Y:S07]  /*26c0*/  LDSM.16.M88.4 R52, [R190+0xf900] ;  /* 0x00f90000be34783b */ /* 0x000fee0000000200 */
[C---:B--2---:R-:W-:Y:S08]  /*26d0*/  HMMA.16816.F32.BF16 R60, R8.reuse, R48, R60 ;  /* 0x00000030083c723c */ /* 0x044ff0000004183c */
[----:B------:R-:W-:Y:S01]  /*26e0*/  HMMA.16816.F32.BF16 R56, R8, R50, R56 ;  /* 0x000000320838723c */ /* 0x000fe20000041838 */
[----:B------:R-:W-:Y:S04]  /*26f0*/  LDSM.16.M88.4 R48, [R192+0x4000] ;  /* 0x00400000c030783b */ /* 0x000fe80000000200 */
[----:B------:R-:W2:Y:S03]  /*2700*/  LDSM.16.M88.4 R8, [R190+0xe100] ;  /* 0x00e10000be08783b */ /* 0x000ea60000000200 */
[C---:B------:R-:W-:Y:S08]  /*2710*/  HMMA.16816.F32.BF16 R32, R36.reuse, R44, R32 ;  /* 0x0000002c2420723c */ /* 0x040ff00000041820 */
[C---:B------:R-:W-:Y:S01]  /*2720*/  HMMA.16816.F32.BF16 R28, R36.reuse, R46, R28 ;  /* 0x0000002e241c723c */ /* 0x040fe2000004181c */
[----:B------:R-:W5:Y:S07]  /*2730*/  LDSM.16.M88.4 R44, [R190+0xf100] ;  /* 0x00f10000be2c783b */ /* 0x000f6e0000000200 */
[C---:B-1----:R-:W-:Y:S08]  /*2740*/  HMMA.16816.F32.BF16 R24, R36.reuse, R40, R24 ;  /* 0x000000282418723c */ /* 0x042ff00000041818 */
[C---:B------:R-:W-:Y:S01]  /*2750*/  HMMA.16816.F32.BF16 R20, R36.reuse, R42, R20 ;  /* 0x0000002a2414723c */ /* 0x040fe20000041814 */
[----:B------:R-:W-:Y:S07]  /*2760*/  LDSM.16.M88.4 R40, [R188+0x4000] ;  /* 0x00400000bc28783b */ /* 0x000fee0000000200 */
[C---:B---3--:R-:W-:Y:S08]  /*2770*/  HMMA.16816.F32.BF16 R16, R36.reuse, R12, R16 ;  /* 0x0000000c2410723c */ /* 0x048ff00000041810 */
[C---:B------:R-:W-:Y:S01]  /*2780*/  HMMA.16816.F32.BF16 R64, R36.reuse, R14, R64 ;  /* 0x0000000e2440723c */ /* 0x040fe20000041840 */
[----:B------:R-:W1:Y:S07]  /*2790*/  LDSM.16.M88.4 R12, [R85+0xe100] ;  /* 0x00e10000550c783b */ /* 0x000e6e0000000200 */
[C---:B----4-:R-:W-:Y:S08]  /*27a0*/  HMMA.16816.F32.BF16 R60, R36.reuse, R72, R60 ;  /* 0x00000048243c723c */ /* 0x050ff0000004183c */
[----:B------:R-:W-:Y:S01]  /*27b0*/  HMMA.16816.F32.BF16 R56, R36, R74, R56 ;  /* 0x0000004a2438723c */ /* 0x000fe20000041838 */
[----:B------:R-:W3:Y:S04]  /*27c0*/  LDSM.16.M88.4 R36, [R85+0xe900] ;  /* 0x00e900005524783b */ /* 0x000ee80000000200 */
[----:B------:R-:W-:Y:S03]  /*27d0*/  LDSM.16.M88.4 R72, [R85+0xf900] ;  /* 0x00f900005548783b */ /* 0x000fe60000000200 */
[C---:B--2---:R-:W-:Y:S08]  /*27e0*/  HMMA.16816.F32.BF16 R32, R48.reuse, R8, R32 ;  /* 0x000000083020723c */ /* 0x044ff00000041820 */
[C---:B------:R-:W-:Y:S01]  /*27f0*/  HMMA.16816.F32.BF16 R28, R48.reuse, R10, R28 ;  /* 0x0000000a301c723c */ /* 0x040fe2000004181c */
[----:B------:R-:W2:Y:S07]  /*2800*/  LDSM.16.M88.4 R8, [R85+0xf100] ;  /* 0x00f100005508783b */ /* 0x000eae0000000200 */
[C---:B------:R-:W-:Y:S08]  /*2810*/  HMMA.16816.F32.BF16 R24, R48.reuse, R68, R24 ;  /* 0x000000443018723c */ /* 0x040ff00000041818 */
[C---:B------:R-:W-:Y:S01]  /*2820*/  HMMA.16816.F32.BF16 R20, R48.reuse, R70, R20 ;  /* 0x000000463014723c */ /* 0x040fe20000041814 */
[----:B------:R-:W-:Y:S07]  /*2830*/  LDSM.16.M88.4 R68, [R2+0xe100] ;  /* 0x00e100000244783b */ /* 0x000fee0000000200 */
[C---:B-----5:R-:W-:Y:S08]  /*2840*/  HMMA.16816.F32.BF16 R16, R48.reuse, R44, R16 ;  /* 0x0000002c3010723c */ /* 0x060ff00000041810 */
[----:B------:R-:W-:Y:S01]  /*2850*/  HMMA.16816.F32.BF16 R64, R48, R46, R64 ;  /* 0x0000002e3040723c */ /* 0x000fe20000041840 */
[----:B------:R-:W4:Y:S07]  /*2860*/  LDSM.16.M88.4 R44, [R187+0x4000] ;  /* 0x00400000bb2c783b */ /* 0x000f2e0000000200 */
[C---:B-1----:R-:W-:Y:S08]  /*2870*/  HMMA.16816.F32.BF16 R32, R40.reuse, R12, R32 ;  /* 0x0000000c2820723c */ /* 0x042ff00000041820 */
[----:B------:R-:W-:Y:S01]  /*2880*/  HMMA.16816.F32.BF16 R28, R40, R14, R28 ;  /* 0x0000000e281c723c */ /* 0x000fe2000004181c */
[----:B------:R-:W1:Y:S07]  /*2890*/  LDSM.16.M88.4 R12, [R2+0xe900] ;  /* 0x00e90000020c783b */ /* 0x000e6e0000000200 */
[C---:B------:R-:W-:Y:S08]  /*28a0*/  HMMA.16816.F32.BF16 R60, R48.reuse, R52, R60 ;  /* 0x00000034303c723c */ /* 0x040ff0000004183c */
[----:B------:R-:W-:Y:S01]  /*28b0*/  HMMA.16816.F32.BF16 R56, R48, R54, R56 ;  /* 0x000000363038723c */ /* 0x000fe20000041838 */
[----:B------:R-:W5:Y:S04]  /*28c0*/  LDSM.16.M88.4 R52, [R2+0xf100] ;  /* 0x00f100000234783b */ /* 0x000f680000000200 */
[----:B------:R-:W-:Y:S03]  /*28d0*/  LDSM.16.M88.4 R48, [R2+0xf900] ;  /* 0x00f900000230783b */ /* 0x000fe60000000200 */
[C---:B---3--:R-:W-:Y:S08]  /*28e0*/  HMMA.16816.F32.BF16 R24, R40.reuse, R36, R24 ;  /* 0x000000242818723c */ /* 0x048ff00000041818 */
[C---:B------:R-:W-:Y:S01]  /*28f0*/  HMMA.16816.F32.BF16 R20, R40.reuse, R38, R20 ;  /* 0x000000262814723c */ /* 0x040fe20000041814 */
[----:B------:R-:W-:Y:S07]  /*2900*/  LDSM.16.M88.4 R36, [R0+0xe100] ;  /* 0x00e100000024783b */ /* 0x000fee0000000200 */
[C---:B--2---:R-:W-:Y:S08]  /*2910*/  HMMA.16816.F32.BF16 R16, R40.reuse, R8, R16 ;  /* 0x000000082810723c */ /* 0x044ff00000041810 */
[----:B------:R-:W-:Y:S01]  /*2920*/  HMMA.16816.F32.BF16 R64, R40, R10, R64 ;  /* 0x0000000a2840723c */ /* 0x000fe20000041840 */
[----:B------:R-:W2:Y:S07]  /*2930*/  LDSM.16.M88.4 R8, [R186+0x4000] ;  /* 0x00400000ba08783b */ /* 0x000eae0000000200 */
[C---:B----4-:R-:W-:Y:S08]  /*2940*/  HMMA.16816.F32.BF16 R32, R44.reuse, R68, R32 ;  /* 0x000000442c20723c */ /* 0x050ff00000041820 */
[----:B------:R-:W-:Y:S01]  /*2950*/  HMMA.16816.F32.BF16 R28, R44, R70, R28 ;  /* 0x000000462c1c723c */ /* 0x000fe2000004181c */
[----:B------:R-:W-:Y:S07]  /*2960*/  LDSM.16.M88.4 R68, [R0+0xf900] ;  /* 0x00f900000044783b */ /* 0x000fee0000000200 */
[C---:B------:R-:W-:Y:S08]  /*2970*/  HMMA.16816.F32.BF16 R60, R40.reuse, R72, R60 ;  /* 0x00000048283c723c */ /* 0x040ff0000004183c */
[----:B------:R-:W-:Y:S01]  /*2980*/  HMMA.16816.F32.BF16 R56, R40, R74, R56 ;  /* 0x0000004a2838723c */ /* 0x000fe20000041838 */
[----:B------:R-:W3:Y:S04]  /*2990*/  LDSM.16.M88.4 R40, [R0+0xe900] ;  /* 0x00e900000028783b */ /* 0x000ee80000000200 */
[----:B------:R-:W-:Y:S03]  /*29a0*/  LDSM.16.M88.4 R72, [R188+0x8000] ;  /* 0x00800000bc48783b */ /* 0x000fe60000000200 */
[C---:B-1----:R-:W-:Y:S08]  /*29b0*/  HMMA.16816.F32.BF16 R24, R44.reuse, R12, R24 ;  /* 0x0000000c2c18723c */ /* 0x042ff00000041818 */
[C---:B------:R-:W-:Y:S01]  /*29c0*/  HMMA.16816.F32.BF16 R20, R44.reuse, R14, R20 ;  /* 0x0000000e2c14723c */ /* 0x040fe20000041814 */
[----:B------:R-:W1:Y:S07]  /*29d0*/  LDSM.16.M88.4 R12, [R0+0xf100] ;  /* 0x00f10000000c783b */ /* 0x000e6e0000000200 */
[C---:B-----5:R-:W-:Y:S08]  /*29e0*/  HMMA.16816.F32.BF16 R16, R44.reuse, R52, R16 ;  /* 0x000000342c10723c */ /* 0x060ff00000041810 */
[----:B------:R-:W-:Y:S01]  /*29f0*/  HMMA.16816.F32.BF16 R64, R44, R54, R64 ;  /* 0x000000362c40723c */ /* 0x000fe20000041840 */
[----:B------:R-:W-:Y:S07]  /*2a00*/  LDSM.16.M88.4 R52, [R190+0x10100] ;  /* 0x01010000be34783b */ /* 0x000fee0000000200 */
[C---:B--2---:R-:W-:Y:S08]  /*2a10*/  HMMA.16816.F32.BF16 R32, R8.reuse, R36, R32 ;  /* 0x000000240820723c */ /* 0x044ff00000041820 */
[----:B------:R-:W-:Y:S01]  /*2a20*/  HMMA.16816.F32.BF16 R28, R8, R38, R28 ;  /* 0x00000026081c723c */ /* 0x000fe2000004181c */
[----:B------:R-:W2:Y:S07]  /*2a30*/  LDSM.16.M88.4 R36, [R192+0x8000] ;  /* 0x00800000c024783b */ /* 0x000eae0000000200 */
[C---:B------:R-:W-:Y:S08]  /*2a40*/  HMMA.16816.F32.BF16 R60, R44.reuse, R48, R60 ;  /* 0x000000302c3c723c */ /* 0x040ff0000004183c */
[----:B------:R-:W-:Y:S01]  /*2a50*/  HMMA.16816.F32.BF16 R56, R44, R50, R56 ;  /* 0x000000322c38723c */ /* 0x000fe20000041838 */
[----:B------:R-:W4:Y:S04]  /*2a60*/  LDSM.16.M88.4 R48, [R190+0x10900] ;  /* 0x01090000be30783b */ /* 0x000f280000000200 */
[----:B------:R-:W-:Y:S03]  /*2a70*/  LDSM.16.M88.4 R44, [R190+0x11100] ;  /* 0x01110000be2c783b */ /* 0x000fe60000000200 */
[C---:B---3--:R-:W-:Y:S08]  /*2a80*/  HMMA.16816.F32.BF16 R24, R8.reuse, R40, R24 ;  /* 0x000000280818723c */ /* 0x048ff00000041818 */
[C---:B------:R-:W-:Y:S01]  /*2a90*/  HMMA.16816.F32.BF16 R20, R8.reuse, R42, R20 ;  /* 0x0000002a0814723c */ /* 0x040fe20000041814 */
[----:B------:R-:W-:Y:S07]  /*2aa0*/  LDSM.16.M88.4 R40, [R190+0x11900] ;  /* 0x01190000be28783b */ /* 0x000fee0000000200 */
[C---:B-1----:R-:W-:Y:S08]  /*2ab0*/  HMMA.16816.F32.BF16 R16, R8.reuse, R12, R16 ;  /* 0x0000000c0810723c */ /* 0x042ff00000041810 */
[C---:B------:R-:W-:Y:S01]  /*2ac0*/  HMMA.16816.F32.BF16 R64, R8.reuse, R14, R64 ;  /* 0x0000000e0840723c */ /* 0x040fe20000041840 */
[----:B------:R-:W1:Y:S07]  /*2ad0*/  LDSM.16.M88.4 R12, [R85+0x10100] ;  /* 0x01010000550c783b */ /* 0x000e6e0000000200 */
[C---:B------:R-:W-:Y:S08]  /*2ae0*/  HMMA.16816.F32.BF16 R60, R8.reuse, R68, R60 ;  /* 0x00000044083c723c */ /* 0x040ff0000004183c */
[----:B------:R-:W-:Y:S01]  /*2af0*/  HMMA.16816.F32.BF16 R56, R8, R70, R56 ;  /* 0x000000460838723c */ /* 0x000fe20000041838 */
[----:B------:R-:W3:Y:S04]  /*2b00*/  LDSM.16.M88.4 R8, [R85+0x10900] ;  /* 0x010900005508783b */ /* 0x000ee80000000200 */
[----:B------:R-:W-:Y:S03]  /*2b10*/  LDSM.16.M88.4 R68, [R85+0x11900] ;  /* 0x011900005544783b */ /* 0x000fe60000000200 */
[C---:B--2---:R-:W-:Y:S08]  /*2b20*/  HMMA.16816.F32.BF16 R32, R36.reuse, R52, R32 ;  /* 0x000000342420723c */ /* 0x044ff00000041820 */
[C---:B------:R-:W-:Y:S01]  /*2b30*/  HMMA.16816.F32.BF16 R28, R36.reuse, R54, R28 ;  /* 0x00000036241c723c */ /* 0x040fe2000004181c */
[----:B------:R-:W-:Y:S07]  /*2b40*/  LDSM.16.M88.4 R52, [R187+0x8000] ;  /* 0x00800000bb34783b */ /* 0x000fee0000000200 */
[C---:B----4-:R-:W-:Y:S08]  /*2b50*/  HMMA.16816.F32.BF16 R24, R36.reuse, R48, R24 ;  /* 0x000000302418723c */ /* 0x050ff00000041818 */
[----:B------:R-:W-:Y:S01]  /*2b60*/  HMMA.16816.F32.BF16 R20, R36, R50, R20 ;  /* 0x000000322414723c */ /* 0x000fe20000041814 */
[----:B------:R-:W2:Y:S07]  /*2b70*/  LDSM.16.M88.4 R48, [R2+0x10100] ;  /* 0x010100000230783b */ /* 0x000eae0000000200 */
[----:B-1----:R-:W-:Y:S08]  /*2b80*/  HMMA.16816.F32.BF16 R32, R72, R12, R32 ;  /* 0x0000000c4820723c */ /* 0x002ff00000041820 */
[C---:B------:R-:W-:Y:S08]  /*2b90*/  HMMA.16816.F32.BF16 R16, R36.reuse, R44, R16 ;  /* 0x0000002c2410723c */ /* 0x040ff00000041810 */
[----:B------:R-:W-:Y:S01]  /*2ba0*/  HMMA.16816.F32.BF16 R64, R36, R46, R64 ;  /* 0x0000002e2440723c */ /* 0x000fe20000041840 */
[----:B------:R-:W1:Y:S07]  /*2bb0*/  LDSM.16.M88.4 R44, [R2+0x10900] ;  /* 0x01090000022c783b */ /* 0x000e6e0000000200 */
[C---:B------:R-:W-:Y:S01]  /*2bc0*/  HMMA.16816.F32.BF16 R28, R72.reuse, R14, R28 ;  /* 0x0000000e481c723c */ /* 0x040fe2000004181c */
[----:B------:R-:W-:Y:S07]  /*2bd0*/  LDSM.16.M88.4 R12, [R0+0x10100] ;  /* 0x01010000000c783b */ /* 0x000fee0000000200 */
[C---:B---3--:R-:W-:Y:S08]  /*2be0*/  HMMA.16816.F32.BF16 R24, R72.reuse, R8, R24 ;  /* 0x000000084818723c */ /* 0x048ff00000041818 */
[----:B------:R-:W-:Y:S01]  /*2bf0*/  HMMA.16816.F32.BF16 R20, R72, R10, R20 ;  /* 0x0000000a4814723c */ /* 0x000fe20000041814 */
[----:B------:R-:W3:Y:S07]  /*2c00*/  LDSM.16.M88.4 R8, [R186+0x8000] ;  /* 0x00800000ba08783b */ /* 0x000eee0000000200 */
[C---:B------:R-:W-:Y:S08]  /*2c10*/  HMMA.16816.F32.BF16 R60, R36.reuse, R40, R60 ;  /* 0x00000028243c723c */ /* 0x040ff0000004183c */
[----:B------:R-:W-:Y:S01]  /*2c20*/  HMMA.16816.F32.BF16 R56, R36, R42, R56 ;  /* 0x0000002a2438723c */ /* 0x000fe20000041838 */
[----:B------:R-:W4:Y:S04]  /*2c30*/  LDSM.16.M88.4 R40, [R2+0x11100] ;  /* 0x011100000228783b */ /* 0x000f280000000200 */
[----:B------:R5:W1:Y:S03]  /*2c40*/  LDSM.16.M88.4 R36, [R2+0x11900] ;  /* 0x011900000224783b */ /* 0x000a660000000200 */
[C---:B--2---:R-:W-:Y:S08]  /*2c50*/  HMMA.16816.F32.BF16 R32, R52.reuse, R48, R32 ;  /* 0x000000303420723c */ /* 0x044ff00000041820 */
[----:B------:R-:W-:Y:S08]  /*2c60*/  HMMA.16816.F32.BF16 R28, R52, R50, R28 ;  /* 0x00000032341c723c */ /* 0x000ff0000004181c */
[C---:B------:R-:W-:Y:S08]  /*2c70*/  HMMA.16816.F32.BF16 R16, R72.reuse, R76, R16 ;  /* 0x0000004c4810723c */ /* 0x040ff00000041810 */
[C---:B------:R-:W-:Y:S08]  /*2c80*/  HMMA.16816.F32.BF16 R64, R72.reuse, R78, R64 ;  /* 0x0000004e4840723c */ /* 0x040ff00000041840 */
[C---:B------:R-:W-:Y:S08]  /*2c90*/  HMMA.16816.F32.BF16 R60, R72.reuse, R68, R60 ;  /* 0x00000044483c723c */ /* 0x040ff0000004183c */
[----:B------:R-:W-:Y:S01]  /*2ca0*/  HMMA.16816.F32.BF16 R56, R72, R70, R56 ;  /* 0x000000464838723c */ /* 0x000fe20000041838 */
[----:B------:R-:W2:Y:S07]  /*2cb0*/  LDSM.16.M88.4 R68, [R0+0x10900] ;  /* 0x010900000044783b */ /* 0x000eae0000000200 */
[----:B-1----:R-:W-:Y:S07]  /*2cc0*/  HMMA.16816.F32.BF16 R24, R52, R44, R24 ;  /* 0x0000002c3418723c */ /* 0x002fee0000041818 */
[----:B------:R-:W-:Y:S01]  /*2cd0*/  LOP3.LUT R45, R82, 0xffffffe0, RZ, 0xc0, !PT ;  /* 0xffffffe0522d7812 */ /* 0x000fe200078ec0ff */
[----:B---3--:R-:W-:Y:S04]  /*2ce0*/  HMMA.16816.F32.BF16 R32, R8, R12, R32 ;  /* 0x0000000c0820723c */ /* 0x008fe80000041820 */
[----:B-----5:R-:W-:-:S03]  /*2cf0*/  IMAD.IADD R2, R80, 0x1, -R45 ;  /* 0x0000000150027824 */ /* 0x020fc600078e0a2d */
[----:B------:R-:W-:Y:S01]  /*2d00*/  LEA.HI R13, R83, R80, RZ, 0x2 ;  /* 0x00000050530d7211 */ /* 0x000fe200078f10ff */
[----:B------:R-:W-:Y:S01]  /*2d10*/  HMMA.16816.F32.BF16 R28, R8, R14, R28 ;  /* 0x0000000e081c723c */ /* 0x000fe2000004181c */
[----:B------:R-:W-:Y:S02]  /*2d20*/  SHF.R.S32.HI R12, RZ, 0x1f, R81 ;  /* 0x0000001fff0c7819 */ /* 0x000fe40000011451 */
[----:B------:R-:W-:Y:S02]  /*2d30*/  LOP3.LUT R13, R13, 0xfffffffc, RZ, 0xc0, !PT ;  /* 0xfffffffc0d0d7812 */ /* 0x000fe400078ec0ff */
[----:B------:R-:W-:Y:S02]  /*2d40*/  LEA.HI R12, R12, R81, RZ, 0x3 ;  /* 0x000000510c0c7211 */ /* 0x000fe400078f18ff */
[----:B------:R-:W-:Y:S01]  /*2d50*/  SHF.R.S32.HI R15, RZ, 0x1f, R2 ;  /* 0x0000001fff0f7819 */ /* 0x000fe20000011402 */
[----:B------:R-:W-:Y:S01]  /*2d60*/  IMAD.IADD R13, R80, 0x1, -R13 ;  /* 0x00000001500d7824 */ /* 0x000fe200078e0a0d */
[----:B----4-:R-:W-:Y:S01]  /*2d70*/  HMMA.16816.F32.BF16 R16, R52, R40, R16 ;  /* 0x000000283410723c */ /* 0x010fe20000041810 */
[----:B------:R-:W-:-:S02]  /*2d80*/  LOP3.LUT R44, R12, 0xffffff8, RZ, 0xc0, !PT ;  /* 0x0ffffff80c2c7812 */ /* 0x000fc400078ec0ff */
[----:B------:R-:W-:Y:S02]  /*2d90*/  LEA.HI R12, R15, R2, RZ, 0x2 ;  /* 0x000000020f0c7211 */ /* 0x000fe400078f10ff */
[----:B------:R-:W-:Y:S01]  /*2da0*/  LEA.HI R14, R13, R13, RZ, 0x1 ;  /* 0x0000000d0d0e7211 */ /* 0x000fe200078f08ff */
[----:B------:R-:W-:Y:S01]  /*2db0*/  IMAD.IADD R81, R81, 0x1, -R44 ;  /* 0x0000000151517824 */ /* 0x000fe200078e0a2c */
[----:B------:R-:W-:Y:S01]  /*2dc0*/  LOP3.LUT R15, R12, 0x7ffffffc, RZ, 0xc0, !PT ;  /* 0x7ffffffc0c0f7812 */ /* 0x000fe200078ec0ff */
[----:B------:R-:W-:Y:S01]  /*2dd0*/  HMMA.16816.F32.BF16 R64, R52, R42, R64 ;  /* 0x0000002a3440723c */ /* 0x000fe20000041840 */
[----:B------:R-:W1:Y:S01]  /*2de0*/  LDSM.16.M88.4 R40, [R0+0x11100] ;  /* 0x011100000028783b */ /* 0x000e620000000200 */
[----:B------:R-:W-:Y:S02]  /*2df0*/  LOP3.LUT R14, R14, 0x1ffffffe, RZ, 0xc0, !PT ;  /* 0x1ffffffe0e0e7812 */ /* 0x000fe400078ec0ff */
[----:B------:R-:W-:-:S04]  /*2e00*/  IMAD.IADD R214, R2, 0x1, -R15 ;  /* 0x0000000102d67824 */ /* 0x000fc800078e0a0f */
[----:B------:R-:W-:Y:S01]  /*2e10*/  HMMA.16816.F32.BF16 R60, R52, R36, R60 ;  /* 0x00000024343c723c */ /* 0x000fe2000004183c */
[----:B------:R-:W-:-:S05]  /*2e20*/  IMAD.SHL.U32 R214, R214, 0x2, RZ ;  /* 0x00000002d6d67824 */ /* 0x000fca00078e00ff */
[----:B------:R-:W-:Y:S02]  /*2e30*/  IADD3 R2, -R214, R195, -R6 ;  /* 0x000000c3d6027210 */ /* 0x000fe40007ffe906 */
[C---:B------:R-:W-:Y:S01]  /*2e40*/  HMMA.16816.F32.BF16 R56, R52.reuse, R38, R56 ;  /* 0x000000263438723c */ /* 0x040fe20000041838 */
[----:B------:R3:W4:Y:S07]  /*2e50*/  LDSM.16.M88.4 R36, [R0+0x11900] ;  /* 0x011900000024783b */ /* 0x00072e0000000200 */
[----:B------:R-:W-:Y:S08]  /*2e60*/  HMMA.16816.F32.BF16 R20, R52, R46, R20 ;  /* 0x0000002e3414723c */ /* 0x000ff00000041814 */
[----:B--2---:R-:W-:Y:S01]  /*2e70*/  HMMA.16816.F32.BF16 R24, R8, R68, R24 ;  /* 0x000000440818723c */ /* 0x004fe20000041818 */
[----:B---3--:R-:W-:-:S07]  /*2e80*/  LEA.HI.SX32 R0, R12, R135, 0x1e ;  /* 0x000000870c007211 */ /* 0x008fce00078ff2ff */
[----:B-1----:R-:W-:Y:S01]  /*2e90*/  HMMA.16816.F32.BF16 R16, R8, R40, R16 ;  /* 0x000000280810723c */ /* 0x002fe20000041810 */
[----:B------:R-:W-:Y:S02]  /*2ea0*/  IMAD R81, R81, 0x10, R0 ;  /* 0x0000001051517824 */ /* 0x000fe400078e0200 */
[----:B------:R-:W-:-:S05]  /*2eb0*/  IMAD.IADD R0, R13, 0x1, -R14 ;  /* 0x000000010d007824 */ /* 0x000fca00078e0a0e */
[----:B------:R-:W-:Y:S01]  /*2ec0*/  HMMA.16816.F32.BF16 R20, R8, R70, R20 ;  /* 0x000000460814723c */ /* 0x000fe20000041814 */
[----:B------:R-:W-:-:S04]  /*2ed0*/  IMAD R205, R0, 0x8, R81 ;  /* 0x0000000800cd7824 */ /* 0x000fc800078e0251 */
[----:B------:R-:W-:-:S03]  /*2ee0*/  @P2 IMAD.HI.U32 R13, R205, c[0x0][0x2c8], RZ ;  /* 0x0000b200cd0d2a27 */ /* 0x000fc600078e00ff */
[----:B------:R-:W-:Y:S01]  /*2ef0*/  HMMA.16816.F32.BF16 R64, R8, R42, R64 ;  /* 0x0000002a0840723c */ /* 0x000fe20000041840 */
[----:B------:R-:W-:Y:S01]  /*2f00*/  IMAD.MOV.U32 R0, RZ, RZ, R205 ;  /* 0x000000ffff007224 */ /* 0x000fe200078e00cd */
[----:B------:R-:W-:-:S05]  /*2f10*/  @P2 SHF.R.U32.HI R0, RZ, c[0x0][0x2cc], R13 ;  /* 0x0000b300ff002a19 */ /* 0x000fca000001160d */
[----:B------:R-:W1:Y:S01]  /*2f20*/  SHFL.IDX PT, R13, R0, RZ, 0x1c1f ;  /* 0x001c1fff000d7589 */ /* 0x000e6200000e0000 */
[C---:B----4-:R-:W-:Y:S08]  /*2f30*/  HMMA.16816.F32.BF16 R60, R8.reuse, R36, R60 ;  /* 0x00000024083c723c */ /* 0x050ff0000004183c */
[----:B------:R-:W-:Y:S07]  /*2f40*/  HMMA.16816.F32.BF16 R56, R8, R38, R56 ;  /* 0x000000260838723c */ /* 0x000fee0000041838 */
[----:B------:R-:W-:-:S04]  /*2f50*/  IADD3 R9, R195, 0x1, -R6 ;  /* 0x00000001c3097810 */ /* 0x000fc80007ffe806 */
[----:B------:R-:W-:-:S04]  /*2f60*/  IADD3 R8, -R204, R9, -R214 ;  /* 0x00000009cc087210 */ /* 0x000fc80007ffe9d6 */
[C---:B------:R-:W-:Y:S02]  /*2f70*/  IADD3 R10, R8.reuse, c[0x0][0x328], RZ ;  /* 0x0000ca00080a7a10 */ /* 0x040fe40007ffe0ff */
[----:B------:R-:W-:-:S03]  /*2f80*/  IADD3 R8, R8, UR6, RZ ;  /* 0x0000000608087c10 */ /* 0x000fc6000fffe0ff */
[--C-:B-1----:R-:W-:Y:S02]  /*2f90*/  IMAD.IADD R9, R10, 0x1, R13.reuse ;  /* 0x000000010a097824 */ /* 0x102fe400078e020d */
[----:B------:R-:W-:-:S03]  /*2fa0*/  IMAD.IADD R12, R8, 0x1, R13 ;  /* 0x00000001080c7824 */ /* 0x000fc600078e020d */
[----:B------:R-:W-:Y:S01]  /*2fb0*/  IMNMX R14, R9, R2, PT ;  /* 0x00000002090e7217 */ /* 0x000fe20003800200 */
[----:B------:R-:W-:Y:S05]  /*2fc0*/  @!P3 BRA `(.L_x_870) ;  /* 0x000001500000b947 */ /* 0x000fea0003800000 */
[----:B------:R-:W-:Y:S01]  /*2fd0*/  IADD3 R13, -R204, R195, R13 ;  /* 0x000000c3cc0d7210 */ /* 0x000fe20007ffe10d */
[----:B------:R-:W-:Y:S03]  /*2fe0*/  BSSY B0, `(.L_x_871) ;  /* 0x000000e000007945 */ /* 0x000fe60003800000 */
        /* <DEDUP_REMOVED lines=9> */
.L_x_872:
[----:B------:R-:W-:-:S04]  /*3080*/  MOV R9, c[0x0][0x32c] ;  /* 0x0000cb0000097a02 */ /* 0x000fc80000000f00 */
[----:B------:R-:W-:-:S13]  /*3090*/  ISETP.NE.AND P0, PT, R9, 0x1, PT ;  /* 0x000000010900780c */ /* 0x000fda0003f05270 */
[----:B------:R-:W-:-:S05]  /*30a0*/  @P0 IMAD.HI.U32 R9, R13, c[0x0][0x330], RZ ;  /* 0x0000cc000d090a27 */ /* 0x000fca00078e00ff */
[----:B------:R-:W-:Y:S02]  /*30b0*/  @P0 SHF.R.U32.HI R13, RZ, c[0x0][0x334], R9 ;  /* 0x0000cd00ff0d0a19 */ /* 0x000fe40000011609 */
.L_x_873:
[----:B------:R-:W-:Y:S05]  /*30c0*/  BSYNC B0 ;  /* 0x0000000000007941 */ /* 0x000fea0003800000 */
.L_x_871:
[----:B------:R-:W-:-:S04]  /*30d0*/  IMAD R11, R13, c[0x0][0x32c], -R6 ;  /* 0x0000cb000d0b7a24 */ /* 0x000fc800078e0a06 */
[----:B------:R-:W-:-:S05]  /*30e0*/  IMAD.IADD R11, R11, 0x1, -R214 ;  /* 0x000000010b0b7824 */ /* 0x000fca00078e0ad6 */
[----:B------:R-:W-:Y:S02]  /*30f0*/  IADD3 R9, R11, c[0x0][0x32c], RZ ;  /* 0x0000cb000b097a10 */ /* 0x000fe40007ffe0ff */
[----:B------:R-:W-:Y:S02]  /*3100*/  IMNMX R12, R12, R11, !PT ;  /* 0x0000000b0c0c7217 */ /* 0x000fe40007800200 */
[----:B------:R-:W-:Y:S02]  /*3110*/  IMNMX R14, R14, R9, PT ;  /* 0x000000090e0e7217 */ /* 0x000fe40003800200 */
.L_x_870:
[----:B------:R-:W-:-:S04]  /*3120*/  ISETP.GT.AND P1, PT, R133, RZ, PT ;  /* 0x000000ff8500720c */ /* 0x000fc80003f24270 */
[----:B------:R-:W-:-:S04]  /*3130*/  ISETP.GT.AND P0, PT, R12, RZ, P1 ;  /* 0x000000ff0c00720c */ /* 0x000fc80000f04270 */
[----:B------:R-:W-:-:S04]  /*3140*/  ISETP.LT.OR P0, PT, R14, 0x1, P0 ;  /* 0x000000010e00780c */ /* 0x000fc80000701670 */
[----:B------:R-:W-:Y:S02]  /*3150*/  FSEL R32, R32, -INF , !P0 ;  /* 0xff80000020207808 */ /* 0x000fe40004000000 */
[----:B------:R-:W-:-:S04]  /*3160*/  ISETP.GT.AND P0, PT, R12, 0x1, P1 ;  /* 0x000000010c00780c */ /* 0x000fc80000f04270 */
        /* <DEDUP_REMOVED lines=26> */
[----:B------:R-:W-:Y:S01]  /*3310*/  ISETP.GT.AND P0, PT, R12, 0x28, P1 ;  /* 0x000000280c00780c */ /* 0x000fe20000f04270 */
[----:B------:R-:W1:Y:S03]  /*3320*/  SHFL.IDX PT, R17, R0, 0x1, 0x1c1f ;  /* 0x003c1f0000117f89 */ /* 0x000e6600000e0000 */
[----:B------:R-:W-:-:S04]  /*3330*/  ISETP.LT.OR P0, PT, R14, 0x29, P0 ;  /* 0x000000290e00780c */ /* 0x000fc80000701670 */
[----:B------:R-:W-:Y:S02]  /*3340*/  FSEL R171, R64, -INF , !P0 ;  /* 0xff80000040ab7808 */ /* 0x000fe40004000000 */
[----:B------:R-:W-:-:S04]  /*3350*/  ISETP.GT.AND P0, PT, R12, 0x29, P1 ;  /* 0x000000290c00780c */ /* 0x000fc80000f04270 */
[----:B------:R-:W-:-:S04]  /*3360*/  ISETP.LT.OR P0, PT, R14, 0x2a, P0 ;  /* 0x0000002a0e00780c */ /* 0x000fc80000701670 */
[----:B------:R-:W-:Y:S02]  /*3370*/  FSEL R167, R65, -INF , !P0 ;  /* 0xff80000041a77808 */ /* 0x000fe40004000000 */
[----:B------:R-:W-:-:S04]  /*3380*/  ISETP.GT.AND P0, PT, R12, 0x30, P1 ;  /* 0x000000300c00780c */ /* 0x000fc80000f04270 */
[----:B------:R-:W-:Y:S01]  /*3390*/  ISETP.LT.OR P0, PT, R14, 0x31, P0 ;  /* 0x000000310e00780c */ /* 0x000fe20000701670 */
[----:B-1----:R-:W-:-:S03]  /*33a0*/  IMAD.IADD R15, R10, 0x1, R17 ;  /* 0x000000010a0f7824 */ /* 0x002fc600078e0211 */
[----:B------:R-:W-:Y:S02]  /*33b0*/  FSEL R177, R60, -INF , !P0 ;  /* 0xff8000003cb17808 */ /* 0x000fe40004000000 */
[----:B------:R-:W-:Y:S02]  /*33c0*/  ISETP.GT.AND P0, PT, R12, 0x31, P1 ;  /* 0x000000310c00780c */ /* 0x000fe40000f04270 */
[----:B------:R-:W-:Y:S01]  /*33d0*/  IMNMX R2, R15, R2, PT ;  /* 0x000000020f027217 */ /* 0x000fe20003800200 */
[----:B------:R-:W-:Y:S01]  /*33e0*/  IMAD.IADD R15, R8, 0x1, R17 ;  /* 0x00000001080f7824 */ /* 0x000fe200078e0211 */
[----:B------:R-:W-:-:S04]  /*33f0*/  ISETP.LT.OR P0, PT, R14, 0x32, P0 ;  /* 0x000000320e00780c */ /* 0x000fc80000701670 */
[----:B------:R-:W-:Y:S02]  /*3400*/  FSEL R175, R61, -INF , !P0 ;  /* 0xff8000003daf7808 */ /* 0x000fe40004000000 */
[----:B------:R-:W-:-:S04]  /*3410*/  ISETP.GT.AND P0, PT, R12, 0x38, P1 ;  /* 0x000000380c00780c */ /* 0x000fc80000f04270 */
[----:B------:R-:W-:-:S04]  /*3420*/  ISETP.LT.OR P0, PT, R14, 0x39, P0 ;  /* 0x000000390e00780c */ /* 0x000fc80000701670 */
[----:B------:R-:W-:Y:S02]  /*3430*/  FSEL R143, R56, -INF , !P0 ;  /* 0xff800000388f7808 */ /* 0x000fe40004000000 */
[----:B------:R-:W-:-:S04]  /*3440*/  ISETP.GT.AND P0, PT, R12, 0x39, P1 ;  /* 0x000000390c00780c */ /* 0x000fc80000f04270 */
[----:B------:R-:W-:-:S04]  /*3450*/  ISETP.LT.OR P0, PT, R14, 0x3a, P0 ;  /* 0x0000003a0e00780c */ /* 0x000fc80000701670 */
[----:B------:R-:W-:Y:S01]  /*3460*/  FSEL R141, R57, -INF , !P0 ;  /* 0xff800000398d7808 */ /* 0x000fe20004000000 */
        /* <DEDUP_REMOVED lines=12> */
.L_x_876:
[----:B------:R-:W-:-:S04]  /*3530*/  MOV R0, c[0x0][0x32c] ;  /* 0x0000cb0000007a02 */ /* 0x000fc80000000f00 */
[----:B------:R-:W-:-:S13]  /*3540*/  ISETP.NE.AND P0, PT, R0, 0x1, PT ;  /* 0x000000010000780c */ /* 0x000fda0003f05270 */
[----:B------:R-:W-:-:S05]  /*3550*/  @P0 IMAD.HI.U32 R0, R17, c[0x0][0x330], RZ ;  /* 0x0000cc0011000a27 */ /* 0x000fca00078e00ff */
[----:B------:R-:W-:Y:S02]  /*3560*/  @P0 SHF.R.U32.HI R17, RZ, c[0x0][0x334], R0 ;  /* 0x0000cd00ff110a19 */ /* 0x000fe40000011600 */
.L_x_877:
[----:B------:R-:W-:Y:S05]  /*3570*/  BSYNC B0 ;  /* 0x0000000000007941 */ /* 0x000fea0003800000 */
.L_x_875:
[----:B------:R-:W-:-:S04]  /*3580*/  IMAD R17, R17, c[0x0][0x32c], -R6 ;  /* 0x0000cb0011117a24 */ /* 0x000fc800078e0a06 */
[----:B------:R-:W-:-:S05]  /*3590*/  IMAD.IADD R0, R17, 0x1, -R214 ;  /* 0x0000000111007824 */ /* 0x000fca00078e0ad6 */
[----:B------:R-:W-:Y:S02]  /*35a0*/  IADD3 R17, R0, c[0x0][0x32c], RZ ;  /* 0x0000cb0000117a10 */ /* 0x000fe40007ffe0ff */
[----:B------:R-:W-:Y:S02]  /*35b0*/  IMNMX R15, R15, R0, !PT ;  /* 0x000000000f0f7217 */ /* 0x000fe40007800200 */
[----:B------:R-:W-:Y:S02]  /*35c0*/  IMNMX R2, R2, R17, PT ;  /* 0x0000001102027217 */ /* 0x000fe40003800200 */
.L_x_874:
[----:B------:R-:W-:Y:S01]  /*35d0*/  ISETP.GT.AND P0, PT, R15, 0x8, P1 ;  /* 0x000000080f00780c */ /* 0x000fe20000f04270 */
[----:B------:R-:W-:-:S04]  /*35e0*/  DEPBAR.LE SB0, 0x2 ;  /* 0x000080800000791a */ /* 0x000fc80000000000 */
[----:B------:R-:W-:Y:S01]  /*35f0*/  BAR.SYNC.DEFER_BLOCKING 0x0 ;  /* 0x0000000000007b1d */ /* 0x000fe20000010000 */
[----:B------:R-:W-:Y:S01]  /*3600*/  ISETP.LT.OR P0, PT, R2, 0x9, P0 ;  /* 0x000000090200780c */ /* 0x000fe20000701670 */
[----:B------:R-:W-:Y:S01]  /*3610*/  IMAD.SHL.U32 R185, R4, 0x2, RZ ;  /* 0x0000000204b97824 */ /* 0x000fe200078e00ff */
[----:B------:R-:W-:Y:S02]  /*3620*/  IADD3 R0, R133, -0x3, RZ ;  /* 0xfffffffd85007810 */ /* 0x000fe40007ffe0ff */
[----:B------:R-:W-:Y:S01]  /*3630*/  FSEL R30, R30, -INF , !P0 ;  /* 0xff8000001e1e7808 */ /* 0x000fe20004000000 */
[--C-:B------:R-:W-:Y:S01]  /*3640*/  IMAD R184, R3, 0x2, R185.reuse ;  /* 0x0000000203b87824 */ /* 0x100fe200078e02b9 */
[----:B------:R-:W-:Y:S01]  /*3650*/  ISETP.GT.AND P0, PT, R15, 0x9, P1 ;  /* 0x000000090f00780c */ /* 0x000fe20000f04270 */
[----:B------:R-:W-:Y:S01]  /*3660*/  IMAD.IADD R172, R189, 0x1, R185 ;  /* 0x00000001bdac7824 */ /* 0x000fe200078e02b9 */
[----:B------:R-:W-:Y:S01]  /*3670*/  IADD3 R219, R133, -0x2, RZ ;  /* 0xfffffffe85db7810 */ /* 0x000fe20007ffe0ff */
[----:B------:R-:W-:Y:S01]  /*3680*/  IMAD.IADD R163, R189, 0x1, R184 ;  /* 0x00000001bda37824 */ /* 0x000fe200078e02b8 */
[----:B------:R-:W-:Y:S01]  /*3690*/  ISETP.LT.OR P0, PT, R2, 0xa, P0 ;  /* 0x0000000a0200780c */ /* 0x000fe20000701670 */
[----:B------:R-:W-:-:S03]  /*36a0*/  IMAD R3, R3, 0x2, R172 ;  /* 0x0000000203037824 */ /* 0x000fc600078e02ac */
[----:B------:R-:W-:Y:S02]  /*36b0*/  FSEL R6, R31, -INF , !P0 ;  /* 0xff8000001f067808 */ /* 0x000fe40004000000 */
[----:B------:R-:W-:-:S04]  /*36c0*/  ISETP.GT.AND P0, PT, R15, 0x10, P1 ;  /* 0x000000100f00780c */ /* 0x000fc80000f04270 */
[----:B------:R-:W-:Y:S01]  /*36d0*/  ISETP.LT.OR P0, PT, R2, 0x11, P0 ;  /* 0x000000110200780c */ /* 0x000fe20000701670 */
[----:B------:R-:W-:Y:S03]  /*36e0*/  LDSM.16.MT88.4 R40, [R185+0x2100] ;  /* 0x00210000b928783b */ /* 0x000fe60000004200 */
[----:B------:R-:W-:Y:S02]  /*36f0*/  FSEL R26, R26, -INF , !P0 ;  /* 0xff8000001a1a7808 */ /* 0x000fe40004000000 */
[----:B------:R-:W-:Y:S01]  /*3700*/  ISETP.GT.AND P0, PT, R15, 0x11, P1 ;  /* 0x000000110f00780c */ /* 0x000fe20000f04270 */
[----:B------:R-:W-:Y:S03]  /*3710*/  LDSM.16.MT88.4 R124, [R185+0x100] ;  /* 0x00010000b97c783b */ /* 0x000fe60000004200 */
[----:B------:R-:W-:Y:S01]  /*3720*/  ISETP.LT.OR P0, PT, R2, 0x12, P0 ;  /* 0x000000120200780c */ /* 0x000fe20000701670 */
[----:B------:R-:W-:Y:S03]  /*3730*/  LDSM.16.MT88.4 R104, [R172+0x100] ;  /* 0x00010000ac68783b */ /* 0x000fe60000004200 */
[----:B------:R-:W-:Y:S01]  /*3740*/  FSEL R12, R27, -INF , !P0 ;  /* 0xff8000001b0c7808 */ /* 0x000fe20004000000 */
[----:B------:R-:W-:Y:S01]  /*3750*/  LDSM.16.MT88.4 R112, [R184+0x100] ;  /* 0x00010000b870783b */ /* 0x000fe20000004200 */
[----:B------:R-:W-:-:S03]  /*3760*/  ISETP.GT.AND P0, PT, R15, 0x18, P1 ;  /* 0x000000180f00780c */ /* 0x000fc60000f04270 */
[----:B------:R-:W-:Y:S01]  /*3770*/  LDSM.16.MT88.4 R120, [R3+0x100] ;  /* 0x000100000378783b */ /* 0x000fe20000004200 */
[----:B------:R-:W-:-:S03]  /*3780*/  ISETP.LT.OR P0, PT, R2, 0x19, P0 ;  /* 0x000000190200780c */ /* 0x000fc60000701670 */
[----:B------:R-:W-:Y:S01]  /*3790*/  LDSM.16.MT88.4 R48, [R172+0x2100] ;  /* 0x00210000ac30783b */ /* 0x000fe20000004200 */
        /* <DEDUP_REMOVED lines=21> */
[----:B------:R-:W-:Y:S03]  /*38f0*/  LDSM.16.MT88.4 R64, [R163+0x2100] ;  /* 0x00210000a340783b */ /* 0x000fe60000004200 */
        /* <DEDUP_REMOVED lines=17> */
[----:B------:R-:W-:Y:S01]  /*3a10*/  ISETP.GE.AND P0, PT, R0, R194, PT ;  /* 0x000000c20000720c */ /* 0x000fe20003f06270 */
[----:B------:R-:W-:-:S12]  /*3a20*/  LDSM.16.MT88.4 R56, [R184+0x2100] ;  /* 0x00210000b838783b */ /* 0x000fd80000004200 */
[----:B------:R-:W-:Y:S01]  /*3a30*/  @P0 SHF.R.S32.HI R2, RZ, 0x1f, R0 ;  /* 0x0000001fff020819 */ /* 0x000fe20000011400 */
[----:B------:R-:W-:Y:S02]  /*3a40*/  @P0 IMAD R5, R5, R0, RZ ;  /* 0x0000000005050224 */ /* 0x000fe400078e02ff */
[----:B------:R-:W-:-:S04]  /*3a50*/  @P0 IMAD.WIDE.U32 R16, R0, R7, R212 ;  /* 0x0000000700100225 */ /* 0x000fc800078e00d4 */
[----:B------:R-:W-:Y:S01]  /*3a60*/  @P0 IMAD R0, R2, R7, R5 ;  /* 0x0000000702000224 */ /* 0x000fe200078e0205 */
[----:B------:R-:W-:Y:S02]  /*3a70*/  @P0 LEA R148, P1, R16, c[0x0][0x1c8], 0x1 ;  /* 0x0000720010940a11 */ /* 0x000fe400078208ff */
[----:B------:R-:W-:Y:S01]  /*3a80*/  FMNMX.FTZ R5, R34, R14, !PT ;  /* 0x0000000e22057209 */ /* 0x000fe20007810000 */
[----:B------:R-:W-:-:S03]  /*3a90*/  @P0 IMAD.IADD R0, R17, 0x1, R0 ;  /* 0x0000000111000824 */ /* 0x000fc600078e0200 */
[----:B------:R-:W-:Y:S02]  /*3aa0*/  FMNMX.FTZ R5, R30, R5, !PT ;  /* 0x000000051e057209 */ /* 0x000fe40007810000 */
[----:B------:R-:W-:Y:S02]  /*3ab0*/  @P0 LEA.HI.X R149, R16, c[0x0][0x1cc], R0, 0x1, P1 ;  /* 0x0000730010950a11 */ /* 0x000fe400008f0c00 */
[----:B------:R-:W-:Y:S02]  /*3ac0*/  FMNMX.FTZ R0, R32, R33, !PT ;  /* 0x0000002120007209 */ /* 0x000fe40007810000 */
[----:B------:R-:W-:Y:S02]  /*3ad0*/  FMNMX.FTZ R5, R6, R5, !PT ;  /* 0x0000000506057209 */ /* 0x000fe40007810000 */
[----:B------:R-:W-:Y:S02]  /*3ae0*/  FMNMX.FTZ R0, R13, R0, !PT ;  /* 0x000000000d007209 */ /* 0x000fe40007810000 */
[----:B------:R-:W-:-:S02]  /*3af0*/  FMNMX.FTZ R5, R26, R5, !PT ;  /* 0x000000051a057209 */ /* 0x000fc40007810000 */
[----:B------:R-:W-:Y:S02]  /*3b00*/  FMNMX.FTZ R0, R29, R0, !PT ;  /* 0x000000001d007209 */ /* 0x000fe40007810000 */
[----:B------:R-:W-:Y:S02]  /*3b10*/  FMNMX.FTZ R5, R12, R5, !PT ;  /* 0x000000050c057209 */ /* 0x000fe40007810000 */
        /* <DEDUP_REMOVED lines=21> */
[----:B------:R-:W-:Y:S01]  /*3c70*/  @P0 LEA R146, P1, R201, R148, 0x1 ;  /* 0x00000094c9920211 */ /* 0x000fe200078208ff */
[----:B------:R-:W1:Y:S01]  /*3c80*/  SHFL.BFLY PT, R5, R16, 0x2, 0x1f ;  /* 0x0c401f0010057f89 */ /* 0x000e6200000e0000 */
[----:B------:R-:W-:-:S02]  /*3c90*/  FMNMX.FTZ R0, R141, R0, !PT ;  /* 0x000000008d007209 */ /* 0x000fc40007810000 */
[----:B------:R-:W-:-:S03]  /*3ca0*/  @P0 LEA.HI.X R147, R201, R149, R200, 0x1, P1 ;  /* 0x00000095c9930211 */ /* 0x000fc600008f0cc8 */
[----:B------:R-:W2:Y:S01]  /*3cb0*/  SHFL.BFLY PT, R7, R0, 0x2, 0x1f ;  /* 0x0c401f0000077f89 */ /* 0x000ea200000e0000 */
[----:B-1----:R-:W-:-:S03]  /*3cc0*/  FMNMX.FTZ R5, R16, R5, !PT ;  /* 0x0000000510057209 */ /* 0x002fc60007810000 */
[----:B------:R-:W-:Y:S01]  /*3cd0*/  LDSM.16.MT88.4 R16, [R184+0x2900] ;  /* 0x00290000b810783b */ /* 0x000fe20000004200 */
[----:B--2---:R-:W-:-:S03]  /*3ce0*/  FMNMX.FTZ R7, R0, R7, !PT ;  /* 0x0000000700077209 */ /* 0x004fc60007810000 */
[----:B------:R-:W1:Y:S04]  /*3cf0*/  SHFL.BFLY PT, R0, R5, 0x1, 0x1f ;  /* 0x0c201f0005007f89 */ /* 0x000e6800000e0000 */
[----:B------:R-:W2:Y:S01]  /*3d00*/  SHFL.BFLY PT, R2, R7, 0x1, 0x1f ;  /* 0x0c201f0007027f89 */ /* 0x000ea200000e0000 */
[----:B-1----:R-:W-:Y:S02]  /*3d10*/  FMNMX.FTZ R0, R5, R0, !PT ;  /* 0x0000000005007209 */ /* 0x002fe40007810000 */
[----:B--2---:R-:W-:-:S03]  /*3d20*/  FMNMX.FTZ R2, R7, R2, !PT ;  /* 0x0000000207027209 */ /* 0x004fc60007810000 */
[----:B------:R-:W-:Y:S01]  /*3d30*/  FMUL.FTZ R169, R0, c[0x0][0x2d0] ;  /* 0x0000b40000a97a20 */ /* 0x000fe20000410000 */
[C---:B------:R-:W-:Y:S01]  /*3d40*/  FSETP.NEU.FTZ.AND P1, PT, R2.reuse, -INF , PT ;  /* 0xff8000000200780b */ /* 0x040fe20003f3d000 */
[----:B------:R-:W-:-:S05]  /*3d50*/  FMUL.FTZ R180, R2, c[0x0][0x2d0] ;  /* 0x0000b40002b47a20 */ /* 0x000fca0000410000 */
[----:B------:R-:W-:Y:S02]  /*3d60*/  FSEL R180, R180, RZ, P1 ;  /* 0x000000ffb4b47208 */ /* 0x000fe40000800000 */
[----:B------:R-:W-:-:S03]  /*3d70*/  FSETP.NEU.FTZ.AND P1, PT, R0, -INF , PT ;  /* 0xff8000000000780b */ /* 0x000fc60003f3d000 */
[--C-:B------:R-:W-:Y:S01]  /*3d80*/  FFMA.FTZ R160, R32, c[0x0][0x2d0], -R180.reuse ;  /* 0x0000b40020a07a23 */ /* 0x100fe200000108b4 */
[----:B------:R-:W-:Y:S01]  /*3d90*/  FSEL R169, R169, RZ, P1 ;  /* 0x000000ffa9a97208 */ /* 0x000fe20000800000 */
[--C-:B------:R-:W-:Y:S02]  /*3da0*/  FFMA.FTZ R159, R33, c[0x0][0x2d0], -R180.reuse ;  /* 0x0000b400219f7a23 */ /* 0x100fe400000108b4 */
[--C-:B------:R-:W-:Y:S02]  /*3db0*/  FFMA.FTZ R157, R13, c[0x0][0x2d0], -R180.reuse ;  /* 0x0000b4000d9d7a23 */ /* 0x100fe400000108b4 */
[----:B------:R-:W-:Y:S01]  /*3dc0*/  FFMA.FTZ R154, R29, c[0x0][0x2d0], -R180 ;  /* 0x0000b4001d9a7a23 */ /* 0x000fe200000108b4 */
[----:B------:R-:W-:Y:S01]  /*3dd0*/  MUFU.EX2 R160, R160 ;  /* 0x000000a000a07308 */ /* 0x000fe20000000800 */
[--C-:B------:R-:W-:Y:S02]  /*3de0*/  FFMA.FTZ R162, R34, c[0x0][0x2d0], -R169.reuse ;  /* 0x0000b40022a27a23 */ /* 0x100fe400000108a9 */
[--C-:B------:R-:W-:Y:S01]  /*3df0*/  FFMA.FTZ R161, R14, c[0x0][0x2d0], -R169.reuse ;  /* 0x0000b4000ea17a23 */ /* 0x100fe200000108a9 */
[----:B------:R-:W-:Y:S01]  /*3e00*/  LDSM.16.MT88.4 R32, [R184+0x900] ;  /* 0x00090000b820783b */ /* 0x000fe20000004200 */
[----:B------:R-:W-:-:S02]  /*3e10*/  FFMA.FTZ R164, R30, c[0x0][0x2d0], -R169 ;  /* 0x0000b4001ea47a23 */ /* 0x000fc400000108a9 */
[--C-:B------:R-:W-:Y:S01]  /*3e20*/  FFMA.FTZ R155, R6, c[0x0][0x2d0], -R169.reuse ;  /* 0x0000b400069b7a23 */ /* 0x100fe200000108a9 */
[----:B------:R-:W1:Y:S01]  /*3e30*/  MUFU.EX2 R159, R159 ;  /* 0x0000009f009f7308 */ /* 0x000e620000000800 */
[----:B------:R2:W3:Y:S01]  /*3e40*/  LDSM.16.MT88.4 R4, [R3+0x4100] ;  /* 0x004100000304783b */ /* 0x0004e20000004200 */
[--C-:B------:R-:W-:Y:S02]  /*3e50*/  FFMA.FTZ R158, R11, c[0x0][0x2d0], -R180.reuse ;  /* 0x0000b4000b9e7a23 */ /* 0x100fe400000108b4 */
[--C-:B------:R-:W-:Y:S01]  /*3e60*/  FFMA.FTZ R152, R9, c[0x0][0x2d0], -R180.reuse ;  /* 0x0000b40009987a23 */ /* 0x100fe200000108b4 */
[----:B------:R-:W-:Y:S01]  /*3e70*/  LDSM.16.MT88.4 R28, [R163+0x900] ;  /* 0x00090000a31c783b */ /* 0x000fe20000004200 */
[----:B------:R-:W-:Y:S02]  /*3e80*/  FFMA.FTZ R150, R10, c[0x0][0x2d0], -R169 ;  /* 0x0000b4000a967a23 */ /* 0x000fe400000108a9 */
[----:B------:R-:W-:Y:S01]  /*3e90*/  MUFU.EX2 R157, R157 ;  /* 0x0000009d009d7308 */ /* 0x000fe20000000800 */
[----:B------:R-:W-:-:S02]  /*3ea0*/  FFMA.FTZ R153, R25, c[0x0][0x2d0], -R180 ;  /* 0x0000b40019997a23 */ /* 0x000fc400000108b4 */
[--C-:B------:R-:W-:Y:S02]  /*3eb0*/  FFMA.FTZ R145, R21, c[0x0][0x2d0], -R180.reuse ;  /* 0x0000b40015917a23 */ /* 0x100fe400000108b4 */
[--C-:B------:R-:W-:Y:S01]  /*3ec0*/  FFMA.FTZ R156, R26, c[0x0][0x2d0], -R169.reuse ;  /* 0x0000b4001a9c7a23 */ /* 0x100fe200000108a9 */
[----:B------:R-:W-:Y:S01]  /*3ed0*/  LDSM.16.MT88.4 R20, [R185+0x900] ;  /* 0x00090000b914783b */ /* 0x000fe20000004200 */
[--C-:B------:R-:W-:Y:S01]  /*3ee0*/  FFMA.FTZ R151, R12, c[0x0][0x2d0], -R169.reuse ;  /* 0x0000b4000c977a23 */ /* 0x100fe200000108a9 */
[----:B------:R-:W4:Y:S01]  /*3ef0*/  MUFU.EX2 R154, R154 ;  /* 0x0000009a009a7308 */ /* 0x000f220000000800 */
[----:B-1----:R-:W-:Y:S01]  /*3f00*/  F2FP.BF16.PACK_AB R96, R159, R160 ;  /* 0x000000a09f60723e */ /* 0x002fe200000010ff */
[----:B------:R-:W-:Y:S01]  /*3f10*/  LDSM.16.MT88.4 R12, [R163+0x2900] ;  /* 0x00290000a30c783b */ /* 0x000fe20000004200 */
[--C-:B------:R-:W-:Y:S02]  /*3f20*/  FFMA.FTZ R168, R173, c[0x0][0x2d0], -R180.reuse ;  /* 0x0000b400ada87a23 */ /* 0x100fe400000108b4 */
[--C-:B------:R-:W-:Y:S01]  /*3f30*/  FFMA.FTZ R166, R171, c[0x0][0x2d0], -R180.reuse ;  /* 0x0000b400aba67a23 */ /* 0x100fe200000108b4 */
[----:B------:R-:W-:Y:S01]  /*3f40*/  LDSM.16.MT88.4 R24, [R172+0x2900] ;  /* 0x00290000ac18783b */ /* 0x000fe20000004200 */
[----:B------:R-:W-:Y:S01]  /*3f50*/  FFMA.FTZ R165, R165, c[0x0][0x2d0], -R180 ;  /* 0x0000b400a5a57a23 */ /* 0x000fe200000108b4 */
[----:B------:R-:W-:Y:S01]  /*3f60*/  MUFU.EX2 R162, R162 ;  /* 0x000000a200a27308 */ /* 0x000fe20000000800 */
[----:B--2---:R-:W-:-:S02]  /*3f70*/  FFMA.FTZ R3, R8, c[0x0][0x2d0], -R169 ;  /* 0x0000b40008037a23 */ /* 0x004fc400000108a9 */
[----:B------:R-:W1:Y:S01]  /*3f80*/  LDSM.16.MT88.4 R8, [R185+0x2900] ;  /* 0x00290000b908783b */ /* 0x000e620000004200 */
[----:B------:R-:W-:Y:S02]  /*3f90*/  FFMA.FTZ R167, R167, c[0x0][0x2d0], -R180 ;  /* 0x0000b400a7a77a23 */ /* 0x000fe400000108b4 */
[--C-:B------:R-:W-:Y:S02]  /*3fa0*/  FFMA.FTZ R171, R216, c[0x0][0x2d0], -R169.reuse ;  /* 0x0000b400d8ab7a23 */ /* 0x100fe400000108a9 */
[----:B------:R-:W2:Y:S01]  /*3fb0*/  MUFU.EX2 R161, R161 ;  /* 0x000000a100a17308 */ /* 0x000ea20000000800 */
[----:B----4-:R-:W-:Y:S01]  /*3fc0*/  F2FP.BF16.PACK_AB R98, R154, R157 ;  /* 0x0000009d9a62723e */ /* 0x010fe200000010ff */
[--C-:B------:R-:W-:Y:S02]  /*3fd0*/  FFMA.FTZ R174, R174, c[0x0][0x2d0], -R169.reuse ;  /* 0x0000b400aeae7a23 */ /* 0x100fe400000108a9 */
[--C-:B------:R-:W-:Y:S02]  /*3fe0*/  FFMA.FTZ R173, R182, c[0x0][0x2d0], -R169.reuse ;  /* 0x0000b400b6ad7a23 */ /* 0x100fe400000108a9 */
[----:B------:R-:W-:-:S02]  /*3ff0*/  FFMA.FTZ R178, R178, c[0x0][0x2d0], -R169 ;  /* 0x0000b400b2b27a23 */ /* 0x000fc400000108a9 */
        /* <DEDUP_REMOVED lines=65> */
[C---:B---3--:R-:W-:Y:S07]  /*4410*/  HMMA.16816.F32.BF16 R92, R96.reuse, R4, RZ ;  /* 0x00000004605c723c */ /* 0x048fee00000418ff */
        /* <DEDUP_REMOVED lines=8> */
[----:B-----5:R-:W-:Y:S01]  /*44a0*/  F2FP.BF16.PACK_AB R7, R3, R150 ;  /* 0x000000960307723e */ /* 0x020fe200000010ff */
[----:B------:R-:W-:Y:S02]  /*44b0*/  FADD.FTZ R152, R152, R153 ;  /* 0x0000009998987221 */ /* 0x000fe40000010000 */
[----:B------:R-:W-:Y:S02]  /*44c0*/  FADD.FTZ R150, R150, R151 ;  /* 0x0000009796967221 */ /* 0x000fe40000010000 */
[----:B------:R-:W-:-:S02]  /*44d0*/  FADD.FTZ R152, R145, R152 ;  /* 0x0000009891987221 */ /* 0x000fc40000010000 */
[----:B-1----:R-:W-:Y:S01]  /*44e0*/  HMMA.16816.F32.BF16 R36, R4, R8, R36 ;  /* 0x000000080424723c */ /* 0x002fe20000041824 */
[----:B------:R-:W-:Y:S02]  /*44f0*/  FADD.FTZ R150, R3, R150 ;  /* 0x0000009603967221 */ /* 0x000fe40000010000 */
[----:B------:R-:W-:-:S05]  /*4500*/  @P2 IMAD.HI.U32 R3, R135, c[0x0][0x2c8], RZ ;  /* 0x0000b20087032a27 */ /* 0x000fca00078e00ff */
[----:B------:R-:W-:Y:S01]  /*4510*/  HMMA.16816.F32.BF16 R40, R4, R10, R40 ;  /* 0x0000000a0428723c */ /* 0x000fe20000041828 */
[----:B------:R-:W1:Y:S01]  /*4520*/  LDSM.16.MT88.4 R8, [R172+0x4900] ;  /* 0x00490000ac08783b */ /* 0x000e620000004200 */
[----:B------:R-:W-:-:S05]  /*4530*/  @P2 SHF.R.U32.HI R135, RZ, c[0x0][0x2cc], R3 ;  /* 0x0000b300ff872a19 */ /* 0x000fca0000011603 */
[----:B------:R-:W-:Y:S01]  /*4540*/  IMAD.IADD R132, R132, 0x1, R135 ;  /* 0x0000000184847824 */ /* 0x000fe200078e0287 */
        /* <DEDUP_REMOVED lines=84> */
[C---:B------:R-:W-:Y:S01]  /*4a90*/  F2FP.BF16.PACK_AB R5, R179.reuse, R176 ;  /* 0x000000b0b305723e */ /* 0x040fe200000010ff */
        /* <DEDUP_REMOVED lines=16> */
[----:B------:R-:W2:Y:S04]  /*4ba0*/  LDSM.16.MT88.4 R16, [R163+0x5900] ;  /* 0x00590000a310783b */ /* 0x000ea80000004200 */
[----:B------:R-:W-:Y:S01]  /*4bb0*/  @!PT LDS RZ, [RZ] ;  /* 0x00000000fffff984 */ /* 0x000fe20000000800 */
[----:B------:R-:W-:Y:S01]  /*4bc0*/  @!PT LDS RZ, [RZ] ;  /* 0x00000000fffff984 */ /* 0x000fe20000000800 */
[----:B------:R-:W-:Y:S01]  /*4bd0*/  @!PT LDS RZ, [RZ] ;  /* 0x00000000fffff984 */ /* 0x000fe20000000800 */
[----:B------:R1:W-:Y:S03]  /*4be0*/  @P0 LDGSTS.E.BYPASS.LTC128B.128 [R144+0xc100], [R148.64], !P5 ;  /* 0x0c10000094900fae */ /* 0x0003e6000e901d48 */
[C---:B------:R-:W-:Y:S01]  /*4bf0*/  HMMA.16816.F32.BF16 R44, R4.reuse, R140, R44 ;  /* 0x0000008c042c723c */ /* 0x040fe2000004182c */
[----:B------:R1:W-:Y:S04]  /*4c00*/  @P0 LDGSTS.E.BYPASS.LTC128B.128 [R144+0xe100], [R148.64+0x80], !P4 ;  /* 0x0e10008094900fae */ /* 0x0003e8000e101d48 */
[----:B------:R1:W-:Y:S03]  /*4c10*/  @P0 LDGSTS.E.BYPASS.LTC128B.128 [R144+0x10100], [R148.64+0x100], !P6 ;  /* 0x1010010094900fae */ /* 0x0003e6000f101d48 */
[C---:B------:R-:W-:Y:S01]  /*4c20*/  HMMA.16816.F32.BF16 R48, R4.reuse, R142, R48 ;  /* 0x0000008e0430723c */ /* 0x040fe20000041830 */
[----:B------:R1:W-:Y:S04]  /*4c30*/  @P0 LDGSTS.E.BYPASS.LTC128B.128 [R144+0xd100], [R146.64], !P5 ;  /* 0x0d10000092900fae */ /* 0x0003e8000e901d48 */
[----:B------:R1:W-:Y:S03]  /*4c40*/  @P0 LDGSTS.E.BYPASS.LTC128B.128 [R144+0xf100], [R146.64+0x80], !P4 ;  /* 0x0f10008092900fae */ /* 0x0003e6000e101d48 */
[C---:B------:R-:W-:Y:S01]  /*4c50*/  HMMA.16816.F32.BF16 R76, R4.reuse, R136, R76 ;  /* 0x00000088044c723c */ /* 0x040fe2000004184c */
[----:B------:R1:W-:Y:S04]  /*4c60*/  @P0 LDGSTS.E.BYPASS.LTC128B.128 [R144+0x11100], [R146.64+0x100], !P6 ;  /* 0x1110010092900fae */ /* 0x0003e8000f101d48 */
[----:B------:R-:W0:Y:S03]  /*4c70*/  LDGDEPBAR ;  /* 0x00000000000079af */ /* 0x000e260000000000 */
        /* <DEDUP_REMOVED lines=14> */
[----:B------:R-:W-:Y:S07]  /*4d60*/  HMMA.16816.F32.BF16 R96, R4, R18, R96 ;  /* 0x000000120460723c */ /* 0x000fee0000041860 */
[----:B------:R-:W-:Y:S01]  /*4d70*/  IADD3 R4, R132, c[0x0][0x328], RZ ;  /* 0x0000ca0084047a10 */ /* 0x000fe20007ffe0ff */
[----:B------:R-:W-:Y:S05]  /*4d80*/  @!P3 BRA `(.L_x_878) ;  /* 0x000000f00000b947 */ /* 0x000fea0003800000 */
[C---:B------:R-:W-:Y:S01]  /*4d90*/  ISETP.GT.AND P0, PT, R132.reuse, RZ, PT ;  /* 0x000000ff8400720c */ /* 0x040fe20003f04270 */
[----:B------:R-:W-:Y:S01]  /*4da0*/  IMAD.MOV.U32 R3, RZ, RZ, c[0x0][0x32c] ;  /* 0x0000cb00ff037624 */ /* 0x000fe200078e00ff */
        /* <DEDUP_REMOVED lines=8> */
.L_x_879:
[----:B------:R-:W-:-:S13]  /*4e30*/  ISETP.NE.AND P0, PT, R3, 0x1, PT ;  /* 0x000000010300780c */ /* 0x000fda0003f05270 */
[----:B------:R-:W-:-:S05]  /*4e40*/  @P0 IMAD.HI.U32 R5, R6, c[0x0][0x330], RZ ;  /* 0x0000cc0006050a27 */ /* 0x000fca00078e00ff */
[----:B------:R-:W-:-:S05]  /*4e50*/  @P0 SHF.R.U32.HI R6, RZ, c[0x0][0x334], R5 ;  /* 0x0000cd00ff060a19 */ /* 0x000fca0000011605 */
.L_x_880:
[----:B------:R-:W-:-:S05]  /*4e60*/  IMAD R3, R6, R3, c[0x0][0x32c] ;  /* 0x0000cb0006037624 */ /* 0x000fca00078e0203 */
[----:B------:R-:W-:-:S04]  /*4e70*/  IMNMX R4, R4, R3, PT ;  /* 0x0000000304047217 */ /* 0x000fc80003800200 */
.L_x_878:
[----:B------:R-:W-:Y:S01]  /*4e80*/  SHF.R.S32.HI R3, RZ, 0x1f, R4 ;  /* 0x0000001fff037819 */ /* 0x000fe20000011404 */
[----:B------:R-:W-:Y:S01]  /*4e90*/  UMOV UR5, 0x1 ;  /* 0x0000000100057882 */ /* 0x000fe20000000000 */
[----:B------:R-:W-:Y:S02]  /*4ea0*/  IMAD.MOV.U32 R216, RZ, RZ, RZ ;  /* 0x000000ffffd87224 */ /* 0x000fe400078e00ff */
[----:B------:R-:W-:-:S04]  /*4eb0*/  LEA.HI R3, R3, R4, RZ, 0x6 ;  /* 0x0000000403037211 */ /* 0x000fc800078f30ff */
[----:B------:R-:W-:-:S04]  /*4ec0*/  SHF.R.S32.HI R3, RZ, 0x6, R3 ;  /* 0x00000006ff037819 */ /* 0x000fc80000011403 */
[----:B------:R-:W-:-:S04]  /*4ed0*/  IMNMX R230, R194, R3, !PT ;  /* 0x00000003c2e67217 */ /* 0x000fc80007800200 */
[----:B------:R-:W-:-:S13]  /*4ee0*/  ISETP.GE.AND P0, PT, R219, R230, PT ;  /* 0x000000e6db00720c */ /* 0x000fda0003f06270 */
[----:B------:R-:W-:Y:S05]  /*4ef0*/  @!P0 BRA `(.L_x_881) ;  /* 0x000035c000008947 */ /* 0x000fea0003800000 */
[----:B------:R-:W-:Y:S01]  /*4f00*/  ISETP.NE.AND P3, PT, R197, 0x1, PT ;  /* 0x00000001c500780c */ /* 0x000fe20003f65270 */
[----:B------:R-:W-:Y:S01]  /*4f10*/  IMAD.MOV.U32 R191, RZ, RZ, 0x20 ;  /* 0x00000020ffbf7424 */ /* 0x000fe200078e00ff */
[----:B------:R-:W-:Y:S01]  /*4f20*/  LOP3.LUT P1, RZ, R193, 0x2, RZ, 0xc0, !PT ;  /* 0x00000002c1ff7812 */ /* 0x000fe2000782c0ff */
[----:B------:R-:W-:Y:S01]  /*4f30*/  IMAD.MOV.U32 R3, RZ, RZ, R0 ;  /* 0x000000ffff037224 */ /* 0x000fe200078e0000 */
[C---:B------:R-:W-:Y:S01]  /*4f40*/  IADD3 R229, P0, R206.reuse, 0x40, RZ ;  /* 0x00000040cee57810 */ /* 0x040fe20007f1e0ff */
[----:B------:R-:W-:Y:S01]  /*4f50*/  IMAD.MOV.U32 R216, RZ, RZ, RZ ;  /* 0x000000ffffd87224 */ /* 0x000fe200078e00ff */
[----:B------:R-:W-:Y:S01]  /*4f60*/  SEL R191, R191, 0xffffffe0, !P1 ;  /* 0xffffffe0bfbf7807 */ /* 0x000fe20004800000 */
[----:B------:R-:W-:Y:S01]  /*4f70*/  UMOV UR5, 0x1 ;  /* 0x0000000100057882 */ /* 0x000fe20000000000 */
[----:B------:R-:W-:Y:S01]  /*4f80*/  IADD3 R227, P2, R206, 0x80, RZ ;  /* 0x00000080cee37810 */ /* 0x000fe20007f5e0ff */
[----:B------:R-:W-:Y:S01]  /*4f90*/  IMAD.X R228, RZ, RZ, R211, P0 ;  /* 0x000000ffffe47224 */ /* 0x000fe200000e06d3 */
[----:B------:R-:W-:-:S02]  /*4fa0*/  IADD3 R225, P1, R208, 0x40, RZ ;  /* 0x00000040d0e17810 */ /* 0x000fc40007f3e0ff */
[----:B------:R-:W-:Y:S01]  /*4fb0*/  IADD3 R223, P0, R208, 0x80, RZ ;  /* 0x00000080d0df7810 */ /* 0x000fe20007f1e0ff */
[----:B------:R-:W-:Y:S01]  /*4fc0*/  @P3 IMAD.HI.U32 R221, R205, c[0x0][0x2c8], RZ ;  /* 0x0000b200cddd3a27 */ /* 0x000fe200078e00ff */
[----:B------:R-:W-:Y:S02]  /*4fd0*/  MOV R132, R2 ;  /* 0x0000000200847202 */ /* 0x000fe40000000f00 */
[----:B------:R-:W-:Y:S01]  /*4fe0*/  IADD3.X R222, RZ, R213, RZ, P0, !PT ;  /* 0x000000d5ffde7210 */ /* 0x000fe200007fe4ff */
[----:B------:R-:W-:Y:S01]  /*4ff0*/  IMAD.X R226, RZ, RZ, R211, P2 ;  /* 0x000000ffffe27224 */ /* 0x000fe200010e06d3 */
[----:B------:R-:W-:Y:S01]  /*5000*/  @P3 SHF.R.U32.HI R221, RZ, c[0x0][0x2cc], R221 ;  /* 0x0000b300ffdd3a19 */ /* 0x000fe200000116dd */
[----:B------:R-:W-:Y:S02]  /*5010*/  IMAD.X R224, RZ, RZ, R213, P1 ;  /* 0x000000ffffe07224 */ /* 0x000fe400008e06d5 */
.L_x_890:
[----:B------:R-:W-:Y:S04]  /*5020*/  DEPBAR.LE SB0, 0x2 ;  /* 0x000080800000791a */ /* 0x000fe80000000000 */
[----:B------:R-:W-:Y:S01]  /*5030*/  BAR.SYNC.DEFER_BLOCKING 0x0 ;  /* 0x0000000000007b1d */ /* 0x000fe20000010000 */
[----:B------:R-:W-:Y:S01]  /*5040*/  UIMAD UR4, UR5, 0x6000, URZ ;  /* 0x00006000050478a4 */ /* 0x000fe2000f8e023f */
[----:B------:R-:W-:Y:S02]  /*5050*/  ISETP.GE.AND P0, PT, R194, R219, PT ;  /* 0x000000dbc200720c */ /* 0x000fe40003f06270 */
[----:B------:R-:W-:Y:S02]  /*5060*/  ISETP.NE.AND P2, PT, R197, 0x1, PT ;  /* 0x00000001c500780c */ /* 0x000fe40003f45270 */
[----:B------:R-:W-:Y:S02]  /*5070*/  ISETP.GE.AND P3, PT, R196, 0x1, PT ;  /* 0x00000001c400780c */ /* 0x000fe40003f66270 */
[----:B------:R-:W-:Y:S05]  /*5080*/  IADD3 R135, R190, UR4, RZ ;  /* 0x00000004be877c10 */ /* 0x000fea000fffe0ff */
[--C-:B------:R-:W-:Y:S02]  /*5090*/  IMAD.IADD R133, R191, 0x1, R135.reuse ;  /* 0x00000001bf857824 */ /* 0x100fe400078e0287 */
[----:B------:R-:W-:Y:S01]  /*50a0*/  @!P0 IADD3 R176, R219, -0x1, RZ ;  /* 0xffffffffdbb08810 */ /* 0x000fe20007ffe0ff */
[C---:B------:R-:W-:Y:S01]  /*50b0*/  IMAD.IADD R0, R134.reuse, 0x1, R135 ;  /* 0x0000000186007824 */ /* 0x040fe200078e0287 */
[----:B------:R-:W-:Y:S01]  /*50c0*/  IADD3 R135, R191, R135, R134 ;  /* 0x00000087bf877210 */ /* 0x000fe20007ffe086 */
[----:B------:R-:W-:Y:S01]  /*50d0*/  IMAD.IADD R2, R134, 0x1, R133 ;  /* 0x0000000186027824 */ /* 0x000fe200078e0285 */
[----:B------:R-:W-:Y:S01]  /*50e0*/  @!P0 SHF.R.S32.HI R183, RZ, 0x1f, R176 ;  /* 0x0000001fffb78819 */ /* 0x000fe200000114b0 */
[----:B------:R-:W-:Y:S04]  /*50f0*/  LDSM.16.M88.4 R136, [R192] ;  /* 0x00000000c088783b */ /* 0x000fe80000000200 */
[----:B------:R-:W-:Y:S01]  /*5100*/  @!P0 IMAD R183, R183, c[0x0][0x208], RZ ;  /* 0x00008200b7b78a24 */ /* 0x000fe200078e02ff */
[----:B------:R-:W1:Y:S03]  /*5110*/  LDSM.16.M88.4 R140, [R190+UR4+0xc100] ;  /* 0x00c10004be8c783b */ /* 0x000e660008000200 */
[C---:B------:R-:W-:Y:S02]  /*5120*/  @!P0 IMAD R183, R176.reuse, c[0x0][0x20c], R183 ;  /* 0x00008300b0b78a24 */ /* 0x040fe400078e02b7 */
[----:B------:R-:W-:Y:S01]  /*5130*/  @!P0 IMAD.WIDE.U32 R176, R176, c[0x0][0x208], RZ ;  /* 0x00008200b0b08a25 */ /* 0x000fe200078e00ff */
[----:B------:R-:W2:Y:S03]  /*5140*/  LDSM.16.M88.4 R144, [R190+UR4+0xc900] ;  /* 0x00c90004be90783b */ /* 0x000ea60008000200 */
[----:B------:R-:W-:Y:S02]  /*5150*/  @!P0 IMAD.SHL.U32 R182, R176, 0x40, RZ ;  /* 0x00000040b0b68824 */ /* 0x000fe400078e00ff */
[----:B------:R-:W-:Y:S01]  /*5160*/  @!P0 IMAD.IADD R183, R177, 0x1, R183 ;  /* 0x00000001b1b78824 */ /* 0x000fe200078e02b7 */
[----:B------:R-:W3:Y:S02]  /*5170*/  LDSM.16.M88.4 R148, [R190+UR4+0xd100] ;  /* 0x00d10004be94783b */ /* 0x000ee40008000200 */
[----:B------:R-:W-:Y:S02]  /*5180*/  @!P0 IADD3 R178, P1, R182, R206, RZ ;  /* 0x000000ceb6b28210 */ /* 0x000fe40007f3e0ff */
[----:B------:R-:W-:Y:S01]  /*5190*/  @!P0 SHF.L.U64.HI R183, R176, 0x6, R183 ;  /* 0x00000006b0b78819 */ /* 0x000fe200000102b7 */
[----:B------:R-:W4:Y:S04]  /*51a0*/  LDSM.16.M88.4 R152, [R190+UR4+0xd900] ;  /* 0x00d90004be98783b */ /* 0x000f280008000200 */
[C---:B------:R-:W-:Y:S01]  /*51b0*/  @!P0 IMAD.X R177, R183.reuse, 0x1, R211, P1 ;  /* 0x00000001b7b18824 */ /* 0x040fe200008e06d3 */
[C---:B------:R-:W-:Y:S01]  /*51c0*/  @!P0 LEA R176, P1, R178.reuse, c[0x0][0x1f8], 0x1 ;  /* 0x00007e00b2b08a11 */ /* 0x040fe200078208ff */
[----:B------:R-:W-:Y:S03]  /*51d0*/  LDSM.16.M88.4 R156, [R133+0xd100] ;  /* 0x00d10000859c783b */ /* 0x000fe60000000200 */
[----:B------:R-:W-:Y:S02]  /*51e0*/  @!P0 LEA.HI.X R177, R178, c[0x0][0x1fc], R177, 0x1, P1 ;  /* 0x00007f00b2b18a11 */ /* 0x000fe400008f0cb1 */
[----:B------:R-:W-:Y:S01]  /*51f0*/  LDSM.16.M88.4 R160, [R133+0xd900] ;  /* 0x00d9000085a0783b */ /* 0x000fe20000000200 */
[C---:B------:R-:W-:Y:S05]  /*5200*/  @!P0 IADD3 R179, P1, R182.reuse, R229, RZ ;  /* 0x000000e5b6b38210 */ /* 0x040fea0007f3e0ff */
[----:B------:R-:W-:Y:S01]  /*5210*/  @!P0 IMAD.X R180, R183, 0x1, R228, P1 ;  /* 0x00000001b7b48824 */ /* 0x000fe200008e06e4 */
[C---:B------:R-:W-:Y:S04]  /*5220*/  @!P0 LEA R178, P1, R179.reuse, c[0x0][0x1f8], 0x1 ;  /* 0x00007e00b3b28a11 */ /* 0x040fe800078208ff */
[----:B------:R-:W-:Y:S02]  /*5230*/  @!P0 LEA.HI.X R179, R179, c[0x0][0x1fc], R180, 0x1, P1 ;  /* 0x00007f00b3b38a11 */ /* 0x000fe400008f0cb4 */
[----:B------:R-:W-:Y:S01]  /*5240*/  @!P0 IADD3 R181, P1, R182, R227, RZ ;  /* 0x000000e3b6b58210 */ /* 0x000fe20007f3e0ff */
[C---:B-1----:R-:W-:Y:S04]  /*5250*/  HMMA.16816.F32.BF16 R4, R136.reuse, R140, RZ ;  /* 0x0000008c8804723c */ /* 0x042fe800000418ff */
[----:B------:R-:W-:Y:S01]  /*5260*/  @!P0 IMAD.X R232, R183, 0x1, R226, P1 ;  /* 0x00000001b7e88824 */ /* 0x000fe200008e06e2 */
[C---:B------:R-:W-:Y:S03]  /*5270*/  @!P0 LEA R180, P1, R181.reuse, c[0x0][0x1f8], 0x1 ;  /* 0x00007e00b5b48a11 */ /* 0x040fe600078208ff */
[C---:B------:R-:W-:Y:S01]  /*5280*/  HMMA.16816.F32.BF16 R8, R136.reuse, R142, RZ ;  /* 0x0000008e8808723c */ /* 0x040fe200000418ff */
[----:B------:R-:W-:Y:S03]  /*5290*/  LDSM.16.M88.4 R140, [R188] ;  /* 0x00000000bc8c783b */ /* 0x000fe60000000200 */
[----:B------:R-:W-:Y:S02]  /*52a0*/  @!P0 LEA.HI.X R181, R181, c[0x0][0x1fc], R232, 0x1, P1 ;  /* 0x00007f00b5b58a11 */ /* 0x000fe400008f0ce8 */
[----:B------:R-:W-:Y:S02]  /*52b0*/  @!P0 IADD3 R182, P1, R199, R182, RZ ;  /* 0x000000b6c7b68210 */ /* 0x000fe40007f3e0ff */
[C---:B--2---:R-:W-:Y:S04]  /*52c0*/  HMMA.16816.F32.BF16 R12, R136.reuse, R144, RZ ;  /* 0x00000090880c723c */ /* 0x044fe800000418ff */
[----:B------:R-:W-:Y:S01]  /*52d0*/  @!P0 IMAD.X R183, R198, 0x1, R183, P1 ;  /* 0x00000001c6b78824 */ /* 0x000fe200008e06b7 */
[C---:B------:R-:W-:Y:S03]  /*52e0*/  @!P0 IADD3 R231, P1, R182.reuse, R206, RZ ;  /* 0x000000ceb6e78210 */ /* 0x040fe60007f3e0ff */
[C---:B------:R-:W-:Y:S01]  /*52f0*/  HMMA.16816.F32.BF16 R16, R136.reuse, R146, RZ ;  /* 0x000000928810723c */ /* 0x040fe200000418ff */
[----:B------:R-:W1:Y:S03]  /*5300*/  LDSM.16.M88.4 R144, [R133+0xc100] ;  /* 0x00c100008590783b */ /* 0x000e660000000200 */
[----:B------:R-:W-:Y:S01]  /*5310*/  @!P0 IMAD.X R234, R183, 0x1, R211, P1 ;  /* 0x00000001b7ea8824 */ /* 0x000fe200008e06d3 */
[C---:B------:R-:W-:Y:S03]  /*5320*/  @!P0 LEA R232, P1, R231.reuse, c[0x0][0x1f8], 0x1 ;  /* 0x00007e00e7e88a11 */ /* 0x040fe600078208ff */
[C---:B---3--:R-:W-:Y:S01]  /*5330*/  HMMA.16816.F32.BF16 R20, R136.reuse, R148, RZ ;  /* 0x000000948814723c */ /* 0x048fe200000418ff */
[----:B------:R-:W-:Y:S03]  /*5340*/  @!P0 LEA.HI.X R233, R231, c[0x0][0x1fc], R234, 0x1, P1 ;  /* 0x00007f00e7e98a11 */ /* 0x000fe600008f0cea */
[C---:B------:R-:W-:Y:S04]  /*5350*/  @!P0 IADD3 R231, P1, R182.reuse, R229, RZ ;  /* 0x000000e5b6e78210 */ /* 0x040fe80007f3e0ff */
[C---:B------:R-:W-:Y:S01]  /*5360*/  HMMA.16816.F32.BF16 R24, R136.reuse, R150, RZ ;  /* 0x000000968818723c */ /* 0x040fe200000418ff */
[----:B------:R-:W2:Y:S03]  /*5370*/  LDSM.16.M88.4 R148, [R133+0xc900] ;  /* 0x00c900008594783b */ /* 0x000ea60000000200 */
[----:B------:R-:W-:Y:S01]  /*5380*/  @!P0 IMAD.X R236, R183, 0x1, R228, P1 ;  /* 0x00000001b7ec8824 */ /* 0x000fe200008e06e4 */
[C---:B------:R-:W-:Y:S03]  /*5390*/  @!P0 LEA R234, P1, R231.reuse, c[0x0][0x1f8], 0x1 ;  /* 0x00007e00e7ea8a11 */ /* 0x040fe600078208ff */
[C---:B----4-:R-:W-:Y:S01]  /*53a0*/  HMMA.16816.F32.BF16 R28, R136.reuse, R152, RZ ;  /* 0x00000098881c723c */ /* 0x050fe200000418ff */
[----:B------:R-:W-:Y:S03]  /*53b0*/  @!P0 LEA.HI.X R235, R231, c[0x0][0x1fc], R236, 0x1, P1 ;  /* 0x00007f00e7eb8a11 */ /* 0x000fe600008f0cec */
[----:B------:R-:W-:Y:S04]  /*53c0*/  @!P0 IADD3 R182, P1, R182, R227, RZ ;  /* 0x000000e3b6b68210 */ /* 0x000fe80007f3e0ff */
[----:B------:R-:W-:Y:S01]  /*53d0*/  HMMA.16816.F32.BF16 R32, R136, R154, RZ ;  /* 0x0000009a8820723c */ /* 0x000fe200000418ff */
[----:B------:R-:W-:Y:S03]  /*53e0*/  @!P0 IMAD.X R231, R183, 0x1, R226, P1 ;  /* 0x00000001b7e78824 */ /* 0x000fe600008e06e2 */
[----:B------:R-:W-:Y:S01]  /*53f0*/  @!P0 IMAD R183, R216, 0x6000, R215 ;  /* 0x00006000d8b78824 */ /* 0x000fe200078e02d7 */
[C---:B------:R-:W-:Y:S03]  /*5400*/  @!P0 LEA R236, P1, R182.reuse, c[0x0][0x1f8], 0x1 ;  /* 0x00007e00b6ec8a11 */ /* 0x040fe600078208ff */
[C---:B-1----:R-:W-:Y:S01]  /*5410*/  HMMA.16816.F32.BF16 R4, R140.reuse, R144, R4 ;  /* 0x000000908c04723c */ /* 0x042fe20000041804 */
[----:B------:R-:W-:Y:S01]  /*5420*/  @!PT LDS RZ, [RZ] ;  /* 0x00000000fffff984 */ /* 0x000fe20000000800 */
[----:B------:R-:W-:Y:S01]  /*5430*/  @!PT LDS RZ, [RZ] ;  /* 0x00000000fffff984 */ /* 0x000fe20000000800 */
[----:B------:R-:W-:Y:S01]  /*5440*/  @!PT LDS RZ, [RZ] ;  /* 0x00000000fffff984 */ /* 0x000fe20000000800 */
[----:B------:R1:W-:Y:S04]  /*5450*/  @!P0 LDGSTS.E.BYPASS.LTC128B.128 [R183], [R176.64], !P5 ;  /* 0x00000000b0b78fae */ /* 0x0003e8000e901d48 */
[----:B------:R-:W-:Y:S01]  /*5460*/  @!P0 LEA.HI.X R237, R182, c[0x0][0x1fc], R231, 0x1, P1 ;  /* 0x00007f00b6ed8a11 */ /* 0x000fe200008f0ce7 */
[----:B------:R1:W-:Y:S02]  /*5470*/  @!P0 LDGSTS.E.BYPASS.LTC128B.128 [R183+0x2000], [R178.64], !P4 ;  /* 0x02000000b2b78fae */ /* 0x0003e4000e101d48 */
[C---:B------:R-:W-:Y:S03]  /*5480*/  HMMA.16816.F32.BF16 R8, R140.reuse, R146, R8 ;  /* 0x000000928c08723c */ /* 0x040fe60000041808 */
[----:B------:R3:W-:Y:S05]  /*5490*/  @!P0 LDGSTS.E.BYPASS.LTC128B.128 [R183+0x4000], [R180.64], !P6 ;  /* 0x04000000b4b78fae */ /* 0x0007ea000f101d48 */
[C---:B--2---:R-:W-:Y:S01]  /*54a0*/  HMMA.16816.F32.BF16 R12, R140.reuse, R148, R12 ;  /* 0x000000948c0c723c */ /* 0x044fe2000004180c */
[----:B------:R3:W-:Y:S05]  /*54b0*/  @!P0 LDGSTS.E.BYPASS.LTC128B.128 [R183+0x1000], [R232.64], !P5 ;  /* 0x01000000e8b78fae */ /* 0x0007ea000e901d48 */
[----:B------:R3:W-:Y:S02]  /*54c0*/  @!P0 LDGSTS.E.BYPASS.LTC128B.128 [R183+0x3000], [R234.64], !P4 ;  /* 0x03000000eab78fae */ /* 0x0007e4000e101d48 */
[C---:B------:R-:W-:Y:S03]  /*54d0*/  HMMA.16816.F32.BF16 R16, R140.reuse, R150, R16 ;  /* 0x000000968c10723c */ /* 0x040fe60000041810 */
[----:B------:R3:W-:Y:S01]  /*54e0*/  @!P0 LDGSTS.E.BYPASS.LTC128B.128 [R183+0x5000], [R236.64], !P6 ;  /* 0x05000000ecb78fae */ /* 0x0007e2000f101d48 */
[C---:B------:R-:W-:Y:S02]  /*54f0*/  ISETP.GE.AND P0, PT, R216.reuse, 0x1, PT ;  /* 0x00000001d800780c */ /* 0x040fe40003f06270 */
[----:B------:R-:W-:Y:S02]  /*5500*/  IADD3 R216, R216, 0x1, RZ ;  /* 0x00000001d8d87810 */ /* 0x000fe40007ffe0ff */
[C---:B------:R-:W-:Y:S01]  /*5510*/  HMMA.16816.F32.BF16 R20, R140.reuse, R156, R20 ;  /* 0x0000009c8c14723c */ /* 0x040fe20000041814 */
[----:B------:R-:W-:Y:S03]  /*5520*/  LDSM.16.M88.4 R136, [R187] ;  /* 0x00000000bb88783b */ /* 0x000fe60000000200 */
[----:B------:R-:W-:Y:S02]  /*5530*/  SEL R216, R216, RZ, !P0 ;  /* 0x000000ffd8d87207 */ /* 0x000fe40004000000 */
[----:B------:R-:W2:Y:S02]  /*5540*/  LDSM.16.M88.4 R152, [R0+0xc100] ;  /* 0x00c100000098783b */ /* 0x000ea40000000200 */
[C---:B------:R-:W-:Y:S03]  /*5550*/  HMMA.16816.F32.BF16 R24, R140.reuse, R158, R24 ;  /* 0x0000009e8c18723c */ /* 0x040fe60000041818 */
[----:B------:R-:W4:Y:S05]  /*5560*/  LDSM.16.M88.4 R164, [R0+0xc900] ;  /* 0x00c9000000a4783b */ /* 0x000f2a0000000200 */
[C---:B------:R-:W-:Y:S01]  /*5570*/  HMMA.16816.F32.BF16 R28, R140.reuse, R160, R28 ;  /* 0x000000a08c1c723c */ /* 0x040fe2000004181c */
[----:B------:R-:W5:Y:S05]  /*5580*/  LDSM.16.M88.4 R168, [R0+0xd100] ;  /* 0x00d1000000a8783b */ /* 0x000f6a0000000200 */
[----:B------:R-:W4:Y:S02]  /*5590*/  LDSM.16.M88.4 R172, [R0+0xd900] ;  /* 0x00d9000000ac783b */ /* 0x000f240000000200 */
[----:B------:R-:W-:Y:S03]  /*55a0*/  HMMA.16816.F32.BF16 R32, R140, R162, R32 ;  /* 0x000000a28c20723c */ /* 0x000fe60000041820 */
[----:B------:R-:W-:Y:S05]  /*55b0*/  LDSM.16.M88.4 R144, [R186] ;  /* 0x00000000ba90783b */ /* 0x000fea0000000200 */
[----:B------:R-:W5:Y:S05]  /*55c0*/  LDSM.16.M88.4 R148, [R2+0xc100] ;  /* 0x00c100000294783b */ /* 0x000f6a0000000200 */
[----:B------:R-:W5:Y:S05]  /*55d0*/  LDSM.16.M88.4 R156, [R2+0xc900] ;  /* 0x00c90000029c783b */ /* 0x000f6a0000000200 */
[----:B-1----:R-:W1:Y:S01]  /*55e0*/  LDSM.16.M88.4 R176, [R2+0xd100] ;  /* 0x00d1000002b0783b */ /* 0x002e620000000200 */
[C---:B--2---:R-:W-:Y:S04]  /*55f0*/  HMMA.16816.F32.BF16 R4, R136.reuse, R152, R4 ;  /* 0x000000988804723c */ /* 0x044fe80000041804 */
[----:B---3--:R-:W2:Y:S05]  /*5600*/  LDSM.16.M88.4 R180, [R2+0xd900] ;  /* 0x00d9000002b4783b */ /* 0x008eaa0000000200 */
[----:B------:R-:W-:Y:S01]  /*5610*/  LDSM.16.M88.4 R140, [R192+0x4000] ;  /* 0x00400000c08c783b */ /* 0x000fe20000000200 */
[C---:B------:R-:W-:Y:S04]  /*5620*/  HMMA.16816.F32.BF16 R8, R136.reuse, R154, R8 ;  /* 0x0000009a8808723c */ /* 0x040fe80000041808 */
[----:B------:R-:W3:Y:S04]  /*5630*/  LDSM.16.M88.4 R152, [R190+UR4+0xe100] ;  /* 0x00e10004be98783b */ /* 0x000ee80008000200 */
[C---:B----4-:R-:W-:Y:S01]  /*5640*/  HMMA.16816.F32.BF16 R12, R136.reuse, R164, R12 ;  /* 0x000000a4880c723c */ /* 0x050fe2000004180c */
[----:B------:R-:W4:Y:S05]  /*5650*/  LDSM.16.M88.4 R160, [R190+UR4+0xe900] ;  /* 0x00e90004bea0783b */ /* 0x000f2a0008000200 */
[----:B------:R-:W0:Y:S02]  /*5660*/  LDGDEPBAR ;  /* 0x00000000000079af */ /* 0x000e240000000000 */
[C---:B------:R-:W-:Y:S03]  /*5670*/  HMMA.16816.F32.BF16 R16, R136.reuse, R166, R16 ;  /* 0x000000a68810723c */ /* 0x040fe60000041810 */
[----:B------:R-:W1:Y:S05]  /*5680*/  LDSM.16.M88.4 R164, [R190+UR4+0xf100] ;  /* 0x00f10004bea4783b */ /* 0x000e6a0008000200 */
[C---:B-----5:R-:W-:Y:S08]  /*5690*/  HMMA.16816.F32.BF16 R20, R136.reuse, R168, R20 ;  /* 0x000000a88814723c */ /* 0x060ff00000041814 */
[C---:B------:R-:W-:Y:S01]  /*56a0*/  HMMA.16816.F32.BF16 R24, R136.reuse, R170, R24 ;  /* 0x000000aa8818723c */ /* 0x040fe20000041818 */
[----:B------:R-:W5:Y:S07]  /*56b0*/  LDSM.16.M88.4 R168, [R190+UR4+0xf900] ;  /* 0x00f90004bea8783b */ /* 0x000f6e0008000200 */
[C---:B------:R-:W-:Y:S08]  /*56c0*/  HMMA.16816.F32.BF16 R28, R136.reuse, R172, R28 ;  /* 0x000000ac881c723c */ /* 0x040ff0000004181c */
[----:B------:R-:W-:Y:S01]  /*56d0*/  HMMA.16816.F32.BF16 R32, R136, R174, R32 ;  /* 0x000000ae8820723c */ /* 0x000fe20000041820 */
[----:B------:R-:W-:Y:S05]  /*56e0*/  LDSM.16.M88.4 R136, [R188+0x4000] ;  /* 0x00400000bc88783b */ /* 0x000fea0000000200 */
[----:B------:R-:W-:Y:S02]  /*56f0*/  LDSM.16.M88.4 R172, [R133+0xf100] ;  /* 0x00f1000085ac783b */ /* 0x000fe40000000200 */
[C---:B------:R-:W-:Y:S08]  /*5700*/  HMMA.16816.F32.BF16 R4, R144.reuse, R148, R4 ;  /* 0x000000949004723c */ /* 0x040ff00000041804 */
[C---:B------:R-:W-:Y:S01]  /*5710*/  HMMA.16816.F32.BF16 R8, R144.reuse, R150, R8 ;  /* 0x000000969008723c */ /* 0x040fe20000041808 */
[----:B------:R-:W3:Y:S07]  /*5720*/  LDSM.16.M88.4 R148, [R133+0xe100] ;  /* 0x00e100008594783b */ /* 0x000eee0000000200 */
[C---:B------:R-:W-:Y:S08]  /*5730*/  HMMA.16816.F32.BF16 R12, R144.reuse, R156, R12 ;  /* 0x0000009c900c723c */ /* 0x040ff0000004180c */
[C---:B------:R-:W-:Y:S01]  /*5740*/  HMMA.16816.F32.BF16 R16, R144.reuse, R158, R16 ;  /* 0x0000009e9010723c */ /* 0x040fe20000041810 */
[----:B------:R-:W4:Y:S07]  /*5750*/  LDSM.16.M88.4 R156, [R133+0xe900] ;  /* 0x00e90000859c783b */ /* 0x000f2e0000000200 */
[C---:B-1----:R-:W-:Y:S08]  /*5760*/  HMMA.16816.F32.BF16 R20, R144.reuse, R176, R20 ;  /* 0x000000b09014723c */ /* 0x042ff00000041814 */
[C---:B------:R-:W-:Y:S01]  /*5770*/  HMMA.16816.F32.BF16 R24, R144.reuse, R178, R24 ;  /* 0x000000b29018723c */ /* 0x040fe20000041818 */
[----:B------:R-:W1:Y:S07]  /*5780*/  LDSM.16.M88.4 R176, [R133+0xf900] ;  /* 0x00f9000085b0783b */ /* 0x000e6e0000000200 */
[C---:B--2---:R-:W-:Y:S08]  /*5790*/  HMMA.16816.F32.BF16 R28, R144.reuse, R180, R28 ;  /* 0x000000b4901c723c */ /* 0x044ff0000004181c */
[----:B------:R-:W-:Y:S01]  /*57a0*/  HMMA.16816.F32.BF16 R32, R144, R182, R32 ;  /* 0x000000b69020723c */ /* 0x000fe20000041820 */
[----:B------:R-:W-:Y:S05]  /*57b0*/  LDSM.16.M88.4 R144, [R187+0x4000] ;  /* 0x00400000bb90783b */ /* 0x000fea0000000200 */
[----:B------:R-:W-:Y:S02]  /*57c0*/  LDSM.16.M88.4 R180, [R0+0xf900] ;  /* 0x00f9000000b4783b */ /* 0x000fe40000000200 */
[C---:B---3--:R-:W-:Y:S08]  /*57d0*/  HMMA.16816.F32.BF16 R4, R140.reuse, R152, R4 ;  /* 0x000000988c04723c */ /* 0x048ff00000041804 */
[C---:B------:R-:W-:Y:S01]  /*57e0*/  HMMA.16816.F32.BF16 R8, R140.reuse, R154, R8 ;  /* 0x0000009a8c08723c */ /* 0x040fe20000041808 */
[----:B------:R-:W2:Y:S07]  /*57f0*/  LDSM.16.M88.4 R152, [R0+0xe100] ;  /* 0x00e100000098783b */ /* 0x000eae0000000200 */
[C---:B----4-:R-:W-:Y:S08]  /*5800*/  HMMA.16816.F32.BF16 R12, R140.reuse, R160, R12 ;  /* 0x000000a08c0c723c */ /* 0x050ff0000004180c */
[C---:B------:R-:W-:Y:S01]  /*5810*/  HMMA.16816.F32.BF16 R16, R140.reuse, R162, R16 ;  /* 0x000000a28c10723c */ /* 0x040fe20000041810 */
[----:B------:R-:W3:Y:S07]  /*5820*/  LDSM.16.M88.4 R160, [R0+0xe900] ;  /* 0x00e9000000a0783b */ /* 0x000eee0000000200 */
[C---:B------:R-:W-:Y:S08]  /*5830*/  HMMA.16816.F32.BF16 R20, R140.reuse, R164, R20 ;  /* 0x000000a48c14723c */ /* 0x040ff00000041814 */
[C---:B------:R-:W-:Y:S01]  /*5840*/  HMMA.16816.F32.BF16 R24, R140.reuse, R166, R24 ;  /* 0x000000a68c18723c */ /* 0x040fe20000041818 */
[----:B------:R-:W4:Y:S07]  /*5850*/  LDSM.16.M88.4 R164, [R0+0xf100] ;  /* 0x00f1000000a4783b */ /* 0x000f2e0000000200 */
[C---:B-----5:R-:W-:Y:S08]  /*5860*/  HMMA.16816.F32.BF16 R28, R140.reuse, R168, R28 ;  /* 0x000000a88c1c723c */ /* 0x060ff0000004181c */
[----:B------:R-:W-:Y:S01]  /*5870*/  HMMA.16816.F32.BF16 R32, R140, R170, R32 ;  /* 0x000000aa8c20723c */ /* 0x000fe20000041820 */
[----:B------:R-:W-:Y:S05]  /*5880*/  LDSM.16.M88.4 R140, [R186+0x4000] ;  /* 0x00400000ba8c783b */ /* 0x000fea0000000200 */
[----:B------:R-:W-:Y:S02]  /*5890*/  LDSM.16.M88.4 R168, [R135+0xf100] ;  /* 0x00f1000087a8783b */ /* 0x000fe40000000200 */
[C---:B------:R-:W-:Y:S08]  /*58a0*/  HMMA.16816.F32.BF16 R4, R136.reuse, R148, R4 ;  /* 0x000000948804723c */ /* 0x040ff00000041804 */
[C---:B------:R-:W-:Y:S01]  /*58b0*/  HMMA.16816.F32.BF16 R8, R136.reuse, R150, R8 ;  /* 0x000000968808723c */ /* 0x040fe20000041808 */
[----:B------:R-:W5:Y:S07]  /*58c0*/  LDSM.16.M88.4 R148, [R2+0xe100] ;  /* 0x00e100000294783b */ /* 0x000f6e0000000200 */
        /* <DEDUP_REMOVED lines=8> */
[----:B------:R-:W-:Y:S05]  /*5950*/  LDSM.16.M88.4 R136, [R192+0x8000] ;  /* 0x00800000c088783b */ /* 0x000fea0000000200 */
[----:B------:R-:W-:Y:S02]  /*5960*/  LDSM.16.M88.4 R176, [R190+UR4+0x11900] ;  /* 0x01190004beb0783b */ /* 0x000fe40008000200 */
[C---:B--2---:R-:W-:Y:S08]  /*5970*/  HMMA.16816.F32.BF16 R4, R144.reuse, R152, R4 ;  /* 0x000000989004723c */ /* 0x044ff00000041804 */
[C---:B------:R-:W-:Y:S01]  /*5980*/  HMMA.16816.F32.BF16 R8, R144.reuse, R154, R8 ;  /* 0x0000009a9008723c */ /* 0x040fe20000041808 */
[----:B------:R-:W1:Y:S07]  /*5990*/  LDSM.16.M88.4 R152, [R190+UR4+0x10100] ;  /* 0x01010004be98783b */ /* 0x000e6e0008000200 */
[C---:B---3--:R-:W-:Y:S08]  /*59a0*/  HMMA.16816.F32.BF16 R12, R144.reuse, R160, R12 ;  /* 0x000000a0900c723c */ /* 0x048ff0000004180c */
[C---:B------:R-:W-:Y:S01]  /*59b0*/  HMMA.16816.F32.BF16 R16, R144.reuse, R162, R16 ;  /* 0x000000a29010723c */ /* 0x040fe20000041810 */
[----:B------:R-:W2:Y:S07]  /*59c0*/  LDSM.16.M88.4 R160, [R190+UR4+0x10900] ;  /* 0x01090004bea0783b */ /* 0x000eae0008000200 */
[C---:B----4-:R-:W-:Y:S08]  /*59d0*/  HMMA.16816.F32.BF16 R20, R144.reuse, R164, R20 ;  /* 0x000000a49014723c */ /* 0x050ff00000041814 */
[C---:B------:R-:W-:Y:S01]  /*59e0*/  HMMA.16816.F32.BF16 R24, R144.reuse, R166, R24 ;  /* 0x000000a69018723c */ /* 0x040fe20000041818 */
[----:B------:R-:W3:Y:S07]  /*59f0*/  LDSM.16.M88.4 R164, [R190+UR4+0x11100] ;  /* 0x01110004bea4783b */ /* 0x000eee0008000200 */
[C---:B------:R-:W-:Y:S08]  /*5a00*/  HMMA.16816.F32.BF16 R28, R144.reuse, R180, R28 ;  /* 0x000000b4901c723c */ /* 0x040ff0000004181c */
[----:B------:R-:W-:Y:S01]  /*5a10*/  HMMA.16816.F32.BF16 R32, R144, R182, R32 ;  /* 0x000000b69020723c */ /* 0x000fe20000041820 */
[----:B------:R-:W-:Y:S05]  /*5a20*/  LDSM.16.M88.4 R144, [R188+0x8000] ;  /* 0x00800000bc90783b */ /* 0x000fea0000000200 */
[----:B------:R-:W-:Y:S02]  /*5a30*/  LDSM.16.M88.4 R180, [R133+0x11900] ;  /* 0x0119000085b4783b */ /* 0x000fe40000000200 */
[C---:B-----5:R-:W-:Y:S08]  /*5a40*/  HMMA.16816.F32.BF16 R4, R140.reuse, R148, R4 ;  /* 0x000000948c04723c */ /* 0x060ff00000041804 */
[C---:B------:R-:W-:Y:S01]  /*5a50*/  HMMA.16816.F32.BF16 R8, R140.reuse, R150, R8 ;  /* 0x000000968c08723c */ /* 0x040fe20000041808 */
[----:B------:R-:W4:Y:S07]  /*5a60*/  LDSM.16.M88.4 R148, [R133+0x10100] ;  /* 0x010100008594783b */ /* 0x000f2e0000000200 */
[C---:B------:R-:W-:Y:S08]  /*5a70*/  HMMA.16816.F32.BF16 R12, R140.reuse, R156, R12 ;  /* 0x0000009c8c0c723c */ /* 0x040ff0000004180c */
[C---:B------:R-:W-:Y:S01]  /*5a80*/  HMMA.16816.F32.BF16 R16, R140.reuse, R158, R16 ;  /* 0x0000009e8c10723c */ /* 0x040fe20000041810 */
[----:B------:R-:W5:Y:S07]  /*5a90*/  LDSM.16.M88.4 R156, [R133+0x10900] ;  /* 0x01090000859c783b */ /* 0x000f6e0000000200 */
        /* <DEDUP_REMOVED lines=15> */
[C---:B------:R-:W-:Y:S07]  /*5b90*/  HMMA.16816.F32.BF16 R28, R136.reuse, R176, R28 ;  /* 0x000000b0881c723c */ /* 0x040fee000004181c */
[----:B------:R-:W-:Y:S01]  /*5ba0*/  IMAD.MOV.U32 R176, RZ, RZ, R205 ;  /* 0x000000ffffb07224 */ /* 0x000fe200078e00cd */
[----:B------:R-:W-:Y:S01]  /*5bb0*/  HMMA.16816.F32.BF16 R32, R136, R178, R32 ;  /* 0x000000b28820723c */ /* 0x000fe20000041820 */
[----:B------:R-:W-:Y:S03]  /*5bc0*/  LDSM.16.M88.4 R136, [R0+0x11100] ;  /* 0x011100000088783b */ /* 0x000fe60000000200 */
[----:B------:R-:W-:Y:S02]  /*5bd0*/  @P2 IMAD.MOV.U32 R176, RZ, RZ, R221 ;  /* 0x000000ffffb02224 */ /* 0x000fe400078e00dd */
[----:B------:R-:W-:Y:S02]  /*5be0*/  IMAD.SHL.U32 R177, R219, 0x40, RZ ;  /* 0x00000040dbb17824 */ /* 0x000fe400078e00ff */
[C---:B----4-:R-:W-:Y:S05]  /*5bf0*/  HMMA.16816.F32.BF16 R4, R144.reuse, R148, R4 ;  /* 0x000000949004723c */ /* 0x050fea0000041804 */
[----:B------:R-:W-:Y:S03]  /*5c00*/  IADD3 R178, -R214, 0x1, -R177 ;  /* 0x00000001d6b27810 */ /* 0x000fe60007ffe9b1 */
[C---:B------:R-:W-:Y:S01]  /*5c10*/  HMMA.16816.F32.BF16 R8, R144.reuse, R150, R8 ;  /* 0x000000969008723c */ /* 0x040fe20000041808 */
[----:B------:R-:W-:Y:S03]  /*5c20*/  LDSM.16.M88.4 R148, [R186+0x8000] ;  /* 0x00800000ba94783b */ /* 0x000fe60000000200 */
[----:B------:R-:W-:Y:S04]  /*5c30*/  IADD3 R178, -R204, R178, R195 ;  /* 0x000000b2ccb27210 */ /* 0x000fe80007ffe1c3 */
[C---:B-----5:R-:W-:Y:S04]  /*5c40*/  HMMA.16816.F32.BF16 R12, R144.reuse, R156, R12 ;  /* 0x0000009c900c723c */ /* 0x060fe8000004180c */
[C---:B------:R-:W-:Y:S02]  /*5c50*/  IADD3 R179, R178.reuse, c[0x0][0x328], RZ ;  /* 0x0000ca00b2b37a10 */ /* 0x040fe40007ffe0ff */
[----:B------:R-:W-:Y:S02]  /*5c60*/  IADD3 R178, R178, UR6, RZ ;  /* 0x00000006b2b27c10 */ /* 0x000fe4000fffe0ff */
[C---:B------:R-:W-:Y:S01]  /*5c70*/  HMMA.16816.F32.BF16 R16, R144.reuse, R158, R16 ;  /* 0x0000009e9010723c */ /* 0x040fe20000041810 */
[----:B------:R-:W-:Y:S07]  /*5c80*/  LDSM.16.M88.4 R156, [R135+0x10900] ;  /* 0x01090000879c783b */ /* 0x000fee0000000200 */
[C---:B------:R-:W-:Y:S08]  /*5c90*/  HMMA.16816.F32.BF16 R20, R144.reuse, R168, R20 ;  /* 0x000000a89014723c */ /* 0x040ff00000041814 */
[C---:B------:R-:W-:Y:S08]  /*5ca0*/  HMMA.16816.F32.BF16 R24, R144.reuse, R170, R24 ;  /* 0x000000aa9018723c */ /* 0x040ff00000041818 */
[C---:B------:R-:W-:Y:S08]  /*5cb0*/  HMMA.16816.F32.BF16 R28, R144.reuse, R180, R28 ;  /* 0x000000b4901c723c */ /* 0x040ff0000004181c */
[----:B------:R-:W-:Y:S01]  /*5cc0*/  HMMA.16816.F32.BF16 R32, R144, R182, R32 ;  /* 0x000000b69020723c */ /* 0x000fe20000041820 */
[----:B------:R-:W-:Y:S05]  /*5cd0*/  LDSM.16.M88.4 R144, [R0+0x11900] ;  /* 0x011900000090783b */ /* 0x000fea0000000200 */
[----:B------:R-:W3:Y:S02]  /*5ce0*/  SHFL.IDX PT, R182, R176, RZ, 0x1c1f ;  /* 0x001c1fffb0b67589 */ /* 0x000ee400000e0000 */
[C---:B-1----:R-:W-:Y:S08]  /*5cf0*/  HMMA.16816.F32.BF16 R4, R140.reuse, R152, R4 ;  /* 0x000000988c04723c */ /* 0x042ff00000041804 */
[C---:B------:R-:W-:Y:S01]  /*5d00*/  HMMA.16816.F32.BF16 R8, R140.reuse, R154, R8 ;  /* 0x0000009a8c08723c */ /* 0x040fe20000041808 */
[----:B------:R-:W1:Y:S07]  /*5d10*/  LDSM.16.M88.4 R152, [R2+0x10100] ;  /* 0x010100000298783b */ /* 0x000e6e0000000200 */
[C---:B--2---:R-:W-:Y:S04]  /*5d20*/  HMMA.16816.F32.BF16 R12, R140.reuse, R160, R12 ;  /* 0x000000a08c0c723c */ /* 0x044fe8000004180c */
[--C-:B---3--:R-:W-:Y:S04]  /*5d30*/  IMAD.IADD R181, R179, 0x1, R182.reuse ;  /* 0x00000001b3b57824 */ /* 0x108fe800078e02b6 */
[C---:B------:R-:W-:Y:S01]  /*5d40*/  HMMA.16816.F32.BF16 R16, R140.reuse, R162, R16 ;  /* 0x000000a28c10723c */ /* 0x040fe20000041810 */
[----:B------:R-:W2:Y:S03]  /*5d50*/  LDSM.16.M88.4 R160, [R135+0x11900] ;  /* 0x0119000087a0783b */ /* 0x000ea60000000200 */
[----:B------:R-:W-:Y:S04]  /*5d60*/  IMAD.IADD R180, R178, 0x1, R182 ;  /* 0x00000001b2b47824 */ /* 0x000fe800078e02b6 */
[C---:B------:R-:W-:Y:S08]  /*5d70*/  HMMA.16816.F32.BF16 R20, R140.reuse, R136, R20 ;  /* 0x000000888c14723c */ /* 0x040ff00000041814 */
[C---:B------:R-:W-:Y:S08]  /*5d80*/  HMMA.16816.F32.BF16 R24, R140.reuse, R138, R24 ;  /* 0x0000008a8c18723c */ /* 0x040ff00000041818 */
[C---:B------:R-:W-:Y:S08]  /*5d90*/  HMMA.16816.F32.BF16 R28, R140.reuse, R144, R28 ;  /* 0x000000908c1c723c */ /* 0x040ff0000004181c */
[----:B------:R-:W-:Y:S08]  /*5da0*/  HMMA.16816.F32.BF16 R32, R140, R146, R32 ;  /* 0x000000928c20723c */ /* 0x000ff00000041820 */
[C---:B-1----:R-:W-:Y:S08]  /*5db0*/  HMMA.16816.F32.BF16 R4, R148.reuse, R152, R4 ;  /* 0x000000989404723c */ /* 0x042ff00000041804 */
[C---:B------:R-:W-:Y:S08]  /*5dc0*/  HMMA.16816.F32.BF16 R8, R148.reuse, R154, R8 ;  /* 0x0000009a9408723c */ /* 0x040ff00000041808 */
[C---:B------:R-:W-:Y:S08]  /*5dd0*/  HMMA.16816.F32.BF16 R12, R148.reuse, R156, R12 ;  /* 0x0000009c940c723c */ /* 0x040ff0000004180c */
[C---:B------:R-:W-:Y:S08]  /*5de0*/  HMMA.16816.F32.BF16 R16, R148.reuse, R158, R16 ;  /* 0x0000009e9410723c */ /* 0x040ff00000041810 */
[C---:B------:R-:W-:Y:S08]  /*5df0*/  HMMA.16816.F32.BF16 R20, R148.reuse, R164, R20 ;  /* 0x000000a49414723c */ /* 0x040ff00000041814 */
[C---:B------:R-:W-:Y:S08]  /*5e00*/  HMMA.16816.F32.BF16 R24, R148.reuse, R166, R24 ;  /* 0x000000a69418723c */ /* 0x040ff00000041818 */
[C---:B--2---:R-:W-:Y:S08]  /*5e10*/  HMMA.16816.F32.BF16 R28, R148.reuse, R160, R28 ;  /* 0x000000a0941c723c */ /* 0x044ff0000004181c */
[----:B------:R-:W-:Y:S01]  /*5e20*/  HMMA.16816.F32.BF16 R32, R148, R162, R32 ;  /* 0x000000a29420723c */ /* 0x000fe20000041820 */
[----:B------:R-:W-:-:S07]  /*5e30*/  @!P3 BRA `(.L_x_882) ;  /* 0x000001800000b947 */ /* 0x000fce0003800000 */
[----:B------:R-:W-:Y:S01]  /*5e40*/  IADD3 R182, -R204, R195, R182 ;  /* 0x000000c3ccb67210 */ /* 0x000fe20007ffe1b6 */
[----:B------:R-:W-:Y:S03]  /*5e50*/  BSSY B0, `(.L_x_883) ;  /* 0x0000011000007945 */ /* 0x000fe60003800000 */
        /* <DEDUP_REMOVED lines=11> */
.L_x_884:
[----:B------:R-:W-:Y:S04]  /*5f10*/  MOV R0, c[0x0][0x32c] ;  /* 0x0000cb0000007a02 */ /* 0x000fe80000000f00 */
[----:B------:R-:W-:Y:S11]  /*5f20*/  ISETP.NE.AND P0, PT, R0, 0x1, PT ;  /* 0x000000010000780c */ /* 0x000ff60003f05270 */
[----:B------:R-:W-:Y:S02]  /*5f30*/  @!UPT UIADD3 URZ, URZ, URZ, URZ ;  /* 0x0000003f3f3ff290 */ /* 0x000fe4000fffe03f */
[----:B------:R-:W-:Y:S05]  /*5f40*/  @P0 IMAD.HI.U32 R0, R182, c[0x0][0x330], RZ ;  /* 0x0000cc00b6000a27 */ /* 0x000fea00078e00ff */
[----:B------:R-:W-:Y:S02]  /*5f50*/  @P0 SHF.R.U32.HI R182, RZ, c[0x0][0x334], R0 ;  /* 0x0000cd00ffb60a19 */ /* 0x000fe40000011600 */
.L_x_885:
[----:B------:R-:W-:Y:S05]  /*5f60*/  BSYNC B0 ;  /* 0x0000000000007941 */ /* 0x000fea0003800000 */
.L_x_883:
[----:B------:R-:W-:Y:S04]  /*5f70*/  IMAD R133, R182, c[0x0][0x32c], -R177 ;  /* 0x0000cb00b6857a24 */ /* 0x000fe800078e0ab1 */
[----:B------:R-:W-:Y:S05]  /*5f80*/  IMAD.IADD R133, R133, 0x1, -R214 ;  /* 0x0000000185857824 */ /* 0x000fea00078e0ad6 */
[----:B------:R-:W-:Y:S02]  /*5f90*/  IADD3 R0, R133, c[0x0][0x32c], RZ ;  /* 0x0000cb0085007a10 */ /* 0x000fe40007ffe0ff */
[----:B------:R-:W-:Y:S02]  /*5fa0*/  IMNMX R180, R180, R133, !PT ;  /* 0x00000085b4b47217 */ /* 0x000fe40007800200 */
[----:B------:R-:W-:Y:S02]  /*5fb0*/  IMNMX R181, R181, R0, PT ;  /* 0x00000000b5b57217 */ /* 0x000fe40003800200 */
.L_x_882:
[----:B------:R-:W-:Y:S01]  /*5fc0*/  ISETP.GT.AND P2, PT, R219, -0x1, PT ;  /* 0xffffffffdb00780c */ /* 0x000fe20003f44270 */
[----:B------:R-:W1:Y:S03]  /*5fd0*/  SHFL.IDX PT, R2, R176, 0x1, 0x1c1f ;  /* 0x003c1f00b0027f89 */ /* 0x000e6600000e0000 */
[----:B------:R-:W-:Y:S04]  /*5fe0*/  ISETP.GT.AND P0, PT, R180, RZ, P2 ;  /* 0x000000ffb400720c */ /* 0x000fe80001704270 */
[C---:B------:R-:W-:Y:S04]  /*5ff0*/  ISETP.LT.OR P0, PT, R181.reuse, 0x1, P0 ;  /* 0x00000001b500780c */ /* 0x040fe80000701670 */
[----:B------:R-:W-:Y:S02]  /*6000*/  FSEL R135, R4, -INF , !P0 ;  /* 0xff80000004877808 */ /* 0x000fe40004000000 */
[C---:B------:R-:W-:Y:S04]  /*6010*/  ISETP.GT.AND P0, PT, R180.reuse, 0x1, P2 ;  /* 0x00000001b400780c */ /* 0x040fe80001704270 */
[----:B------:R-:W-:Y:S04]  /*6020*/  ISETP.LT.OR P0, PT, R181, 0x2, P0 ;  /* 0x00000002b500780c */ /* 0x000fe80000701670 */
[----:B------:R-:W-:Y:S02]  /*6030*/  FSEL R133, R5, -INF , !P0 ;  /* 0xff80000005857808 */ /* 0x000fe40004000000 */
[----:B------:R-:W-:Y:S01]  /*6040*/  ISETP.GT.AND P0, PT, R180, 0x8, P2 ;  /* 0x00000008b400780c */ /* 0x000fe20001704270 */
[--C-:B-1----:R-:W-:Y:S02]  /*6050*/  IMAD.IADD R179, R179, 0x1, R2.reuse ;  /* 0x00000001b3b37824 */ /* 0x102fe400078e0202 */
[----:B------:R-:W-:Y:S01]  /*6060*/  IMAD.IADD R0, R178, 0x1, R2 ;  /* 0x00000001b2007824 */ /* 0x000fe200078e0202 */
[C---:B------:R-:W-:Y:S04]  /*6070*/  ISETP.LT.OR P0, PT, R181.reuse, 0x9, P0 ;  /* 0x00000009b500780c */ /* 0x040fe80000701670 */
[----:B------:R-:W-:Y:S02]  /*6080*/  FSEL R5, R8, -INF , !P0 ;  /* 0xff80000008057808 */ /* 0x000fe40004000000 */
[C---:B------:R-:W-:Y:S04]  /*6090*/  ISETP.GT.AND P0, PT, R180.reuse, 0x9, P2 ;  /* 0x00000009b400780c */ /* 0x040fe80001704270 */
[----:B------:R-:W-:Y:S04]  /*60a0*/  ISETP.LT.OR P0, PT, R181, 0xa, P0 ;  /* 0x0000000ab500780c */ /* 0x000fe80000701670 */
[----:B------:R-:W-:Y:S02]  /*60b0*/  FSEL R9, R9, -INF , !P0 ;  /* 0xff80000009097808 */ /* 0x000fe40004000000 */
[----:B------:R-:W-:Y:S04]  /*60c0*/  ISETP.GT.AND P0, PT, R180, 0x10, P2 ;  /* 0x00000010b400780c */ /* 0x000fe80001704270 */
        /* <DEDUP_REMOVED lines=32> */
[----:B------:R-:W-:Y:S04]  /*62d0*/  ISETP.GT.AND P0, PT, R180, 0x39, P2 ;  /* 0x00000039b400780c */ /* 0x000fe80001704270 */
[----:B------:R-:W-:Y:S04]  /*62e0*/  ISETP.LT.OR P0, PT, R181, 0x3a, P0 ;  /* 0x0000003ab500780c */ /* 0x000fe80000701670 */
[----:B------:R-:W-:Y:S01]  /*62f0*/  FSEL R147, R33, -INF , !P0 ;  /* 0xff80000021937808 */ /* 0x000fe20004000000 */
[----:B------:R-:W-:-:S05]  /*6300*/  @!P3 BRA `(.L_x_886) ;  /* 0x000001800000b947 */ /* 0x000fca0003800000 */
        /* <DEDUP_REMOVED lines=13> */
.L_x_888:
[----:B------:R-:W-:Y:S04]  /*63e0*/  MOV R2, c[0x0][0x32c] ;  /* 0x0000cb0000027a02 */ /* 0x000fe80000000f00 */
[----:B------:R-:W-:Y:S11]  /*63f0*/  ISETP.NE.AND P0, PT, R2, 0x1, PT ;  /* 0x000000010200780c */ /* 0x000ff60003f05270 */
[----:B------:R-:W-:Y:S02]  /*6400*/  @!UPT UIADD3 URZ, URZ, URZ, URZ ;  /* 0x0000003f3f3ff290 */ /* 0x000fe4000fffe03f */
[----:B------:R-:W-:Y:S05]  /*6410*/  @P0 IMAD.HI.U32 R2, R4, c[0x0][0x330], RZ ;  /* 0x0000cc0004020a27 */ /* 0x000fea00078e00ff */
[----:B------:R-:W-:Y:S02]  /*6420*/  @P0 SHF.R.U32.HI R4, RZ, c[0x0][0x334], R2 ;  /* 0x0000cd00ff040a19 */ /* 0x000fe40000011602 */
.L_x_889:
[----:B------:R-:W-:Y:S05]  /*6430*/  BSYNC B0 ;  /* 0x0000000000007941 */ /* 0x000fea0003800000 */
.L_x_887:
[----:B------:R-:W-:Y:S04]  /*6440*/  IMAD R177, R4, c[0x0][0x32c], -R177 ;  /* 0x0000cb0004b17a24 */ /* 0x000fe800078e0ab1 */
[----:B------:R-:W-:Y:S05]  /*6450*/  IMAD.IADD R177, R177, 0x1, -R214 ;  /* 0x00000001b1b17824 */ /* 0x000fea00078e0ad6 */
[----:B------:R-:W-:Y:S02]  /*6460*/  IADD3 R2, R177, c[0x0][0x32c], RZ ;  /* 0x0000cb00b1027a10 */ /* 0x000fe40007ffe0ff */
[----:B------:R-:W-:Y:S02]  /*6470*/  IMNMX R0, R0, R177, !PT ;  /* 0x000000b100007217 */ /* 0x000fe40007800200 */
[----:B------:R-:W-:Y:S02]  /*6480*/  IMNMX R179, R179, R2, PT ;  /* 0x00000002b3b37217 */ /* 0x000fe40003800200 */
.L_x_886:
[----:B------:R-:W-:Y:S01]  /*6490*/  ISETP.GT.AND P0, PT, R0, RZ, P2 ;  /* 0x000000ff0000720c */ /* 0x000fe20001704270 */
[----:B------:R-:W-:Y:S04]  /*64a0*/  DEPBAR.LE SB0, 0x2 ;  /* 0x000080800000791a */ /* 0x000fe80000000000 */
[----:B------:R-:W-:Y:S01]  /*64b0*/  BAR.SYNC.DEFER_BLOCKING 0x0 ;  /* 0x0000000000007b1d */ /* 0x000fe20000010000 */
[----:B------:R-:W-:Y:S01]  /*64c0*/  ISETP.LT.OR P0, PT, R179, 0x1, P0 ;  /* 0x00000001b300780c */ /* 0x000fe20000701670 */
[----:B------:R-:W-:Y:S01]  /*64d0*/  UIADD3 UR7, UR5, 0x1, URZ ;  /* 0x0000000105077890 */ /* 0x000fe2000fffe03f */
[----:B------:R-:W-:Y:S01]  /*64e0*/  FMNMX.FTZ R2, R135, R132, !PT ;  /* 0x0000008487027209 */ /* 0x000fe20007810000 */
[----:B------:R-:W-:Y:S01]  /*64f0*/  UISETP.GE.AND UP0, UPT, UR5, 0x1, UPT ;  /* 0x000000010500788c */ /* 0x000fe2000bf06270 */
[----:B------:R-:W-:Y:S02]  /*6500*/  FSEL R12, R6, -INF , !P0 ;  /* 0xff800000060c7808 */ /* 0x000fe40004000000 */
[C---:B------:R-:W-:Y:S01]  /*6510*/  ISETP.GT.AND P0, PT, R0.reuse, 0x1, P2 ;  /* 0x000000010000780c */ /* 0x040fe20001704270 */
[----:B------:R-:W-:Y:S01]  /*6520*/  USEL UR5, UR7, URZ, !UP0 ;  /* 0x0000003f07057287 */ /* 0x000fe2000c000000 */
[----:B------:R-:W-:Y:S02]  /*6530*/  FMNMX.FTZ R2, R133, R2, !PT ;  /* 0x0000000285027209 */ /* 0x000fe40007810000 */
[----:B------:R-:W-:Y:S02]  /*6540*/  ISETP.LT.OR P0, PT, R179, 0x2, P0 ;  /* 0x00000002b300780c */ /* 0x000fe40000701670 */
[----:B------:R-:W-:Y:S02]  /*6550*/  FMNMX.FTZ R2, R5, R2, !PT ;  /* 0x0000000205027209 */ /* 0x000fe40007810000 */
[----:B------:R-:W-:Y:S02]  /*6560*/  FSEL R8, R7, -INF , !P0 ;  /* 0xff80000007087808 */ /* 0x000fe40004000000 */
[----:B------:R-:W-:Y:S02]  /*6570*/  ISETP.GT.AND P0, PT, R0, 0x8, P2 ;  /* 0x000000080000780c */ /* 0x000fe40001704270 */
[----:B------:R-:W-:Y:S02]  /*6580*/  FMNMX.FTZ R2, R9, R2, !PT ;  /* 0x0000000209027209 */ /* 0x000fe40007810000 */
[----:B------:R-:W-:Y:S02]  /*6590*/  ISETP.LT.OR P0, PT, R179, 0x9, P0 ;  /* 0x00000009b300780c */ /* 0x000fe40000701670 */
[----:B------:R-:W-:Y:S02]  /*65a0*/  FMNMX.FTZ R2, R161, R2, !PT ;  /* 0x00000002a1027209 */ /* 0x000fe40007810000 */
[----:B------:R-:W-:Y:S02]  /*65b0*/  FSEL R10, R10, -INF , !P0 ;  /* 0xff8000000a0a7808 */ /* 0x000fe40004000000 */
[C---:B------:R-:W-:Y:S02]  /*65c0*/  ISETP.GT.AND P0, PT, R0.reuse, 0x9, P2 ;  /* 0x000000090000780c */ /* 0x040fe40001704270 */
[----:B------:R-:W-:Y:S02]  /*65d0*/  FMNMX.FTZ R2, R163, R2, !PT ;  /* 0x00000002a3027209 */ /* 0x000fe40007810000 */
[----:B------:R-:W-:Y:S02]  /*65e0*/  ISETP.LT.OR P0, PT, R179, 0xa, P0 ;  /* 0x0000000ab300780c */ /* 0x000fe40000701670 */
[----:B------:R-:W-:Y:S02]  /*65f0*/  FMNMX.FTZ R2, R143, R2, !PT ;  /* 0x000000028f027209 */ /* 0x000fe40007810000 */
[----:B------:R-:W-:Y:S02]  /*6600*/  FSEL R6, R11, -INF , !P0 ;  /* 0xff8000000b067808 */ /* 0x000fe40004000000 */
[----:B------:R-:W-:Y:S02]  /*6610*/  ISETP.GT.AND P0, PT, R0, 0x10, P2 ;  /* 0x000000100000780c */ /* 0x000fe40001704270 */
[----:B------:R-:W-:Y:S02]  /*6620*/  FMNMX.FTZ R11, R12, R3, !PT ;  /* 0x000000030c0b7209 */ /* 0x000fe40007810000 */
[C---:B------:R-:W-:Y:S02]  /*6630*/  ISETP.LT.OR P0, PT, R179.reuse, 0x11, P0 ;  /* 0x00000011b300780c */ /* 0x040fe40000701670 */
[----:B------:R-:W-:Y:S02]  /*6640*/  FMNMX.FTZ R11, R8, R11, !PT ;  /* 0x0000000b080b7209 */ /* 0x000fe40007810000 */
[----:B------:R-:W-:Y:S02]  /*6650*/  FSEL R170, R14, -INF , !P0 ;  /* 0xff8000000eaa7808 */ /* 0x000fe40004000000 */
[----:B------:R-:W-:Y:S02]  /*6660*/  ISETP.GT.AND P0, PT, R0, 0x11, P2 ;  /* 0x000000110000780c */ /* 0x000fe40001704270 */
        /* <DEDUP_REMOVED lines=42> */
[----:B------:R-:W-:Y:S02]  /*6910*/  ISETP.GT.AND P1, PT, R0, 0x38, P2 ;  /* 0x000000380000780c */ /* 0x000fe40001724270 */
[----:B------:R-:W-:Y:S02]  /*6920*/  FMNMX.FTZ R11, R172, R11, !PT ;  /* 0x0000000bac0b7209 */ /* 0x000fe40007810000 */
[----:B------:R-:W-:Y:S02]  /*6930*/  FMNMX.FTZ R2, R147, R4, !PT ;  /* 0x0000000493027209 */ /* 0x000fe40007810000 */
[----:B------:R-:W-:Y:S02]  /*6940*/  FSEL R156, R31, -INF , !P0 ;  /* 0xff8000001f9c7808 */ /* 0x000fe40004000000 */
[----:B------:R-:W-:Y:S01]  /*6950*/  ISETP.GT.AND P0, PT, R0, 0x39, P2 ;  /* 0x000000390000780c */ /* 0x000fe20001704270 */
[----:B------:R-:W1:Y:S01]  /*6960*/  SHFL.BFLY PT, R7, R2, 0x2, 0x1f ;  /* 0x0c401f0002077f89 */ /* 0x000e6200000e0000 */
[C---:B------:R-:W-:Y:S02]  /*6970*/  ISETP.LT.OR P1, PT, R179.reuse, 0x39, P1 ;  /* 0x00000039b300780c */ /* 0x040fe40000f21670 */
[----:B------:R-:W-:Y:S02]  /*6980*/  FMNMX.FTZ R11, R158, R11, !PT ;  /* 0x0000000b9e0b7209 */ /* 0x000fe40007810000 */
[----:B------:R-:W-:Y:S02]  /*6990*/  FSEL R146, R34, -INF , !P1 ;  /* 0xff80000022927808 */ /* 0x000fe40004800000 */
[----:B------:R-:W-:Y:S01]  /*69a0*/  ISETP.LT.OR P0, PT, R179, 0x3a, P0 ;  /* 0x0000003ab300780c */ /* 0x000fe20000701670 */
[----:B------:R-:W-:Y:S01]  /*69b0*/  LDSM.16.MT88.4 R28, [R184+UR4+0x100] ;  /* 0x00010004b81c783b */ /* 0x000fe20008004200 */
[----:B------:R-:W-:Y:S02]  /*69c0*/  FMNMX.FTZ R11, R156, R11, !PT ;  /* 0x0000000b9c0b7209 */ /* 0x000fe40007810000 */
[----:B------:R-:W-:Y:S02]  /*69d0*/  FSEL R144, R35, -INF , !P0 ;  /* 0xff80000023907808 */ /* 0x000fe40004000000 */
[----:B------:R-:W-:Y:S02]  /*69e0*/  FMNMX.FTZ R15, R146, R11, !PT ;  /* 0x0000000b920f7209 */ /* 0x000fe40007810000 */
[----:B------:R-:W-:Y:S02]  /*69f0*/  IADD3 R16, R184, UR4, RZ ;  /* 0x00000004b8107c10 */ /* 0x000fe4000fffe0ff */
        /* <DEDUP_REMOVED lines=12> */
[--C-:B------:R-:W-:Y:S01]  /*6ac0*/  FFMA.FTZ R153, R135, c[0x0][0x2d0], -R162.reuse ;  /* 0x0000b40087997a23 */ /* 0x100fe200000108a2 */
[----:B------:R-:W-:Y:S01]  /*6ad0*/  IADD3 R135, R189, R16, RZ ;  /* 0x00000010bd877210 */ /* 0x000fe20007ffe0ff */
        /* <DEDUP_REMOVED lines=13> */
[----:B------:R-:W-:Y:S02]  /*6bb0*/  FADD.FTZ R4, -R4, R3 ;  /* 0x0000000304047221 */ /* 0x000fe40000010100 */
[--C-:B------:R-:W-:Y:S02]  /*6bc0*/  FFMA.FTZ R155, R12, c[0x0][0x2d0], -R145.reuse ;  /* 0x0000b4000c9b7a23 */ /* 0x100fe40000010891 */
[----:B------:R-:W2:Y:S01]  /*6bd0*/  LDSM.16.MT88.4 R12, [R185+UR4+0x100] ;  /* 0x00010004b90c783b */ /* 0x000ea20008004200 */
        /* <DEDUP_REMOVED lines=9> */
[--C-:B------:R-:W-:Y:S02]  /*6c70*/  FFMA.FTZ R163, R143, c[0x0][0x2d0], -R162.reuse ;  /* 0x0000b4008fa37a23 */ /* 0x100fe400000108a2 */
[--C-:B------:R-:W-:Y:S01]  /*6c80*/  FFMA.FTZ R165, R170, c[0x0][0x2d0], -R145.reuse ;  /* 0x0000b400aaa57a23 */ /* 0x100fe20000010891 */
[----:B------:R-:W3:Y:S01]  /*6c90*/  MUFU.EX2 R148, R148 ;  /* 0x0000009400947308 */ /* 0x000ee20000000800 */
[----:B------:R-:W4:Y:S01]  /*6ca0*/  LDSM.16.MT88.4 R20, [R133+0x100] ;  /* 0x000100008514783b */ /* 0x000f220000004200 */
[--C-:B------:R-:W-:Y:S01]  /*6cb0*/  FFMA.FTZ R170, R140, c[0x0][0x2d0], -R145.reuse ;  /* 0x0000b4008caa7a23 */ /* 0x100fe20000010891 */
[----:B-1----:R-:W-:Y:S01]  /*6cc0*/  F2FP.BF16.PACK_AB R136, R150, R153 ;  /* 0x000000999688723e */ /* 0x002fe200000010ff */
[--C-:B------:R-:W-:Y:S02]  /*6cd0*/  FFMA.FTZ R168, R168, c[0x0][0x2d0], -R145.reuse ;  /* 0x0000b400a8a87a23 */ /* 0x100fe40000010891 */
[--C-:B------:R-:W-:Y:S02]  /*6ce0*/  FFMA.FTZ R175, R175, c[0x0][0x2d0], -R162.reuse ;  /* 0x0000b400afaf7a23 */ /* 0x100fe400000108a2 */
[--C-:B------:R-:W-:Y:S01]  /*6cf0*/  FFMA.FTZ R180, R173, c[0x0][0x2d0], -R162.reuse ;  /* 0x0000b400adb47a23 */ /* 0x100fe200000108a2 */
[----:B------:R-:W-:Y:S01]  /*6d00*/  LDSM.16.MT88.4 R140, [R184+UR4+0x2900] ;  /* 0x00290004b88c783b */ /* 0x000fe20008004200 */
[----:B------:R-:W1:Y:S01]  /*6d10*/  MUFU.EX2 R132, R132 ;  /* 0x0000008400847308 */ /* 0x000e620000000800 */
[--C-:B------:R-:W-:Y:S02]  /*6d20*/  FFMA.FTZ R171, R171, c[0x0][0x2d0], -R162.reuse ;  /* 0x0000b400abab7a23 */ /* 0x100fe400000108a2 */
[--C-:B------:R-:W-:Y:S02]  /*6d30*/  FFMA.FTZ R182, R169, c[0x0][0x2d0], -R162.reuse ;  /* 0x0000b400a9b67a23 */ /* 0x100fe400000108a2 */
[--C-:B------:R-:W-:Y:S02]  /*6d40*/  FFMA.FTZ R169, R178, c[0x0][0x2d0], -R145.reuse ;  /* 0x0000b400b2a97a23 */ /* 0x100fe40000010891 */
[--C-:B------:R-:W-:Y:S02]  /*6d50*/  FFMA.FTZ R176, R176, c[0x0][0x2d0], -R145.reuse ;  /* 0x0000b400b0b07a23 */ /* 0x100fe40000010891 */
[--C-:B------:R-:W-:Y:S01]  /*6d60*/  FFMA.FTZ R173, R174, c[0x0][0x2d0], -R145.reuse ;  /* 0x0000b400aead7a23 */ /* 0x100fe20000010891 */
[----:B------:R-:W-:Y:S01]  /*6d70*/  MUFU.EX2 R155, R155 ;  /* 0x0000009b009b7308 */ /* 0x000fe20000000800 */
[--C-:B------:R-:W-:Y:S02]  /*6d80*/  FFMA.FTZ R172, R172, c[0x0][0x2d0], -R145.reuse ;  /* 0x0000b400acac7a23 */ /* 0x100fe40000010891 */
[--C-:B------:R-:W-:Y:S01]  /*6d90*/  FFMA.FTZ R160, R160, c[0x0][0x2d0], -R162.reuse ;  /* 0x0000b400a0a07a23 */ /* 0x100fe200000108a2 */
[----:B---3--:R-:W-:Y:S01]  /*6da0*/  F2FP.BF16.PACK_AB R138, R148, R151 ;  /* 0x00000097948a723e */ /* 0x008fe200000010ff */
[--C-:B------:R-:W-:Y:S02]  /*6db0*/  FFMA.FTZ R159, R159, c[0x0][0x2d0], -R162.reuse ;  /* 0x0000b4009f9f7a23 */ /* 0x100fe400000108a2 */
[--C-:B------:R-:W-:Y:S02]  /*6dc0*/  FFMA.FTZ R157, R157, c[0x0][0x2d0], -R162.reuse ;  /* 0x0000b4009d9d7a23 */ /* 0x100fe400000108a2 */
[----:B------:R-:W-:Y:S01]  /*6dd0*/  FFMA.FTZ R162, R147, c[0x0][0x2d0], -R162 ;  /* 0x0000b40093a27a23 */ /* 0x000fe200000108a2 */
[----:B------:R-:W3:Y:S01]  /*6de0*/  MUFU.EX2 R154, R154 ;  /* 0x0000009a009a7308 */ /* 0x000ee20000000800 */
[--C-:B------:R-:W-:Y:S02]  /*6df0*/  FFMA.FTZ R158, R158, c[0x0][0x2d0], -R145.reuse ;  /* 0x0000b4009e9e7a23 */ /* 0x100fe40000010891 */
[--C-:B------:R-:W-:Y:S02]  /*6e00*/  FFMA.FTZ R177, R156, c[0x0][0x2d0], -R145.reuse ;  /* 0x0000b4009cb17a23 */ /* 0x100fe40000010891 */
[C---:B-1----:R-:W-:Y:S02]  /*6e10*/  FMUL.FTZ R4, R132.reuse, R128 ;  /* 0x0000008084047220 */ /* 0x042fe40000410000 */
        /* <DEDUP_REMOVED lines=10> */
[----:B------:R-:W-:Y:S01]  /*6ec0*/  FMUL.FTZ R33, R132, R121 ;  /* 0x0000007984217220 */ /* 0x000fe20000410000 */
[----:B---3--:R-:W-:Y:S01]  /*6ed0*/  F2FP.BF16.PACK_AB R137, R154, R155 ;  /* 0x0000009b9a89723e */ /* 0x008fe200000010ff */
[C---:B------:R-:W-:Y:S02]  /*6ee0*/  FMUL.FTZ R36, R132.reuse, R36 ;  /* 0x0000002484247220 */ /* 0x040fe40000410000 */
[----:B------:R-:W-:Y:S02]  /*6ef0*/  FMUL.FTZ R37, R132, R37 ;  /* 0x0000002584257220 */ /* 0x000fe40000410000 */
[--C-:B------:R-:W-:Y:S01]  /*6f00*/  FFMA.FTZ R156, R146, c[0x0][0x2d0], -R145.reuse ;  /* 0x0000b400929c7a23 */ /* 0x100fe20000010891 */
[----:B------:R-:W3:Y:S01]  /*6f10*/  MUFU.EX2 R3, R3 ;  /* 0x0000000300037308 */ /* 0x000ee20000000800 */
[----:B------:R-:W-:Y:S02]  /*6f20*/  FFMA.FTZ R145, R144, c[0x0][0x2d0], -R145 ;  /* 0x0000b40090917a23 */ /* 0x000fe40000010891 */
[C---:B------:R-:W-:Y:S02]  /*6f30*/  FMUL.FTZ R40, R132.reuse, R40 ;  /* 0x0000002884287220 */ /* 0x040fe40000410000 */
[C---:B------:R-:W-:Y:S02]  /*6f40*/  FMUL.FTZ R41, R132.reuse, R41 ;  /* 0x0000002984297220 */ /* 0x040fe40000410000 */
[C---:B------:R-:W-:Y:S02]  /*6f50*/  FMUL.FTZ R44, R132.reuse, R44 ;  /* 0x0000002c842c7220 */ /* 0x040fe40000410000 */
[C---:B------:R-:W-:Y:S01]  /*6f60*/  FMUL.FTZ R45, R132.reuse, R45 ;  /* 0x0000002d842d7220 */ /* 0x040fe20000410000 */
[----:B------:R5:W-:Y:S01]  /*6f70*/  MUFU.EX2 R179, R145 ;  /* 0x0000009100b37308 */ /* 0x000be20000000800 */
        /* <DEDUP_REMOVED lines=16> */
[----:B------:R-:W-:Y:S02]  /*7080*/  LDSM.16.MT88.4 R124, [R185+UR4+0x2900] ;  /* 0x00290004b97c783b */ /* 0x000fe40008004200 */
[C---:B------:R-:W-:Y:S02]  /*7090*/  FMUL.FTZ R18, R3.reuse, R106 ;  /* 0x0000006a03127220 */ /* 0x040fe40000410000 */
[C---:B------:R-:W-:Y:S01]  /*70a0*/  FMUL.FTZ R12, R132.reuse, R100 ;  /* 0x00000064840c7220 */ /* 0x040fe20000410000 */
[C---:B------:R-:W-:Y:S01]  /*70b0*/  HMMA.16816.F32.BF16 R8, R136.reuse, R14, R8 ;  /* 0x0000000e8808723c */ /* 0x040fe20000041808 */
[----:B------:R-:W-:Y:S02]  /*70c0*/  MUFU.EX2 R163, R163 ;  /* 0x000000a300a37308 */ /* 0x000fe40000000800 */
[----:B-----5:R-:W-:Y:S01]  /*70d0*/  LDSM.16.MT88.4 R144, [R133+0x3900] ;  /* 0x003900008590783b */ /* 0x020fe20000004200 */
[C---:B------:R-:W-:Y:S02]  /*70e0*/  FMUL.FTZ R13, R132.reuse, R101 ;  /* 0x00000065840d7220 */ /* 0x040fe40000410000 */
[C---:B------:R-:W-:Y:S02]  /*70f0*/  FMUL.FTZ R19, R3.reuse, R107 ;  /* 0x0000006b03137220 */ /* 0x040fe40000410000 */
[C---:B------:R-:W-:Y:S03]  /*7100*/  FMUL.FTZ R14, R3.reuse, R102 ;  /* 0x00000066030e7220 */ /* 0x040fe60000410000 */
[----:B------:R-:W-:Y:S01]  /*7110*/  LDSM.16.MT88.4 R104, [R185+UR4+0x2100] ;  /* 0x00210004b968783b */ /* 0x000fe20008004200 */
[C---:B------:R-:W-:Y:S01]  /*7120*/  FMUL.FTZ R15, R3.reuse, R103 ;  /* 0x00000067030f7220 */ /* 0x040fe20000410000 */
[----:B------:R-:W2:Y:S01]  /*7130*/  MUFU.EX2 R166, R166 ;  /* 0x000000a600a67308 */ /* 0x000ea20000000800 */
[C---:B------:R-:W-:Y:S02]  /*7140*/  FMUL.FTZ R26, R3.reuse, R114 ;  /* 0x00000072031a7220 */ /* 0x040fe40000410000 */
[C---:B------:R-:W-:Y:S02]  /*7150*/  FMUL.FTZ R27, R3.reuse, R115 ;  /* 0x00000073031b7220 */ /* 0x040fe40000410000 */
[C---:B------:R-:W-:Y:S01]  /*7160*/  FMUL.FTZ R34, R3.reuse, R122 ;  /* 0x0000007a03227220 */ /* 0x040fe20000410000 */
[C---:B----4-:R-:W-:Y:S01]  /*7170*/  HMMA.16816.F32.BF16 R12, R136.reuse, R20, R12 ;  /* 0x00000014880c723c */ /* 0x050fe2000004180c */
[----:B------:R-:W3:Y:S02]  /*7180*/  LDSM.16.MT88.4 R100, [R135+0x100] ;  /* 0x000100008764783b */ /* 0x000ee40000004200 */
[C---:B------:R-:W-:Y:S01]  /*7190*/  FMUL.FTZ R35, R3.reuse, R123 ;  /* 0x0000007b03237220 */ /* 0x040fe20000410000 */
[----:B------:R-:W-:Y:S01]  /*71a0*/  MUFU.EX2 R165, R165 ;  /* 0x000000a500a57308 */ /* 0x000fe20000000800 */
[C---:B------:R-:W-:Y:S02]  /*71b0*/  FMUL.FTZ R38, R3.reuse, R38 ;  /* 0x0000002603267220 */ /* 0x040fe40000410000 */
[C---:B------:R-:W-:Y:S01]  /*71c0*/  FMUL.FTZ R20, R132.reuse, R108 ;  /* 0x0000006c84147220 */ /* 0x040fe20000410000 */
[C---:B------:R-:W-:Y:S01]  /*71d0*/  HMMA.16816.F32.BF16 R16, R136.reuse, R22, R16 ;  /* 0x000000168810723c */ /* 0x040fe20000041810 */
[----:B------:R-:W-:Y:S03]  /*71e0*/  LDSM.16.MT88.4 R112, [R185+UR4+0x900] ;  /* 0x00090004b970783b */ /* 0x000fe60008004200 */
[C---:B------:R-:W-:Y:S02]  /*71f0*/  FMUL.FTZ R21, R132.reuse, R109 ;  /* 0x0000006d84157220 */ /* 0x040fe40000410000 */
[C---:B------:R-:W-:Y:S01]  /*7200*/  FMUL.FTZ R39, R3.reuse, R39 ;  /* 0x0000002703277220 */ /* 0x040fe20000410000 */
[----:B------:R-:W4:Y:S01]  /*7210*/  MUFU.EX2 R168, R168 ;  /* 0x000000a800a87308 */ /* 0x000f220000000800 */
[C---:B------:R-:W-:Y:S01]  /*7220*/  FMUL.FTZ R22, R3.reuse, R110 ;  /* 0x0000006e03167220 */ /* 0x040fe20000410000 */
[----:B------:R-:W-:Y:S03]  /*7230*/  LDSM.16.MT88.4 R120, [R184+UR4+0x900] ;  /* 0x00090004b878783b */ /* 0x000fe60008004200 */
[C---:B------:R-:W-:Y:S02]  /*7240*/  FMUL.FTZ R23, R3.reuse, R111 ;  /* 0x0000006f03177220 */ /* 0x040fe40000410000 */
[C---:B------:R-:W-:Y:S02]  /*7250*/  FMUL.FTZ R42, R3.reuse, R42 ;  /* 0x0000002a032a7220 */ /* 0x040fe40000410000 */
[C---:B------:R-:W-:Y:S01]  /*7260*/  FMUL.FTZ R43, R3.reuse, R43 ;  /* 0x0000002b032b7220 */ /* 0x040fe20000410000 */
[----:B------:R-:W5:Y:S01]  /*7270*/  LDSM.16.MT88.4 R108, [R133+0x2100] ;  /* 0x00210000856c783b */ /* 0x000f620000004200 */
[C---:B------:R-:W-:Y:S01]  /*7280*/  FMUL.FTZ R46, R3.reuse, R46 ;  /* 0x0000002e032e7220 */ /* 0x040fe20000410000 */
[C---:B------:R-:W-:Y:S01]  /*7290*/  HMMA.16816.F32.BF16 R20, R136.reuse, R28, R20 ;  /* 0x0000001c8814723c */ /* 0x040fe20000041814 */
[----:B------:R-:W-:Y:S02]  /*72a0*/  MUFU.EX2 R167, R167 ;  /* 0x000000a700a77308 */ /* 0x000fe40000000800 */
[C---:B------:R-:W-:Y:S02]  /*72b0*/  FMUL.FTZ R47, R3.reuse, R47 ;  /* 0x0000002f032f7220 */ /* 0x040fe40000410000 */
[C---:B------:R-:W-:Y:S02]  /*72c0*/  FMUL.FTZ R50, R3.reuse, R50 ;  /* 0x0000003203327220 */ /* 0x040fe40000410000 */
[C---:B------:R-:W-:Y:S01]  /*72d0*/  FMUL.FTZ R28, R132.reuse, R116 ;  /* 0x00000074841c7220 */ /* 0x040fe20000410000 */
[C---:B------:R-:W-:Y:S03]  /*72e0*/  HMMA.16816.F32.BF16 R24, R136.reuse, R30, R24 ;  /* 0x0000001e8818723c */ /* 0x040fe60000041818 */
[----:B------:R-:W1:Y:S01]  /*72f0*/  MUFU.EX2 R170, R170 ;  /* 0x000000aa00aa7308 */ /* 0x000e620000000800 */
        /* <DEDUP_REMOVED lines=10> */
[----:B------:R-:W3:Y:S01]  /*73a0*/  MUFU.EX2 R180, R180 ;  /* 0x000000b400b47308 */ /* 0x000ee20000000800 */
[C---:B------:R-:W-:Y:S02]  /*73b0*/  FMUL.FTZ R59, R3.reuse, R59 ;  /* 0x0000003b033b7220 */ /* 0x040fe40000410000 */
[C---:B------:R-:W-:Y:S01]  /*73c0*/  FMUL.FTZ R61, R132.reuse, R61 ;  /* 0x0000003d843d7220 */ /* 0x040fe20000410000 */
[C---:B------:R-:W-:Y:S01]  /*73d0*/  HMMA.16816.F32.BF16 R32, R136.reuse, R102, R32 ;  /* 0x000000668820723c */ /* 0x040fe20000041820 */
[----:B------:R-:W1:Y:S03]  /*73e0*/  LDSM.16.MT88.4 R100, [R184+UR4+0x2100] ;  /* 0x00210004b864783b */ /* 0x000e660008004200 */
[C---:B------:R-:W-:Y:S02]  /*73f0*/  FMUL.FTZ R62, R3.reuse, R62 ;  /* 0x0000003e033e7220 */ /* 0x040fe40000410000 */
[C---:B------:R-:W-:Y:S01]  /*7400*/  FMUL.FTZ R63, R3.reuse, R63 ;  /* 0x0000003f033f7220 */ /* 0x040fe20000410000 */
[----:B------:R-:W-:Y:S01]  /*7410*/  MUFU.EX2 R171, R171 ;  /* 0x000000ab00ab7308 */ /* 0x000fe20000000800 */
[C---:B------:R-:W-:Y:S04]  /*7420*/  HMMA.16816.F32.BF16 R36, R136.reuse, R104, R36 ;  /* 0x000000688824723c */ /* 0x040fe80000041824 */
[C---:B------:R-:W-:Y:S02]  /*7430*/  FMUL.FTZ R64, R132.reuse, R64 ;  /* 0x0000004084407220 */ /* 0x040fe40000410000 */
[C---:B------:R-:W-:Y:S02]  /*7440*/  FMUL.FTZ R65, R132.reuse, R65 ;  /* 0x0000004184417220 */ /* 0x040fe40000410000 */
[C---:B------:R-:W-:Y:S01]  /*7450*/  HMMA.16816.F32.BF16 R40, R136.reuse, R106, R40 ;  /* 0x0000006a8828723c */ /* 0x040fe20000041828 */
[----:B------:R-:W2:Y:S01]  /*7460*/  LDSM.16.MT88.4 R104, [R135+0x2100] ;  /* 0x002100008768783b */ /* 0x000ea20000004200 */
[----:B------:R-:W2:Y:S02]  /*7470*/  MUFU.EX2 R182, R182 ;  /* 0x000000b600b67308 */ /* 0x000ea40000000800 */
[C---:B------:R-:W-:Y:S02]  /*7480*/  FMUL.FTZ R66, R3.reuse, R66 ;  /* 0x0000004203427220 */ /* 0x040fe40000410000 */
[C---:B------:R-:W-:Y:S02]  /*7490*/  FMUL.FTZ R67, R3.reuse, R67 ;  /* 0x0000004303437220 */ /* 0x040fe40000410000 */
[C---:B-----5:R-:W-:Y:S04]  /*74a0*/  HMMA.16816.F32.BF16 R44, R136.reuse, R108, R44 ;  /* 0x0000006c882c723c */ /* 0x060fe8000004182c */
[C---:B------:R-:W-:Y:S01]  /*74b0*/  FMUL.FTZ R68, R132.reuse, R68 ;  /* 0x0000004484447220 */ /* 0x040fe20000410000 */
[----:B------:R-:W-:Y:S01]  /*74c0*/  MUFU.EX2 R169, R169 ;  /* 0x000000a900a97308 */ /* 0x000fe20000000800 */
[C---:B------:R-:W-:Y:S02]  /*74d0*/  FMUL.FTZ R69, R132.reuse, R69 ;  /* 0x0000004584457220 */ /* 0x040fe40000410000 */
[C---:B------:R-:W-:Y:S01]  /*74e0*/  HMMA.16816.F32.BF16 R48, R136.reuse, R110, R48 ;  /* 0x0000006e8830723c */ /* 0x040fe20000041830 */
[----:B------:R-:W5:Y:S03]  /*74f0*/  LDSM.16.MT88.4 R108, [R185+UR4+0x4100] ;  /* 0x00410004b96c783b */ /* 0x000f660008004200 */
[C---:B------:R-:W-:Y:S02]  /*7500*/  FMUL.FTZ R70, R3.reuse, R70 ;  /* 0x0000004603467220 */ /* 0x040fe40000410000 */
[C---:B------:R-:W-:Y:S01]  /*7510*/  FMUL.FTZ R71, R3.reuse, R71 ;  /* 0x0000004703477220 */ /* 0x040fe20000410000 */
[----:B------:R-:W3:Y:S01]  /*7520*/  MUFU.EX2 R176, R176 ;  /* 0x000000b000b07308 */ /* 0x000ee20000000800 */
[C---:B------:R-:W-:Y:S01]  /*7530*/  FMUL.FTZ R72, R132.reuse, R72 ;  /* 0x0000004884487220 */ /* 0x040fe20000410000 */
[C---:B-1----:R-:W-:Y:S03]  /*7540*/  HMMA.16816.F32.BF16 R52, R136.reuse, R100, R52 ;  /* 0x000000648834723c */ /* 0x042fe60000041834 */
[C---:B------:R-:W-:Y:S02]  /*7550*/  FMUL.FTZ R73, R132.reuse, R73 ;  /* 0x0000004984497220 */ /* 0x040fe40000410000 */
[C---:B------:R-:W-:Y:S02]  /*7560*/  FMUL.FTZ R74, R3.reuse, R74 ;  /* 0x0000004a034a7220 */ /* 0x040fe40000410000 */
[C---:B------:R-:W-:Y:S01]  /*7570*/  FMUL.FTZ R75, R3.reuse, R75 ;  /* 0x0000004b034b7220 */ /* 0x040fe20000410000 */
[C---:B------:R-:W-:Y:S01]  /*7580*/  HMMA.16816.F32.BF16 R56, R136.reuse, R102, R56 ;  /* 0x000000668838723c */ /* 0x040fe20000041838 */
[----:B------:R-:W1:Y:S01]  /*7590*/  LDSM.16.MT88.4 R100, [R133+0x4100] ;  /* 0x004100008564783b */ /* 0x000e620000004200 */
[----:B------:R-:W-:Y:S02]  /*75a0*/  MUFU.EX2 R173, R173 ;  /* 0x000000ad00ad7308 */ /* 0x000fe40000000800 */
[C---:B------:R-:W-:Y:S02]  /*75b0*/  FMUL.FTZ R76, R132.reuse, R76 ;  /* 0x0000004c844c7220 */ /* 0x040fe40000410000 */
[C---:B------:R-:W-:Y:S02]  /*75c0*/  FMUL.FTZ R77, R132.reuse, R77 ;  /* 0x0000004d844d7220 */ /* 0x040fe40000410000 */
[C---:B--2---:R-:W-:Y:S04]  /*75d0*/  HMMA.16816.F32.BF16 R60, R136.reuse, R104, R60 ;  /* 0x00000068883c723c */ /* 0x044fe8000004183c */
[C---:B------:R-:W-:Y:S01]  /*75e0*/  FMUL.FTZ R78, R3.reuse, R78 ;  /* 0x0000004e034e7220 */ /* 0x040fe20000410000 */
[----:B------:R-:W2:Y:S01]  /*75f0*/  MUFU.EX2 R172, R172 ;  /* 0x000000ac00ac7308 */ /* 0x000ea20000000800 */
[C---:B------:R-:W-:Y:S02]  /*7600*/  FMUL.FTZ R79, R3.reuse, R79 ;  /* 0x0000004f034f7220 */ /* 0x040fe40000410000 */
[C---:B------:R-:W-:Y:S01]  /*7610*/  HMMA.16816.F32.BF16 R64, R136.reuse, R106, R64 ;  /* 0x0000006a8840723c */ /* 0x040fe20000041840 */
[----:B------:R-:W2:Y:S03]  /*7620*/  LDSM.16.MT88.4 R104, [R184+UR4+0x4100] ;  /* 0x00410004b868783b */ /* 0x000ea60008004200 */
[C---:B------:R-:W-:Y:S02]  /*7630*/  FMUL.FTZ R80, R132.reuse, R80 ;  /* 0x0000005084507220 */ /* 0x040fe40000410000 */
[C---:B------:R-:W-:Y:S01]  /*7640*/  FMUL.FTZ R81, R132.reuse, R81 ;  /* 0x0000005184517220 */ /* 0x040fe20000410000 */
[----:B------:R-:W-:Y:S01]  /*7650*/  MUFU.EX2 R160, R160 ;  /* 0x000000a000a07308 */ /* 0x000fe20000000800 */
[C---:B-----5:R-:W-:Y:S04]  /*7660*/  HMMA.16816.F32.BF16 R68, R136.reuse, R108, R68 ;  /* 0x0000006c8844723c */ /* 0x060fe80000041844 */
[C---:B------:R-:W-:Y:S02]  /*7670*/  FMUL.FTZ R82, R3.reuse, R82 ;  /* 0x0000005203527220 */ /* 0x040fe40000410000 */
[C---:B------:R-:W-:Y:S02]  /*7680*/  FMUL.FTZ R83, R3.reuse, R83 ;  /* 0x0000005303537220 */ /* 0x040fe40000410000 */
[C---:B------:R-:W-:Y:S01]  /*7690*/  HMMA.16816.F32.BF16 R72, R136.reuse, R110, R72 ;  /* 0x0000006e8848723c */ /* 0x040fe20000041848 */
[----:B------:R-:W5:Y:S01]  /*76a0*/  LDSM.16.MT88.4 R108, [R135+0x4100] ;  /* 0x00410000876c783b */ /* 0x000f620000004200 */
[----:B------:R-:W3:Y:S02]  /*76b0*/  MUFU.EX2 R159, R159 ;  /* 0x0000009f009f7308 */ /* 0x000ee40000000800 */
[C---:B------:R-:W-:Y:S02]  /*76c0*/  FMUL.FTZ R84, R132.reuse, R84 ;  /* 0x0000005484547220 */ /* 0x040fe40000410000 */
[C---:B------:R-:W-:Y:S02]  /*76d0*/  FMUL.FTZ R85, R132.reuse, R85 ;  /* 0x0000005584557220 */ /* 0x040fe40000410000 */
[C---:B------:R-:W-:Y:S01]  /*76e0*/  FMUL.FTZ R86, R3.reuse, R86 ;  /* 0x0000005603567220 */ /* 0x040fe20000410000 */
[C---:B-1----:R-:W-:Y:S03]  /*76f0*/  HMMA.16816.F32.BF16 R76, R136.reuse, R100, R76 ;  /* 0x00000064884c723c */ /* 0x042fe6000004184c */
[C---:B------:R-:W-:Y:S01]  /*7700*/  FMUL.FTZ R87, R3.reuse, R87 ;  /* 0x0000005703577220 */ /* 0x040fe20000410000 */
[----:B------:R-:W-:Y:S01]  /*7710*/  MUFU.EX2 R157, R157 ;  /* 0x0000009d009d7308 */ /* 0x000fe20000000800 */
[C---:B------:R-:W-:Y:S02]  /*7720*/  FMUL.FTZ R88, R132.reuse, R88 ;  /* 0x0000005884587220 */ /* 0x040fe40000410000 */
[----:B------:R-:W-:Y:S01]  /*7730*/  FMUL.FTZ R89, R132, R89 ;  /* 0x0000005984597220 */ /* 0x000fe20000410000 */
[C---:B------:R-:W-:Y:S04]  /*7740*/  HMMA.16816.F32.BF16 R80, R136.reuse, R102, R80 ;  /* 0x000000668850723c */ /* 0x040fe80000041850 */
[C---:B------:R-:W-:Y:S01]  /*7750*/  FMUL.FTZ R90, R3.reuse, R90 ;  /* 0x0000005a035a7220 */ /* 0x040fe20000410000 */
[----:B------:R-:W-:Y:S01]  /*7760*/  F2FP.BF16.PACK_AB R100, R164, R161 ;  /* 0x000000a1a464723e */ /* 0x000fe200000010ff */
[C---:B------:R-:W-:Y:S01]  /*7770*/  FMUL.FTZ R91, R3.reuse, R91 ;  /* 0x0000005b035b7220 */ /* 0x040fe20000410000 */
[----:B------:R-:W-:Y:S01]  /*7780*/  F2FP.BF16.PACK_AB R102, R166, R163 ;  /* 0x000000a3a666723e */ /* 0x000fe200000010ff */
[C---:B--2---:R-:W-:Y:S01]  /*7790*/  HMMA.16816.F32.BF16 R84, R136.reuse, R104, R84 ;  /* 0x000000688854723c */ /* 0x044fe20000041854 */
[----:B------:R-:W-:Y:S03]  /*77a0*/  MUFU.EX2 R162, R162 ;  /* 0x000000a200a27308 */ /* 0x000fe60000000800 */
[----:B------:R-:W-:Y:S01]  /*77b0*/  FMUL.FTZ R92, R132, R92 ;  /* 0x0000005c845c7220 */ /* 0x000fe20000410000 */
[----:B----4-:R-:W-:Y:S01]  /*77c0*/  F2FP.BF16.PACK_AB R101, R168, R165 ;  /* 0x000000a5a865723e */ /* 0x010fe200000010ff */
[----:B------:R-:W-:Y:S01]  /*77d0*/  FMUL.FTZ R93, R132, R93 ;  /* 0x0000005d845d7220 */ /* 0x000fe20000410000 */
[----:B------:R-:W-:Y:S01]  /*77e0*/  F2FP.BF16.PACK_AB R103, R170, R167 ;  /* 0x000000a7aa67723e */ /* 0x000fe200000010ff */
[C---:B------:R-:W-:Y:S01]  /*77f0*/  HMMA.16816.F32.BF16 R88, R136.reuse, R106, R88 ;  /* 0x0000006a8858723c */ /* 0x040fe20000041858 */
[----:B------:R-:W1:Y:S02]  /*7800*/  LDSM.16.MT88.4 R104, [R135+0x900] ;  /* 0x000900008768783b */ /* 0x000e640000004200 */
[----:B------:R-:W-:Y:S01]  /*7810*/  MUFU.EX2 R158, R158 ;  /* 0x0000009e009e7308 */ /* 0x000fe20000000800 */
[C---:B------:R-:W-:Y:S02]  /*7820*/  FMUL.FTZ R94, R3.reuse, R94 ;  /* 0x0000005e035e7220 */ /* 0x040fe40000410000 */
[C---:B------:R-:W-:Y:S02]  /*7830*/  FMUL.FTZ R95, R3.reuse, R95 ;  /* 0x0000005f035f7220 */ /* 0x040fe40000410000 */
[C---:B------:R-:W-:Y:S04]  /*7840*/  FMUL.FTZ R96, R132.reuse, R96 ;  /* 0x0000006084607220 */ /* 0x040fe80000410000 */
[C---:B------:R-:W-:Y:S01]  /*7850*/  FMUL.FTZ R97, R132.reuse, R97 ;  /* 0x0000006184617220 */ /* 0x040fe20000410000 */
[C---:B-----5:R-:W-:Y:S01]  /*7860*/  HMMA.16816.F32.BF16 R92, R136.reuse, R108, R92 ;  /* 0x0000006c885c723c */ /* 0x060fe2000004185c */
[----:B------:R-:W2:Y:S02]  /*7870*/  MUFU.EX2 R177, R177 ;  /* 0x000000b100b17308 */ /* 0x000ea40000000800 */
[C---:B------:R-:W-:Y:S02]  /*7880*/  FMUL.FTZ R98, R3.reuse, R98 ;  /* 0x0000006203627220 */ /* 0x040fe40000410000 */
[C---:B------:R-:W-:Y:S02]  /*7890*/  FMUL.FTZ R99, R3.reuse, R99 ;  /* 0x0000006303637220 */ /* 0x040fe40000410000 */
[----:B------:R-:W-:Y:S02]  /*78a0*/  FFMA.FTZ R155, R3, R218, R155 ;  /* 0x000000da039b7223 */ /* 0x000fe4000001009b */
[----:B------:R-:W-:Y:S02]  /*78b0*/  FFMA.FTZ R153, R132, R217, R153 ;  /* 0x000000d984997223 */ /* 0x000fe40000010099 */
[----:B------:R-:W4:Y:S01]  /*78c0*/  MUFU.EX2 R156, R156 ;  /* 0x0000009c009c7308 */ /* 0x000f220000000800 */
[----:B------:R-:W-:Y:S01]  /*78d0*/  HMMA.16816.F32.BF16 R96, R136, R110, R96 ;  /* 0x0000006e8860723c */ /* 0x000fe20000041860 */
[----:B------:R-:W5:Y:S02]  /*78e0*/  LDSM.16.MT88.4 R108, [R135+0x2900] ;  /* 0x00290000876c783b */ /* 0x000f640000004200 */
[----:B------:R-:W-:Y:S01]  /*78f0*/  MOV R132, R2 ;  /* 0x0000000200847202 */ /* 0x000fe20000000f00 */
[----:B------:R-:W-:Y:S02]  /*7900*/  FADD.FTZ R150, R150, R153 ;  /* 0x0000009996967221 */ /* 0x000fe40000010000 */
[----:B------:R-:W-:Y:S02]  /*7910*/  FADD.FTZ R154, R154, R155 ;  /* 0x0000009b9a9a7221 */ /* 0x000fe40000010000 */
[C---:B------:R-:W-:Y:S01]  /*7920*/  HMMA.16816.F32.BF16 R4, R100.reuse, R112, R4 ;  /* 0x000000706404723c */ /* 0x040fe20000041804 */
[----:B------:R-:W-:Y:S04]  /*7930*/  LDSM.16.MT88.4 R136, [R184+UR4+0x3100] ;  /* 0x00310004b888783b */ /* 0x000fe80008004200 */
        /* <DEDUP_REMOVED lines=10> */
[----:B------:R-:W-:Y:S03]  /*79e0*/  LDSM.16.MT88.4 R116, [R184+UR4+0x4900] ;  /* 0x00490004b874783b */ /* 0x000fe60008004200 */
        /* <DEDUP_REMOVED lines=9> */
[C---:B-1----:R-:W-:Y:S08]  /*7a80*/  HMMA.16816.F32.BF16 R28, R100.reuse, R104, R28 ;  /* 0x00000068641c723c */ /* 0x042ff0000004181c */
[C---:B------:R-:W-:Y:S01]  /*7a90*/  HMMA.16816.F32.BF16 R32, R100.reuse, R106, R32 ;  /* 0x0000006a6420723c */ /* 0x040fe20000041820 */
[----:B------:R-:W1:Y:S07]  /*7aa0*/  LDSM.16.MT88.4 R104, [R185+UR4+0x4900] ;  /* 0x00490004b968783b */ /* 0x000e6e0008004200 */
        /* <DEDUP_REMOVED lines=9> */
[C---:B-----5:R-:W-:Y:S08]  /*7b40*/  HMMA.16816.F32.BF16 R60, R100.reuse, R108, R60 ;  /* 0x0000006c643c723c */ /* 0x060ff0000004183c */
[C---:B------:R-:W-:Y:S01]  /*7b50*/  HMMA.16816.F32.BF16 R64, R100.reuse, R110, R64 ;  /* 0x0000006e6440723c */ /* 0x040fe20000041840 */
[----:B------:R-:W5:Y:S07]  /*7b60*/  LDSM.16.MT88.4 R108, [R135+0x4900] ;  /* 0x00490000876c783b */ /* 0x000f6e0000004200 */
[C---:B-1----:R-:W-:Y:S08]  /*7b70*/  HMMA.16816.F32.BF16 R68, R100.reuse, R104, R68 ;  /* 0x000000686444723c */ /* 0x042ff00000041844 */
[C---:B------:R-:W-:Y:S01]  /*7b80*/  HMMA.16816.F32.BF16 R72, R100.reuse, R106, R72 ;  /* 0x0000006a6448723c */ /* 0x040fe20000041848 */
[----:B------:R-:W1:Y:S07]  /*7b90*/  LDSM.16.MT88.4 R104, [R185+UR4+0x1100] ;  /* 0x00110004b968783b */ /* 0x000e6e0008004200 */
[C---:B------:R-:W-:Y:S08]  /*7ba0*/  HMMA.16816.F32.BF16 R76, R100.reuse, R112, R76 ;  /* 0x00000070644c723c */ /* 0x040ff0000004184c */
[C---:B------:R-:W-:Y:S01]  /*7bb0*/  HMMA.16816.F32.BF16 R80, R100.reuse, R114, R80 ;  /* 0x000000726450723c */ /* 0x040fe20000041850 */
[----:B------:R-:W1:Y:S07]  /*7bc0*/  LDSM.16.MT88.4 R112, [R133+0x1100] ;  /* 0x001100008570783b */ /* 0x000e6e0000004200 */
[C---:B------:R-:W-:Y:S08]  /*7bd0*/  HMMA.16816.F32.BF16 R84, R100.reuse, R116, R84 ;  /* 0x000000746454723c */ /* 0x040ff00000041854 */
[C---:B------:R-:W-:Y:S01]  /*7be0*/  HMMA.16816.F32.BF16 R88, R100.reuse, R118, R88 ;  /* 0x000000766458723c */ /* 0x040fe20000041858 */
[----:B------:R-:W2:Y:S07]  /*7bf0*/  LDSM.16.MT88.4 R116, [R135+0x1100] ;  /* 0x001100008774783b */ /* 0x000eae0000004200 */
[C---:B-----5:R-:W-:Y:S08]  /*7c00*/  HMMA.16816.F32.BF16 R92, R100.reuse, R108, R92 ;  /* 0x0000006c645c723c */ /* 0x060ff0000004185c */
[----:B------:R-:W-:Y:S01]  /*7c10*/  HMMA.16816.F32.BF16 R96, R100, R110, R96 ;  /* 0x0000006e6460723c */ /* 0x000fe20000041860 */
[----:B------:R-:W5:Y:S06]  /*7c20*/  LDSM.16.MT88.4 R108, [R135+0x3100] ;  /* 0x00310000876c783b */ /* 0x000f6c0000004200 */
[----:B---3--:R-:W-:Y:S01]  /*7c30*/  F2FP.BF16.PACK_AB R100, R180, R175 ;  /* 0x000000afb464723e */ /* 0x008fe200000010ff */
        /* <DEDUP_REMOVED lines=8> */
[C---:B-1----:R-:W-:Y:S03]  /*7cc0*/  HMMA.16816.F32.BF16 R4, R100.reuse, R104, R4 ;  /* 0x000000686404723c */ /* 0x042fe60000041804 */
[----:B------:R-:W-:Y:S02]  /*7cd0*/  FADD.FTZ R173, R173, R176 ;  /* 0x000000b0adad7221 */ /* 0x000fe40000010000 */
[----:B------:R-:W-:Y:S02]  /*7ce0*/  FADD.FTZ R171, R182, R171 ;  /* 0x000000abb6ab7221 */ /* 0x000fe40000010000 */
[----:B------:R-:W-:Y:S01]  /*7cf0*/  FADD.FTZ R173, R172, R173 ;  /* 0x000000adacad7221 */ /* 0x000fe20000010000 */
[C---:B------:R-:W-:Y:S01]  /*7d00*/  HMMA.16816.F32.BF16 R8, R100.reuse, R106, R8 ;  /* 0x0000006a6408723c */ /* 0x040fe20000041808 */
[----:B------:R-:W1:Y:S07]  /*7d10*/  LDSM.16.MT88.4 R104, [R185+UR4+0x5100] ;  /* 0x00510004b968783b */ /* 0x000e6e0008004200 */
[C---:B------:R-:W-:Y:S08]  /*7d20*/  HMMA.16816.F32.BF16 R12, R100.reuse, R112, R12 ;  /* 0x00000070640c723c */ /* 0x040ff0000004180c */
[C---:B------:R-:W-:Y:S01]  /*7d30*/  HMMA.16816.F32.BF16 R16, R100.reuse, R114, R16 ;  /* 0x000000726410723c */ /* 0x040fe20000041810 */
[----:B------:R-:W3:Y:S07]  /*7d40*/  LDSM.16.MT88.4 R112, [R133+0x5100] ;  /* 0x005100008570783b */ /* 0x000eee0000004200 */
[C---:B------:R-:W-:Y:S08]  /*7d50*/  HMMA.16816.F32.BF16 R20, R100.reuse, R120, R20 ;  /* 0x000000786414723c */ /* 0x040ff00000041814 */
[C---:B------:R-:W-:Y:S01]  /*7d60*/  HMMA.16816.F32.BF16 R24, R100.reuse, R122, R24 ;  /* 0x0000007a6418723c */ /* 0x040fe20000041818 */
[----:B------:R-:W-:Y:S07]  /*7d70*/  LDSM.16.MT88.4 R120, [R135+0x1900] ;  /* 0x001900008778783b */ /* 0x000fee0000004200 */
[C---:B--2---:R-:W-:Y:S08]  /*7d80*/  HMMA.16816.F32.BF16 R28, R100.reuse, R116, R28 ;  /* 0x00000074641c723c */ /* 0x044ff0000004181c */
[C---:B------:R-:W-:Y:S01]  /*7d90*/  HMMA.16816.F32.BF16 R32, R100.reuse, R118, R32 ;  /* 0x000000766420723c */ /* 0x040fe20000041820 */
[----:B------:R-:W2:Y:S07]  /*7da0*/  LDSM.16.MT88.4 R116, [R184+UR4+0x5100] ;  /* 0x00510004b874783b */ /* 0x000eae0008004200 */
[C---:B------:R-:W-:Y:S08]  /*7db0*/  HMMA.16816.F32.BF16 R36, R100.reuse, R124, R36 ;  /* 0x0000007c6424723c */ /* 0x040ff00000041824 */
[C---:B------:R-:W-:Y:S01]  /*7dc0*/  HMMA.16816.F32.BF16 R40, R100.reuse, R126, R40 ;  /* 0x0000007e6428723c */ /* 0x040fe20000041828 */
[----:B------:R-:W-:Y:S07]  /*7dd0*/  LDSM.16.MT88.4 R124, [R185+UR4+0x1900] ;  /* 0x00190004b97c783b */ /* 0x000fee0008004200 */
        /* <DEDUP_REMOVED lines=8> */
[C---:B-----5:R-:W-:Y:S04]  /*7e60*/  HMMA.16816.F32.BF16 R60, R100.reuse, R108, R60 ;  /* 0x0000006c643c723c */ /* 0x060fe8000004183c */
[----:B----4-:R-:W-:Y:S01]  /*7e70*/  F2FP.BF16.PACK_AB R139, R179, R156 ;  /* 0x0000009cb38b723e */ /* 0x010fe200000010ff */
[----:B------:R-:W-:Y:S02]  /*7e80*/  FADD.FTZ R158, R158, R173 ;  /* 0x000000ad9e9e7221 */ /* 0x000fe40000010000 */
[----:B------:R-:W-:Y:S01]  /*7e90*/  FADD.FTZ R160, R159, R160 ;  /* 0x000000a09fa07221 */ /* 0x000fe20000010000 */
[C---:B------:R-:W-:Y:S01]  /*7ea0*/  HMMA.16816.F32.BF16 R64, R100.reuse, R110, R64 ;  /* 0x0000006e6440723c */ /* 0x040fe20000041840 */
[----:B------:R-:W4:Y:S03]  /*7eb0*/  LDSM.16.MT88.4 R108, [R135+0x5100] ;  /* 0x00510000876c783b */ /* 0x000f260000004200 */
[----:B------:R-:W-:Y:S02]  /*7ec0*/  FADD.FTZ R177, R177, R158 ;  /* 0x0000009eb1b17221 */ /* 0x000fe40000010000 */
[----:B------:R-:W-:Y:S02]  /*7ed0*/  FADD.FTZ R157, R157, R160 ;  /* 0x000000a09d9d7221 */ /* 0x000fe40000010000 */
[C---:B-1----:R-:W-:Y:S04]  /*7ee0*/  HMMA.16816.F32.BF16 R68, R100.reuse, R104, R68 ;  /* 0x000000686444723c */ /* 0x042fe80000041844 */
[----:B------:R-:W-:Y:S02]  /*7ef0*/  FADD.FTZ R156, R156, R177 ;  /* 0x000000b19c9c7221 */ /* 0x000fe40000010000 */
[----:B------:R-:W-:Y:S02]  /*7f00*/  FADD.FTZ R217, R162, R157 ;  /* 0x0000009da2d97221 */ /* 0x000fe40000010000 */
[C---:B------:R-:W-:Y:S01]  /*7f10*/  HMMA.16816.F32.BF16 R72, R100.reuse, R106, R72 ;  /* 0x0000006a6448723c */ /* 0x040fe20000041848 */
[----:B------:R-:W1:Y:S03]  /*7f20*/  LDSM.16.MT88.4 R104, [R133+0x1900] ;  /* 0x001900008568783b */ /* 0x000e660000004200 */
[----:B------:R-:W-:Y:S04]  /*7f30*/  FADD.FTZ R218, R179, R156 ;  /* 0x0000009cb3da7221 */ /* 0x000fe80000010000 */
[C---:B---3--:R-:W-:Y:S08]  /*7f40*/  HMMA.16816.F32.BF16 R76, R100.reuse, R112, R76 ;  /* 0x00000070644c723c */ /* 0x048ff0000004184c */
[C---:B------:R-:W-:Y:S01]  /*7f50*/  HMMA.16816.F32.BF16 R80, R100.reuse, R114, R80 ;  /* 0x000000726450723c */ /* 0x040fe20000041850 */
[----:B------:R-:W3:Y:S07]  /*7f60*/  LDSM.16.MT88.4 R112, [R184+UR4+0x1900] ;  /* 0x00190004b870783b */ /* 0x000eee0008004200 */
[C---:B--2---:R-:W-:Y:S08]  /*7f70*/  HMMA.16816.F32.BF16 R84, R100.reuse, R116, R84 ;  /* 0x000000746454723c */ /* 0x044ff00000041854 */
[C---:B------:R-:W-:Y:S08]  /*7f80*/  HMMA.16816.F32.BF16 R88, R100.reuse, R118, R88 ;  /* 0x000000766458723c */ /* 0x040ff00000041858 */
[C---:B----4-:R-:W-:Y:S08]  /*7f90*/  HMMA.16816.F32.BF16 R92, R100.reuse, R108, R92 ;  /* 0x0000006c645c723c */ /* 0x050ff0000004185c */
[----:B------:R-:W-:Y:S08]  /*7fa0*/  HMMA.16816.F32.BF16 R96, R100, R110, R96 ;  /* 0x0000006e6460723c */ /* 0x000ff00000041860 */
[C---:B------:R-:W-:Y:S01]  /*7fb0*/  HMMA.16816.F32.BF16 R128, R136.reuse, R124, R4 ;  /* 0x0000007c8880723c */ /* 0x040fe20000041804 */
[----:B------:R-:W2:Y:S07]  /*7fc0*/  LDSM.16.MT88.4 R4, [R184+UR4+0x3900] ;  /* 0x00390004b804783b */ /* 0x000eae0008004200 */
[C---:B------:R-:W-:Y:S01]  /*7fd0*/  HMMA.16816.F32.BF16 R124, R136.reuse, R126, R8 ;  /* 0x0000007e887c723c */ /* 0x040fe20000041808 */
[----:B------:R-:W4:Y:S07]  /*7fe0*/  LDSM.16.MT88.4 R8, [R135+0x3900] ;  /* 0x003900008708783b */ /* 0x000f2e0000004200 */
[C---:B-1----:R-:W-:Y:S07]  /*7ff0*/  HMMA.16816.F32.BF16 R100, R136.reuse, R104, R12 ;  /* 0x000000688864723c */ /* 0x042fee000004180c */
[----:B------:R-:W-:Y:S01]  /*8000*/  IADD3 R13, R219, -0x2, RZ ;  /* 0xfffffffedb0d7810 */ /* 0x000fe20007ffe0ff */
[C---:B------:R-:W-:Y:S03]  /*8010*/  HMMA.16816.F32.BF16 R104, R136.reuse, R106, R16 ;  /* 0x0000006a8868723c */ /* 0x040fe60000041810 */
[C---:B------:R-:W-:Y:S05]  /*8020*/  ISETP.GE.AND P0, PT, R13.reuse, R194, PT ;  /* 0x000000c20d00720c */ /* 0x040fea0003f06270 */
[C---:B---3--:R-:W-:Y:S08]  /*8030*/  HMMA.16816.F32.BF16 R108, R136.reuse, R112, R20 ;  /* 0x00000070886c723c */ /* 0x048ff00000041814 */
[C---:B------:R-:W-:Y:S04]  /*8040*/  HMMA.16816.F32.BF16 R112, R136.reuse, R114, R24 ;  /* 0x000000728870723c */ /* 0x040fe80000041818 */
[----:B------:R-:W-:Y:S01]  /*8050*/  @P0 SHF.R.S32.HI R16, RZ, 0x1f, R13 ;  /* 0x0000001fff100819 */ /* 0x000fe2000001140d */
[C---:B------:R-:W-:Y:S03]  /*8060*/  @P0 IMAD.WIDE.U32 R18, R13.reuse, c[0x0][0x1e0], RZ ;  /* 0x000078000d120a25 */ /* 0x040fe600078e00ff */
[C---:B------:R-:W-:Y:S04]  /*8070*/  HMMA.16816.F32.BF16 R116, R136.reuse, R120, R28 ;  /* 0x000000788874723c */ /* 0x040fe8000004181c */
[----:B------:R-:W-:Y:S01]  /*8080*/  @P0 SHF.L.U32 R24, R18, 0x6, RZ ;  /* 0x0000000612180819 */ /* 0x000fe200000006ff */
[----:B------:R-:W-:Y:S03]  /*8090*/  @P0 IMAD R16, R16, c[0x0][0x1e0], RZ ;  /* 0x0000780010100a24 */ /* 0x000fe600078e02ff */
[C---:B------:R-:W-:Y:S04]  /*80a0*/  HMMA.16816.F32.BF16 R120, R136.reuse, R122, R32 ;  /* 0x0000007a8878723c */ /* 0x040fe80000041820 */
[----:B------:R-:W-:Y:S02]  /*80b0*/  @P0 IMAD R16, R13, c[0x0][0x1e4], R16 ;  /* 0x000079000d100a24 */ /* 0x000fe400078e0210 */
[----:B------:R-:W1:Y:S02]  /*80c0*/  LDSM.16.MT88.4 R12, [R185+UR4+0x5900] ;  /* 0x00590004b90c783b */ /* 0x000e640008004200 */
[C---:B------:R-:W-:Y:S04]  /*80d0*/  HMMA.16816.F32.BF16 R36, R136.reuse, R140, R36 ;  /* 0x0000008c8824723c */ /* 0x040fe80000041824 */
[----:B------:R-:W-:Y:S02]  /*80e0*/  @P0 IADD3 R25, R19, R16, RZ ;  /* 0x0000001013190210 */ /* 0x000fe40007ffe0ff */
[----:B------:R-:W-:Y:S02]  /*80f0*/  @P0 IADD3 R16, P1, R24, R208, RZ ;  /* 0x000000d018100210 */ /* 0x000fe40007f3e0ff */
[C---:B------:R-:W-:Y:S04]  /*8100*/  HMMA.16816.F32.BF16 R40, R136.reuse, R142, R40 ;  /* 0x0000008e8828723c */ /* 0x040fe80000041828 */
[----:B------:R-:W-:Y:S04]  /*8110*/  @P0 SHF.L.U64.HI R25, R18, 0x6, R25 ;  /* 0x0000000612190819 */ /* 0x000fe80000010219 */
[C---:B------:R-:W-:Y:S08]  /*8120*/  HMMA.16816.F32.BF16 R44, R136.reuse, R144, R44 ;  /* 0x00000090882c723c */ /* 0x040ff0000004182c */
[C---:B------:R-:W-:Y:S08]  /*8130*/  HMMA.16816.F32.BF16 R48, R136.reuse, R146, R48 ;  /* 0x000000928830723c */ /* 0x040ff00000041830 */
[C---:B--2---:R-:W-:Y:S07]  /*8140*/  HMMA.16816.F32.BF16 R52, R136.reuse, R4, R52 ;  /* 0x000000048834723c */ /* 0x044fee0000041834 */
[C---:B------:R-:W-:Y:S01]  /*8150*/  @P0 IADD3.X R5, R25.reuse, R213, RZ, P1, !PT ;  /* 0x000000d519050210 */ /* 0x040fe20000ffe4ff */
[C---:B------:R-:W-:Y:S04]  /*8160*/  HMMA.16816.F32.BF16 R56, R136.reuse, R6, R56 ;  /* 0x000000068838723c */ /* 0x040fe80000041838 */
[C---:B------:R-:W-:Y:S04]  /*8170*/  @P0 LEA R20, P1, R16.reuse, c[0x0][0x1c8], 0x1 ;  /* 0x0000720010140a11 */ /* 0x040fe800078208ff */
[C---:B----4-:R-:W-:Y:S04]  /*8180*/  HMMA.16816.F32.BF16 R60, R136.reuse, R8, R60 ;  /* 0x00000008883c723c */ /* 0x050fe8000004183c */
[----:B------:R-:W-:Y:S02]  /*8190*/  @P0 LEA.HI.X R21, R16, c[0x0][0x1cc], R5, 0x1, P1 ;  /* 0x0000730010150a11 */ /* 0x000fe400008f0c05 */
[----:B------:R-:W2:Y:S01]  /*81a0*/  LDSM.16.MT88.4 R16, [R133+0x5900] ;  /* 0x005900008510783b */ /* 0x000ea20000004200 */
[----:B------:R-:W-:Y:S01]  /*81b0*/  @P0 IADD3 R4, P1, R24, R225, RZ ;  /* 0x000000e118040210 */ /* 0x000fe20007f3e0ff */
[C---:B------:R-:W-:Y:S04]  /*81c0*/  HMMA.16816.F32.BF16 R64, R136.reuse, R10, R64 ;  /* 0x0000000a8840723c */ /* 0x040fe80000041840 */
[C---:B------:R-:W-:Y:S02]  /*81d0*/  @P0 IADD3.X R5, R25.reuse, R224, RZ, P1, !PT ;  /* 0x000000e019050210 */ /* 0x040fe40000ffe4ff */
[C---:B------:R-:W-:Y:S02]  /*81e0*/  @P0 LEA R22, P1, R4.reuse, c[0x0][0x1c8], 0x1 ;  /* 0x0000720004160a11 */ /* 0x040fe400078208ff */
[C---:B-1----:R-:W-:Y:S04]  /*81f0*/  HMMA.16816.F32.BF16 R68, R136.reuse, R12, R68 ;  /* 0x0000000c8844723c */ /* 0x042fe80000041844 */
[----:B------:R-:W-:Y:S02]  /*8200*/  @P0 LEA.HI.X R23, R4, c[0x0][0x1cc], R5, 0x1, P1 ;  /* 0x0000730004170a11 */ /* 0x000fe400008f0c05 */
[----:B------:R-:W-:Y:S02]  /*8210*/  @P0 IADD3 R5, P1, R24, R223, RZ ;  /* 0x000000df18050210 */ /* 0x000fe40007f3e0ff */
[C---:B------:R-:W-:Y:S04]  /*8220*/  HMMA.16816.F32.BF16 R72, R136.reuse, R14, R72 ;  /* 0x0000000e8848723c */ /* 0x040fe80000041848 */
[----:B------:R-:W-:Y:S02]  /*8230*/  @P0 IADD3.X R4, R25, R222, RZ, P1, !PT ;  /* 0x000000de19040210 */ /* 0x000fe40000ffe4ff */
[C---:B------:R-:W-:Y:S06]  /*8240*/  @P0 LEA R26, P1, R5.reuse, c[0x0][0x1c8], 0x1 ;  /* 0x00007200051a0a11 */ /* 0x040fec00078208ff */
[----:B------:R-:W-:Y:S02]  /*8250*/  @P0 LEA.HI.X R27, R5, c[0x0][0x1cc], R4, 0x1, P1 ;  /* 0x00007300051b0a11 */ /* 0x000fe400008f0c04 */
[----:B------:R-:W1:Y:S01]  /*8260*/  LDSM.16.MT88.4 R4, [R184+UR4+0x5900] ;  /* 0x00590004b804783b */ /* 0x000e620008004200 */
[----:B------:R-:W-:Y:S04]  /*8270*/  @P0 IADD3 R24, P1, R201, R24, RZ ;  /* 0x00000018c9180210 */ /* 0x000fe80007f3e0ff */
[----:B------:R-:W-:Y:S02]  /*8280*/  @P0 IADD3.X R25, R200, R25, RZ, P1, !PT ;  /* 0x00000019c8190210 */ /* 0x000fe40000ffe4ff */
[----:B------:R-:W-:Y:S01]  /*8290*/  @P0 IADD3 R8, P1, R24, R208, RZ ;  /* 0x000000d018080210 */ /* 0x000fe20007f3e0ff */
[C---:B--2---:R-:W-:Y:S03]  /*82a0*/  HMMA.16816.F32.BF16 R76, R136.reuse, R16, R76 ;  /* 0x00000010884c723c */ /* 0x044fe6000004184c */
[C---:B------:R-:W-:Y:S02]  /*82b0*/  @P0 IADD3.X R9, R25.reuse, R213, RZ, P1, !PT ;  /* 0x000000d519090210 */ /* 0x040fe40000ffe4ff */
[C---:B------:R-:W-:Y:S03]  /*82c0*/  @P0 LEA R12, P1, R8.reuse, c[0x0][0x1c8], 0x1 ;  /* 0x00007200080c0a11 */ /* 0x040fe600078208ff */
[C---:B------:R-:W-:Y:S04]  /*82d0*/  HMMA.16816.F32.BF16 R80, R136.reuse, R18, R80 ;  /* 0x000000128850723c */ /* 0x040fe80000041850 */
[----:B------:R-:W-:Y:S02]  /*82e0*/  @P0 LEA.HI.X R13, R8, c[0x0][0x1cc], R9, 0x1, P1 ;  /* 0x00007300080d0a11 */ /* 0x000fe400008f0c09 */
[----:B------:R-:W2:Y:S01]  /*82f0*/  LDSM.16.MT88.4 R8, [R135+0x5900] ;  /* 0x005900008708783b */ /* 0x000ea20000004200 */
[----:B------:R-:W-:Y:S01]  /*8300*/  @P0 IADD3 R3, P1, R24, R225, RZ ;  /* 0x000000e118030210 */ /* 0x000fe20007f3e0ff */
[----:B------:R-:W-:Y:S04]  /*8310*/  @P0 IMAD R18, R216, 0x3000, R202 ;  /* 0x00003000d8120824 */ /* 0x000fe800078e02ca */
[----:B------:R-:W-:Y:S02]  /*8320*/  @P0 IADD3.X R16, R25, R224, RZ, P1, !PT ;  /* 0x000000e019100210 */ /* 0x000fe40000ffe4ff */
[C---:B------:R-:W-:Y:S04]  /*8330*/  @P0 LEA R14, P1, R3.reuse, c[0x0][0x1c8], 0x1 ;  /* 0x00007200030e0a11 */ /* 0x040fe800078208ff */
[----:B------:R-:W-:Y:S02]  /*8340*/  @P0 LEA.HI.X R15, R3, c[0x0][0x1cc], R16, 0x1, P1 ;  /* 0x00007300030f0a11 */ /* 0x000fe400008f0c10 */
[----:B------:R-:W-:Y:S02]  /*8350*/  @P0 SHF.L.U32 R3, R18, 0x1, RZ ;  /* 0x0000000112030819 */ /* 0x000fe400000006ff */
[----:B------:R-:W-:Y:S01]  /*8360*/  @P0 IADD3 R24, P1, R24, R223, RZ ;  /* 0x000000df18180210 */ /* 0x000fe20007f3e0ff */
[C---:B-1----:R-:W-:Y:S02]  /*8370*/  HMMA.16816.F32.BF16 R84, R136.reuse, R4, R84 ;  /* 0x000000048854723c */ /* 0x042fe40000041854 */
[----:B------:R-:W-:Y:S01]  /*8380*/  @!PT LDS RZ, [RZ] ;  /* 0x00000000fffff984 */ /* 0x000fe20000000800 */
[----:B------:R-:W-:Y:S01]  /*8390*/  @!PT LDS RZ, [RZ] ;  /* 0x00000000fffff984 */ /* 0x000fe20000000800 */
[----:B------:R-:W-:Y:S01]  /*83a0*/  @!PT LDS RZ, [RZ] ;  /* 0x00000000fffff984 */ /* 0x000fe20000000800 */
[----:B------:R1:W-:Y:S01]  /*83b0*/  @P0 LDGSTS.E.BYPASS.LTC128B.128 [R3+0xc100], [R20.64], !P5 ;  /* 0x0c10000014030fae */ /* 0x0003e2000e901d48 */
[----:B------:R-:W-:Y:S02]  /*83c0*/  @P0 IADD3.X R25, R25, R222, RZ, P1, !PT ;  /* 0x000000de19190210 */ /* 0x000fe40000ffe4ff */
[C---:B------:R-:W-:Y:S03]  /*83d0*/  @P0 LEA R16, P1, R24.reuse, c[0x0][0x1c8], 0x1 ;  /* 0x0000720018100a11 */ /* 0x040fe600078208ff */
[C---:B------:R-:W-:Y:S02]  /*83e0*/  HMMA.16816.F32.BF16 R88, R136.reuse, R6, R88 ;  /* 0x000000068858723c */ /* 0x040fe40000041858 */
[----:B------:R1:W-:Y:S02]  /*83f0*/  @P0 LDGSTS.E.BYPASS.LTC128B.128 [R3+0xe100], [R22.64], !P4 ;  /* 0x0e10000016030fae */ /* 0x0003e4000e101d48 */
[----:B------:R-:W-:Y:S06]  /*8400*/  @P0 LEA.HI.X R17, R24, c[0x0][0x1cc], R25, 0x1, P1 ;  /* 0x0000730018110a11 */ /* 0x000fec00008f0c19 */
[----:B------:R1:W-:Y:S01]  /*8410*/  @P0 LDGSTS.E.BYPASS.LTC128B.128 [R3+0x10100], [R26.64], !P6 ;  /* 0x101000001a030fae */ /* 0x0003e2000f101d48 */
[C---:B--2---:R-:W-:Y:S07]  /*8420*/  HMMA.16816.F32.BF16 R92, R136.reuse, R8, R92 ;  /* 0x00000008885c723c */ /* 0x044fee000004185c */
[----:B------:R1:W-:Y:S01]  /*8430*/  @P0 LDGSTS.E.BYPASS.LTC128B.128 [R3+0xd100], [R12.64], !P5 ;  /* 0x0d1000000c030fae */ /* 0x0003e2000e901d48 */
[----:B------:R-:W-:Y:S07]  /*8440*/  HMMA.16816.F32.BF16 R96, R136, R10, R96 ;  /* 0x0000000a8860723c */ /* 0x000fee0000041860 */
[----:B------:R1:W-:Y:S08]  /*8450*/  @P0 LDGSTS.E.BYPASS.LTC128B.128 [R3+0xf100], [R14.64], !P4 ;  /* 0x0f1000000e030fae */ /* 0x0003f0000e101d48 */
[----:B------:R1:W-:Y:S01]  /*8460*/  @P0 LDGSTS.E.BYPASS.LTC128B.128 [R3+0x11100], [R16.64], !P6 ;  /* 0x1110000010030fae */ /* 0x0003e2000f101d48 */
[C---:B------:R-:W-:Y:S02]  /*8470*/  ISETP.GT.AND P0, PT, R219.reuse, R230, PT ;  /* 0x000000e6db00720c */ /* 0x040fe40003f04270 */
[----:B------:R-:W-:Y:S05]  /*8480*/  IADD3 R219, R219, -0x1, RZ ;  /* 0xffffffffdbdb7810 */ /* 0x000fea0007ffe0ff */
[----:B------:R-:W0:Y:S01]  /*8490*/  LDGDEPBAR ;  /* 0x00000000000079af */ /* 0x000e220000000000 */
[----:B-1----:R-:W-:Y:S05]  /*84a0*/  MOV R3, R0 ;  /* 0x0000000000037202 */ /* 0x002fea0000000f00 */
[----:B------:R-:W-:-:S05]  /*84b0*/  @P0 BRA `(.L_x_890) ;  /* 0xffffcb6000000947 */ /* 0x000fca000383ffff */
.L_x_881:
[----:B------:R-:W-:Y:S02]  /*84c0*/  ISETP.NE.AND P1, PT, R197, 0x1, PT ;  /* 0x00000001c500780c */ /* 0x000fe40003f25270 */
[----:B------:R-:W-:-:S02]  /*84d0*/  LEA R6, R220, 0x7f, 0x7 ;  /* 0x0000007fdc067811 */ /* 0x000fc400078e38ff */
[----:B------:R-:W-:Y:S02]  /*84e0*/  ISETP.GE.AND P0, PT, R196, 0x1, PT ;  /* 0x00000001c400780c */ /* 0x000fe40003f06270 */
[----:B------:R-:W-:-:S07]  /*84f0*/  IADD3 R3, R195, 0x1, -R204 ;  /* 0x00000001c3037810 */ /* 0x000fce0007ffe8cc */
[----:B------:R-:W-:-:S05]  /*8500*/  @P1 IMAD.HI.U32 R4, R6, c[0x0][0x2c8], RZ ;  /* 0x0000b20006041a27 */ /* 0x000fca00078e00ff */
[----:B------:R-:W-:-:S05]  /*8510*/  @P1 SHF.R.U32.HI R6, RZ, c[0x0][0x2cc], R4 ;  /* 0x0000b300ff061a19 */ /* 0x000fca0000011604 */
[----:B------:R-:W-:-:S05]  /*8520*/  IMAD.IADD R5, R3, 0x1, R6 ;  /* 0x0000000103057824 */ /* 0x000fca00078e0206 */
[----:B------:R-:W-:Y:S01]  /*8530*/  IADD3 R4, R5, -c[0x0][0x324], RZ ;  /* 0x8000c90005047a10 */ /* 0x000fe20007ffe0ff */
[----:B------:R-:W-:Y:S05]  /*8540*/  @!P0 BRA `(.L_x_891) ;  /* 0x000000f000008947 */ /* 0x000fea0003800000 */
        /* <DEDUP_REMOVED lines=9> */
.L_x_892:
[----:B------:R-:W-:-:S04]  /*85e0*/  MOV R3, c[0x0][0x32c] ;  /* 0x0000cb0000037a02 */ /* 0x000fc80000000f00 */
[----:B------:R-:W-:-:S13]  /*85f0*/  ISETP.NE.AND P0, PT, R3, 0x1, PT ;  /* 0x000000010300780c */ /* 0x000fda0003f05270 */
[----:B------:R-:W-:-:S05]  /*8600*/  @P0 IMAD.HI.U32 R3, R5, c[0x0][0x330], RZ ;  /* 0x0000cc0005030a27 */ /* 0x000fca00078e00ff */
[----:B------:R-:W-:-:S05]  /*8610*/  @P0 SHF.R.U32.HI R5, RZ, c[0x0][0x334], R3 ;  /* 0x0000cd00ff050a19 */ /* 0x000fca0000011603 */
.L_x_893:
[----:B------:R-:W-:-:S05]  /*8620*/  IMAD R5, R5, c[0x0][0x32c], RZ ;  /* 0x0000cb0005057a24 */ /* 0x000fca00078e02ff */
[----:B------:R-:W-:-:S04]  /*8630*/  IMNMX R4, R4, R5, !PT ;  /* 0x0000000504047217 */ /* 0x000fc80007800200 */
.L_x_891:
[----:B------:R-:W-:-:S04]  /*8640*/  IADD3 R4, R4, 0x3f, RZ ;  /* 0x0000003f04047810 */ /* 0x000fc80007ffe0ff */
[----:B------:R-:W-:-:S04]  /*8650*/  SHF.R.S32.HI R3, RZ, 0x1f, R4 ;  /* 0x0000001fff037819 */ /* 0x000fc80000011404 */
[----:B------:R-:W-:-:S04]  /*8660*/  LEA.HI R3, R3, R4, RZ, 0x6 ;  /* 0x0000000403037211 */ /* 0x000fc800078f30ff */
[----:B------:R-:W-:-:S04]  /*8670*/  SHF.R.S32.HI R3, RZ, 0x6, R3 ;  /* 0x00000006ff037819 */ /* 0x000fc80000011403 */
[----:B------:R-:W-:-:S04]  /*8680*/  IMNMX R220, R194, R3, !PT ;  /* 0x00000003c2dc7217 */ /* 0x000fc80007800200 */
[----:B------:R-:W-:-:S13]  /*8690*/  ISETP.GE.AND P0, PT, R219, R220, PT ;  /* 0x000000dcdb00720c */ /* 0x000fda0003f06270 */
[----:B------:R-:W-:Y:S05]  /*86a0*/  @!P0 BRA `(.L_x_894) ;  /* 0x00002b0000008947 */ /* 0x000fea0003800000 */
[----:B------:R-:W-:Y:S01]  /*86b0*/  IMAD.MOV.U32 R191, RZ, RZ, 0x20 ;  /* 0x00000020ffbf7424 */ /* 0x000fe200078e00ff */
[----:B------:R-:W-:Y:S01]  /*86c0*/  LOP3.LUT P0, RZ, R193, 0x2, RZ, 0xc0, !PT ;  /* 0x00000002c1ff7812 */ /* 0x000fe2000780c0ff */
[----:B------:R-:W-:Y:S01]  /*86d0*/  IMAD.MOV.U32 R3, RZ, RZ, R0 ;  /* 0x000000ffff037224 */ /* 0x000fe200078e0000 */
[C---:B------:R-:W-:Y:S01]  /*86e0*/  IADD3 R183, P1, R206.reuse, 0x40, RZ ;  /* 0x00000040ceb77810 */ /* 0x040fe20007f3e0ff */
[----:B------:R-:W-:Y:S01]  /*86f0*/  IMAD.MOV.U32 R221, RZ, RZ, R219 ;  /* 0x000000ffffdd7224 */ /* 0x000fe200078e00db */
[----:B------:R-:W-:Y:S02]  /*8700*/  SEL R191, R191, 0xffffffe0, !P0 ;  /* 0xffffffe0bfbf7807 */ /* 0x000fe40004000000 */
[----:B------:R-:W-:Y:S01]  /*8710*/  IADD3 R181, P0, R206, 0x80, RZ ;  /* 0x00000080ceb57810 */ /* 0x000fe20007f1e0ff */
[--C-:B------:R-:W-:Y:S01]  /*8720*/  IMAD.X R182, RZ, RZ, R211.reuse, P1 ;  /* 0x000000ffffb67224 */ /* 0x100fe200008e06d3 */
[C---:B------:R-:W-:Y:S02]  /*8730*/  IADD3 R179, P1, R208.reuse, 0x40, RZ ;  /* 0x00000040d0b37810 */ /* 0x040fe40007f3e0ff */
[----:B------:R-:W-:Y:S01]  /*8740*/  MOV R133, R2 ;  /* 0x0000000200857202 */ /* 0x000fe20000000f00 */
[----:B------:R-:W-:Y:S01]  /*8750*/  IMAD.X R180, RZ, RZ, R211, P0 ;  /* 0x000000ffffb47224 */ /* 0x000fe200000e06d3 */
[----:B------:R-:W-:Y:S01]  /*8760*/  IADD3 R177, P0, R208, 0x80, RZ ;  /* 0x00000080d0b17810 */ /* 0x000fe20007f1e0ff */
[----:B------:R-:W-:-:S03]  /*8770*/  IMAD.X R178, RZ, RZ, R213, P1 ;  /* 0x000000ffffb27224 */ /* 0x000fc600008e06d5 */
[----:B------:R-:W-:Y:S02]  /*8780*/  IADD3.X R176, RZ, R213, RZ, P0, !PT ;  /* 0x000000d5ffb07210 */ /* 0x000fe400007fe4ff */
.L_x_895:
[----:B------:R-:W-:Y:S04]  /*8790*/  DEPBAR.LE SB0, 0x2 ;  /* 0x000080800000791a */ /* 0x000fe80000000000 */
[----:B------:R-:W-:Y:S01]  /*87a0*/  BAR.SYNC.DEFER_BLOCKING 0x0 ;  /* 0x0000000000007b1d */ /* 0x000fe20000010000 */
[----:B------:R-:W-:Y:S01]  /*87b0*/  UIMAD UR4, UR5, 0x6000, URZ ;  /* 0x00006000050478a4 */ /* 0x000fe2000f8e023f */
[----:B------:R-:W-:Y:S01]  /*87c0*/  ISETP.GE.AND P0, PT, R194, R221, PT ;  /* 0x000000ddc200720c */ /* 0x000fe20003f06270 */
[----:B------:R-:W-:Y:S01]  /*87d0*/  UIADD3 UR7, UR5, 0x1, URZ ;  /* 0x0000000105077890 */ /* 0x000fe2000fffe03f */
[----:B------:R-:W-:Y:S01]  /*87e0*/  IADD3 R219, R221, -0x1, RZ ;  /* 0xffffffffdddb7810 */ /* 0x000fe20007ffe0ff */
[----:B------:R-:W-:Y:S04]  /*87f0*/  UISETP.GE.AND UP0, UPT, UR5, 0x1, UPT ;  /* 0x000000010500788c */ /* 0x000fe8000bf06270 */
[----:B------:R-:W-:Y:S06]  /*8800*/  USEL UR5, UR7, URZ, !UP0 ;  /* 0x0000003f07057287 */ /* 0x000fec000c000000 */
[----:B------:R-:W-:Y:S01]  /*8810*/  @!P0 SHF.R.S32.HI R153, RZ, 0x1f, R219 ;  /* 0x0000001fff998819 */ /* 0x000fe200000114db */
[----:B------:R-:W-:Y:S04]  /*8820*/  @!P0 IMAD.WIDE.U32 R4, R219, c[0x0][0x208], RZ ;  /* 0x00008200db048a25 */ /* 0x000fe800078e00ff */
[----:B------:R-:W-:Y:S01]  /*8830*/  @!P0 IMAD R153, R153, c[0x0][0x208], RZ ;  /* 0x0000820099998a24 */ /* 0x000fe200078e02ff */
[----:B------:R-:W-:Y:S01]  /*8840*/  @!P0 SHF.L.U32 R0, R4, 0x6, RZ ;  /* 0x0000000604008819 */ /* 0x000fe200000006ff */
[----:B------:R-:W-:Y:S01]  /*8850*/  @!P0 IMAD R171, R216, 0x6000, R215 ;  /* 0x00006000d8ab8824 */ /* 0x000fe200078e02d7 */
[----:B------:R-:W-:Y:S01]  /*8860*/  LDSM.16.M88.4 R32, [R192] ;  /* 0x00000000c020783b */ /* 0x000fe20000000200 */
[----:B------:R-:W-:Y:S05]  /*8870*/  @!P0 IMAD R153, R219, c[0x0][0x20c], R153 ;  /* 0x00008300db998a24 */ /* 0x000fea00078e0299 */
[----:B------:R-:W-:Y:S02]  /*8880*/  @!P0 IADD3 R153, R5, R153, RZ ;  /* 0x0000009905998210 */ /* 0x000fe40007ffe0ff */
[----:B------:R-:W1:Y:S01]  /*8890*/  LDSM.16.M88.4 R8, [R190+UR4+0xc100] ;  /* 0x00c10004be08783b */ /* 0x000e620008000200 */
[----:B------:R-:W-:Y:S02]  /*88a0*/  @!P0 IADD3 R5, P1, R0, R206, RZ ;  /* 0x000000ce00058210 */ /* 0x000fe40007f3e0ff */
[----:B------:R-:W-:Y:S04]  /*88b0*/  @!P0 SHF.L.U64.HI R153, R4, 0x6, R153 ;  /* 0x0000000604998819 */ /* 0x000fe80000010299 */
[----:B------:R-:W-:Y:S01]  /*88c0*/  @!P0 IADD3.X R2, R153, R211, RZ, P1, !PT ;  /* 0x000000d399028210 */ /* 0x000fe20000ffe4ff */
[----:B------:R-:W2:Y:S01]  /*88d0*/  LDSM.16.M88.4 R16, [R190+UR4+0xc900] ;  /* 0x00c90004be10783b */ /* 0x000ea20008000200 */
[C---:B------:R-:W-:Y:S04]  /*88e0*/  @!P0 LEA R160, P1, R5.reuse, c[0x0][0x1f8], 0x1 ;  /* 0x00007e0005a08a11 */ /* 0x040fe800078208ff */
[----:B------:R-:W-:Y:S02]  /*88f0*/  @!P0 LEA.HI.X R161, R5, c[0x0][0x1fc], R2, 0x1, P1 ;  /* 0x00007f0005a18a11 */ /* 0x000fe400008f0c02 */
[----:B------:R-:W-:Y:S01]  /*8900*/  IADD3 R2, R190, UR4, RZ ;  /* 0x00000004be027c10 */ /* 0x000fe2000fffe0ff */
[----:B------:R-:W3:Y:S01]  /*8910*/  LDSM.16.M88.4 R24, [R190+UR4+0xd100] ;  /* 0x00d10004be18783b */ /* 0x000ee20008000200 */
[----:B------:R-:W-:Y:S02]  /*8920*/  @!P0 IADD3 R12, P1, R0, R183, RZ ;  /* 0x000000b7000c8210 */ /* 0x000fe40007f3e0ff */
[----:B------:R-:W-:Y:S02]  /*8930*/  IADD3 R135, R191, R2, RZ ;  /* 0x00000002bf877210 */ /* 0x000fe40007ffe0ff */
[C---:B------:R-:W-:Y:S02]  /*8940*/  @!P0 IADD3.X R13, R153.reuse, R182, RZ, P1, !PT ;  /* 0x000000b6990d8210 */ /* 0x040fe40000ffe4ff */
[----:B------:R-:W-:Y:S01]  /*8950*/  IADD3 R172, R134, R135, RZ ;  /* 0x0000008786ac7210 */ /* 0x000fe20007ffe0ff */
[----:B------:R-:W4:Y:S01]  /*8960*/  LDSM.16.M88.4 R136, [R190+UR4+0xd900] ;  /* 0x00d90004be88783b */ /* 0x000f220008000200 */
[C---:B------:R-:W-:Y:S04]  /*8970*/  @!P0 LEA R164, P1, R12.reuse, c[0x0][0x1f8], 0x1 ;  /* 0x00007e000ca48a11 */ /* 0x040fe800078208ff */
[----:B------:R-:W-:Y:S02]  /*8980*/  @!P0 LEA.HI.X R165, R12, c[0x0][0x1fc], R13, 0x1, P1 ;  /* 0x00007f000ca58a11 */ /* 0x000fe400008f0c0d */
[----:B------:R-:W-:Y:S01]  /*8990*/  @!P0 IADD3 R21, P1, R0, R181, RZ ;  /* 0x000000b500158210 */ /* 0x000fe20007f3e0ff */
[----:B------:R-:W-:Y:S03]  /*89a0*/  LDSM.16.M88.4 R140, [R188] ;  /* 0x00000000bc8c783b */ /* 0x000fe60000000200 */
[----:B------:R-:W-:Y:S02]  /*89b0*/  @!P0 IADD3.X R20, R153, R180, RZ, P1, !PT ;  /* 0x000000b499148210 */ /* 0x000fe40000ffe4ff */
[C---:B------:R-:W-:Y:S01]  /*89c0*/  @!P0 LEA R166, P1, R21.reuse, c[0x0][0x1f8], 0x1 ;  /* 0x00007e0015a68a11 */ /* 0x040fe200078208ff */
[C---:B-1----:R-:W-:Y:S02]  /*89d0*/  HMMA.16816.F32.BF16 R4, R32.reuse, R8, RZ ;  /* 0x000000082004723c */ /* 0x042fe400000418ff */
[----:B------:R-:W1:Y:S01]  /*89e0*/  LDSM.16.M88.4 R144, [R135+0xc100] ;  /* 0x00c100008790783b */ /* 0x000e620000000200 */
[----:B------:R-:W-:Y:S02]  /*89f0*/  @!P0 LEA.HI.X R167, R21, c[0x0][0x1fc], R20, 0x1, P1 ;  /* 0x00007f0015a78a11 */ /* 0x000fe400008f0c14 */
[----:B------:R-:W-:Y:S03]  /*8a00*/  @!P0 IADD3 R0, P1, R199, R0, RZ ;  /* 0x00000000c7008210 */ /* 0x000fe60007f3e0ff */
[C---:B------:R-:W-:Y:S02]  /*8a10*/  HMMA.16816.F32.BF16 R8, R32.reuse, R10, RZ ;  /* 0x0000000a2008723c */ /* 0x040fe400000418ff */
[----:B------:R-:W5:Y:S02]  /*8a20*/  LDSM.16.M88.4 R148, [R135+0xc900] ;  /* 0x00c900008794783b */ /* 0x000f640000000200 */
[----:B------:R-:W-:Y:S02]  /*8a30*/  @!P0 IADD3.X R153, R198, R153, RZ, P1, !PT ;  /* 0x00000099c6998210 */ /* 0x000fe40000ffe4ff */
[----:B------:R-:W-:Y:S02]  /*8a40*/  @!P0 IADD3 R28, P1, R0, R206, RZ ;  /* 0x000000ce001c8210 */ /* 0x000fe40007f3e0ff */
[C---:B--2---:R-:W-:Y:S04]  /*8a50*/  HMMA.16816.F32.BF16 R12, R32.reuse, R16, RZ ;  /* 0x00000010200c723c */ /* 0x044fe800000418ff */
[C---:B------:R-:W-:Y:S02]  /*8a60*/  @!P0 IADD3.X R29, R153.reuse, R211, RZ, P1, !PT ;  /* 0x000000d3991d8210 */ /* 0x040fe40000ffe4ff */
[C---:B------:R-:W-:Y:S02]  /*8a70*/  @!P0 LEA R168, P1, R28.reuse, c[0x0][0x1f8], 0x1 ;  /* 0x00007e001ca88a11 */ /* 0x040fe400078208ff */
[C---:B------:R-:W-:Y:S04]  /*8a80*/  HMMA.16816.F32.BF16 R16, R32.reuse, R18, RZ ;  /* 0x000000122010723c */ /* 0x040fe800000418ff */
[----:B------:R-:W-:Y:S02]  /*8a90*/  @!P0 LEA.HI.X R169, R28, c[0x0][0x1fc], R29, 0x1, P1 ;  /* 0x00007f001ca98a11 */ /* 0x000fe400008f0c1d */
[C---:B------:R-:W-:Y:S02]  /*8aa0*/  @!P0 IADD3 R155, P1, R0.reuse, R183, RZ ;  /* 0x000000b7009b8210 */ /* 0x040fe40007f3e0ff */
[C---:B---3--:R-:W-:Y:S04]  /*8ab0*/  HMMA.16816.F32.BF16 R20, R32.reuse, R24, RZ ;  /* 0x000000182014723c */ /* 0x048fe800000418ff */
[----:B------:R-:W-:Y:S02]  /*8ac0*/  @!P0 IADD3.X R132, R153, R182, RZ, P1, !PT ;  /* 0x000000b699848210 */ /* 0x000fe40000ffe4ff */
[C---:B------:R-:W-:Y:S02]  /*8ad0*/  @!P0 LEA R174, P1, R155.reuse, c[0x0][0x1f8], 0x1 ;  /* 0x00007e009bae8a11 */ /* 0x040fe400078208ff */
[C---:B------:R-:W-:Y:S04]  /*8ae0*/  HMMA.16816.F32.BF16 R24, R32.reuse, R26, RZ ;  /* 0x0000001a2018723c */ /* 0x040fe800000418ff */
[----:B------:R-:W-:Y:S02]  /*8af0*/  @!P0 LEA.HI.X R175, R155, c[0x0][0x1fc], R132, 0x1, P1 ;  /* 0x00007f009baf8a11 */ /* 0x000fe400008f0c84 */
[----:B------:R-:W-:Y:S02]  /*8b00*/  @!P0 IADD3 R0, P1, R0, R181, RZ ;  /* 0x000000b500008210 */ /* 0x000fe40007f3e0ff */
[C---:B----4-:R-:W-:Y:S04]  /*8b10*/  HMMA.16816.F32.BF16 R28, R32.reuse, R136, RZ ;  /* 0x00000088201c723c */ /* 0x050fe800000418ff */
[----:B------:R-:W-:Y:S02]  /*8b20*/  @!P0 IADD3.X R153, R153, R180, RZ, P1, !PT ;  /* 0x000000b499998210 */ /* 0x000fe40000ffe4ff */
[C---:B------:R-:W-:Y:S02]  /*8b30*/  @!P0 LEA R222, P1, R0.reuse, c[0x0][0x1f8], 0x1 ;  /* 0x00007e0000de8a11 */ /* 0x040fe400078208ff */
[----:B------:R-:W-:Y:S01]  /*8b40*/  HMMA.16816.F32.BF16 R32, R32, R138, RZ ;  /* 0x0000008a2020723c */ /* 0x000fe200000418ff */
[----:B------:R-:W2:Y:S03]  /*8b50*/  LDSM.16.M88.4 R136, [R135+0xd100] ;  /* 0x00d100008788783b */ /* 0x000ea60000000200 */
[----:B------:R-:W-:Y:S02]  /*8b60*/  @!P0 LEA.HI.X R223, R0, c[0x0][0x1fc], R153, 0x1, P1 ;  /* 0x00007f0000df8a11 */ /* 0x000fe400008f0c99 */
[-C--:B------:R-:W-:Y:S02]  /*8b70*/  IADD3 R0, R134, R2.reuse, RZ ;  /* 0x0000000286007210 */ /* 0x080fe40007ffe0ff */
[C---:B-1----:R-:W-:Y:S01]  /*8b80*/  HMMA.16816.F32.BF16 R4, R140.reuse, R144, R4 ;  /* 0x000000908c04723c */ /* 0x042fe20000041804 */
[----:B------:R-:W1:Y:S04]  /*8b90*/  LDSM.16.M88.4 R152, [R135+0xd900] ;  /* 0x00d900008798783b */ /* 0x000e680000000200 */
[----:B------:R-:W-:Y:S03]  /*8ba0*/  IADD3 R2, R191, R2, R134 ;  /* 0x00000002bf027210 */ /* 0x000fe60007ffe086 */
[C---:B------:R-:W-:Y:S01]  /*8bb0*/  HMMA.16816.F32.BF16 R8, R140.reuse, R146, R8 ;  /* 0x000000928c08723c */ /* 0x040fe20000041808 */
[----:B------:R-:W-:Y:S01]  /*8bc0*/  @!PT LDS RZ, [RZ] ;  /* 0x00000000fffff984 */ /* 0x000fe20000000800 */
[----:B------:R-:W-:Y:S01]  /*8bd0*/  @!PT LDS RZ, [RZ] ;  /* 0x00000000fffff984 */ /* 0x000fe20000000800 */
[----:B------:R-:W-:Y:S01]  /*8be0*/  @!PT LDS RZ, [RZ] ;  /* 0x00000000fffff984 */ /* 0x000fe20000000800 */
[----:B------:R3:W-:Y:S07]  /*8bf0*/  @!P0 LDGSTS.E.BYPASS.LTC128B.128 [R171], [R160.64], !P5 ;  /* 0x00000000a0ab8fae */ /* 0x0007ee000e901d48 */
        /* <DEDUP_REMOVED lines=9> */
[----:B------:R2:W-:Y:S07]  /*8c90*/  @!P0 LDGSTS.E.BYPASS.LTC128B.128 [R171+0x5000], [R222.64], !P6 ;  /* 0x05000000deab8fae */ /* 0x0005ee000f101d48 */
[----:B------:R-:W-:Y:S01]  /*8ca0*/  HMMA.16816.F32.BF16 R32, R140, R154, R32 ;  /* 0x0000009a8c20723c */ /* 0x000fe20000041820 */
[----:B------:R-:W-:Y:S08]  /*8cb0*/  LDSM.16.M88.4 R144, [R187] ;  /* 0x00000000bb90783b */ /* 0x000ff00000000200 */
[----:B------:R-:W1:Y:S08]  /*8cc0*/  LDSM.16.M88.4 R156, [R0+0xc100] ;  /* 0x00c10000009c783b */ /* 0x000e700000000200 */
[----:B---3--:R-:W3:Y:S08]  /*8cd0*/  LDSM.16.M88.4 R160, [R0+0xc900] ;  /* 0x00c9000000a0783b */ /* 0x008ef00000000200 */
[----:B------:R-:W5:Y:S08]  /*8ce0*/  LDSM.16.M88.4 R148, [R0+0xd100] ;  /* 0x00d100000094783b */ /* 0x000f700000000200 */
[----:B------:R-:W0:Y:S08]  /*8cf0*/  LDGDEPBAR ;  /* 0x00000000000079af */ /* 0x000e300000000000 */
[----:B----4-:R-:W4:Y:S01]  /*8d00*/  LDSM.16.M88.4 R164, [R0+0xd900] ;  /* 0x00d9000000a4783b */ /* 0x010f220000000200 */
[C---:B-1----:R-:W-:Y:S07]  /*8d10*/  HMMA.16816.F32.BF16 R4, R144.reuse, R156, R4 ;  /* 0x0000009c9004723c */ /* 0x042fee0000041804 */
[----:B------:R-:W-:Y:S01]  /*8d20*/  LDSM.16.M88.4 R136, [R186] ;  /* 0x00000000ba88783b */ /* 0x000fe20000000200 */
[C---:B------:R-:W-:Y:S07]  /*8d30*/  HMMA.16816.F32.BF16 R8, R144.reuse, R158, R8 ;  /* 0x0000009e9008723c */ /* 0x040fee0000041808 */
[----:B--2---:R-:W1:Y:S01]  /*8d40*/  LDSM.16.M88.4 R168, [R172+0xc100] ;  /* 0x00c10000aca8783b */ /* 0x004e620000000200 */
[C---:B---3--:R-:W-:Y:S07]  /*8d50*/  HMMA.16816.F32.BF16 R12, R144.reuse, R160, R12 ;  /* 0x000000a0900c723c */ /* 0x048fee000004180c */
[----:B------:R-:W2:Y:S01]  /*8d60*/  LDSM.16.M88.4 R140, [R172+0xc900] ;  /* 0x00c90000ac8c783b */ /* 0x000ea20000000200 */
[C---:B------:R-:W-:Y:S07]  /*8d70*/  HMMA.16816.F32.BF16 R16, R144.reuse, R162, R16 ;  /* 0x000000a29010723c */ /* 0x040fee0000041810 */
[----:B------:R-:W3:Y:S01]  /*8d80*/  LDSM.16.M88.4 R152, [R172+0xd100] ;  /* 0x00d10000ac98783b */ /* 0x000ee20000000200 */
[C---:B-----5:R-:W-:Y:S07]  /*8d90*/  HMMA.16816.F32.BF16 R20, R144.reuse, R148, R20 ;  /* 0x000000949014723c */ /* 0x060fee0000041814 */
[----:B------:R-:W5:Y:S01]  /*8da0*/  LDSM.16.M88.4 R156, [R172+0xd900] ;  /* 0x00d90000ac9c783b */ /* 0x000f620000000200 */
[C---:B------:R-:W-:Y:S07]  /*8db0*/  HMMA.16816.F32.BF16 R24, R144.reuse, R150, R24 ;  /* 0x000000969018723c */ /* 0x040fee0000041818 */
[----:B------:R-:W-:Y:S01]  /*8dc0*/  LDSM.16.M88.4 R148, [R190+UR4+0xe100] ;  /* 0x00e10004be94783b */ /* 0x000fe20008000200 */
[C---:B----4-:R-:W-:Y:S07]  /*8dd0*/  HMMA.16816.F32.BF16 R28, R144.reuse, R164, R28 ;  /* 0x000000a4901c723c */ /* 0x050fee000004181c */
[----:B------:R-:W-:Y:S01]  /*8de0*/  LDSM.16.M88.4 R160, [R190+UR4+0xe900] ;  /* 0x00e90004bea0783b */ /* 0x000fe20008000200 */
[----:B------:R-:W-:Y:S07]  /*8df0*/  HMMA.16816.F32.BF16 R32, R144, R166, R32 ;  /* 0x000000a69020723c */ /* 0x000fee0000041820 */
[----:B------:R-:W4:Y:S01]  /*8e00*/  LDSM.16.M88.4 R144, [R192+0x4000] ;  /* 0x00400000c090783b */ /* 0x000f220000000200 */
[C---:B-1----:R-:W-:Y:S07]  /*8e10*/  HMMA.16816.F32.BF16 R4, R136.reuse, R168, R4 ;  /* 0x000000a88804723c */ /* 0x042fee0000041804 */
[----:B------:R-:W-:Y:S01]  /*8e20*/  LDSM.16.M88.4 R164, [R188+0x4000] ;  /* 0x00400000bca4783b */ /* 0x000fe20000000200 */
[C---:B------:R-:W-:Y:S07]  /*8e30*/  HMMA.16816.F32.BF16 R8, R136.reuse, R170, R8 ;  /* 0x000000aa8808723c */ /* 0x040fee0000041808 */
[----:B------:R-:W-:Y:S01]  /*8e40*/  LDSM.16.M88.4 R168, [R135+0xe100] ;  /* 0x00e1000087a8783b */ /* 0x000fe20000000200 */
[C---:B--2---:R-:W-:Y:S08]  /*8e50*/  HMMA.16816.F32.BF16 R12, R136.reuse, R140, R12 ;  /* 0x0000008c880c723c */ /* 0x044ff0000004180c */
[C---:B------:R-:W-:Y:S01]  /*8e60*/  HMMA.16816.F32.BF16 R16, R136.reuse, R142, R16 ;  /* 0x0000008e8810723c */ /* 0x040fe20000041810 */
[----:B------:R-:W1:Y:S07]  /*8e70*/  LDSM.16.M88.4 R140, [R190+UR4+0xf100] ;  /* 0x00f10004be8c783b */ /* 0x000e6e0008000200 */
[C---:B---3--:R-:W-:Y:S08]  /*8e80*/  HMMA.16816.F32.BF16 R20, R136.reuse, R152, R20 ;  /* 0x000000988814723c */ /* 0x048ff00000041814 */
[C---:B------:R-:W-:Y:S01]  /*8e90*/  HMMA.16816.F32.BF16 R24, R136.reuse, R154, R24 ;  /* 0x0000009a8818723c */ /* 0x040fe20000041818 */
[----:B------:R-:W2:Y:S07]  /*8ea0*/  LDSM.16.M88.4 R152, [R190+UR4+0xf900] ;  /* 0x00f90004be98783b */ /* 0x000eae0008000200 */
[C---:B-----5:R-:W-:Y:S08]  /*8eb0*/  HMMA.16816.F32.BF16 R28, R136.reuse, R156, R28 ;  /* 0x0000009c881c723c */ /* 0x060ff0000004181c */
        /* <DEDUP_REMOVED lines=76> */
[C---:B------:R-:W-:Y:S08]  /*9380*/  HMMA.16816.F32.BF16 R24, R144.reuse, R150, R24 ;  /* 0x000000969018723c */ /* 0x040ff00000041818 */
[C---:B------:R-:W-:Y:S08]  /*9390*/  HMMA.16816.F32.BF16 R28, R144.reuse, R152, R28 ;  /* 0x00000098901c723c */ /* 0x040ff0000004181c */
[----:B------:R-:W-:Y:S01]  /*93a0*/  HMMA.16816.F32.BF16 R32, R144, R154, R32 ;  /* 0x0000009a9020723c */ /* 0x000fe20000041820 */
[----:B------:R-:W3:Y:S07]  /*93b0*/  LDSM.16.M88.4 R144, [R2+0x10900] ;  /* 0x010900000290783b */ /* 0x000eee0000000200 */
[C---:B-----5:R-:W-:Y:S08]  /*93c0*/  HMMA.16816.F32.BF16 R4, R160.reuse, R164, R4 ;  /* 0x000000a4a004723c */ /* 0x060ff00000041804 */
[C---:B------:R-:W-:Y:S08]  /*93d0*/  HMMA.16816.F32.BF16 R8, R160.reuse, R166, R8 ;  /* 0x000000a6a008723c */ /* 0x040ff00000041808 */
[C---:B----4-:R-:W-:Y:S08]  /*93e0*/  HMMA.16816.F32.BF16 R12, R160.reuse, R140, R12 ;  /* 0x0000008ca00c723c */ /* 0x050ff0000004180c */
[C---:B------:R-:W-:Y:S01]  /*93f0*/  HMMA.16816.F32.BF16 R16, R160.reuse, R142, R16 ;  /* 0x0000008ea010723c */ /* 0x040fe20000041810 */
[----:B------:R-:W4:Y:S07]  /*9400*/  LDSM.16.M88.4 R140, [R2+0x11100] ;  /* 0x01110000028c783b */ /* 0x000f2e0000000200 */
[C---:B-1----:R-:W-:Y:S08]  /*9410*/  HMMA.16816.F32.BF16 R20, R160.reuse, R156, R20 ;  /* 0x0000009ca014723c */ /* 0x042ff00000041814 */
[C---:B------:R-:W-:Y:S08]  /*9420*/  HMMA.16816.F32.BF16 R24, R160.reuse, R158, R24 ;  /* 0x0000009ea018723c */ /* 0x040ff00000041818 */
[C---:B--2---:R-:W-:Y:S08]  /*9430*/  HMMA.16816.F32.BF16 R28, R160.reuse, R136, R28 ;  /* 0x00000088a01c723c */ /* 0x044ff0000004181c */
[----:B------:R-:W-:Y:S01]  /*9440*/  HMMA.16816.F32.BF16 R32, R160, R138, R32 ;  /* 0x0000008aa020723c */ /* 0x000fe20000041820 */
[----:B------:R1:W2:Y:S01]  /*9450*/  LDSM.16.M88.4 R136, [R2+0x11900] ;  /* 0x011900000288783b */ /* 0x0002a20000000200 */
[----:B------:R-:W-:Y:S06]  /*9460*/  DEPBAR.LE SB0, 0x2 ;  /* 0x000080800000791a */ /* 0x000fec0000000000 */
[C---:B------:R-:W-:Y:S01]  /*9470*/  HMMA.16816.F32.BF16 R4, R168.reuse, R172, R4 ;  /* 0x000000aca804723c */ /* 0x040fe20000041804 */
[----:B------:R-:W-:Y:S07]  /*9480*/  BAR.SYNC.DEFER_BLOCKING 0x0 ;  /* 0x0000000000007b1d */ /* 0x000fee0000010000 */
[C---:B------:R-:W-:Y:S08]  /*9490*/  HMMA.16816.F32.BF16 R8, R168.reuse, R174, R8 ;  /* 0x000000aea808723c */ /* 0x040ff00000041808 */
[C---:B---3--:R-:W-:Y:S08]  /*94a0*/  HMMA.16816.F32.BF16 R12, R168.reuse, R144, R12 ;  /* 0x00000090a80c723c */ /* 0x048ff0000004180c */
[C---:B------:R-:W-:Y:S01]  /*94b0*/  HMMA.16816.F32.BF16 R16, R168.reuse, R146, R16 ;  /* 0x00000092a810723c */ /* 0x040fe20000041810 */
[----:B------:R-:W-:Y:S03]  /*94c0*/  LDSM.16.MT88.4 R148, [R185+UR4+0x2900] ;  /* 0x00290004b994783b */ /* 0x000fe60008004200 */
[----:B------:R-:W-:Y:S02]  /*94d0*/  FMNMX.FTZ R0, R4, R133, !PT ;  /* 0x0000008504007209 */ /* 0x000fe40007810000 */
[----:B------:R-:W-:Y:S02]  /*94e0*/  FMNMX.FTZ R132, R6, R3, !PT ;  /* 0x0000000306847209 */ /* 0x000fe40007810000 */
[C---:B----4-:R-:W-:Y:S04]  /*94f0*/  HMMA.16816.F32.BF16 R20, R168.reuse, R140, R20 ;  /* 0x0000008ca814723c */ /* 0x050fe80000041814 */
[----:B------:R-:W-:Y:S03]  /*9500*/  FMNMX.FTZ R135, R5, R0, !PT ;  /* 0x0000000005877209 */ /* 0x000fe60007810000 */
[----:B------:R-:W-:Y:S01]  /*9510*/  FMNMX.FTZ R141, R7, R132, !PT ;  /* 0x00000084078d7209 */ /* 0x000fe20007810000 */
[C---:B------:R-:W-:Y:S04]  /*9520*/  HMMA.16816.F32.BF16 R24, R168.reuse, R142, R24 ;  /* 0x0000008ea818723c */ /* 0x040fe80000041818 */
[----:B------:R-:W-:Y:S02]  /*9530*/  FMNMX.FTZ R0, R8, R135, !PT ;  /* 0x0000008708007209 */ /* 0x000fe40007810000 */
[----:B-1----:R-:W-:Y:S02]  /*9540*/  FMNMX.FTZ R2, R10, R141, !PT ;  /* 0x0000008d0a027209 */ /* 0x002fe40007810000 */
        /* <DEDUP_REMOVED lines=34> */
[----:B-1----:R-:W-:Y:S07]  /*9770*/  FMNMX.FTZ R2, R137, R2, !PT ;  /* 0x0000000289027209 */ /* 0x002fee0007810000 */
[----:B------:R-:W1:Y:S01]  /*9780*/  LDSM.16.MT88.4 R136, [R185+UR4+0x100] ;  /* 0x00010004b988783b */ /* 0x000e620008004200 */
[C---:B------:R-:W-:Y:S02]  /*9790*/  FADD.FTZ R133, -R2.reuse, R133 ;  /* 0x0000008502857221 */ /* 0x040fe40000010100 */
[----:B------:R-:W-:Y:S01]  /*97a0*/  FMUL.FTZ R165, R2, c[0x0][0x2d0] ;  /* 0x0000b40002a57a20 */ /* 0x000fe20000410000 */
[----:B--2---:R-:W-:Y:S01]  /*97b0*/  FMNMX.FTZ R0, R135, R0, !PT ;  /* 0x0000000087007209 */ /* 0x004fe20007810000 */
[----:B------:R-:W-:Y:S02]  /*97c0*/  FMUL.FTZ R132, R133, c[0x0][0x2d0] ;  /* 0x0000b40085847a20 */ /* 0x000fe40000410000 */
[----:B------:R-:W-:Y:S02]  /*97d0*/  FFMA.FTZ R157, R8, c[0x0][0x2d0], -R165 ;  /* 0x0000b400089d7a23 */ /* 0x000fe400000108a5 */
[C---:B------:R-:W-:Y:S02]  /*97e0*/  FADD.FTZ R133, -R0.reuse, R3 ;  /* 0x0000000300857221 */ /* 0x040fe40000010100 */
[----:B------:R-:W-:Y:S01]  /*97f0*/  FMUL.FTZ R160, R0, c[0x0][0x2d0] ;  /* 0x0000b40000a07a20 */ /* 0x000fe20000410000 */
[----:B------:R-:W2:Y:S01]  /*9800*/  MUFU.EX2 R132, R132 ;  /* 0x0000008400847308 */ /* 0x000ea20000000800 */
[----:B------:R-:W-:Y:S02]  /*9810*/  FMUL.FTZ R3, R133, c[0x0][0x2d0] ;  /* 0x0000b40085037a20 */ /* 0x000fe40000410000 */
[--C-:B------:R-:W-:Y:S02]  /*9820*/  FFMA.FTZ R152, R9, c[0x0][0x2d0], -R165.reuse ;  /* 0x0000b40009987a23 */ /* 0x100fe400000108a5 */
[--C-:B------:R-:W-:Y:S02]  /*9830*/  FFMA.FTZ R155, R10, c[0x0][0x2d0], -R160.reuse ;  /* 0x0000b4000a9b7a23 */ /* 0x100fe400000108a0 */
[--C-:B------:R-:W-:Y:S02]  /*9840*/  FFMA.FTZ R156, R11, c[0x0][0x2d0], -R160.reuse ;  /* 0x0000b4000b9c7a23 */ /* 0x100fe400000108a0 */
[--C-:B------:R-:W-:Y:S01]  /*9850*/  FFMA.FTZ R153, R4, c[0x0][0x2d0], -R165.reuse ;  /* 0x0000b40004997a23 */ /* 0x100fe200000108a5 */
[----:B------:R-:W3:Y:S01]  /*9860*/  MUFU.EX2 R3, R3 ;  /* 0x0000000300037308 */ /* 0x000ee20000000800 */
[--C-:B------:R-:W-:Y:S01]  /*9870*/  FFMA.FTZ R154, R5, c[0x0][0x2d0], -R165.reuse ;  /* 0x0000b400059a7a23 */ /* 0x100fe200000108a5 */
[----:B------:R-:W-:Y:S01]  /*9880*/  IADD3 R4, R185, UR4, RZ ;  /* 0x00000004b9047c10 */ /* 0x000fe2000fffe0ff */
[--C-:B------:R-:W-:Y:S02]  /*9890*/  FFMA.FTZ R158, R6, c[0x0][0x2d0], -R160.reuse ;  /* 0x0000b400069e7a23 */ /* 0x100fe400000108a0 */
[--C-:B------:R-:W-:Y:S01]  /*98a0*/  FFMA.FTZ R159, R7, c[0x0][0x2d0], -R160.reuse ;  /* 0x0000b400079f7a23 */ /* 0x100fe200000108a0 */
[----:B------:R-:W-:Y:S01]  /*98b0*/  IADD3 R133, R189, R4, RZ ;  /* 0x00000004bd857210 */ /* 0x000fe20007ffe0ff */
[--C-:B------:R-:W-:Y:S02]  /*98c0*/  FFMA.FTZ R163, R16, c[0x0][0x2d0], -R165.reuse ;  /* 0x0000b40010a37a23 */ /* 0x100fe400000108a5 */
[--C-:B------:R-:W-:Y:S01]  /*98d0*/  FFMA.FTZ R164, R17, c[0x0][0x2d0], -R165.reuse ;  /* 0x0000b40011a47a23 */ /* 0x100fe200000108a5 */
[----:B------:R-:W-:Y:S01]  /*98e0*/  MUFU.EX2 R153, R153 ;  /* 0x0000009900997308 */ /* 0x000fe20000000800 */
[----:B------:R-:W4:Y:S01]  /*98f0*/  LDSM.16.MT88.4 R140, [R133+0x100] ;  /* 0x00010000858c783b */ /* 0x000f220000004200 */
[--C-:B------:R-:W-:Y:S02]  /*9900*/  FFMA.FTZ R168, R18, c[0x0][0x2d0], -R160.reuse ;  /* 0x0000b40012a87a23 */ /* 0x100fe400000108a0 */
[C---:B--2---:R-:W-:Y:S02]  /*9910*/  FMUL.FTZ R4, R132.reuse, R128 ;  /* 0x0000008084047220 */ /* 0x044fe40000410000 */
[C---:B------:R-:W-:Y:S02]  /*9920*/  FMUL.FTZ R5, R132.reuse, R129 ;  /* 0x0000008184057220 */ /* 0x040fe40000410000 */
[C---:B------:R-:W-:Y:S02]  /*9930*/  FMUL.FTZ R8, R132.reuse, R124 ;  /* 0x0000007c84087220 */ /* 0x040fe40000410000 */
[----:B------:R-:W2:Y:S01]  /*9940*/  MUFU.EX2 R154, R154 ;  /* 0x0000009a009a7308 */ /* 0x000ea20000000800 */
[C---:B------:R-:W-:Y:S02]  /*9950*/  FMUL.FTZ R9, R132.reuse, R125 ;  /* 0x0000007d84097220 */ /* 0x040fe40000410000 */
[C---:B------:R-:W-:Y:S02]  /*9960*/  FMUL.FTZ R100, R132.reuse, R100 ;  /* 0x0000006484647220 */ /* 0x040fe40000410000 */
[C---:B---3--:R-:W-:Y:S02]  /*9970*/  FMUL.FTZ R6, R3.reuse, R130 ;  /* 0x0000008203067220 */ /* 0x048fe40000410000 */
[C---:B------:R-:W-:Y:S02]  /*9980*/  FMUL.FTZ R7, R3.reuse, R131 ;  /* 0x0000008303077220 */ /* 0x040fe40000410000 */
[C---:B------:R-:W-:Y:S01]  /*9990*/  FMUL.FTZ R10, R3.reuse, R126 ;  /* 0x0000007e030a7220 */ /* 0x040fe20000410000 */
[----:B------:R-:W-:Y:S01]  /*99a0*/  MUFU.EX2 R157, R157 ;  /* 0x0000009d009d7308 */ /* 0x000fe20000000800 */
[C---:B------:R-:W-:Y:S02]  /*99b0*/  FMUL.FTZ R11, R3.reuse, R127 ;  /* 0x0000007f030b7220 */ /* 0x040fe40000410000 */
[----:B------:R-:W3:Y:S01]  /*99c0*/  LDSM.16.MT88.4 R124, [R184+UR4+0x100] ;  /* 0x00010004b87c783b */ /* 0x000ee20008004200 */
        /* <DEDUP_REMOVED lines=37> */
[----:B------:R-:W-:Y:S01]  /*9c20*/  LDSM.16.MT88.4 R16, [R133+0x900] ;  /* 0x000900008510783b */ /* 0x000fe20000004200 */
[--C-:B------:R-:W-:Y:S02]  /*9c30*/  FFMA.FTZ R170, R22, c[0x0][0x2d0], -R160.reuse ;  /* 0x0000b40016aa7a23 */ /* 0x100fe400000108a0 */
[--C-:B------:R-:W-:Y:S02]  /*9c40*/  FFMA.FTZ R171, R23, c[0x0][0x2d0], -R160.reuse ;  /* 0x0000b40017ab7a23 */ /* 0x100fe400000108a0 */
[--C-:B------:R-:W-:Y:S02]  /*9c50*/  FFMA.FTZ R172, R26, c[0x0][0x2d0], -R160.reuse ;  /* 0x0000b4001aac7a23 */ /* 0x100fe400000108a0 */
[--C-:B------:R-:W-:Y:S02]  /*9c60*/  FFMA.FTZ R173, R27, c[0x0][0x2d0], -R160.reuse ;  /* 0x0000b4001bad7a23 */ /* 0x100fe400000108a0 */
[C---:B------:R-:W-:Y:S01]  /*9c70*/  FMUL.FTZ R40, R132.reuse, R40 ;  /* 0x0000002884287220 */ /* 0x040fe20000410000 */
[----:B------:R-:W2:Y:S01]  /*9c80*/  MUFU.EX2 R164, R164 ;  /* 0x000000a400a47308 */ /* 0x000ea20000000800 */
[----:B------:R-:W-:Y:S01]  /*9c90*/  FMUL.FTZ R41, R132, R41 ;  /* 0x0000002984297220 */ /* 0x000fe20000410000 */
[----:B-----5:R-:W-:Y:S01]  /*9ca0*/  F2FP.BF16.PACK_AB R131, R156, R155 ;  /* 0x0000009b9c83723e */ /* 0x020fe200000010ff */
[C---:B------:R-:W-:Y:S02]  /*9cb0*/  FMUL.FTZ R42, R3.reuse, R42 ;  /* 0x0000002a032a7220 */ /* 0x040fe40000410000 */
[----:B------:R-:W-:Y:S02]  /*9cc0*/  FMUL.FTZ R43, R3, R43 ;  /* 0x0000002b032b7220 */ /* 0x000fe40000410000 */
[C---:B------:R-:W-:Y:S02]  /*9cd0*/  FMUL.FTZ R44, R132.reuse, R44 ;  /* 0x0000002c842c7220 */ /* 0x040fe40000410000 */
        /* <DEDUP_REMOVED lines=9> */
[C---:B----4-:R-:W-:Y:S01]  /*9d70*/  HMMA.16816.F32.BF16 R100, R128.reuse, R140, R100 ;  /* 0x0000008c8064723c */ /* 0x050fe20000041864 */
[----:B------:R-:W4:Y:S03]  /*9d80*/  LDSM.16.MT88.4 R136, [R135+0x100] ;  /* 0x000100008788783b */ /* 0x000f260000004200 */
        /* <DEDUP_REMOVED lines=8> */
[C---:B---3--:R-:W-:Y:S01]  /*9e10*/  HMMA.16816.F32.BF16 R108, R128.reuse, R124, R108 ;  /* 0x0000007c806c723c */ /* 0x048fe2000004186c */
[----:B------:R-:W-:Y:S03]  /*9e20*/  LDSM.16.MT88.4 R144, [R135+0x900] ;  /* 0x000900008790783b */ /* 0x000fe60000004200 */
[C---:B------:R-:W-:Y:S02]  /*9e30*/  FMUL.FTZ R52, R132.reuse, R52 ;  /* 0x0000003484347220 */ /* 0x040fe40000410000 */
[C---:B------:R-:W-:Y:S02]  /*9e40*/  FMUL.FTZ R53, R132.reuse, R53 ;  /* 0x0000003584357220 */ /* 0x040fe40000410000 */
[C---:B------:R-:W-:Y:S01]  /*9e50*/  HMMA.16816.F32.BF16 R112, R128.reuse, R126, R112 ;  /* 0x0000007e8070723c */ /* 0x040fe20000041870 */
[----:B------:R-:W3:Y:S01]  /*9e60*/  LDSM.16.MT88.4 R124, [R133+0x2100] ;  /* 0x00210000857c783b */ /* 0x000ee20000004200 */
        /* <DEDUP_REMOVED lines=8> */
[C---:B----4-:R-:W-:Y:S03]  /*9ef0*/  HMMA.16816.F32.BF16 R116, R128.reuse, R136, R116 ;  /* 0x000000888074723c */ /* 0x050fe60000041874 */
[C---:B------:R-:W-:Y:S02]  /*9f00*/  FMUL.FTZ R60, R132.reuse, R60 ;  /* 0x0000003c843c7220 */ /* 0x040fe40000410000 */
[C---:B------:R-:W-:Y:S02]  /*9f10*/  FMUL.FTZ R61, R132.reuse, R61 ;  /* 0x0000003d843d7220 */ /* 0x040fe40000410000 */
[C---:B------:R-:W-:Y:S01]  /*9f20*/  FMUL.FTZ R62, R3.reuse, R62 ;  /* 0x0000003e033e7220 */ /* 0x040fe20000410000 */
[C---:B------:R-:W-:Y:S01]  /*9f30*/  HMMA.16816.F32.BF16 R120, R128.reuse, R138, R120 ;  /* 0x0000008a8078723c */ /* 0x040fe20000041878 */
[----:B------:R-:W4:Y:S03]  /*9f40*/  LDSM.16.MT88.4 R136, [R184+UR4+0x2100] ;  /* 0x00210004b888783b */ /* 0x000f260008004200 */
[C---:B------:R-:W-:Y:S02]  /*9f50*/  FMUL.FTZ R63, R3.reuse, R63 ;  /* 0x0000003f033f7220 */ /* 0x040fe40000410000 */
[C---:B------:R-:W-:Y:S02]  /*9f60*/  FMUL.FTZ R64, R132.reuse, R64 ;  /* 0x0000004084407220 */ /* 0x040fe40000410000 */
[C---:B-----5:R-:W-:Y:S04]  /*9f70*/  HMMA.16816.F32.BF16 R36, R128.reuse, R140, R36 ;  /* 0x0000008c8024723c */ /* 0x060fe80000041824 */
[C---:B------:R-:W-:Y:S02]  /*9f80*/  FMUL.FTZ R65, R132.reuse, R65 ;  /* 0x0000004184417220 */ /* 0x040fe40000410000 */
[C---:B------:R-:W-:Y:S02]  /*9f90*/  FMUL.FTZ R66, R3.reuse, R66 ;  /* 0x0000004203427220 */ /* 0x040fe40000410000 */
[C---:B------:R-:W-:Y:S01]  /*9fa0*/  HMMA.16816.F32.BF16 R40, R128.reuse, R142, R40 ;  /* 0x0000008e8028723c */ /* 0x040fe20000041828 */
[----:B------:R-:W5:Y:S03]  /*9fb0*/  LDSM.16.MT88.4 R140, [R135+0x2100] ;  /* 0x00210000878c783b */ /* 0x000f660000004200 */
[C---:B------:R-:W-:Y:S02]  /*9fc0*/  FMUL.FTZ R67, R3.reuse, R67 ;  /* 0x0000004303437220 */ /* 0x040fe40000410000 */
[C---:B------:R-:W-:Y:S02]  /*9fd0*/  FMUL.FTZ R68, R132.reuse, R68 ;  /* 0x0000004484447220 */ /* 0x040fe40000410000 */
[C---:B---3--:R-:W-:Y:S04]  /*9fe0*/  HMMA.16816.F32.BF16 R44, R128.reuse, R124, R44 ;  /* 0x0000007c802c723c */ /* 0x048fe8000004182c */
[C---:B------:R-:W-:Y:S02]  /*9ff0*/  FMUL.FTZ R69, R132.reuse, R69 ;  /* 0x0000004584457220 */ /* 0x040fe40000410000 */
[C---:B------:R-:W-:Y:S02]  /*a000*/  FMUL.FTZ R70, R3.reuse, R70 ;  /* 0x0000004603467220 */ /* 0x040fe40000410000 */
[C---:B------:R-:W-:Y:S01]  /*a010*/  HMMA.16816.F32.BF16 R48, R128.reuse, R126, R48 ;  /* 0x0000007e8030723c */ /* 0x040fe20000041830 */
[----:B------:R-:W3:Y:S03]  /*a020*/  LDSM.16.MT88.4 R124, [R185+UR4+0x4100] ;  /* 0x00410004b97c783b */ /* 0x000ee60008004200 */
[C---:B------:R-:W-:Y:S02]  /*a030*/  FMUL.FTZ R71, R3.reuse, R71 ;  /* 0x0000004703477220 */ /* 0x040fe40000410000 */
[C---:B------:R-:W-:Y:S02]  /*a040*/  FMUL.FTZ R72, R132.reuse, R72 ;  /* 0x0000004884487220 */ /* 0x040fe40000410000 */
[C---:B------:R-:W-:Y:S01]  /*a050*/  FMUL.FTZ R73, R132.reuse, R73 ;  /* 0x0000004984497220 */ /* 0x040fe20000410000 */
[C---:B----4-:R-:W-:Y:S03]  /*a060*/  HMMA.16816.F32.BF16 R52, R128.reuse, R136, R52 ;  /* 0x000000888034723c */ /* 0x050fe60000041834 */
[C---:B------:R-:W-:Y:S02]  /*a070*/  FMUL.FTZ R74, R3.reuse, R74 ;  /* 0x0000004a034a7220 */ /* 0x040fe40000410000 */
[C---:B------:R-:W-:Y:S02]  /*a080*/  FMUL.FTZ R75, R3.reuse, R75 ;  /* 0x0000004b034b7220 */ /* 0x040fe40000410000 */
[C---:B------:R-:W-:Y:S01]  /*a090*/  FMUL.FTZ R76, R132.reuse, R76 ;  /* 0x0000004c844c7220 */ /* 0x040fe20000410000 */
[C---:B------:R-:W-:Y:S01]  /*a0a0*/  HMMA.16816.F32.BF16 R56, R128.reuse, R138, R56 ;  /* 0x0000008a8038723c */ /* 0x040fe20000041838 */
[----:B------:R-:W4:Y:S03]  /*a0b0*/  LDSM.16.MT88.4 R136, [R133+0x4100] ;  /* 0x004100008588783b */ /* 0x000f260000004200 */
        /* <DEDUP_REMOVED lines=17> */
[C---:B----4-:R-:W-:Y:S03]  /*a1d0*/  HMMA.16816.F32.BF16 R76, R128.reuse, R136, R76 ;  /* 0x00000088804c723c */ /* 0x050fe6000004184c */
[C---:B------:R-:W-:Y:S02]  /*a1e0*/  FMUL.FTZ R88, R132.reuse, R88 ;  /* 0x0000005884587220 */ /* 0x040fe40000410000 */
[----:B------:R-:W-:Y:S02]  /*a1f0*/  FMUL.FTZ R89, R132, R89 ;  /* 0x0000005984597220 */ /* 0x000fe40000410000 */
[----:B------:R-:W-:Y:S01]  /*a200*/  FMUL.FTZ R90, R3, R90 ;  /* 0x0000005a035a7220 */ /* 0x000fe20000410000 */
[C---:B------:R-:W-:Y:S01]  /*a210*/  HMMA.16816.F32.BF16 R80, R128.reuse, R138, R80 ;  /* 0x0000008a8050723c */ /* 0x040fe20000041850 */
[----:B------:R-:W4:Y:S03]  /*a220*/  LDSM.16.MT88.4 R136, [R185+UR4+0x900] ;  /* 0x00090004b988783b */ /* 0x000f260008004200 */
[--C-:B------:R-:W-:Y:S02]  /*a230*/  FFMA.FTZ R161, R12, c[0x0][0x2d0], -R165.reuse ;  /* 0x0000b4000ca17a23 */ /* 0x100fe400000108a5 */
[--C-:B------:R-:W-:Y:S02]  /*a240*/  FFMA.FTZ R162, R13, c[0x0][0x2d0], -R165.reuse ;  /* 0x0000b4000da27a23 */ /* 0x100fe400000108a5 */
[C---:B-----5:R-:W-:Y:S02]  /*a250*/  HMMA.16816.F32.BF16 R84, R128.reuse, R140, R84 ;  /* 0x0000008c8054723c */ /* 0x060fe40000041854 */
[----:B------:R-:W-:Y:S02]  /*a260*/  MUFU.EX2 R161, R161 ;  /* 0x000000a100a17308 */ /* 0x000fe40000000800 */
[--C-:B------:R-:W-:Y:S01]  /*a270*/  FFMA.FTZ R166, R14, c[0x0][0x2d0], -R160.reuse ;  /* 0x0000b4000ea67a23 */ /* 0x100fe200000108a0 */
[----:B--2---:R-:W-:Y:S01]  /*a280*/  F2FP.BF16.PACK_AB R14, R164, R163 ;  /* 0x000000a3a40e723e */ /* 0x004fe200000010ff */
[--C-:B------:R-:W-:Y:S01]  /*a290*/  FFMA.FTZ R167, R15, c[0x0][0x2d0], -R160.reuse ;  /* 0x0000b4000fa77a23 */ /* 0x100fe200000108a0 */
[----:B-1----:R-:W-:Y:S01]  /*a2a0*/  F2FP.BF16.PACK_AB R15, R169, R168 ;  /* 0x000000a8a90f723e */ /* 0x002fe200000010ff */
[C---:B------:R-:W-:Y:S04]  /*a2b0*/  FMUL.FTZ R91, R3.reuse, R91 ;  /* 0x0000005b035b7220 */ /* 0x040fe80000410000 */
[----:B------:R-:W-:Y:S01]  /*a2c0*/  MUFU.EX2 R166, R166 ;  /* 0x000000a600a67308 */ /* 0x000fe20000000800 */
[C---:B------:R-:W-:Y:S02]  /*a2d0*/  FMUL.FTZ R92, R132.reuse, R92 ;  /* 0x0000005c845c7220 */ /* 0x040fe40000410000 */
[C---:B------:R-:W-:Y:S01]  /*a2e0*/  HMMA.16816.F32.BF16 R88, R128.reuse, R142, R88 ;  /* 0x0000008e8058723c */ /* 0x040fe20000041858 */
[----:B------:R-:W1:Y:S02]  /*a2f0*/  LDSM.16.MT88.4 R140, [R184+UR4+0x900] ;  /* 0x00090004b88c783b */ /* 0x000e640008004200 */
[C---:B------:R-:W-:Y:S02]  /*a300*/  FMUL.FTZ R93, R132.reuse, R93 ;  /* 0x0000005d845d7220 */ /* 0x040fe40000410000 */
[C---:B------:R-:W-:Y:S02]  /*a310*/  FMUL.FTZ R94, R3.reuse, R94 ;  /* 0x0000005e035e7220 */ /* 0x040fe40000410000 */
[----:B------:R-:W2:Y:S01]  /*a320*/  MUFU.EX2 R162, R162 ;  /* 0x000000a200a27308 */ /* 0x000ea20000000800 */
[C---:B------:R-:W-:Y:S04]  /*a330*/  FMUL.FTZ R95, R3.reuse, R95 ;  /* 0x0000005f035f7220 */ /* 0x040fe80000410000 */
[C---:B------:R-:W-:Y:S02]  /*a340*/  FMUL.FTZ R96, R132.reuse, R96 ;  /* 0x0000006084607220 */ /* 0x040fe40000410000 */
[----:B------:R-:W-:Y:S01]  /*a350*/  FMUL.FTZ R97, R132, R97 ;  /* 0x0000006184617220 */ /* 0x000fe20000410000 */
[C---:B---3--:R-:W-:Y:S02]  /*a360*/  HMMA.16816.F32.BF16 R92, R128.reuse, R124, R92 ;  /* 0x0000007c805c723c */ /* 0x048fe4000004185c */
[----:B------:R-:W3:Y:S01]  /*a370*/  MUFU.EX2 R167, R167 ;  /* 0x000000a700a77308 */ /* 0x000ee20000000800 */
[C---:B------:R-:W-:Y:S02]  /*a380*/  FMUL.FTZ R98, R3.reuse, R98 ;  /* 0x0000006203627220 */ /* 0x040fe40000410000 */
[C---:B------:R-:W-:Y:S02]  /*a390*/  FMUL.FTZ R99, R3.reuse, R99 ;  /* 0x0000006303637220 */ /* 0x040fe40000410000 */
[----:B------:R-:W-:Y:S02]  /*a3a0*/  FFMA.FTZ R32, R32, c[0x0][0x2d0], -R165 ;  /* 0x0000b40020207a23 */ /* 0x000fe400000108a5 */
[----:B------:R-:W-:Y:S03]  /*a3b0*/  FFMA.FTZ R34, R34, c[0x0][0x2d0], -R160 ;  /* 0x0000b40022227a23 */ /* 0x000fe600000108a0 */
[----:B------:R-:W-:Y:S01]  /*a3c0*/  HMMA.16816.F32.BF16 R96, R128, R126, R96 ;  /* 0x0000007e8060723c */ /* 0x000fe20000041860 */
[----:B------:R-:W5:Y:S01]  /*a3d0*/  LDSM.16.MT88.4 R124, [R133+0x2900] ;  /* 0x00290000857c783b */ /* 0x000f620000004200 */
[----:B------:R-:W-:Y:S01]  /*a3e0*/  MUFU.EX2 R32, R32 ;  /* 0x0000002000207308 */ /* 0x000fe20000000800 */
[----:B------:R-:W-:Y:S01]  /*a3f0*/  FFMA.FTZ R158, R3, R218, R158 ;  /* 0x000000da039e7223 */ /* 0x000fe2000001009e */
[----:B--2---:R-:W-:Y:S01]  /*a400*/  F2FP.BF16.PACK_AB R12, R162, R161 ;  /* 0x000000a1a20c723e */ /* 0x004fe200000010ff */
[----:B------:R-:W-:Y:S02]  /*a410*/  FFMA.FTZ R153, R132, R217, R153 ;  /* 0x000000d984997223 */ /* 0x000fe40000010099 */
[----:B------:R-:W-:Y:S02]  /*a420*/  FADD.FTZ R158, R159, R158 ;  /* 0x0000009e9f9e7221 */ /* 0x000fe40000010000 */
[----:B------:R-:W2:Y:S03]  /*a430*/  LDSM.16.MT88.4 R128, [R184+UR4+0x2900] ;  /* 0x00290004b880783b */ /* 0x000ea60008004200 */
[----:B------:R-:W-:Y:S01]  /*a440*/  MUFU.EX2 R34, R34 ;  /* 0x0000002200227308 */ /* 0x000fe20000000800 */
[----:B------:R-:W-:Y:S01]  /*a450*/  FADD.FTZ R3, R155, R158 ;  /* 0x0000009e9b037221 */ /* 0x000fe20000010000 */
[----:B---3--:R-:W-:Y:S01]  /*a460*/  F2FP.BF16.PACK_AB R13, R167, R166 ;  /* 0x000000a6a70d723e */ /* 0x008fe200000010ff */
[----:B------:R-:W-:Y:S02]  /*a470*/  FADD.FTZ R154, R154, R153 ;  /* 0x000000999a9a7221 */ /* 0x000fe40000010000 */
[----:B------:R-:W-:Y:S02]  /*a480*/  FADD.FTZ R3, R156, R3 ;  /* 0x000000039c037221 */ /* 0x000fe40000010000 */
[----:B------:R-:W-:Y:S02]  /*a490*/  FADD.FTZ R157, R157, R154 ;  /* 0x0000009a9d9d7221 */ /* 0x000fe40000010000 */
[C---:B----4-:R-:W-:Y:S05]  /*a4a0*/  HMMA.16816.F32.BF16 R4, R12.reuse, R136, R4 ;  /* 0x000000880c04723c */ /* 0x050fea0000041804 */
[----:B------:R-:W-:Y:S02]  /*a4b0*/  FADD.FTZ R166, R166, R3 ;  /* 0x00000003a6a67221 */ /* 0x000fe40000010000 */
[----:B------:R-:W-:Y:S01]  /*a4c0*/  FADD.FTZ R152, R152, R157 ;  /* 0x0000009d98987221 */ /* 0x000fe20000010000 */
        /* <DEDUP_REMOVED lines=8> */
[----:B------:R-:W3:Y:S03]  /*a550*/  LDSM.16.MT88.4 R16, [R135+0x2900] ;  /* 0x002900008710783b */ /* 0x000ee60000004200 */
[----:B------:R-:W-:Y:S02]  /*a560*/  FADD.FTZ R163, R163, R162 ;  /* 0x000000a2a3a37221 */ /* 0x000fe40000010000 */
[----:B------:R-:W-:Y:S02]  /*a570*/  FADD.FTZ R169, R169, R168 ;  /* 0x000000a8a9a97221 */ /* 0x000fe40000010000 */
[C---:B-1----:R-:W-:Y:S04]  /*a580*/  HMMA.16816.F32.BF16 R108, R12.reuse, R140, R108 ;  /* 0x0000008c0c6c723c */ /* 0x042fe8000004186c */
[----:B------:R-:W-:Y:S04]  /*a590*/  FADD.FTZ R163, R164, R163 ;  /* 0x000000a3a4a37221 */ /* 0x000fe80000010000 */
[C---:B------:R-:W-:Y:S01]  /*a5a0*/  HMMA.16816.F32.BF16 R112, R12.reuse, R142, R112 ;  /* 0x0000008e0c70723c */ /* 0x040fe20000041870 */
[----:B------:R-:W-:Y:S07]  /*a5b0*/  LDSM.16.MT88.4 R140, [R135+0x4900] ;  /* 0x00490000878c783b */ /* 0x000fee0000004200 */
[C---:B------:R-:W-:Y:S08]  /*a5c0*/  HMMA.16816.F32.BF16 R116, R12.reuse, R144, R116 ;  /* 0x000000900c74723c */ /* 0x040ff00000041874 */
[C---:B------:R-:W-:Y:S01]  /*a5d0*/  HMMA.16816.F32.BF16 R120, R12.reuse, R146, R120 ;  /* 0x000000920c78723c */ /* 0x040fe20000041878 */
[----:B------:R-:W-:Y:S07]  /*a5e0*/  LDSM.16.MT88.4 R144, [R184+UR4+0x1100] ;  /* 0x00110004b890783b */ /* 0x000fee0008004200 */
[C---:B------:R-:W-:Y:S07]  /*a5f0*/  HMMA.16816.F32.BF16 R36, R12.reuse, R148, R36 ;  /* 0x000000940c24723c */ /* 0x040fee0000041824 */
[--C-:B------:R-:W-:Y:S01]  /*a600*/  FFMA.FTZ R148, R20, c[0x0][0x2d0], -R165.reuse ;  /* 0x0000b40014947a23 */ /* 0x100fe200000108a5 */
[C---:B------:R-:W-:Y:S04]  /*a610*/  HMMA.16816.F32.BF16 R40, R12.reuse, R150, R40 ;  /* 0x000000960c28723c */ /* 0x040fe80000041828 */
[--C-:B------:R-:W-:Y:S01]  /*a620*/  FFMA.FTZ R149, R21, c[0x0][0x2d0], -R165.reuse ;  /* 0x0000b40015957a23 */ /* 0x100fe200000108a5 */
[----:B------:R-:W-:Y:S01]  /*a630*/  MUFU.EX2 R148, R148 ;  /* 0x0000009400947308 */ /* 0x000fe20000000800 */
[----:B------:R-:W-:Y:S01]  /*a640*/  LDSM.16.MT88.4 R20, [R133+0x1100] ;  /* 0x001100008514783b */ /* 0x000fe20000004200 */
[--C-:B------:R-:W-:Y:S01]  /*a650*/  FFMA.FTZ R150, R24, c[0x0][0x2d0], -R165.reuse ;  /* 0x0000b40018967a23 */ /* 0x100fe200000108a5 */
[C---:B-----5:R-:W-:Y:S04]  /*a660*/  HMMA.16816.F32.BF16 R44, R12.reuse, R124, R44 ;  /* 0x0000007c0c2c723c */ /* 0x060fe8000004182c */
[----:B------:R-:W-:Y:S02]  /*a670*/  FFMA.FTZ R151, R25, c[0x0][0x2d0], -R165 ;  /* 0x0000b40019977a23 */ /* 0x000fe400000108a5 */
[----:B------:R-:W-:Y:S01]  /*a680*/  LDSM.16.MT88.4 R24, [R135+0x1100] ;  /* 0x001100008718783b */ /* 0x000fe20000004200 */
[----:B------:R-:W1:Y:S01]  /*a690*/  MUFU.EX2 R149, R149 ;  /* 0x0000009500957308 */ /* 0x000e620000000800 */
[C---:B------:R-:W-:Y:S06]  /*a6a0*/  HMMA.16816.F32.BF16 R48, R12.reuse, R126, R48 ;  /* 0x0000007e0c30723c */ /* 0x040fec0000041830 */
[----:B------:R-:W4:Y:S02]  /*a6b0*/  LDSM.16.MT88.4 R124, [R133+0x4900] ;  /* 0x00490000857c783b */ /* 0x000f240000004200 */
[C---:B--2---:R-:W-:Y:S01]  /*a6c0*/  HMMA.16816.F32.BF16 R52, R12.reuse, R128, R52 ;  /* 0x000000800c34723c */ /* 0x044fe20000041834 */
[----:B------:R-:W-:Y:S07]  /*a6d0*/  MUFU.EX2 R150, R150 ;  /* 0x0000009600967308 */ /* 0x000fee0000000800 */
[C---:B------:R-:W-:Y:S01]  /*a6e0*/  HMMA.16816.F32.BF16 R56, R12.reuse, R130, R56 ;  /* 0x000000820c38723c */ /* 0x040fe20000041838 */
[----:B------:R-:W2:Y:S02]  /*a6f0*/  LDSM.16.MT88.4 R128, [R184+UR4+0x4900] ;  /* 0x00490004b880783b */ /* 0x000ea40008004200 */
[----:B------:R-:W5:Y:S05]  /*a700*/  MUFU.EX2 R151, R151 ;  /* 0x0000009700977308 */ /* 0x000f6a0000000800 */
[C---:B---3--:R-:W-:Y:S08]  /*a710*/  HMMA.16816.F32.BF16 R60, R12.reuse, R16, R60 ;  /* 0x000000100c3c723c */ /* 0x048ff0000004183c */
[C---:B------:R-:W-:Y:S01]  /*a720*/  HMMA.16816.F32.BF16 R64, R12.reuse, R18, R64 ;  /* 0x000000120c40723c */ /* 0x040fe20000041840 */
[----:B------:R-:W3:Y:S07]  /*a730*/  LDSM.16.MT88.4 R16, [R185+UR4+0x1100] ;  /* 0x00110004b910783b */ /* 0x000eee0008004200 */
        /* <DEDUP_REMOVED lines=8> */
[----:B------:R-:W-:Y:S07]  /*a7c0*/  LDSM.16.MT88.4 R128, [R133+0x5100] ;  /* 0x005100008580783b */ /* 0x000fee0000004200 */
[C---:B------:R-:W-:Y:S08]  /*a7d0*/  HMMA.16816.F32.BF16 R92, R12.reuse, R140, R92 ;  /* 0x0000008c0c5c723c */ /* 0x040ff0000004185c */
[----:B------:R-:W-:Y:S01]  /*a7e0*/  HMMA.16816.F32.BF16 R96, R12, R142, R96 ;  /* 0x0000008e0c60723c */ /* 0x000fe20000041860 */
[----:B------:R-:W-:Y:S06]  /*a7f0*/  LDSM.16.MT88.4 R140, [R135+0x5100] ;  /* 0x00510000878c783b */ /* 0x000fec0000004200 */
[----:B-1----:R-:W-:Y:S01]  /*a800*/  F2FP.BF16.PACK_AB R12, R149, R148 ;  /* 0x00000094950c723e */ /* 0x002fe200000010ff */
[----:B------:R-:W-:Y:S01]  /*a810*/  FADD.FTZ R148, R148, R163 ;  /* 0x000000a394947221 */ /* 0x000fe20000010000 */
[----:B-----5:R-:W-:Y:S03]  /*a820*/  F2FP.BF16.PACK_AB R14, R151, R150 ;  /* 0x00000096970e723e */ /* 0x020fe600000010ff */
[----:B------:R-:W-:Y:S01]  /*a830*/  F2FP.BF16.PACK_AB R13, R171, R170 ;  /* 0x000000aaab0d723e */ /* 0x000fe200000010ff */
[----:B------:R-:W-:Y:S01]  /*a840*/  FADD.FTZ R170, R170, R169 ;  /* 0x000000a9aaaa7221 */ /* 0x000fe20000010000 */
[----:B------:R-:W-:Y:S01]  /*a850*/  F2FP.BF16.PACK_AB R15, R173, R172 ;  /* 0x000000acad0f723e */ /* 0x000fe200000010ff */
[----:B------:R-:W-:Y:S02]  /*a860*/  FADD.FTZ R149, R149, R148 ;  /* 0x0000009495957221 */ /* 0x000fe40000010000 */
[----:B------:R-:W-:Y:S02]  /*a870*/  FADD.FTZ R171, R171, R170 ;  /* 0x000000aaabab7221 */ /* 0x000fe40000010000 */
[----:B------:R-:W-:Y:S02]  /*a880*/  FADD.FTZ R150, R150, R149 ;  /* 0x0000009596967221 */ /* 0x000fe40000010000 */
[C---:B---3--:R-:W-:Y:S03]  /*a890*/  HMMA.16816.F32.BF16 R4, R12.reuse, R16, R4 ;  /* 0x000000100c04723c */ /* 0x048fe60000041804 */
[----:B------:R-:W-:Y:S02]  /*a8a0*/  FADD.FTZ R172, R172, R171 ;  /* 0x000000abacac7221 */ /* 0x000fe40000010000 */
[----:B------:R-:W-:Y:S02]  /*a8b0*/  FADD.FTZ R151, R151, R150 ;  /* 0x0000009697977221 */ /* 0x000fe40000010000 */
[----:B------:R-:W-:Y:S01]  /*a8c0*/  FADD.FTZ R172, R173, R172 ;  /* 0x000000acadac7221 */ /* 0x000fe20000010000 */
[C---:B------:R-:W-:Y:S01]  /*a8d0*/  HMMA.16816.F32.BF16 R8, R12.reuse, R18, R8 ;  /* 0x000000120c08723c */ /* 0x040fe20000041808 */
[----:B------:R-:W1:Y:S07]  /*a8e0*/  LDSM.16.MT88.4 R16, [R133+0x3100] ;  /* 0x003100008510783b */ /* 0x000e6e0000004200 */
[C---:B------:R-:W-:Y:S08]  /*a8f0*/  HMMA.16816.F32.BF16 R100, R12.reuse, R20, R100 ;  /* 0x000000140c64723c */ /* 0x040ff00000041864 */
[C---:B------:R-:W-:Y:S01]  /*a900*/  HMMA.16816.F32.BF16 R104, R12.reuse, R22, R104 ;  /* 0x000000160c68723c */ /* 0x040fe20000041868 */
[----:B------:R-:W2:Y:S07]  /*a910*/  LDSM.16.MT88.4 R20, [R184+UR4+0x3100] ;  /* 0x00310004b814783b */ /* 0x000eae0008004200 */
[C---:B------:R-:W-:Y:S07]  /*a920*/  HMMA.16816.F32.BF16 R108, R12.reuse, R144, R108 ;  /* 0x000000900c6c723c */ /* 0x040fee000004186c */
[--C-:B------:R-:W-:Y:S01]  /*a930*/  FFMA.FTZ R144, R28, c[0x0][0x2d0], -R165.reuse ;  /* 0x0000b4001c907a23 */ /* 0x100fe200000108a5 */
[C---:B------:R-:W-:Y:S04]  /*a940*/  HMMA.16816.F32.BF16 R112, R12.reuse, R146, R112 ;  /* 0x000000920c70723c */ /* 0x040fe80000041870 */
[--C-:B------:R-:W-:Y:S01]  /*a950*/  FFMA.FTZ R145, R29, c[0x0][0x2d0], -R165.reuse ;  /* 0x0000b4001d917a23 */ /* 0x100fe200000108a5 */
[----:B------:R-:W-:Y:S01]  /*a960*/  MUFU.EX2 R144, R144 ;  /* 0x0000009000907308 */ /* 0x000fe20000000800 */
[----:B------:R-:W-:Y:S02]  /*a970*/  FFMA.FTZ R165, R33, c[0x0][0x2d0], -R165 ;  /* 0x0000b40021a57a23 */ /* 0x000fe400000108a5 */
[C---:B------:R-:W-:Y:S04]  /*a980*/  HMMA.16816.F32.BF16 R116, R12.reuse, R24, R116 ;  /* 0x000000180c74723c */ /* 0x040fe80000041874 */
[--C-:B------:R-:W-:Y:S02]  /*a990*/  FFMA.FTZ R33, R30, c[0x0][0x2d0], -R160.reuse ;  /* 0x0000b4001e217a23 */ /* 0x100fe400000108a0 */
[--C-:B------:R-:W-:Y:S01]  /*a9a0*/  FFMA.FTZ R146, R31, c[0x0][0x2d0], -R160.reuse ;  /* 0x0000b4001f927a23 */ /* 0x100fe200000108a0 */
[----:B------:R-:W3:Y:S01]  /*a9b0*/  MUFU.EX2 R145, R145 ;  /* 0x0000009100917308 */ /* 0x000ee20000000800 */
[C---:B------:R-:W-:Y:S01]  /*a9c0*/  HMMA.16816.F32.BF16 R120, R12.reuse, R26, R120 ;  /* 0x0000001a0c78723c */ /* 0x040fe20000041878 */
[----:B------:R-:W5:Y:S03]  /*a9d0*/  LDSM.16.MT88.4 R24, [R135+0x3100] ;  /* 0x003100008718783b */ /* 0x000f660000004200 */
[----:B------:R-:W-:Y:S04]  /*a9e0*/  FFMA.FTZ R160, R35, c[0x0][0x2d0], -R160 ;  /* 0x0000b40023a07a23 */ /* 0x000fe800000108a0 */
[C---:B----4-:R-:W-:Y:S01]  /*a9f0*/  HMMA.16816.F32.BF16 R36, R12.reuse, R124, R36 ;  /* 0x0000007c0c24723c */ /* 0x050fe20000041824 */
[----:B------:R-:W-:Y:S01]  /*aa00*/  LDSM.16.MT88.4 R28, [R184+UR4+0x1900] ;  /* 0x00190004b81c783b */ /* 0x000fe20008004200 */
[----:B------:R-:W4:Y:S06]  /*aa10*/  MUFU.EX2 R165, R165 ;  /* 0x000000a500a57308 */ /* 0x000f2c0000000800 */
[C---:B------:R-:W-:Y:S01]  /*aa20*/  HMMA.16816.F32.BF16 R40, R12.reuse, R126, R40 ;  /* 0x0000007e0c28723c */ /* 0x040fe20000041828 */
[----:B------:R-:W3:Y:S03]  /*aa30*/  LDSM.16.MT88.4 R124, [R185+UR4+0x5100] ;  /* 0x00510004b97c783b */ /* 0x000ee60008004200 */
[----:B------:R-:W-:Y:S04]  /*aa40*/  MUFU.EX2 R33, R33 ;  /* 0x0000002100217308 */ /* 0x000fe80000000800 */
[C---:B-1----:R-:W-:Y:S06]  /*aa50*/  HMMA.16816.F32.BF16 R44, R12.reuse, R16, R44 ;  /* 0x000000100c2c723c */ /* 0x042fec000004182c */
[----:B------:R-:W1:Y:S02]  /*aa60*/  MUFU.EX2 R146, R146 ;  /* 0x0000009200927308 */ /* 0x000e640000000800 */
[C---:B------:R-:W-:Y:S01]  /*aa70*/  HMMA.16816.F32.BF16 R48, R12.reuse, R18, R48 ;  /* 0x000000120c30723c */ /* 0x040fe20000041830 */
[----:B------:R-:W1:Y:S07]  /*aa80*/  LDSM.16.MT88.4 R16, [R185+UR4+0x1900] ;  /* 0x00190004b910783b */ /* 0x000e6e0008004200 */
[C---:B--2---:R-:W-:Y:S01]  /*aa90*/  HMMA.16816.F32.BF16 R52, R12.reuse, R20, R52 ;  /* 0x000000140c34723c */ /* 0x044fe20000041834 */
[----:B------:R-:W2:Y:S07]  /*aaa0*/  MUFU.EX2 R35, R160 ;  /* 0x000000a000237308 */ /* 0x000eae0000000800 */
[C---:B------:R-:W-:Y:S01]  /*aab0*/  HMMA.16816.F32.BF16 R56, R12.reuse, R22, R56 ;  /* 0x000000160c38723c */ /* 0x040fe20000041838 */
[----:B------:R-:W1:Y:S07]  /*aac0*/  LDSM.16.MT88.4 R20, [R133+0x1900] ;  /* 0x001900008514783b */ /* 0x000e6e0000004200 */
[C---:B-----5:R-:W-:Y:S08]  /*aad0*/  HMMA.16816.F32.BF16 R60, R12.reuse, R24, R60 ;  /* 0x000000180c3c723c */ /* 0x060ff0000004183c */
[C---:B------:R-:W-:Y:S01]  /*aae0*/  HMMA.16816.F32.BF16 R64, R12.reuse, R26, R64 ;  /* 0x0000001a0c40723c */ /* 0x040fe20000041840 */
[----:B------:R-:W5:Y:S07]  /*aaf0*/  LDSM.16.MT88.4 R24, [R135+0x1900] ;  /* 0x001900008718783b */ /* 0x000f6e0000004200 */
[C---:B---3--:R-:W-:Y:S08]  /*ab00*/  HMMA.16816.F32.BF16 R68, R12.reuse, R124, R68 ;  /* 0x0000007c0c44723c */ /* 0x048ff00000041844 */
[C---:B------:R-:W-:Y:S08]  /*ab10*/  HMMA.16816.F32.BF16 R72, R12.reuse, R126, R72 ;  /* 0x0000007e0c48723c */ /* 0x040ff00000041848 */
[C---:B------:R-:W-:Y:S08]  /*ab20*/  HMMA.16816.F32.BF16 R76, R12.reuse, R128, R76 ;  /* 0x000000800c4c723c */ /* 0x040ff0000004184c */
[C---:B------:R-:W-:Y:S08]  /*ab30*/  HMMA.16816.F32.BF16 R80, R12.reuse, R130, R80 ;  /* 0x000000820c50723c */ /* 0x040ff00000041850 */
[C---:B------:R-:W-:Y:S08]  /*ab40*/  HMMA.16816.F32.BF16 R84, R12.reuse, R136, R84 ;  /* 0x000000880c54723c */ /* 0x040ff00000041854 */
[C---:B------:R-:W-:Y:S08]  /*ab50*/  HMMA.16816.F32.BF16 R88, R12.reuse, R138, R88 ;  /* 0x0000008a0c58723c */ /* 0x040ff00000041858 */
[C---:B------:R-:W-:Y:S08]  /*ab60*/  HMMA.16816.F32.BF16 R92, R12.reuse, R140, R92 ;  /* 0x0000008c0c5c723c */ /* 0x040ff0000004185c */
[----:B------:R-:W-:Y:S07]  /*ab70*/  HMMA.16816.F32.BF16 R96, R12, R142, R96 ;  /* 0x0000008e0c60723c */ /* 0x000fee0000041860 */
[----:B------:R-:W-:Y:S01]  /*ab80*/  F2FP.BF16.PACK_AB R12, R145, R144 ;  /* 0x00000090910c723e */ /* 0x000fe200000010ff */
[----:B------:R-:W-:Y:S01]  /*ab90*/  FADD.FTZ R144, R144, R151 ;  /* 0x0000009790907221 */ /* 0x000fe20000010000 */
[----:B----4-:R-:W-:Y:S03]  /*aba0*/  F2FP.BF16.PACK_AB R14, R165, R32 ;  /* 0x00000020a50e723e */ /* 0x010fe600000010ff */
[C---:B-1----:R-:W-:Y:S01]  /*abb0*/  F2FP.BF16.PACK_AB R13, R146.reuse, R33 ;  /* 0x00000021920d723e */ /* 0x042fe200000010ff */
[----:B------:R-:W-:Y:S01]  /*abc0*/  FADD.FTZ R33, R33, R172 ;  /* 0x000000ac21217221 */ /* 0x000fe20000010000 */
[----:B--2---:R-:W-:Y:S01]  /*abd0*/  F2FP.BF16.PACK_AB R15, R35, R34 ;  /* 0x00000022230f723e */ /* 0x004fe200000010ff */
[----:B------:R-:W-:Y:S02]  /*abe0*/  FADD.FTZ R145, R145, R144 ;  /* 0x0000009091917221 */ /* 0x000fe40000010000 */
[----:B------:R-:W-:Y:S02]  /*abf0*/  FADD.FTZ R33, R146, R33 ;  /* 0x0000002192217221 */ /* 0x000fe40000010000 */
[----:B------:R-:W-:Y:S02]  /*ac00*/  FADD.FTZ R32, R32, R145 ;  /* 0x0000009120207221 */ /* 0x000fe40000010000 */
[C---:B------:R-:W-:Y:S01]  /*ac10*/  HMMA.16816.F32.BF16 R128, R12.reuse, R16, R4 ;  /* 0x000000100c80723c */ /* 0x040fe20000041804 */
[----:B------:R-:W1:Y:S02]  /*ac20*/  LDSM.16.MT88.4 R4, [R185+UR4+0x3900] ;  /* 0x00390004b904783b */ /* 0x000e640008004200 */
[----:B------:R-:W-:Y:S02]  /*ac30*/  FADD.FTZ R34, R34, R33 ;  /* 0x0000002122227221 */ /* 0x000fe40000010000 */
[----:B------:R-:W-:Y:S02]  /*ac40*/  FADD.FTZ R217, R165, R32 ;  /* 0x00000020a5d97221 */ /* 0x000fe40000010000 */
[----:B------:R-:W-:Y:S01]  /*ac50*/  FADD.FTZ R218, R35, R34 ;  /* 0x0000002223da7221 */ /* 0x000fe20000010000 */
[C---:B------:R-:W-:Y:S01]  /*ac60*/  HMMA.16816.F32.BF16 R124, R12.reuse, R18, R8 ;  /* 0x000000120c7c723c */ /* 0x040fe20000041808 */
[----:B------:R-:W2:Y:S07]  /*ac70*/  LDSM.16.MT88.4 R8, [R133+0x3900] ;  /* 0x003900008508783b */ /* 0x000eae0000004200 */
[C---:B------:R-:W-:Y:S01]  /*ac80*/  HMMA.16816.F32.BF16 R100, R12.reuse, R20, R100 ;  /* 0x000000140c64723c */ /* 0x040fe20000041864 */
[----:B------:R-:W3:Y:S07]  /*ac90*/  LDSM.16.MT88.4 R16, [R184+UR4+0x3900] ;  /* 0x00390004b810783b */ /* 0x000eee0008004200 */
[C---:B------:R-:W-:Y:S08]  /*aca0*/  HMMA.16816.F32.BF16 R104, R12.reuse, R22, R104 ;  /* 0x000000160c68723c */ /* 0x040ff00000041868 */
[C---:B------:R-:W-:Y:S07]  /*acb0*/  HMMA.16816.F32.BF16 R108, R12.reuse, R28, R108 ;  /* 0x0000001c0c6c723c */ /* 0x040fee000004186c */
[----:B------:R-:W-:Y:S01]  /*acc0*/  IADD3 R29, R221, -0x2, RZ ;  /* 0xfffffffedd1d7810 */ /* 0x000fe20007ffe0ff */
[C---:B------:R-:W-:Y:S03]  /*acd0*/  HMMA.16816.F32.BF16 R112, R12.reuse, R30, R112 ;  /* 0x0000001e0c70723c */ /* 0x040fe60000041870 */
[C---:B------:R-:W-:Y:S05]  /*ace0*/  ISETP.GE.AND P0, PT, R29.reuse, R194, PT ;  /* 0x000000c21d00720c */ /* 0x040fea0003f06270 */
[C---:B-----5:R-:W-:Y:S08]  /*acf0*/  HMMA.16816.F32.BF16 R116, R12.reuse, R24, R116 ;  /* 0x000000180c74723c */ /* 0x060ff00000041874 */
[C---:B------:R-:W-:Y:S04]  /*ad00*/  HMMA.16816.F32.BF16 R120, R12.reuse, R26, R120 ;  /* 0x0000001a0c78723c */ /* 0x040fe80000041878 */
[----:B------:R-:W-:Y:S04]  /*ad10*/  @P0 SHF.R.S32.HI R20, RZ, 0x1f, R29 ;  /* 0x0000001fff140819 */ /* 0x000fe8000001141d */
[C---:B-1----:R-:W-:Y:S07]  /*ad20*/  HMMA.16816.F32.BF16 R36, R12.reuse, R4, R36 ;  /* 0x000000040c24723c */ /* 0x042fee0000041824 */
[----:B------:R-:W-:Y:S01]  /*ad30*/  @P0 IMAD R4, R20, c[0x0][0x1e0], RZ ;  /* 0x0000780014040a24 */ /* 0x000fe200078e02ff */
[C---:B------:R-:W-:Y:S01]  /*ad40*/  HMMA.16816.F32.BF16 R40, R12.reuse, R6, R40 ;  /* 0x000000060c28723c */ /* 0x040fe20000041828 */
[----:B------:R-:W1:Y:S03]  /*ad50*/  LDSM.16.MT88.4 R20, [R135+0x3900] ;  /* 0x003900008714783b */ /* 0x000e660000004200 */
[C---:B------:R-:W-:Y:S03]  /*ad60*/  @P0 IMAD R4, R29.reuse, c[0x0][0x1e4], R4 ;  /* 0x000079001d040a24 */ /* 0x040fe600078e0204 */
[----:B------:R-:W-:Y:S01]  /*ad70*/  @P0 IMAD.WIDE.U32 R6, R29, c[0x0][0x1e0], RZ ;  /* 0x000078001d060a25 */ /* 0x000fe200078e00ff */
[C---:B--2---:R-:W-:Y:S04]  /*ad80*/  HMMA.16816.F32.BF16 R44, R12.reuse, R8, R44 ;  /* 0x000000080c2c723c */ /* 0x044fe8000004182c */
[----:B------:R-:W-:Y:S02]  /*ad90*/  @P0 IADD3 R29, R7, R4, RZ ;  /* 0x00000004071d0210 */ /* 0x000fe40007ffe0ff */
[C---:B------:R-:W-:Y:S02]  /*ada0*/  @P0 SHF.L.U32 R28, R6.reuse, 0x6, RZ ;  /* 0x00000006061c0819 */ /* 0x040fe400000006ff */
[C---:B------:R-:W-:Y:S04]  /*adb0*/  HMMA.16816.F32.BF16 R48, R12.reuse, R10, R48 ;  /* 0x0000000a0c30723c */ /* 0x040fe80000041830 */
[----:B------:R-:W-:Y:S02]  /*adc0*/  @P0 SHF.L.U64.HI R29, R6, 0x6, R29 ;  /* 0x00000006061d0819 */ /* 0x000fe4000001021d */
[----:B------:R-:W-:Y:S01]  /*add0*/  @P0 IADD3 R8, P1, R28, R208, RZ ;  /* 0x000000d01c080210 */ /* 0x000fe20007f3e0ff */
[----:B------:R-:W2:Y:S01]  /*ade0*/  LDSM.16.MT88.4 R4, [R185+UR4+0x5900] ;  /* 0x00590004b904783b */ /* 0x000ea20008004200 */
[C---:B---3--:R-:W-:Y:S04]  /*adf0*/  HMMA.16816.F32.BF16 R52, R12.reuse, R16, R52 ;  /* 0x000000100c34723c */ /* 0x048fe80000041834 */
[C---:B------:R-:W-:Y:S02]  /*ae00*/  @P0 IADD3.X R9, R29.reuse, R213, RZ, P1, !PT ;  /* 0x000000d51d090210 */ /* 0x040fe40000ffe4ff */
[C---:B------:R-:W-:Y:S02]  /*ae10*/  @P0 LEA R24, P1, R8.reuse, c[0x0][0x1c8], 0x1 ;  /* 0x0000720008180a11 */ /* 0x040fe400078208ff */
[C---:B------:R-:W-:Y:S04]  /*ae20*/  HMMA.16816.F32.BF16 R56, R12.reuse, R18, R56 ;  /* 0x000000120c38723c */ /* 0x040fe80000041838 */
[----:B------:R-:W-:Y:S02]  /*ae30*/  @P0 LEA.HI.X R25, R8, c[0x0][0x1cc], R9, 0x1, P1 ;  /* 0x0000730008190a11 */ /* 0x000fe400008f0c09 */
[C---:B------:R-:W-:Y:S02]  /*ae40*/  @P0 IADD3 R9, P1, R28.reuse, R179, RZ ;  /* 0x000000b31c090210 */ /* 0x040fe40007f3e0ff */
[C---:B-1----:R-:W-:Y:S04]  /*ae50*/  HMMA.16816.F32.BF16 R60, R12.reuse, R20, R60 ;  /* 0x000000140c3c723c */ /* 0x042fe8000004183c */
[----:B------:R-:W-:Y:S02]  /*ae60*/  @P0 IADD3.X R8, R29, R178, RZ, P1, !PT ;  /* 0x000000b21d080210 */ /* 0x000fe40000ffe4ff */
[C---:B------:R-:W-:Y:S02]  /*ae70*/  @P0 LEA R26, P1, R9.reuse, c[0x0][0x1c8], 0x1 ;  /* 0x00007200091a0a11 */ /* 0x040fe400078208ff */
[C---:B------:R-:W-:Y:S04]  /*ae80*/  HMMA.16816.F32.BF16 R64, R12.reuse, R22, R64 ;  /* 0x000000160c40723c */ /* 0x040fe80000041840 */
[----:B------:R-:W-:Y:S02]  /*ae90*/  @P0 LEA.HI.X R27, R9, c[0x0][0x1cc], R8, 0x1, P1 ;  /* 0x00007300091b0a11 */ /* 0x000fe400008f0c08 */
[----:B------:R1:W3:Y:S01]  /*aea0*/  LDSM.16.MT88.4 R8, [R133+0x5900] ;  /* 0x005900008508783b */ /* 0x0002e20000004200 */
[----:B------:R-:W-:Y:S05]  /*aeb0*/  @P0 IADD3 R16, P1, R28, R177, RZ ;  /* 0x000000b11c100210 */ /* 0x000fea0007f3e0ff */
[----:B------:R-:W-:Y:S02]  /*aec0*/  @P0 IADD3.X R17, R29, R176, RZ, P1, !PT ;  /* 0x000000b01d110210 */ /* 0x000fe40000ffe4ff */
[C---:B------:R-:W-:Y:S01]  /*aed0*/  @P0 LEA R20, P1, R16.reuse, c[0x0][0x1c8], 0x1 ;  /* 0x0000720010140a11 */ /* 0x040fe200078208ff */
[C---:B--2---:R-:W-:Y:S03]  /*aee0*/  HMMA.16816.F32.BF16 R68, R12.reuse, R4, R68 ;  /* 0x000000040c44723c */ /* 0x044fe60000041844 */
[----:B------:R-:W-:Y:S02]  /*aef0*/  @P0 LEA.HI.X R21, R16, c[0x0][0x1cc], R17, 0x1, P1 ;  /* 0x0000730010150a11 */ /* 0x000fe400008f0c11 */
[----:B------:R-:W2:Y:S01]  /*af00*/  LDSM.16.MT88.4 R16, [R184+UR4+0x5900] ;  /* 0x00590004b810783b */ /* 0x000ea20008004200 */
[----:B------:R-:W-:Y:S02]  /*af10*/  @P0 IADD3 R28, P1, R201, R28, RZ ;  /* 0x0000001cc91c0210 */ /* 0x000fe40007f3e0ff */
[C---:B------:R-:W-:Y:S04]  /*af20*/  HMMA.16816.F32.BF16 R72, R12.reuse, R6, R72 ;  /* 0x000000060c48723c */ /* 0x040fe80000041848 */
[----:B------:R-:W-:Y:S02]  /*af30*/  @P0 IADD3.X R29, R200, R29, RZ, P1, !PT ;  /* 0x0000001dc81d0210 */ /* 0x000fe40000ffe4ff */
[C---:B------:R-:W-:Y:S02]  /*af40*/  @P0 IADD3 R23, P1, R28.reuse, R208, RZ ;  /* 0x000000d01c170210 */ /* 0x040fe40007f3e0ff */
[----:B-1----:R-:W-:Y:S04]  /*af50*/  MOV R133, R2 ;  /* 0x0000000200857202 */ /* 0x002fe80000000f00 */
[----:B------:R-:W-:Y:S02]  /*af60*/  @P0 IADD3.X R4, R29, R213, RZ, P1, !PT ;  /* 0x000000d51d040210 */ /* 0x000fe40000ffe4ff */
[C---:B------:R-:W-:Y:S04]  /*af70*/  @P0 LEA R22, P1, R23.reuse, c[0x0][0x1c8], 0x1 ;  /* 0x0000720017160a11 */ /* 0x040fe800078208ff */
[----:B------:R-:W-:Y:S02]  /*af80*/  @P0 LEA.HI.X R23, R23, c[0x0][0x1cc], R4, 0x1, P1 ;  /* 0x0000730017170a11 */ /* 0x000fe400008f0c04 */
[----:B------:R-:W-:Y:S01]  /*af90*/  @P0 IADD3 R4, P1, R28, R179, RZ ;  /* 0x000000b31c040210 */ /* 0x000fe20007f3e0ff */
[C---:B---3--:R-:W-:Y:S03]  /*afa0*/  HMMA.16816.F32.BF16 R76, R12.reuse, R8, R76 ;  /* 0x000000080c4c723c */ /* 0x048fe6000004184c */
[C---:B------:R-:W-:Y:S02]  /*afb0*/  @P0 IADD3.X R5, R29.reuse, R178, RZ, P1, !PT ;  /* 0x000000b21d050210 */ /* 0x040fe40000ffe4ff */
[C---:B------:R-:W-:Y:S03]  /*afc0*/  @P0 LEA R30, P1, R4.reuse, c[0x0][0x1c8], 0x1 ;  /* 0x00007200041e0a11 */ /* 0x040fe600078208ff */
[C---:B------:R-:W-:Y:S04]  /*afd0*/  HMMA.16816.F32.BF16 R80, R12.reuse, R10, R80 ;  /* 0x0000000a0c50723c */ /* 0x040fe80000041850 */
[----:B------:R-:W-:Y:S02]  /*afe0*/  @P0 LEA.HI.X R31, R4, c[0x0][0x1cc], R5, 0x1, P1 ;  /* 0x00007300041f0a11 */ /* 0x000fe400008f0c05 */
[----:B------:R-:W1:Y:S01]  /*aff0*/  LDSM.16.MT88.4 R4, [R135+0x5900] ;  /* 0x005900008704783b */ /* 0x000e620000004200 */
[C---:B------:R-:W-:Y:S01]  /*b000*/  ISETP.GE.AND P1, PT, R216.reuse, 0x1, PT ;  /* 0x00000001d800780c */ /* 0x040fe20003f26270 */
[C---:B--2---:R-:W-:Y:S04]  /*b010*/  HMMA.16816.F32.BF16 R84, R12.reuse, R16, R84 ;  /* 0x000000100c54723c */ /* 0x044fe80000041854 */
[----:B------:R-:W-:Y:S04]  /*b020*/  IADD3 R216, R216, 0x1, RZ ;  /* 0x00000001d8d87810 */ /* 0x000fe80007ffe0ff */
[----:B------:R-:W-:Y:S01]  /*b030*/  SEL R216, R216, RZ, !P1 ;  /* 0x000000ffd8d87207 */ /* 0x000fe20004800000 */
[C---:B------:R-:W-:Y:S03]  /*b040*/  HMMA.16816.F32.BF16 R88, R12.reuse, R18, R88 ;  /* 0x000000120c58723c */ /* 0x040fe60000041858 */
[----:B------:R-:W-:Y:S01]  /*b050*/  @P0 IADD3 R28, P1, R28, R177, RZ ;  /* 0x000000b11c1c0210 */ /* 0x000fe20007f3e0ff */
[----:B------:R-:W-:Y:S03]  /*b060*/  @P0 IMAD R10, R216, 0x3000, R202 ;  /* 0x00003000d80a0824 */ /* 0x000fe600078e02ca */
[----:B------:R-:W-:Y:S02]  /*b070*/  @P0 IADD3.X R29, R29, R176, RZ, P1, !PT ;  /* 0x000000b01d1d0210 */ /* 0x000fe40000ffe4ff */
[----:B------:R-:W-:Y:S03]  /*b080*/  @P0 SHF.L.U32 R3, R10, 0x1, RZ ;  /* 0x000000010a030819 */ /* 0x000fe600000006ff */
[C---:B------:R-:W-:Y:S02]  /*b090*/  @P0 LEA R8, P1, R28.reuse, c[0x0][0x1c8], 0x1 ;  /* 0x000072001c080a11 */ /* 0x040fe400078208ff */
[----:B------:R-:W-:Y:S01]  /*b0a0*/  @!PT LDS RZ, [RZ] ;  /* 0x00000000fffff984 */ /* 0x000fe20000000800 */
[----:B------:R-:W-:Y:S01]  /*b0b0*/  @!PT LDS RZ, [RZ] ;  /* 0x00000000fffff984 */ /* 0x000fe20000000800 */
[----:B------:R-:W-:Y:S01]  /*b0c0*/  @!PT LDS RZ, [RZ] ;  /* 0x00000000fffff984 */ /* 0x000fe20000000800 */
[----:B------:R2:W-:Y:S02]  /*b0d0*/  @P0 LDGSTS.E.BYPASS.LTC128B.128 [R3+0xc100], [R24.64], !P5 ;  /* 0x0c10000018030fae */ /* 0x0005e4000e901d48 */
[----:B------:R-:W-:Y:S06]  /*b0e0*/  @P0 LEA.HI.X R9, R28, c[0x0][0x1cc], R29, 0x1, P1 ;  /* 0x000073001c090a11 */ /* 0x000fec00008f0c1d */
[----:B------:R2:W-:Y:S01]  /*b0f0*/  @P0 LDGSTS.E.BYPASS.LTC128B.128 [R3+0xe100], [R26.64], !P4 ;  /* 0x0e1000001a030fae */ /* 0x0005e2000e101d48 */
[C---:B-1----:R-:W-:Y:S07]  /*b100*/  HMMA.16816.F32.BF16 R92, R12.reuse, R4, R92 ;  /* 0x000000040c5c723c */ /* 0x042fee000004185c */
[----:B------:R2:W-:Y:S01]  /*b110*/  @P0 LDGSTS.E.BYPASS.LTC128B.128 [R3+0x10100], [R20.64], !P6 ;  /* 0x1010000014030fae */ /* 0x0005e2000f101d48 */
[----:B------:R-:W-:Y:S07]  /*b120*/  HMMA.16816.F32.BF16 R96, R12, R6, R96 ;  /* 0x000000060c60723c */ /* 0x000fee0000041860 */
[----:B------:R2:W-:Y:S08]  /*b130*/  @P0 LDGSTS.E.BYPASS.LTC128B.128 [R3+0xd100], [R22.64], !P5 ;  /* 0x0d10000016030fae */ /* 0x0005f0000e901d48 */
[----:B------:R2:W-:Y:S08]  /*b140*/  @P0 LDGSTS.E.BYPASS.LTC128B.128 [R3+0xf100], [R30.64], !P4 ;  /* 0x0f1000001e030fae */ /* 0x0005f0000e101d48 */
[----:B------:R2:W-:Y:S01]  /*b150*/  @P0 LDGSTS.E.BYPASS.LTC128B.128 [R3+0x11100], [R8.64], !P6 ;  /* 0x1110000008030fae */ /* 0x0005e2000f101d48 */
[----:B------:R-:W-:Y:S02]  /*b160*/  ISETP.GT.AND P0, PT, R221, R220, PT ;  /* 0x000000dcdd00720c */ /* 0x000fe40003f04270 */
[----:B------:R-:W-:Y:S05]  /*b170*/  MOV R221, R219 ;  /* 0x000000db00dd7202 */ /* 0x000fea0000000f00 */
[----:B------:R-:W0:Y:S01]  /*b180*/  LDGDEPBAR ;  /* 0x00000000000079af */ /* 0x000e220000000000 */
[----:B--2---:R-:W-:Y:S05]  /*b190*/  MOV R3, R0 ;  /* 0x0000000000037202 */ /* 0x004fea0000000f00 */
[----:B------:R-:W-:-:S05]  /*b1a0*/  @P0 BRA `(.L_x_895) ;  /* 0xffffd5e000000947 */ /* 0x000fca000383ffff */
.L_x_894:
[----:B------:R-:W-:-:S13]  /*b1b0*/  ISETP.GE.AND P0, PT, R219, R194, PT ;  /* 0x000000c2db00720c */ /* 0x000fda0003f06270 */
[----:B------:R-:W-:Y:S05]  /*b1c0*/  @!P0 BRA `(.L_x_896) ;  /* 0x000035b000008947 */ /* 0x000fea0003800000 */
[----:B------:R-:W-:Y:S01]  /*b1d0*/  LOP3.LUT P0, RZ, R193, 0x4, RZ, 0xc0, !PT ;  /* 0x00000004c1ff7812 */ /* 0x000fe2000780c0ff */
[----:B------:R-:W-:Y:S01]  /*b1e0*/  IMAD.MOV.U32 R193, RZ, RZ, 0x40 ;  /* 0x00000040ffc17424 */ /* 0x000fe200078e00ff */
[----:B------:R-:W-:Y:S01]  /*b1f0*/  ISETP.NE.AND P2, PT, R197, 0x1, PT ;  /* 0x00000001c500780c */ /* 0x000fe20003f45270 */
[----:B------:R-:W-:Y:S01]  /*b200*/  IMAD.MOV.U32 R3, RZ, RZ, R0 ;  /* 0x000000ffff037224 */ /* 0x000fe200078e0000 */
[C---:B------:R-:W-:Y:S01]  /*b210*/  IADD3 R220, P1, R206.reuse, 0x40, RZ ;  /* 0x00000040cedc7810 */ /* 0x040fe20007f3e0ff */
[----:B------:R-:W-:Y:S01]  /*b220*/  IMAD.MOV.U32 R132, RZ, RZ, R2 ;  /* 0x000000ffff847224 */ /* 0x000fe200078e0002 */
[----:B------:R-:W-:Y:S02]  /*b230*/  SEL R193, R193, 0xffffffc0, !P0 ;  /* 0xffffffc0c1c17807 */ /* 0x000fe40004000000 */
[----:B------:R-:W-:Y:S01]  /*b240*/  IADD3 R227, P0, R206, 0x80, RZ ;  /* 0x00000080cee37810 */ /* 0x000fe20007f1e0ff */
[----:B------:R-:W-:Y:S01]  /*b250*/  IMAD.X R228, RZ, RZ, R211, P1 ;  /* 0x000000ffffe47224 */ /* 0x000fe200008e06d3 */
[----:B------:R-:W-:-:S03]  /*b260*/  IADD3 R225, P1, R208, 0x40, RZ ;  /* 0x00000040d0e17810 */ /* 0x000fc60007f3e0ff */
[----:B------:R-:W-:Y:S01]  /*b270*/  IMAD.X R226, RZ, RZ, R211, P0 ;  /* 0x000000ffffe27224 */ /* 0x000fe200000e06d3 */
[----:B------:R-:W-:Y:S01]  /*b280*/  IADD3 R223, P0, R208, 0x80, RZ ;  /* 0x00000080d0df7810 */ /* 0x000fe20007f1e0ff */
[----:B------:R-:W-:-:S04]  /*b290*/  @P2 IMAD.HI.U32 R221, R205, c[0x0][0x2c8], RZ ;  /* 0x0000b200cddd2a27 */ /* 0x000fc800078e00ff */
[----:B------:R-:W-:Y:S01]  /*b2a0*/  IMAD.X R224, RZ, RZ, R213, P1 ;  /* 0x000000ffffe07224 */ /* 0x000fe200008e06d5 */
[----:B------:R-:W-:Y:S01]  /*b2b0*/  @P2 SHF.R.U32.HI R221, RZ, c[0x0][0x2cc], R221 ;  /* 0x0000b300ffdd2a19 */ /* 0x000fe200000116dd */
[----:B------:R-:W-:Y:S02]  /*b2c0*/  IMAD.X R222, RZ, RZ, R213, P0 ;  /* 0x000000ffffde7224 */ /* 0x000fe400000e06d5 */
.L_x_905:
[----:B------:R-:W-:Y:S01]  /*b2d0*/  ISETP.GE.AND P0, PT, R194, R219, PT ;  /* 0x000000dbc200720c */ /* 0x000fe20003f06270 */
[----:B------:R-:W-:Y:S04]  /*b2e0*/  DEPBAR.LE SB0, 0x2 ;  /* 0x000080800000791a */ /* 0x000fe80000000000 */
[----:B------:R-:W-:Y:S01]  /*b2f0*/  BAR.SYNC.DEFER_BLOCKING 0x0 ;  /* 0x0000000000007b1d */ /* 0x000fe20000010000 */
[----:B------:R-:W-:Y:S01]  /*b300*/  UIMAD UR4, UR5, 0x6000, URZ ;  /* 0x00006000050478a4 */ /* 0x000fe2000f8e023f */
[----:B------:R-:W-:Y:S02]  /*b310*/  ISETP.NE.AND P2, PT, R197, 0x1, PT ;  /* 0x00000001c500780c */ /* 0x000fe40003f45270 */
[----:B------:R-:W-:Y:S04]  /*b320*/  ISETP.GE.AND P3, PT, R196, 0x1, PT ;  /* 0x00000001c400780c */ /* 0x000fe80003f66270 */
[----:B------:R-:W-:Y:S04]  /*b330*/  @!P0 IADD3 R0, R219, -0x1, RZ ;  /* 0xffffffffdb008810 */ /* 0x000fe80007ffe0ff */
[----:B------:R-:W-:Y:S01]  /*b340*/  @!P0 SHF.R.S32.HI R13, RZ, 0x1f, R0 ;  /* 0x0000001fff0d8819 */ /* 0x000fe20000011400 */
[----:B------:R-:W-:Y:S04]  /*b350*/  @!P0 IMAD.WIDE.U32 R6, R0, c[0x0][0x208], RZ ;  /* 0x0000820000068a25 */ /* 0x000fe800078e00ff */
[----:B------:R-:W-:Y:S02]  /*b360*/  @!P0 IMAD R13, R13, c[0x0][0x208], RZ ;  /* 0x000082000d0d8a24 */ /* 0x000fe400078e02ff */
[----:B------:R-:W-:Y:S02]  /*b370*/  @!P0 IMAD.SHL.U32 R5, R6, 0x40, RZ ;  /* 0x0000004006058824 */ /* 0x000fe400078e00ff */
[----:B------:R-:W-:Y:S03]  /*b380*/  @!P0 IMAD R13, R0, c[0x0][0x20c], R13 ;  /* 0x00008300000d8a24 */ /* 0x000fe600078e020d */
[----:B------:R-:W-:Y:S01]  /*b390*/  @!P0 IADD3 R9, P1, R5, R206, RZ ;  /* 0x000000ce05098210 */ /* 0x000fe20007f3e0ff */
[----:B------:R-:W-:Y:S01]  /*b3a0*/  @!P0 IMAD.IADD R13, R7, 0x1, R13 ;  /* 0x00000001070d8824 */ /* 0x000fe200078e020d */
[----:B------:R-:W-:Y:S04]  /*b3b0*/  LDSM.16.M88.4 R32, [R192] ;  /* 0x00000000c020783b */ /* 0x000fe80000000200 */
[----:B------:R-:W-:Y:S01]  /*b3c0*/  @!P0 SHF.L.U64.HI R13, R6, 0x6, R13 ;  /* 0x00000006060d8819 */ /* 0x000fe2000001020d */
[----:B------:R-:W-:Y:S04]  /*b3d0*/  LDSM.16.M88.4 R16, [R190+UR4+0xc900] ;  /* 0x00c90004be10783b */ /* 0x000fe80008000200 */
[----:B------:R-:W-:Y:S01]  /*b3e0*/  @!P0 IMAD.X R2, R13, 0x1, R211, P1 ;  /* 0x000000010d028824 */ /* 0x000fe200008e06d3 */
[----:B------:R-:W-:Y:S01]  /*b3f0*/  @!P0 IADD3 R7, P1, R5, R220, RZ ;  /* 0x000000dc05078210 */ /* 0x000fe20007f3e0ff */
[----:B------:R-:W-:Y:S04]  /*b400*/  LDSM.16.M88.4 R24, [R190+UR4+0xd100] ;  /* 0x00d10004be18783b */ /* 0x000fe80008000200 */
[----:B------:R-:W-:Y:S01]  /*b410*/  @!P0 IMAD.X R0, R13, 0x1, R228, P1 ;  /* 0x000000010d008824 */ /* 0x000fe200008e06e4 */
[C---:B------:R-:W-:Y:S01]  /*b420*/  @!P0 LEA R22, P1, R9.reuse, c[0x0][0x1f8], 0x1 ;  /* 0x00007e0009168a11 */ /* 0x040fe200078208ff */
[----:B------:R-:W-:Y:S03]  /*b430*/  LDSM.16.M88.4 R136, [R190+UR4+0xd900] ;  /* 0x00d90004be88783b */ /* 0x000fe60008000200 */
[----:B------:R-:W-:Y:S02]  /*b440*/  @!P0 LEA.HI.X R23, R9, c[0x0][0x1fc], R2, 0x1, P1 ;  /* 0x00007f0009178a11 */ /* 0x000fe400008f0c02 */
[C---:B------:R-:W-:Y:S01]  /*b450*/  @!P0 LEA R20, P1, R7.reuse, c[0x0][0x1f8], 0x1 ;  /* 0x00007e0007148a11 */ /* 0x040fe200078208ff */
[----:B------:R-:W1:Y:S03]  /*b460*/  LDSM.16.M88.4 R8, [R190+UR4+0xc100] ;  /* 0x00c10004be08783b */ /* 0x000e660008000200 */
[----:B------:R-:W-:Y:S02]  /*b470*/  @!P0 LEA.HI.X R21, R7, c[0x0][0x1fc], R0, 0x1, P1 ;  /* 0x00007f0007158a11 */ /* 0x000fe400008f0c00 */
[----:B------:R-:W-:Y:S01]  /*b480*/  @!P0 IADD3 R7, P1, R5, R227, RZ ;  /* 0x000000e305078210 */ /* 0x000fe20007f3e0ff */
[----:B------:R-:W-:Y:S04]  /*b490*/  LDSM.16.M88.4 R140, [R188] ;  /* 0x00000000bc8c783b */ /* 0x000fe80000000200 */
[----:B------:R-:W-:Y:S01]  /*b4a0*/  @!P0 IMAD.X R0, R13, 0x1, R226, P1 ;  /* 0x000000010d008824 */ /* 0x000fe200008e06e2 */
[C---:B------:R-:W-:Y:S04]  /*b4b0*/  @!P0 LEA R30, P1, R7.reuse, c[0x0][0x1f8], 0x1 ;  /* 0x00007e00071e8a11 */ /* 0x040fe800078208ff */
[----:B------:R-:W-:Y:S02]  /*b4c0*/  @!P0 LEA.HI.X R31, R7, c[0x0][0x1fc], R0, 0x1, P1 ;  /* 0x00007f00071f8a11 */ /* 0x000fe400008f0c00 */
[----:B------:R-:W-:Y:S05]  /*b4d0*/  @!P0 IADD3 R5, P1, R199, R5, RZ ;  /* 0x00000005c7058210 */ /* 0x000fea0007f3e0ff */
[----:B------:R-:W-:Y:S01]  /*b4e0*/  @!P0 IMAD.X R13, R198, 0x1, R13, P1 ;  /* 0x00000001c60d8824 */ /* 0x000fe200008e060d */
[----:B------:R-:W-:Y:S05]  /*b4f0*/  @!P0 IADD3 R7, P1, R5, R206, RZ ;  /* 0x000000ce05078210 */ /* 0x000fea0007f3e0ff */
[----:B------:R-:W-:Y:S01]  /*b500*/  @!P0 IMAD.X R0, R13, 0x1, R211, P1 ;  /* 0x000000010d008824 */ /* 0x000fe200008e06d3 */
[C---:B------:R-:W-:Y:S04]  /*b510*/  @!P0 LEA R28, P1, R7.reuse, c[0x0][0x1f8], 0x1 ;  /* 0x00007e00071c8a11 */ /* 0x040fe800078208ff */
[----:B------:R-:W-:Y:S02]  /*b520*/  @!P0 LEA.HI.X R29, R7, c[0x0][0x1fc], R0, 0x1, P1 ;  /* 0x00007f00071d8a11 */ /* 0x000fe400008f0c00 */
[----:B------:R-:W-:Y:S02]  /*b530*/  @!P0 IADD3 R7, P1, R5, R220, RZ ;  /* 0x000000dc05078210 */ /* 0x000fe40007f3e0ff */
[----:B------:R-:W-:Y:S03]  /*b540*/  IADD3 R0, R190, UR4, RZ ;  /* 0x00000004be007c10 */ /* 0x000fe6000fffe0ff */
[----:B------:R-:W-:Y:S01]  /*b550*/  @!P0 IMAD.X R2, R13, 0x1, R228, P1 ;  /* 0x000000010d028824 */ /* 0x000fe200008e06e4 */
[----:B------:R-:W-:Y:S01]  /*b560*/  @!P0 LEA R172, P1, R7, c[0x0][0x1f8], 0x1 ;  /* 0x00007e0007ac8a11 */ /* 0x000fe200078208ff */
[--C-:B------:R-:W-:Y:S02]  /*b570*/  IMAD.IADD R134, R191, 0x1, R0.reuse ;  /* 0x00000001bf867824 */ /* 0x100fe400078e0200 */
[----:B------:R-:W-:Y:S01]  /*b580*/  IMAD.IADD R0, R193, 0x1, R0 ;  /* 0x00000001c1007824 */ /* 0x000fe200078e0200 */
[----:B------:R-:W-:Y:S01]  /*b590*/  @!P0 LEA.HI.X R173, R7, c[0x0][0x1fc], R2, 0x1, P1 ;  /* 0x00007f0007ad8a11 */ /* 0x000fe200008f0c02 */
[----:B------:R-:W-:Y:S01]  /*b5a0*/  @!P0 IMAD R2, R216, 0x6000, R215 ;  /* 0x00006000d8028824 */ /* 0x000fe200078e02d7 */
[----:B------:R-:W-:Y:S01]  /*b5b0*/  @!P0 IADD3 R12, P1, R5, R227, RZ ;  /* 0x000000e3050c8210 */ /* 0x000fe20007f3e0ff */
[----:B------:R-:W2:Y:S01]  /*b5c0*/  LDSM.16.M88.4 R144, [R134+0xc100] ;  /* 0x00c100008690783b */ /* 0x000ea20000000200 */
[C---:B-1----:R-:W-:Y:S04]  /*b5d0*/  HMMA.16816.F32.BF16 R4, R32.reuse, R8, RZ ;  /* 0x000000082004723c */ /* 0x042fe800000418ff */
[----:B------:R-:W1:Y:S03]  /*b5e0*/  LDSM.16.M88.4 R148, [R134+0xc900] ;  /* 0x00c900008694783b */ /* 0x000e660000000200 */
[----:B------:R-:W-:Y:S01]  /*b5f0*/  @!P0 IMAD.X R9, R13, 0x1, R226, P1 ;  /* 0x000000010d098824 */ /* 0x000fe200008e06e2 */
[C---:B------:R-:W-:Y:S01]  /*b600*/  @!P0 LEA R174, P1, R12.reuse, c[0x0][0x1f8], 0x1 ;  /* 0x00007e000cae8a11 */ /* 0x040fe200078208ff */
[----:B------:R-:W3:Y:S03]  /*b610*/  LDSM.16.M88.4 R152, [R134+0xd100] ;  /* 0x00d100008698783b */ /* 0x000ee60000000200 */
[----:B------:R-:W-:Y:S02]  /*b620*/  @!P0 LEA.HI.X R175, R12, c[0x0][0x1fc], R9, 0x1, P1 ;  /* 0x00007f000caf8a11 */ /* 0x000fe400008f0c09 */
[C---:B------:R-:W-:Y:S01]  /*b630*/  HMMA.16816.F32.BF16 R8, R32.reuse, R10, RZ ;  /* 0x0000000a2008723c */ /* 0x040fe200000418ff */
[----:B------:R-:W4:Y:S05]  /*b640*/  LDSM.16.M88.4 R156, [R134+0xd900] ;  /* 0x00d90000869c783b */ /* 0x000f2a0000000200 */
[----:B------:R-:W-:Y:S01]  /*b650*/  @!PT LDS RZ, [RZ] ;  /* 0x00000000fffff984 */ /* 0x000fe20000000800 */
[----:B------:R-:W-:Y:S01]  /*b660*/  @!PT LDS RZ, [RZ] ;  /* 0x00000000fffff984 */ /* 0x000fe20000000800 */
[----:B------:R-:W-:Y:S01]  /*b670*/  @!PT LDS RZ, [RZ] ;  /* 0x00000000fffff984 */ /* 0x000fe20000000800 */
[----:B------:R5:W-:Y:S02]  /*b680*/  @!P0 LDGSTS.E.BYPASS.LTC128B.128 [R2], [R22.64], !P5 ;  /* 0x0000000016028fae */ /* 0x000be4000e901d48 */
[C---:B------:R-:W-:Y:S03]  /*b690*/  HMMA.16816.F32.BF16 R12, R32.reuse, R16, RZ ;  /* 0x00000010200c723c */ /* 0x040fe600000418ff */
[----:B------:R5:W-:Y:S05]  /*b6a0*/  @!P0 LDGSTS.E.BYPASS.LTC128B.128 [R2+0x2000], [R20.64], !P4 ;  /* 0x0200000014028fae */ /* 0x000bea000e101d48 */
[C---:B------:R-:W-:Y:S01]  /*b6b0*/  HMMA.16816.F32.BF16 R16, R32.reuse, R18, RZ ;  /* 0x000000122010723c */ /* 0x040fe200000418ff */
[----:B------:R1:W-:Y:S05]  /*b6c0*/  @!P0 LDGSTS.E.BYPASS.LTC128B.128 [R2+0x4000], [R30.64], !P6 ;  /* 0x040000001e028fae */ /* 0x0003ea000f101d48 */
[----:B------:R1:W-:Y:S05]  /*b6d0*/  @!P0 LDGSTS.E.BYPASS.LTC128B.128 [R2+0x1000], [R28.64], !P5 ;  /* 0x010000001c028fae */ /* 0x0003ea000e901d48 */
[----:B------:R1:W-:Y:S05]  /*b6e0*/  @!P0 LDGSTS.E.BYPASS.LTC128B.128 [R2+0x3000], [R172.64], !P4 ;  /* 0x03000000ac028fae */ /* 0x0003ea000e101d48 */
[----:B------:R2:W-:Y:S01]  /*b6f0*/  @!P0 LDGSTS.E.BYPASS.LTC128B.128 [R2+0x5000], [R174.64], !P6 ;  /* 0x05000000ae028fae */ /* 0x0005e2000f101d48 */
[C---:B------:R-:W-:Y:S02]  /*b700*/  ISETP.GE.AND P0, PT, R216.reuse, 0x1, PT ;  /* 0x00000001d800780c */ /* 0x040fe40003f06270 */
[----:B------:R-:W-:Y:S02]  /*b710*/  IADD3 R216, R216, 0x1, RZ ;  /* 0x00000001d8d87810 */ /* 0x000fe40007ffe0ff */
[----:B------:R-:W-:Y:S01]  /*b720*/  LDSM.16.M88.4 R160, [R187] ;  /* 0x00000000bba0783b */ /* 0x000fe20000000200 */
[C---:B-----5:R-:W-:Y:S01]  /*b730*/  HMMA.16816.F32.BF16 R20, R32.reuse, R24, RZ ;  /* 0x000000182014723c */ /* 0x060fe200000418ff */
[----:B------:R-:W-:Y:S03]  /*b740*/  SEL R216, R216, RZ, !P0 ;  /* 0x000000ffd8d87207 */ /* 0x000fe60004000000 */
[----:B------:R-:W5:Y:S04]  /*b750*/  LDSM.16.M88.4 R164, [R0+0xc100] ;  /* 0x00c1000000a4783b */ /* 0x000f680000000200 */
[C---:B------:R-:W-:Y:S01]  /*b760*/  HMMA.16816.F32.BF16 R24, R32.reuse, R26, RZ ;  /* 0x0000001a2018723c */ /* 0x040fe200000418ff */
[----:B------:R-:W3:Y:S05]  /*b770*/  LDSM.16.M88.4 R168, [R0+0xc900] ;  /* 0x00c9000000a8783b */ /* 0x000eea0000000200 */
[----:B------:R-:W0:Y:S02]  /*b780*/  LDGDEPBAR ;  /* 0x00000000000079af */ /* 0x000e240000000000 */
[C---:B-1----:R-:W-:Y:S03]  /*b790*/  HMMA.16816.F32.BF16 R28, R32.reuse, R136, RZ ;  /* 0x00000088201c723c */ /* 0x042fe600000418ff */
[----:B--2---:R-:W-:Y:S01]  /*b7a0*/  LDSM.16.M88.4 R172, [R186] ;  /* 0x00000000baac783b */ /* 0x004fe20000000200 */
[C---:B------:R-:W-:Y:S04]  /*b7b0*/  IMAD.IADD R2, R193.reuse, 0x1, R134 ;  /* 0x00000001c1027824 */ /* 0x040fe800078e0286 */
[----:B------:R-:W-:Y:S01]  /*b7c0*/  HMMA.16816.F32.BF16 R32, R32, R138, RZ ;  /* 0x0000008a2020723c */ /* 0x000fe200000418ff */
[----:B------:R-:W1:Y:S05]  /*b7d0*/  LDSM.16.M88.4 R136, [R0+0xd100] ;  /* 0x00d100000088783b */ /* 0x000e6a0000000200 */
[----:B------:R-:W-:Y:S02]  /*b7e0*/  LDSM.16.M88.4 R176, [R2+0xc100] ;  /* 0x00c1000002b0783b */ /* 0x000fe40000000200 */
[C---:B------:R-:W-:Y:S03]  /*b7f0*/  HMMA.16816.F32.BF16 R4, R140.reuse, R144, R4 ;  /* 0x000000908c04723c */ /* 0x040fe60000041804 */
[----:B------:R-:W-:Y:S05]  /*b800*/  LDSM.16.M88.4 R180, [R2+0xc900] ;  /* 0x00c9000002b4783b */ /* 0x000fea0000000200 */
[C---:B------:R-:W-:Y:S01]  /*b810*/  HMMA.16816.F32.BF16 R8, R140.reuse, R146, R8 ;  /* 0x000000928c08723c */ /* 0x040fe20000041808 */
[----:B------:R-:W2:Y:S07]  /*b820*/  LDSM.16.M88.4 R144, [R0+0xd900] ;  /* 0x00d900000090783b */ /* 0x000eae0000000200 */
[C---:B------:R-:W-:Y:S08]  /*b830*/  HMMA.16816.F32.BF16 R12, R140.reuse, R148, R12 ;  /* 0x000000948c0c723c */ /* 0x040ff0000004180c */
[C---:B------:R-:W-:Y:S01]  /*b840*/  HMMA.16816.F32.BF16 R16, R140.reuse, R150, R16 ;  /* 0x000000968c10723c */ /* 0x040fe20000041810 */
[----:B------:R-:W-:Y:S07]  /*b850*/  LDSM.16.M88.4 R148, [R2+0xd900] ;  /* 0x00d900000294783b */ /* 0x000fee0000000200 */
[C---:B---3--:R-:W-:Y:S08]  /*b860*/  HMMA.16816.F32.BF16 R20, R140.reuse, R152, R20 ;  /* 0x000000988c14723c */ /* 0x048ff00000041814 */
[C---:B------:R-:W-:Y:S01]  /*b870*/  HMMA.16816.F32.BF16 R24, R140.reuse, R154, R24 ;  /* 0x0000009a8c18723c */ /* 0x040fe20000041818 */
[----:B------:R-:W-:Y:S07]  /*b880*/  LDSM.16.M88.4 R152, [R190+UR4+0xe900] ;  /* 0x00e90004be98783b */ /* 0x000fee0008000200 */
[C---:B----4-:R-:W-:Y:S08]  /*b890*/  HMMA.16816.F32.BF16 R28, R140.reuse, R156, R28 ;  /* 0x0000009c8c1c723c */ /* 0x050ff0000004181c */
[----:B------:R-:W-:Y:S01]  /*b8a0*/  HMMA.16816.F32.BF16 R32, R140, R158, R32 ;  /* 0x0000009e8c20723c */ /* 0x000fe20000041820 */
[----:B------:R-:W3:Y:S05]  /*b8b0*/  LDSM.16.M88.4 R140, [R2+0xd100] ;  /* 0x00d10000028c783b */ /* 0x000eea0000000200 */
[----:B------:R-:W-:Y:S02]  /*b8c0*/  LDSM.16.M88.4 R156, [R190+UR4+0xf900] ;  /* 0x00f90004be9c783b */ /* 0x000fe40008000200 */
[C---:B-----5:R-:W-:Y:S08]  /*b8d0*/  HMMA.16816.F32.BF16 R4, R160.reuse, R164, R4 ;  /* 0x000000a4a004723c */ /* 0x060ff00000041804 */
[C---:B------:R-:W-:Y:S01]  /*b8e0*/  HMMA.16816.F32.BF16 R8, R160.reuse, R166, R8 ;  /* 0x000000a6a008723c */ /* 0x040fe20000041808 */
[----:B------:R-:W-:Y:S07]  /*b8f0*/  LDSM.16.M88.4 R164, [R134+0xe100] ;  /* 0x00e1000086a4783b */ /* 0x000fee0000000200 */
[C---:B------:R-:W-:Y:S08]  /*b900*/  HMMA.16816.F32.BF16 R12, R160.reuse, R168, R12 ;  /* 0x000000a8a00c723c */ /* 0x040ff0000004180c */
[C---:B------:R-:W-:Y:S01]  /*b910*/  HMMA.16816.F32.BF16 R16, R160.reuse, R170, R16 ;  /* 0x000000aaa010723c */ /* 0x040fe20000041810 */
[----:B------:R-:W-:Y:S07]  /*b920*/  LDSM.16.M88.4 R168, [R134+0xf900] ;  /* 0x00f9000086a8783b */ /* 0x000fee0000000200 */
[C---:B-1----:R-:W-:Y:S08]  /*b930*/  HMMA.16816.F32.BF16 R20, R160.reuse, R136, R20 ;  /* 0x00000088a014723c */ /* 0x042ff00000041814 */
[C---:B------:R-:W-:Y:S01]  /*b940*/  HMMA.16816.F32.BF16 R24, R160.reuse, R138, R24 ;  /* 0x0000008aa018723c */ /* 0x040fe20000041818 */
[----:B------:R-:W-:Y:S07]  /*b950*/  LDSM.16.M88.4 R136, [R192+0x4000] ;  /* 0x00400000c088783b */ /* 0x000fee0000000200 */
[C---:B--2---:R-:W-:Y:S08]  /*b960*/  HMMA.16816.F32.BF16 R28, R160.reuse, R144, R28 ;  /* 0x00000090a01c723c */ /* 0x044ff0000004181c */
[----:B------:R-:W-:Y:S01]  /*b970*/  HMMA.16816.F32.BF16 R32, R160, R146, R32 ;  /* 0x00000092a020723c */ /* 0x000fe20000041820 */
[----:B------:R-:W1:Y:S05]  /*b980*/  LDSM.16.M88.4 R144, [R190+UR4+0xe100] ;  /* 0x00e10004be90783b */ /* 0x000e6a0008000200 */
[----:B------:R-:W-:Y:S02]  /*b990*/  LDSM.16.M88.4 R160, [R188+0x4000] ;  /* 0x00400000bca0783b */ /* 0x000fe40000000200 */
[C---:B------:R-:W-:Y:S08]  /*b9a0*/  HMMA.16816.F32.BF16 R4, R172.reuse, R176, R4 ;  /* 0x000000b0ac04723c */ /* 0x040ff00000041804 */
[C---:B------:R-:W-:Y:S08]  /*b9b0*/  HMMA.16816.F32.BF16 R8, R172.reuse, R178, R8 ;  /* 0x000000b2ac08723c */ /* 0x040ff00000041808 */
[C---:B------:R-:W-:Y:S08]  /*b9c0*/  HMMA.16816.F32.BF16 R12, R172.reuse, R180, R12 ;  /* 0x000000b4ac0c723c */ /* 0x040ff0000004180c */
[C---:B------:R-:W-:Y:S08]  /*b9d0*/  HMMA.16816.F32.BF16 R16, R172.reuse, R182, R16 ;  /* 0x000000b6ac10723c */ /* 0x040ff00000041810 */
[C---:B---3--:R-:W-:Y:S08]  /*b9e0*/  HMMA.16816.F32.BF16 R20, R172.reuse, R140, R20 ;  /* 0x0000008cac14723c */ /* 0x048ff00000041814 */
[C---:B------:R-:W-:Y:S01]  /*b9f0*/  HMMA.16816.F32.BF16 R24, R172.reuse, R142, R24 ;  /* 0x0000008eac18723c */ /* 0x040fe20000041818 */
[----:B------:R-:W2:Y:S07]  /*ba00*/  LDSM.16.M88.4 R140, [R190+UR4+0xf100] ;  /* 0x00f10004be8c783b */ /* 0x000eae0008000200 */
[C---:B------:R-:W-:Y:S08]  /*ba10*/  HMMA.16816.F32.BF16 R28, R172.reuse, R148, R28 ;  /* 0x00000094ac1c723c */ /* 0x040ff0000004181c */
[----:B------:R-:W-:Y:S01]  /*ba20*/  HMMA.16816.F32.BF16 R32, R172, R150, R32 ;  /* 0x00000096ac20723c */ /* 0x000fe20000041820 */
[----:B------:R-:W3:Y:S07]  /*ba30*/  LDSM.16.M88.4 R148, [R134+0xe900] ;  /* 0x00e900008694783b */ /* 0x000eee0000000200 */
        /* <DEDUP_REMOVED lines=8> */
[----:B------:R-:W-:Y:S07]  /*bac0*/  LDSM.16.M88.4 R140, [R0+0xe100] ;  /* 0x00e10000008c783b */ /* 0x000fee0000000200 */
[C---:B------:R-:W-:Y:S08]  /*bad0*/  HMMA.16816.F32.BF16 R28, R136.reuse, R156, R28 ;  /* 0x0000009c881c723c */ /* 0x040ff0000004181c */
[----:B------:R-:W-:Y:S01]  /*bae0*/  HMMA.16816.F32.BF16 R32, R136, R158, R32 ;  /* 0x0000009e8820723c */ /* 0x000fe20000041820 */
[----:B------:R-:W2:Y:S05]  /*baf0*/  LDSM.16.M88.4 R136, [R187+0x4000] ;  /* 0x00400000bb88783b */ /* 0x000eaa0000000200 */
[----:B------:R-:W4:Y:S02]  /*bb00*/  LDSM.16.M88.4 R156, [R0+0xf100] ;  /* 0x00f10000009c783b */ /* 0x000f240000000200 */
[C---:B------:R-:W-:Y:S08]  /*bb10*/  HMMA.16816.F32.BF16 R4, R160.reuse, R164, R4 ;  /* 0x000000a4a004723c */ /* 0x040ff00000041804 */
[C---:B------:R-:W-:Y:S01]  /*bb20*/  HMMA.16816.F32.BF16 R8, R160.reuse, R166, R8 ;  /* 0x000000a6a008723c */ /* 0x040fe20000041808 */
[----:B------:R-:W5:Y:S07]  /*bb30*/  LDSM.16.M88.4 R164, [R0+0xf900] ;  /* 0x00f9000000a4783b */ /* 0x000f6e0000000200 */
[C---:B---3--:R-:W-:Y:S08]  /*bb40*/  HMMA.16816.F32.BF16 R12, R160.reuse, R148, R12 ;  /* 0x00000094a00c723c */ /* 0x048ff0000004180c */
[C---:B------:R-:W-:Y:S01]  /*bb50*/  HMMA.16816.F32.BF16 R16, R160.reuse, R150, R16 ;  /* 0x00000096a010723c */ /* 0x040fe20000041810 */
[----:B------:R-:W-:Y:S07]  /*bb60*/  LDSM.16.M88.4 R148, [R2+0xe100] ;  /* 0x00e100000294783b */ /* 0x000fee0000000200 */
[C---:B-1----:R-:W-:Y:S07]  /*bb70*/  HMMA.16816.F32.BF16 R20, R160.reuse, R144, R20 ;  /* 0x00000090a014723c */ /* 0x042fee0000041814 */
[----:B------:R-:W-:Y:S01]  /*bb80*/  IADD3 R144, R193, UR4, R190 ;  /* 0x00000004c1907c10 */ /* 0x000fe2000fffe0be */
[C---:B------:R-:W-:Y:S04]  /*bb90*/  HMMA.16816.F32.BF16 R24, R160.reuse, R146, R24 ;  /* 0x00000092a018723c */ /* 0x040fe80000041818 */
[----:B------:R-:W-:Y:S02]  /*bba0*/  IMAD.IADD R133, R191, 0x1, R144 ;  /* 0x00000001bf857824 */ /* 0x000fe400078e0290 */
[----:B------:R-:W1:Y:S02]  /*bbb0*/  LDSM.16.M88.4 R144, [R186+0x4000] ;  /* 0x00400000ba90783b */ /* 0x000e640000000200 */
[C---:B------:R-:W-:Y:S03]  /*bbc0*/  HMMA.16816.F32.BF16 R28, R160.reuse, R168, R28 ;  /* 0x000000a8a01c723c */ /* 0x040fe6000004181c */
[----:B------:R-:W3:Y:S05]  /*bbd0*/  LDSM.16.M88.4 R172, [R133+0xe900] ;  /* 0x00e9000085ac783b */ /* 0x000eea0000000200 */
[----:B------:R-:W-:Y:S01]  /*bbe0*/  HMMA.16816.F32.BF16 R32, R160, R170, R32 ;  /* 0x000000aaa020723c */ /* 0x000fe20000041820 */
[----:B------:R-:W1:Y:S05]  /*bbf0*/  LDSM.16.M88.4 R176, [R133+0xf100] ;  /* 0x00f1000085b0783b */ /* 0x000e6a0000000200 */
[----:B------:R-:W1:Y:S02]  /*bc00*/  LDSM.16.M88.4 R180, [R133+0xf900] ;  /* 0x00f9000085b4783b */ /* 0x000e640000000200 */
[C---:B--2---:R-:W-:Y:S03]  /*bc10*/  HMMA.16816.F32.BF16 R4, R136.reuse, R140, R4 ;  /* 0x0000008c8804723c */ /* 0x044fe60000041804 */
[----:B------:R-:W-:Y:S05]  /*bc20*/  LDSM.16.M88.4 R160, [R190+UR4+0x11100] ;  /* 0x01110004bea0783b */ /* 0x000fea0008000200 */
[C---:B------:R-:W-:Y:S01]  /*bc30*/  HMMA.16816.F32.BF16 R8, R136.reuse, R142, R8 ;  /* 0x0000008e8808723c */ /* 0x040fe20000041808 */
[----:B------:R-:W-:Y:S05]  /*bc40*/  LDSM.16.M88.4 R140, [R192+0x8000] ;  /* 0x00800000c08c783b */ /* 0x000fea0000000200 */
[----:B------:R-:W-:Y:S02]  /*bc50*/  LDSM.16.M88.4 R168, [R190+UR4+0x11900] ;  /* 0x01190004bea8783b */ /* 0x000fe40008000200 */
[C---:B------:R-:W-:Y:S08]  /*bc60*/  HMMA.16816.F32.BF16 R12, R136.reuse, R152, R12 ;  /* 0x00000098880c723c */ /* 0x040ff0000004180c */
[C---:B------:R-:W-:Y:S01]  /*bc70*/  HMMA.16816.F32.BF16 R16, R136.reuse, R154, R16 ;  /* 0x0000009a8810723c */ /* 0x040fe20000041810 */
[----:B------:R-:W2:Y:S07]  /*bc80*/  LDSM.16.M88.4 R152, [R190+UR4+0x10100] ;  /* 0x01010004be98783b */ /* 0x000eae0008000200 */
[C---:B----4-:R-:W-:Y:S08]  /*bc90*/  HMMA.16816.F32.BF16 R20, R136.reuse, R156, R20 ;  /* 0x0000009c8814723c */ /* 0x050ff00000041814 */
[C---:B------:R-:W-:Y:S01]  /*bca0*/  HMMA.16816.F32.BF16 R24, R136.reuse, R158, R24 ;  /* 0x0000009e8818723c */ /* 0x040fe20000041818 */
[----:B------:R-:W4:Y:S07]  /*bcb0*/  LDSM.16.M88.4 R156, [R190+UR4+0x10900] ;  /* 0x01090004be9c783b */ /* 0x000f2e0008000200 */
[C---:B-----5:R-:W-:Y:S08]  /*bcc0*/  HMMA.16816.F32.BF16 R28, R136.reuse, R164, R28 ;  /* 0x000000a4881c723c */ /* 0x060ff0000004181c */
[----:B------:R-:W-:Y:S01]  /*bcd0*/  HMMA.16816.F32.BF16 R32, R136, R166, R32 ;  /* 0x000000a68820723c */ /* 0x000fe20000041820 */
[----:B------:R-:W-:Y:S05]  /*bce0*/  LDSM.16.M88.4 R136, [R188+0x8000] ;  /* 0x00800000bc88783b */ /* 0x000fea0000000200 */
[----:B------:R-:W-:Y:S02]  /*bcf0*/  LDSM.16.M88.4 R164, [R134+0x10900] ;  /* 0x0109000086a4783b */ /* 0x000fe40000000200 */
[C---:B-1----:R-:W-:Y:S08]  /*bd00*/  HMMA.16816.F32.BF16 R4, R144.reuse, R148, R4 ;  /* 0x000000949004723c */ /* 0x042ff00000041804 */
[C---:B------:R-:W-:Y:S01]  /*bd10*/  HMMA.16816.F32.BF16 R8, R144.reuse, R150, R8 ;  /* 0x000000969008723c */ /* 0x040fe20000041808 */
[----:B------:R-:W1:Y:S07]  /*bd20*/  LDSM.16.M88.4 R148, [R134+0x10100] ;  /* 0x010100008694783b */ /* 0x000e6e0000000200 */
[C---:B---3--:R-:W-:Y:S08]  /*bd30*/  HMMA.16816.F32.BF16 R12, R144.reuse, R172, R12 ;  /* 0x000000ac900c723c */ /* 0x048ff0000004180c */
[C---:B------:R-:W-:Y:S01]  /*bd40*/  HMMA.16816.F32.BF16 R16, R144.reuse, R174, R16 ;  /* 0x000000ae9010723c */ /* 0x040fe20000041810 */
[----:B------:R-:W3:Y:S07]  /*bd50*/  LDSM.16.M88.4 R172, [R134+0x11100] ;  /* 0x0111000086ac783b */ /* 0x000eee0000000200 */
[C---:B------:R-:W-:Y:S08]  /*bd60*/  HMMA.16816.F32.BF16 R20, R144.reuse, R176, R20 ;  /* 0x000000b09014723c */ /* 0x040ff00000041814 */
[C---:B------:R-:W-:Y:S01]  /*bd70*/  HMMA.16816.F32.BF16 R24, R144.reuse, R178, R24 ;  /* 0x000000b29018723c */ /* 0x040fe20000041818 */
[----:B------:R-:W5:Y:S07]  /*bd80*/  LDSM.16.M88.4 R176, [R134+0x11900] ;  /* 0x0119000086b0783b */ /* 0x000f6e0000000200 */
[C---:B------:R-:W-:Y:S08]  /*bd90*/  HMMA.16816.F32.BF16 R28, R144.reuse, R180, R28 ;  /* 0x000000b4901c723c */ /* 0x040ff0000004181c */
[----:B------:R-:W-:Y:S01]  /*bda0*/  HMMA.16816.F32.BF16 R32, R144, R182, R32 ;  /* 0x000000b69020723c */ /* 0x000fe20000041820 */
[----:B------:R-:W-:Y:S07]  /*bdb0*/  LDSM.16.M88.4 R144, [R187+0x8000] ;  /* 0x00800000bb90783b */ /* 0x000fee0000000200 */
[C---:B--2---:R-:W-:Y:S08]  /*bdc0*/  HMMA.16816.F32.BF16 R4, R140.reuse, R152, R4 ;  /* 0x000000988c04723c */ /* 0x044ff00000041804 */
[C---:B------:R-:W-:Y:S01]  /*bdd0*/  HMMA.16816.F32.BF16 R8, R140.reuse, R154, R8 ;  /* 0x0000009a8c08723c */ /* 0x040fe20000041808 */
[----:B------:R-:W2:Y:S07]  /*bde0*/  LDSM.16.M88.4 R152, [R0+0x10100] ;  /* 0x010100000098783b */ /* 0x000eae0000000200 */
[C---:B----4-:R-:W-:Y:S08]  /*bdf0*/  HMMA.16816.F32.BF16 R12, R140.reuse, R156, R12 ;  /* 0x0000009c8c0c723c */ /* 0x050ff0000004180c */
[C---:B------:R-:W-:Y:S01]  /*be00*/  HMMA.16816.F32.BF16 R16, R140.reuse, R158, R16 ;  /* 0x0000009e8c10723c */ /* 0x040fe20000041810 */
[----:B------:R-:W4:Y:S07]  /*be10*/  LDSM.16.M88.4 R156, [R0+0x10900] ;  /* 0x01090000009c783b */ /* 0x000f2e0000000200 */
[C---:B------:R-:W-:Y:S08]  /*be20*/  HMMA.16816.F32.BF16 R20, R140.reuse, R160, R20 ;  /* 0x000000a08c14723c */ /* 0x040ff00000041814 */
[C---:B------:R-:W-:Y:S01]  /*be30*/  HMMA.16816.F32.BF16 R24, R140.reuse, R162, R24 ;  /* 0x000000a28c18723c */ /* 0x040fe20000041818 */
[----:B------:R-:W-:Y:S07]  /*be40*/  LDSM.16.M88.4 R160, [R133+0x10900] ;  /* 0x0109000085a0783b */ /* 0x000fee0000000200 */
[C---:B------:R-:W-:Y:S08]  /*be50*/  HMMA.16816.F32.BF16 R28, R140.reuse, R168, R28 ;  /* 0x000000a88c1c723c */ /* 0x040ff0000004181c */
[----:B------:R-:W-:Y:S01]  /*be60*/  HMMA.16816.F32.BF16 R32, R140, R170, R32 ;  /* 0x000000aa8c20723c */ /* 0x000fe20000041820 */
[----:B------:R-:W2:Y:S07]  /*be70*/  LDSM.16.M88.4 R140, [R0+0x11100] ;  /* 0x01110000008c783b */ /* 0x000eae0000000200 */
[C---:B-1----:R-:W-:Y:S08]  /*be80*/  HMMA.16816.F32.BF16 R4, R136.reuse, R148, R4 ;  /* 0x000000948804723c */ /* 0x042ff00000041804 */
[C---:B------:R-:W-:Y:S01]  /*be90*/  HMMA.16816.F32.BF16 R8, R136.reuse, R150, R8 ;  /* 0x000000968808723c */ /* 0x040fe20000041808 */
[----:B------:R-:W-:Y:S07]  /*bea0*/  LDSM.16.M88.4 R148, [R186+0x8000] ;  /* 0x00800000ba94783b */ /* 0x000fee0000000200 */
[C---:B------:R-:W-:Y:S08]  /*beb0*/  HMMA.16816.F32.BF16 R12, R136.reuse, R164, R12 ;  /* 0x000000a4880c723c */ /* 0x040ff0000004180c */
[C---:B------:R-:W-:Y:S01]  /*bec0*/  HMMA.16816.F32.BF16 R16, R136.reuse, R166, R16 ;  /* 0x000000a68810723c */ /* 0x040fe20000041810 */
[----:B------:R-:W-:Y:S07]  /*bed0*/  LDSM.16.M88.4 R164, [R133+0x11100] ;  /* 0x0111000085a4783b */ /* 0x000fee0000000200 */
[C---:B---3--:R-:W-:Y:S08]  /*bee0*/  HMMA.16816.F32.BF16 R20, R136.reuse, R172, R20 ;  /* 0x000000ac8814723c */ /* 0x048ff00000041814 */
[C---:B------:R-:W-:Y:S08]  /*bef0*/  HMMA.16816.F32.BF16 R24, R136.reuse, R174, R24 ;  /* 0x000000ae8818723c */ /* 0x040ff00000041818 */
[C---:B-----5:R-:W-:Y:S08]  /*bf00*/  HMMA.16816.F32.BF16 R28, R136.reuse, R176, R28 ;  /* 0x000000b0881c723c */ /* 0x060ff0000004181c */
[----:B------:R-:W-:Y:S01]  /*bf10*/  HMMA.16816.F32.BF16 R32, R136, R178, R32 ;  /* 0x000000b28820723c */ /* 0x000fe20000041820 */
[----:B------:R1:W3:Y:S07]  /*bf20*/  LDSM.16.M88.4 R136, [R0+0x11900] ;  /* 0x011900000088783b */ /* 0x0002ee0000000200 */
[C---:B--2---:R-:W-:Y:S08]  /*bf30*/  HMMA.16816.F32.BF16 R4, R144.reuse, R152, R4 ;  /* 0x000000989004723c */ /* 0x044ff00000041804 */
[C---:B------:R-:W-:Y:S01]  /*bf40*/  HMMA.16816.F32.BF16 R8, R144.reuse, R154, R8 ;  /* 0x0000009a9008723c */ /* 0x040fe20000041808 */
[----:B------:R-:W2:Y:S07]  /*bf50*/  LDSM.16.M88.4 R152, [R2+0x10100] ;  /* 0x010100000298783b */ /* 0x000eae0000000200 */
[C---:B----4-:R-:W-:Y:S04]  /*bf60*/  HMMA.16816.F32.BF16 R12, R144.reuse, R156, R12 ;  /* 0x0000009c900c723c */ /* 0x050fe8000004180c */
[----:B-1----:R-:W-:Y:S02]  /*bf70*/  IMAD.MOV.U32 R0, RZ, RZ, R205 ;  /* 0x000000ffff007224 */ /* 0x002fe400078e00cd */
[----:B------:R-:W-:Y:S02]  /*bf80*/  @P2 IMAD.MOV.U32 R0, RZ, RZ, R221 ;  /* 0x000000ffff002224 */ /* 0x000fe400078e00dd */
[C---:B------:R-:W-:Y:S01]  /*bf90*/  HMMA.16816.F32.BF16 R16, R144.reuse, R158, R16 ;  /* 0x0000009e9010723c */ /* 0x040fe20000041810 */
[----:B------:R1:W-:Y:S05]  /*bfa0*/  LDSM.16.M88.4 R156, [R133+0x11900] ;  /* 0x01190000859c783b */ /* 0x0003ea0000000200 */
[----:B------:R-:W4:Y:S02]  /*bfb0*/  SHFL.IDX PT, R134, R0, RZ, 0x1c1f ;  /* 0x001c1fff00867589 */ /* 0x000f2400000e0000 */
[C---:B------:R-:W-:Y:S08]  /*bfc0*/  HMMA.16816.F32.BF16 R20, R144.reuse, R140, R20 ;  /* 0x0000008c9014723c */ /* 0x040ff00000041814 */
[C---:B------:R-:W-:Y:S08]  /*bfd0*/  HMMA.16816.F32.BF16 R24, R144.reuse, R142, R24 ;  /* 0x0000008e9018723c */ /* 0x040ff00000041818 */
[C---:B---3--:R-:W-:Y:S04]  /*bfe0*/  HMMA.16816.F32.BF16 R28, R144.reuse, R136, R28 ;  /* 0x00000088901c723c */ /* 0x048fe8000004181c */
[----:B-1----:R-:W-:Y:S04]  /*bff0*/  IMAD.SHL.U32 R133, R219, 0x40, RZ ;  /* 0x00000040db857824 */ /* 0x002fe800078e00ff */
[----:B------:R-:W-:Y:S04]  /*c000*/  HMMA.16816.F32.BF16 R32, R144, R138, R32 ;  /* 0x0000008a9020723c */ /* 0x000fe80000041820 */
[----:B------:R-:W-:Y:S04]  /*c010*/  IADD3 R2, -R214, 0x1, -R133 ;  /* 0x00000001d6027810 */ /* 0x000fe80007ffe985 */
[C---:B--2---:R-:W-:Y:S05]  /*c020*/  HMMA.16816.F32.BF16 R4, R148.reuse, R152, R4 ;  /* 0x000000989404723c */ /* 0x044fea0000041804 */
[----:B------:R-:W-:Y:S03]  /*c030*/  IADD3 R2, -R204, R2, R195 ;  /* 0x00000002cc027210 */ /* 0x000fe60007ffe1c3 */
[C---:B------:R-:W-:Y:S04]  /*c040*/  HMMA.16816.F32.BF16 R8, R148.reuse, R154, R8 ;  /* 0x0000009a9408723c */ /* 0x040fe80000041808 */
[C---:B------:R-:W-:Y:S02]  /*c050*/  IADD3 R135, R2.reuse, c[0x0][0x328], RZ ;  /* 0x0000ca0002877a10 */ /* 0x040fe40007ffe0ff */
[----:B------:R-:W-:Y:S02]  /*c060*/  IADD3 R2, R2, UR6, RZ ;  /* 0x0000000602027c10 */ /* 0x000fe4000fffe0ff */
[C---:B------:R-:W-:Y:S04]  /*c070*/  HMMA.16816.F32.BF16 R12, R148.reuse, R160, R12 ;  /* 0x000000a0940c723c */ /* 0x040fe8000004180c */
[--C-:B----4-:R-:W-:Y:S02]  /*c080*/  IMAD.IADD R141, R135, 0x1, R134.reuse ;  /* 0x00000001878d7824 */ /* 0x110fe400078e0286 */
[----:B------:R-:W-:Y:S02]  /*c090*/  IMAD.IADD R137, R2, 0x1, R134 ;  /* 0x0000000102897824 */ /* 0x000fe400078e0286 */
[C---:B------:R-:W-:Y:S08]  /*c0a0*/  HMMA.16816.F32.BF16 R16, R148.reuse, R162, R16 ;  /* 0x000000a29410723c */ /* 0x040ff00000041810 */
[C---:B------:R-:W-:Y:S08]  /*c0b0*/  HMMA.16816.F32.BF16 R20, R148.reuse, R164, R20 ;  /* 0x000000a49414723c */ /* 0x040ff00000041814 */
[C---:B------:R-:W-:Y:S08]  /*c0c0*/  HMMA.16816.F32.BF16 R24, R148.reuse, R166, R24 ;  /* 0x000000a69418723c */ /* 0x040ff00000041818 */
[C---:B------:R-:W-:Y:S08]  /*c0d0*/  HMMA.16816.F32.BF16 R28, R148.reuse, R156, R28 ;  /* 0x0000009c941c723c */ /* 0x040ff0000004181c */
        /* <DEDUP_REMOVED lines=15> */
.L_x_899:
[----:B------:R-:W-:Y:S04]  /*c1d0*/  MOV R134, c[0x0][0x32c] ;  /* 0x0000cb0000867a02 */ /* 0x000fe80000000f00 */
[----:B------:R-:W-:Y:S11]  /*c1e0*/  ISETP.NE.AND P0, PT, R134, 0x1, PT ;  /* 0x000000018600780c */ /* 0x000ff60003f05270 */
[----:B------:R-:W-:Y:S02]  /*c1f0*/  @!UPT UIADD3 URZ, URZ, URZ, URZ ;  /* 0x0000003f3f3ff290 */ /* 0x000fe4000fffe03f */
[----:B------:R-:W-:Y:S05]  /*c200*/  @P0 IMAD.HI.U32 R134, R136, c[0x0][0x330], RZ ;  /* 0x0000cc0088860a27 */ /* 0x000fea00078e00ff */
[----:B------:R-:W-:Y:S02]  /*c210*/  @P0 SHF.R.U32.HI R136, RZ, c[0x0][0x334], R134 ;  /* 0x0000cd00ff880a19 */ /* 0x000fe40000011686 */
.L_x_900:
[----:B------:R-:W-:Y:S05]  /*c220*/  BSYNC B0 ;  /* 0x0000000000007941 */ /* 0x000fea0003800000 */
.L_x_898:
[----:B------:R-:W-:Y:S04]  /*c230*/  IMAD R139, R136, c[0x0][0x32c], -R133 ;  /* 0x0000cb00888b7a24 */ /* 0x000fe800078e0a85 */
[----:B------:R-:W-:Y:S05]  /*c240*/  IMAD.IADD R136, R139, 0x1, -R214 ;  /* 0x000000018b887824 */ /* 0x000fea00078e0ad6 */
[----:B------:R-:W-:Y:S02]  /*c250*/  IADD3 R134, R136, c[0x0][0x32c], RZ ;  /* 0x0000cb0088867a10 */ /* 0x000fe40007ffe0ff */
[----:B------:R-:W-:Y:S02]  /*c260*/  IMNMX R137, R137, R136, !PT ;  /* 0x0000008889897217 */ /* 0x000fe40007800200 */
[----:B------:R-:W-:Y:S02]  /*c270*/  IMNMX R141, R141, R134, PT ;  /* 0x000000868d8d7217 */ /* 0x000fe40003800200 */
.L_x_897:
[----:B------:R-:W-:Y:S01]  /*c280*/  ISETP.GT.AND P2, PT, R219, -0x1, PT ;  /* 0xffffffffdb00780c */ /* 0x000fe20003f44270 */
[----:B------:R-:W1:Y:S03]  /*c290*/  SHFL.IDX PT, R0, R0, 0x1, 0x1c1f ;  /* 0x003c1f0000007f89 */ /* 0x000e6600000e0000 */
[----:B------:R-:W-:Y:S04]  /*c2a0*/  ISETP.GT.AND P0, PT, R137, RZ, P2 ;  /* 0x000000ff8900720c */ /* 0x000fe80001704270 */
[----:B------:R-:W-:Y:S04]  /*c2b0*/  ISETP.LT.OR P0, PT, R141, 0x1, P0 ;  /* 0x000000018d00780c */ /* 0x000fe80000701670 */
[----:B------:R-:W-:Y:S02]  /*c2c0*/  FSEL R139, R4, -INF , !P0 ;  /* 0xff800000048b7808 */ /* 0x000fe40004000000 */
[----:B------:R-:W-:Y:S04]  /*c2d0*/  ISETP.GT.AND P0, PT, R137, 0x1, P2 ;  /* 0x000000018900780c */ /* 0x000fe80001704270 */
[----:B------:R-:W-:Y:S04]  /*c2e0*/  ISETP.LT.OR P0, PT, R141, 0x2, P0 ;  /* 0x000000028d00780c */ /* 0x000fe80000701670 */
[----:B------:R-:W-:Y:S02]  /*c2f0*/  FSEL R140, R5, -INF , !P0 ;  /* 0xff800000058c7808 */ /* 0x000fe40004000000 */
[----:B------:R-:W-:Y:S01]  /*c300*/  ISETP.GT.AND P0, PT, R137, 0x8, P2 ;  /* 0x000000088900780c */ /* 0x000fe20001704270 */
[--C-:B-1----:R-:W-:Y:S02]  /*c310*/  IMAD.IADD R5, R135, 0x1, R0.reuse ;  /* 0x0000000187057824 */ /* 0x102fe400078e0200 */
[----:B------:R-:W-:Y:S01]  /*c320*/  IMAD.IADD R2, R2, 0x1, R0 ;  /* 0x0000000102027824 */ /* 0x000fe200078e0200 */
[----:B------:R-:W-:Y:S04]  /*c330*/  ISETP.LT.OR P0, PT, R141, 0x9, P0 ;  /* 0x000000098d00780c */ /* 0x000fe80000701670 */
[----:B------:R-:W-:Y:S02]  /*c340*/  FSEL R8, R8, -INF , !P0 ;  /* 0xff80000008087808 */ /* 0x000fe40004000000 */
[----:B------:R-:W-:Y:S04]  /*c350*/  ISETP.GT.AND P0, PT, R137, 0x9, P2 ;  /* 0x000000098900780c */ /* 0x000fe80001704270 */
        /* <DEDUP_REMOVED lines=52> */
.L_x_903:
[----:B------:R-:W-:Y:S04]  /*c6a0*/  MOV R0, c[0x0][0x32c] ;  /* 0x0000cb0000007a02 */ /* 0x000fe80000000f00 */
[----:B------:R-:W-:Y:S11]  /*c6b0*/  ISETP.NE.AND P0, PT, R0, 0x1, PT ;  /* 0x000000010000780c */ /* 0x000ff60003f05270 */
[----:B------:R-:W-:Y:S02]  /*c6c0*/  @!UPT UIADD3 URZ, URZ, URZ, URZ ;  /* 0x0000003f3f3ff290 */ /* 0x000fe4000fffe03f */
[----:B------:R-:W-:Y:S05]  /*c6d0*/  @P0 IMAD.HI.U32 R0, R12, c[0x0][0x330], RZ ;  /* 0x0000cc000c000a27 */ /* 0x000fea00078e00ff */
[----:B------:R-:W-:Y:S02]  /*c6e0*/  @P0 SHF.R.U32.HI R12, RZ, c[0x0][0x334], R0 ;  /* 0x0000cd00ff0c0a19 */ /* 0x000fe40000011600 */
.L_x_904:
[----:B------:R-:W-:Y:S05]  /*c6f0*/  BSYNC B0 ;  /* 0x0000000000007941 */ /* 0x000fea0003800000 */
.L_x_902:
[----:B------:R-:W-:Y:S04]  /*c700*/  IMAD R133, R12, c[0x0][0x32c], -R133 ;  /* 0x0000cb000c857a24 */ /* 0x000fe800078e0a85 */
[----:B------:R-:W-:Y:S05]  /*c710*/  IMAD.IADD R133, R133, 0x1, -R214 ;  /* 0x0000000185857824 */ /* 0x000fea00078e0ad6 */
[----:B------:R-:W-:Y:S02]  /*c720*/  IADD3 R0, R133, c[0x0][0x32c], RZ ;  /* 0x0000cb0085007a10 */ /* 0x000fe40007ffe0ff */
[----:B------:R-:W-:Y:S02]  /*c730*/  IMNMX R2, R2, R133, !PT ;  /* 0x0000008502027217 */ /* 0x000fe40007800200 */
[----:B------:R-:W-:Y:S02]  /*c740*/  IMNMX R5, R5, R0, PT ;  /* 0x0000000005057217 */ /* 0x000fe40003800200 */
.L_x_901:
        /* <DEDUP_REMOVED lines=8> */
[----:B------:R-:W-:Y:S01]  /*c7d0*/  ISETP.GT.AND P0, PT, R2, 0x1, P2 ;  /* 0x000000010200780c */ /* 0x000fe20001704270 */
[----:B------:R-:W-:Y:S01]  /*c7e0*/  USEL UR5, UR7, URZ, !UP0 ;  /* 0x0000003f07057287 */ /* 0x000fe2000c000000 */
        /* <DEDUP_REMOVED lines=44> */
[----:B------:R-:W-:Y:S01]  /*cab0*/  ISETP.GT.AND P0, PT, R2, 0x28, P2 ;  /* 0x000000280200780c */ /* 0x000fe20001704270 */
[----:B------:R-:W-:Y:S01]  /*cac0*/  LDSM.16.MT88.4 R20, [R185+UR4+0x100] ;  /* 0x00010004b914783b */ /* 0x000fe20008004200 */
[----:B------:R-:W-:Y:S02]  /*cad0*/  FMNMX.FTZ R13, R152, R13, !PT ;  /* 0x0000000d980d7209 */ /* 0x000fe40007810000 */
[----:B------:R-:W-:Y:S02]  /*cae0*/  FMNMX.FTZ R10, R135, R10, !PT ;  /* 0x0000000a870a7209 */ /* 0x000fe40007810000 */
[----:B------:R-:W-:Y:S02]  /*caf0*/  ISETP.LT.OR P0, PT, R5, 0x29, P0 ;  /* 0x000000290500780c */ /* 0x000fe40000701670 */
[----:B------:R-:W-:Y:S02]  /*cb00*/  FMNMX.FTZ R0, R150, R13, !PT ;  /* 0x0000000d96007209 */ /* 0x000fe40007810000 */
[----:B------:R-:W-:Y:S02]  /*cb10*/  FSEL R169, R26, -INF , !P0 ;  /* 0xff8000001aa97808 */ /* 0x000fe40004000000 */
[----:B------:R-:W-:Y:S01]  /*cb20*/  FMNMX.FTZ R10, R33, R10, !PT ;  /* 0x0000000a210a7209 */ /* 0x000fe20007810000 */
[----:B------:R-:W1:Y:S01]  /*cb30*/  SHFL.BFLY PT, R13, R0, 0x2, 0x1f ;  /* 0x0c401f00000d7f89 */ /* 0x000e6200000e0000 */
[C---:B------:R-:W-:Y:S02]  /*cb40*/  ISETP.GT.AND P0, PT, R2.reuse, 0x29, P2 ;  /* 0x000000290200780c */ /* 0x040fe40001704270 */
        /* <DEDUP_REMOVED lines=12> */
[C---:B------:R-:W-:Y:S02]  /*cc10*/  ISETP.GT.AND P1, PT, R2.reuse, 0x38, P2 ;  /* 0x000000380200780c */ /* 0x040fe40001724270 */
[----:B------:R-:W-:Y:S02]  /*cc20*/  FSEL R151, R31, -INF , !P0 ;  /* 0xff8000001f977808 */ /* 0x000fe40004000000 */
[----:B------:R-:W-:Y:S01]  /*cc30*/  ISETP.LT.OR P1, PT, R5, 0x39, P1 ;  /* 0x000000390500780c */ /* 0x000fe20000f21670 */
[----:B------:R-:W-:Y:S01]  /*cc40*/  LDSM.16.MT88.4 R28, [R184+UR4+0x100] ;  /* 0x00010004b81c783b */ /* 0x000fe20008004200 */
[----:B------:R-:W-:Y:S02]  /*cc50*/  ISETP.GT.AND P0, PT, R2, 0x39, P2 ;  /* 0x000000390200780c */ /* 0x000fe40001704270 */
[----:B------:R-:W-:Y:S02]  /*cc60*/  FMNMX.FTZ R2, R153, R10, !PT ;  /* 0x0000000a99027209 */ /* 0x000fe40007810000 */
[----:B------:R-:W-:Y:S02]  /*cc70*/  FSEL R149, R34, -INF , !P1 ;  /* 0xff80000022957808 */ /* 0x000fe40004800000 */
[----:B------:R-:W-:Y:S04]  /*cc80*/  ISETP.LT.OR P0, PT, R5, 0x3a, P0 ;  /* 0x0000003a0500780c */ /* 0x000fe80000701670 */
        /* <DEDUP_REMOVED lines=9> */
[C---:B------:R-:W-:Y:S03]  /*cd20*/  FMUL.FTZ R157, R2.reuse, c[0x0][0x2d0] ;  /* 0x0000b400029d7a20 */ /* 0x040fe60000410000 */
[----:B------:R-:W-:Y:S02]  /*cd30*/  FSEL R5, R2, RZ, P0 ;  /* 0x000000ff02057208 */ /* 0x000fe40000000000 */
[----:B--2---:R-:W-:Y:S02]  /*cd40*/  FMNMX.FTZ R13, R15, R0, !PT ;  /* 0x000000000f0d7209 */ /* 0x004fe40007810000 */
[----:B------:R-:W-:Y:S03]  /*cd50*/  FSEL R157, R157, RZ, P0 ;  /* 0x000000ff9d9d7208 */ /* 0x000fe60000000000 */
[----:B------:R-:W1:Y:S02]  /*cd60*/  SHFL.BFLY PT, R0, R13, 0x1, 0x1f ;  /* 0x0c201f000d007f89 */ /* 0x000e6400000e0000 */
[--C-:B------:R-:W-:Y:S02]  /*cd70*/  FFMA.FTZ R142, R140, c[0x0][0x2d0], -R157.reuse ;  /* 0x0000b4008c8e7a23 */ /* 0x100fe4000001089d */
[--C-:B------:R-:W-:Y:S02]  /*cd80*/  FFMA.FTZ R140, R4, c[0x0][0x2d0], -R157.reuse ;  /* 0x0000b400048c7a23 */ /* 0x100fe4000001089d */
[----:B------:R-:W-:Y:S02]  /*cd90*/  FADD.FTZ R4, -R5, R132 ;  /* 0x0000008405047221 */ /* 0x000fe40000010100 */
[--C-:B------:R-:W-:Y:S01]  /*cda0*/  FFMA.FTZ R143, R139, c[0x0][0x2d0], -R157.reuse ;  /* 0x0000b4008b8f7a23 */ /* 0x100fe2000001089d */
[----:B------:R-:W-:Y:S01]  /*cdb0*/  MUFU.EX2 R142, R142 ;  /* 0x0000008e008e7308 */ /* 0x000fe20000000800 */
[----:B------:R-:W-:Y:S02]  /*cdc0*/  FMUL.FTZ R12, R4, c[0x0][0x2d0] ;  /* 0x0000b400040c7a20 */ /* 0x000fe40000410000 */
[--C-:B------:R-:W-:Y:S02]  /*cdd0*/  FFMA.FTZ R15, R8, c[0x0][0x2d0], -R157.reuse ;  /* 0x0000b400080f7a23 */ /* 0x100fe4000001089d */
        /* <DEDUP_REMOVED lines=16> */
[----:B------:R-:W-:Y:S02]  /*cee0*/  FFMA.FTZ R154, R154, c[0x0][0x2d0], -R157 ;  /* 0x0000b4009a9a7a23 */ /* 0x000fe4000001089d */
[----:B------:R-:W-:Y:S02]  /*cef0*/  FADD.FTZ R4, -R4, R3 ;  /* 0x0000000304047221 */ /* 0x000fe40000010100 */
[--C-:B------:R-:W-:Y:S01]  /*cf00*/  FFMA.FTZ R146, R6, c[0x0][0x2d0], -R148.reuse ;  /* 0x0000b40006927a23 */ /* 0x100fe20000010894 */
[----:B------:R-:W1:Y:S01]  /*cf10*/  MUFU.EX2 R143, R143 ;  /* 0x0000008f008f7308 */ /* 0x000e620000000800 */
[--C-:B------:R-:W-:Y:S02]  /*cf20*/  FFMA.FTZ R145, R9, c[0x0][0x2d0], -R148.reuse ;  /* 0x0000b40009917a23 */ /* 0x100fe40000010894 */
[--C-:B------:R-:W-:Y:S02]  /*cf30*/  FFMA.FTZ R141, R7, c[0x0][0x2d0], -R148.reuse ;  /* 0x0000b400078d7a23 */ /* 0x100fe40000010894 */
[--C-:B------:R-:W-:Y:S02]  /*cf40*/  FFMA.FTZ R144, R11, c[0x0][0x2d0], -R148.reuse ;  /* 0x0000b4000b907a23 */ /* 0x100fe40000010894 */
[----:B------:R-:W-:Y:S01]  /*cf50*/  FMUL.FTZ R3, R4, c[0x0][0x2d0] ;  /* 0x0000b40004037a20 */ /* 0x000fe20000410000 */
[----:B------:R-:W-:Y:S01]  /*cf60*/  IADD3 R4, R185, UR4, RZ ;  /* 0x00000004b9047c10 */ /* 0x000fe2000fffe0ff */
[C---:B--2---:R-:W-:Y:S01]  /*cf70*/  FMUL.FTZ R5, R12.reuse, R129 ;  /* 0x000000810c057220 */ /* 0x044fe20000410000 */
[----:B------:R-:W-:Y:S01]  /*cf80*/  MUFU.EX2 R146, R146 ;  /* 0x0000009200927308 */ /* 0x000fe20000000800 */
[C---:B------:R-:W-:Y:S01]  /*cf90*/  FMUL.FTZ R8, R12.reuse, R124 ;  /* 0x0000007c0c087220 */ /* 0x040fe20000410000 */
[----:B------:R-:W-:Y:S01]  /*cfa0*/  IADD3 R13, R189, R4, RZ ;  /* 0x00000004bd0d7210 */ /* 0x000fe20007ffe0ff */
[C---:B------:R-:W-:Y:S02]  /*cfb0*/  FMUL.FTZ R4, R12.reuse, R128 ;  /* 0x000000800c047220 */ /* 0x040fe40000410000 */
[C---:B------:R-:W-:Y:S02]  /*cfc0*/  FMUL.FTZ R9, R12.reuse, R125 ;  /* 0x0000007d0c097220 */ /* 0x040fe40000410000 */
[----:B------:R-:W2:Y:S01]  /*cfd0*/  LDSM.16.MT88.4 R24, [R13+0x100] ;  /* 0x000100000d18783b */ /* 0x000ea20000004200 */
[C---:B------:R-:W-:Y:S02]  /*cfe0*/  FMUL.FTZ R100, R12.reuse, R100 ;  /* 0x000000640c647220 */ /* 0x040fe40000410000 */
[----:B------:R-:W3:Y:S01]  /*cff0*/  MUFU.EX2 R3, R3 ;  /* 0x0000000300037308 */ /* 0x000ee20000000800 */
[C---:B------:R-:W-:Y:S02]  /*d000*/  FMUL.FTZ R101, R12.reuse, R101 ;  /* 0x000000650c657220 */ /* 0x040fe40000410000 */
[----:B------:R-:W-:Y:S01]  /*d010*/  FMUL.FTZ R104, R12, R104 ;  /* 0x000000680c687220 */ /* 0x000fe20000410000 */
[----:B-1----:R-:W-:Y:S01]  /*d020*/  F2FP.BF16.PACK_AB R16, R142, R143 ;  /* 0x0000008f8e10723e */ /* 0x002fe200000010ff */
        /* <DEDUP_REMOVED lines=9> */
[----:B------:R-:W4:Y:S01]  /*d0c0*/  MUFU.EX2 R145, R145 ;  /* 0x0000009100917308 */ /* 0x000f220000000800 */
[----:B------:R-:W-:Y:S02]  /*d0d0*/  FMUL.FTZ R121, R12, R121 ;  /* 0x000000790c797220 */ /* 0x000fe40000410000 */
[--C-:B------:R-:W-:Y:S02]  /*d0e0*/  FFMA.FTZ R160, R137, c[0x0][0x2d0], -R148.reuse ;  /* 0x0000b40089a07a23 */ /* 0x100fe40000010894 */
[C---:B---3--:R-:W-:Y:S01]  /*d0f0*/  FMUL.FTZ R6, R3.reuse, R130 ;  /* 0x0000008203067220 */ /* 0x048fe20000410000 */
[----:B------:R-:W-:Y:S01]  /*d100*/  LDSM.16.MT88.4 R136, [R184+UR4+0x2900] ;  /* 0x00290004b888783b */ /* 0x000fe20008004200 */
[C---:B------:R-:W-:Y:S02]  /*d110*/  FMUL.FTZ R7, R3.reuse, R131 ;  /* 0x0000008303077220 */ /* 0x040fe40000410000 */
[C---:B------:R-:W-:Y:S01]  /*d120*/  FMUL.FTZ R10, R3.reuse, R126 ;  /* 0x0000007e030a7220 */ /* 0x040fe20000410000 */
[----:B------:R-:W-:Y:S01]  /*d130*/  MUFU.EX2 R141, R141 ;  /* 0x0000008d008d7308 */ /* 0x000fe20000000800 */
[C---:B------:R-:W-:Y:S02]  /*d140*/  FMUL.FTZ R11, R3.reuse, R127 ;  /* 0x0000007f030b7220 */ /* 0x040fe40000410000 */
[C---:B------:R-:W-:Y:S01]  /*d150*/  FMUL.FTZ R102, R3.reuse, R102 ;  /* 0x0000006603667220 */ /* 0x040fe20000410000 */
[----:B-1----:R-:W-:Y:S01]  /*d160*/  F2FP.BF16.PACK_AB R18, R140, R15 ;  /* 0x0000000f8c12723e */ /* 0x002fe200000010ff */
[C---:B------:R-:W-:Y:S01]  /*d170*/  FMUL.FTZ R103, R3.reuse, R103 ;  /* 0x0000006703677220 */ /* 0x040fe20000410000 */
[----:B------:R-:W-:Y:S01]  /*d180*/  LDSM.16.MT88.4 R124, [R184+UR4+0x900] ;  /* 0x00090004b87c783b */ /* 0x000fe20008004200 */
[C---:B------:R-:W-:Y:S02]  /*d190*/  FMUL.FTZ R106, R3.reuse, R106 ;  /* 0x0000006a036a7220 */ /* 0x040fe40000410000 */
[C---:B------:R-:W-:Y:S01]  /*d1a0*/  FMUL.FTZ R107, R3.reuse, R107 ;  /* 0x0000006b036b7220 */ /* 0x040fe20000410000 */
[----:B------:R-:W1:Y:S01]  /*d1b0*/  MUFU.EX2 R144, R144 ;  /* 0x0000009000907308 */ /* 0x000e620000000800 */
[C---:B------:R-:W-:Y:S02]  /*d1c0*/  FMUL.FTZ R110, R3.reuse, R110 ;  /* 0x0000006e036e7220 */ /* 0x040fe40000410000 */
[----:B------:R-:W-:Y:S01]  /*d1d0*/  FMUL.FTZ R111, R3, R111 ;  /* 0x0000006f036f7220 */ /* 0x000fe20000410000 */
[----:B----4-:R-:W-:Y:S01]  /*d1e0*/  F2FP.BF16.PACK_AB R17, R145, R146 ;  /* 0x000000929111723e */ /* 0x010fe200000010ff */
[C---:B------:R-:W-:Y:S01]  /*d1f0*/  FMUL.FTZ R114, R3.reuse, R114 ;  /* 0x0000007203727220 */ /* 0x040fe20000410000 */
[----:B------:R-:W-:Y:S01]  /*d200*/  LDSM.16.MT88.4 R128, [R185+UR4+0x2900] ;  /* 0x00290004b980783b */ /* 0x000fe20008004200 */
[C---:B------:R-:W-:Y:S02]  /*d210*/  FMUL.FTZ R115, R3.reuse, R115 ;  /* 0x0000007303737220 */ /* 0x040fe40000410000 */
[C---:B------:R-:W-:Y:S01]  /*d220*/  FMUL.FTZ R118, R3.reuse, R118 ;  /* 0x0000007603767220 */ /* 0x040fe20000410000 */
[----:B------:R-:W-:Y:S01]  /*d230*/  MUFU.EX2 R156, R156 ;  /* 0x0000009c009c7308 */ /* 0x000fe20000000800 */
[C---:B------:R-:W-:Y:S02]  /*d240*/  FMUL.FTZ R119, R3.reuse, R119 ;  /* 0x0000007703777220 */ /* 0x040fe40000410000 */
[C---:B------:R-:W-:Y:S02]  /*d250*/  FMUL.FTZ R122, R3.reuse, R122 ;  /* 0x0000007a037a7220 */ /* 0x040fe40000410000 */
[----:B------:R-:W-:Y:S02]  /*d260*/  FMUL.FTZ R123, R3, R123 ;  /* 0x0000007b037b7220 */ /* 0x000fe40000410000 */
[--C-:B------:R-:W-:Y:S02]  /*d270*/  FFMA.FTZ R163, R135, c[0x0][0x2d0], -R148.reuse ;  /* 0x0000b40087a37a23 */ /* 0x100fe40000010894 */
[--C-:B------:R-:W-:Y:S01]  /*d280*/  FFMA.FTZ R162, R33, c[0x0][0x2d0], -R148.reuse ;  /* 0x0000b40021a27a23 */ /* 0x100fe20000010894 */
[----:B------:R-:W3:Y:S01]  /*d290*/  MUFU.EX2 R159, R159 ;  /* 0x0000009f009f7308 */ /* 0x000ee20000000800 */
[----:B------:R-:W-:Y:S01]  /*d2a0*/  LDSM.16.MT88.4 R32, [R13+0x900] ;  /* 0x000900000d20783b */ /* 0x000fe20000004200 */
[----:B------:R-:W-:Y:S01]  /*d2b0*/  FFMA.FTZ R165, R133, c[0x0][0x2d0], -R148 ;  /* 0x0000b40085a57a23 */ /* 0x000fe20000010894 */
[----:B-1----:R-:W-:Y:S01]  /*d2c0*/  F2FP.BF16.PACK_AB R19, R144, R141 ;  /* 0x0000008d9013723e */ /* 0x002fe200000010ff */
[C---:B------:R-:W-:Y:S02]  /*d2d0*/  FMUL.FTZ R36, R12.reuse, R36 ;  /* 0x000000240c247220 */ /* 0x040fe40000410000 */
[C---:B------:R-:W-:Y:S03]  /*d2e0*/  FMUL.FTZ R38, R3.reuse, R38 ;  /* 0x0000002603267220 */ /* 0x040fe60000410000 */
[----:B------:R-:W-:Y:S01]  /*d2f0*/  LDSM.16.MT88.4 R132, [R13+0x2900] ;  /* 0x002900000d84783b */ /* 0x000fe20000004200 */
[----:B------:R-:W-:Y:S01]  /*d300*/  FMUL.FTZ R37, R12, R37 ;  /* 0x000000250c257220 */ /* 0x000fe20000410000 */
[C---:B------:R-:W-:Y:S01]  /*d310*/  HMMA.16816.F32.BF16 R4, R16.reuse, R20, R4 ;  /* 0x000000141004723c */ /* 0x040fe20000041804 */
        /* <DEDUP_REMOVED lines=8> */
[C---:B--2---:R-:W-:Y:S01]  /*d3a0*/  HMMA.16816.F32.BF16 R100, R16.reuse, R24, R100 ;  /* 0x000000181064723c */ /* 0x044fe20000041864 */
[----:B------:R-:W2:Y:S03]  /*d3b0*/  LDSM.16.MT88.4 R20, [R14+0x100] ;  /* 0x000100000e14783b */ /* 0x000ea60000004200 */
[C---:B------:R-:W-:Y:S01]  /*d3c0*/  FMUL.FTZ R41, R12.reuse, R41 ;  /* 0x000000290c297220 */ /* 0x040fe20000410000 */
[----:B------:R-:W-:Y:S01]  /*d3d0*/  MUFU.EX2 R160, R160 ;  /* 0x000000a000a07308 */ /* 0x000fe20000000800 */
[C---:B------:R-:W-:Y:S02]  /*d3e0*/  FMUL.FTZ R43, R3.reuse, R43 ;  /* 0x0000002b032b7220 */ /* 0x040fe40000410000 */
[C---:B------:R-:W-:Y:S01]  /*d3f0*/  HMMA.16816.F32.BF16 R104, R16.reuse, R26, R104 ;  /* 0x0000001a1068723c */ /* 0x040fe20000041868 */
[----:B------:R-:W4:Y:S03]  /*d400*/  LDSM.16.MT88.4 R24, [R185+UR4+0x2100] ;  /* 0x00210004b918783b */ /* 0x000f260008004200 */
[C---:B------:R-:W-:Y:S02]  /*d410*/  FMUL.FTZ R44, R12.reuse, R44 ;  /* 0x0000002c0c2c7220 */ /* 0x040fe40000410000 */
[C---:B------:R-:W-:Y:S01]  /*d420*/  FMUL.FTZ R46, R3.reuse, R46 ;  /* 0x0000002e032e7220 */ /* 0x040fe20000410000 */
[----:B------:R-:W5:Y:S01]  /*d430*/  MUFU.EX2 R163, R163 ;  /* 0x000000a300a37308 */ /* 0x000f620000000800 */
        /* <DEDUP_REMOVED lines=8> */
[C---:B------:R-:W-:Y:S04]  /*d4c0*/  FMUL.FTZ R49, R12.reuse, R49 ;  /* 0x000000310c317220 */ /* 0x040fe80000410000 */
[C---:B------:R-:W-:Y:S01]  /*d4d0*/  FMUL.FTZ R51, R3.reuse, R51 ;  /* 0x0000003303337220 */ /* 0x040fe20000410000 */
[----:B------:R-:W1:Y:S01]  /*d4e0*/  MUFU.EX2 R165, R165 ;  /* 0x000000a500a57308 */ /* 0x000e620000000800 */
[C---:B------:R-:W-:Y:S02]  /*d4f0*/  FMUL.FTZ R52, R12.reuse, R52 ;  /* 0x000000340c347220 */ /* 0x040fe40000410000 */
[C---:B------:R-:W-:Y:S01]  /*d500*/  FMUL.FTZ R54, R3.reuse, R54 ;  /* 0x0000003603367220 */ /* 0x040fe20000410000 */
[C---:B--2---:R-:W-:Y:S03]  /*d510*/  HMMA.16816.F32.BF16 R116, R16.reuse, R20, R116 ;  /* 0x000000141074723c */ /* 0x044fe60000041874 */
[C---:B------:R-:W-:Y:S02]  /*d520*/  FMUL.FTZ R53, R12.reuse, R53 ;  /* 0x000000350c357220 */ /* 0x040fe40000410000 */
[C---:B------:R-:W-:Y:S01]  /*d530*/  FMUL.FTZ R55, R3.reuse, R55 ;  /* 0x0000003703377220 */ /* 0x040fe20000410000 */
[----:B------:R-:W-:Y:S01]  /*d540*/  MUFU.EX2 R170, R170 ;  /* 0x000000aa00aa7308 */ /* 0x000fe20000000800 */
[C---:B------:R-:W-:Y:S01]  /*d550*/  FMUL.FTZ R56, R12.reuse, R56 ;  /* 0x000000380c387220 */ /* 0x040fe20000410000 */
[C---:B------:R-:W-:Y:S01]  /*d560*/  HMMA.16816.F32.BF16 R120, R16.reuse, R22, R120 ;  /* 0x000000161078723c */ /* 0x040fe20000041878 */
[----:B------:R-:W2:Y:S03]  /*d570*/  LDSM.16.MT88.4 R20, [R184+UR4+0x2100] ;  /* 0x00210004b814783b */ /* 0x000ea60008004200 */
[C---:B------:R-:W-:Y:S02]  /*d580*/  FMUL.FTZ R58, R3.reuse, R58 ;  /* 0x0000003a033a7220 */ /* 0x040fe40000410000 */
[C---:B------:R-:W-:Y:S02]  /*d590*/  FMUL.FTZ R57, R12.reuse, R57 ;  /* 0x000000390c397220 */ /* 0x040fe40000410000 */
[C---:B----4-:R-:W-:Y:S01]  /*d5a0*/  HMMA.16816.F32.BF16 R36, R16.reuse, R24, R36 ;  /* 0x000000181024723c */ /* 0x050fe20000041824 */
[----:B------:R-:W4:Y:S03]  /*d5b0*/  MUFU.EX2 R175, R175 ;  /* 0x000000af00af7308 */ /* 0x000f260000000800 */
[C---:B------:R-:W-:Y:S02]  /*d5c0*/  FMUL.FTZ R59, R3.reuse, R59 ;  /* 0x0000003b033b7220 */ /* 0x040fe40000410000 */
[C---:B------:R-:W-:Y:S02]  /*d5d0*/  FMUL.FTZ R60, R12.reuse, R60 ;  /* 0x0000003c0c3c7220 */ /* 0x040fe40000410000 */
[C---:B------:R-:W-:Y:S01]  /*d5e0*/  HMMA.16816.F32.BF16 R40, R16.reuse, R26, R40 ;  /* 0x0000001a1028723c */ /* 0x040fe20000041828 */
[----:B------:R-:W3:Y:S02]  /*d5f0*/  LDSM.16.MT88.4 R24, [R14+0x2100] ;  /* 0x002100000e18783b */ /* 0x000ee40000004200 */
[----:B------:R-:W-:Y:S01]  /*d600*/  MUFU.EX2 R166, R166 ;  /* 0x000000a600a67308 */ /* 0x000fe20000000800 */
[C---:B------:R-:W-:Y:S02]  /*d610*/  FMUL.FTZ R62, R3.reuse, R62 ;  /* 0x0000003e033e7220 */ /* 0x040fe40000410000 */
[C---:B------:R-:W-:Y:S02]  /*d620*/  FMUL.FTZ R61, R12.reuse, R61 ;  /* 0x0000003d0c3d7220 */ /* 0x040fe40000410000 */
[C---:B-1----:R-:W-:Y:S04]  /*d630*/  HMMA.16816.F32.BF16 R44, R16.reuse, R28, R44 ;  /* 0x0000001c102c723c */ /* 0x042fe8000004182c */
[C---:B------:R-:W-:Y:S01]  /*d640*/  FMUL.FTZ R63, R3.reuse, R63 ;  /* 0x0000003f033f7220 */ /* 0x040fe20000410000 */
[----:B------:R-:W1:Y:S01]  /*d650*/  MUFU.EX2 R177, R177 ;  /* 0x000000b100b17308 */ /* 0x000e620000000800 */
[C---:B------:R-:W-:Y:S02]  /*d660*/  FMUL.FTZ R64, R12.reuse, R64 ;  /* 0x000000400c407220 */ /* 0x040fe40000410000 */
[C---:B------:R-:W-:Y:S01]  /*d670*/  HMMA.16816.F32.BF16 R48, R16.reuse, R30, R48 ;  /* 0x0000001e1030723c */ /* 0x040fe20000041830 */
[----:B------:R-:W1:Y:S03]  /*d680*/  LDSM.16.MT88.4 R28, [R185+UR4+0x4100] ;  /* 0x00410004b91c783b */ /* 0x000e660008004200 */
[C---:B------:R-:W-:Y:S02]  /*d690*/  FMUL.FTZ R66, R3.reuse, R66 ;  /* 0x0000004203427220 */ /* 0x040fe40000410000 */
[C---:B------:R-:W-:Y:S01]  /*d6a0*/  FMUL.FTZ R65, R12.reuse, R65 ;  /* 0x000000410c417220 */ /* 0x040fe20000410000 */
[----:B------:R-:W-:Y:S01]  /*d6b0*/  MUFU.EX2 R155, R155 ;  /* 0x0000009b009b7308 */ /* 0x000fe20000000800 */
[C---:B------:R-:W-:Y:S01]  /*d6c0*/  FMUL.FTZ R67, R3.reuse, R67 ;  /* 0x0000004303437220 */ /* 0x040fe20000410000 */
[C---:B--2---:R-:W-:Y:S03]  /*d6d0*/  HMMA.16816.F32.BF16 R52, R16.reuse, R20, R52 ;  /* 0x000000141034723c */ /* 0x044fe60000041834 */
[C---:B------:R-:W-:Y:S02]  /*d6e0*/  FMUL.FTZ R68, R12.reuse, R68 ;  /* 0x000000440c447220 */ /* 0x040fe40000410000 */
[C---:B------:R-:W-:Y:S02]  /*d6f0*/  FMUL.FTZ R70, R3.reuse, R70 ;  /* 0x0000004603467220 */ /* 0x040fe40000410000 */
[C---:B------:R-:W-:Y:S01]  /*d700*/  FMUL.FTZ R69, R12.reuse, R69 ;  /* 0x000000450c457220 */ /* 0x040fe20000410000 */
[C---:B------:R-:W-:Y:S01]  /*d710*/  HMMA.16816.F32.BF16 R56, R16.reuse, R22, R56 ;  /* 0x000000161038723c */ /* 0x040fe20000041838 */
[----:B------:R-:W2:Y:S01]  /*d720*/  LDSM.16.MT88.4 R20, [R13+0x4100] ;  /* 0x004100000d14783b */ /* 0x000ea20000004200 */
[----:B------:R-:W-:Y:S02]  /*d730*/  MUFU.EX2 R154, R154 ;  /* 0x0000009a009a7308 */ /* 0x000fe40000000800 */
        /* <DEDUP_REMOVED lines=23> */
[----:B------:R-:W2:Y:S02]  /*d8b0*/  LDSM.16.MT88.4 R20, [R185+UR4+0x900] ;  /* 0x00090004b914783b */ /* 0x000ea40008004200 */
        /* <DEDUP_REMOVED lines=18> */
[----:B------:R-:W-:Y:S02]  /*d9e0*/  FFMA.FTZ R143, R12, R217, R143 ;  /* 0x000000d90c8f7223 */ /* 0x000fe4000001008f */
[----:B------:R-:W-:Y:S03]  /*d9f0*/  FFMA.FTZ R146, R3, R218, R146 ;  /* 0x000000da03927223 */ /* 0x000fe60000010092 */
[----:B------:R-:W-:Y:S01]  /*da00*/  HMMA.16816.F32.BF16 R96, R16, R30, R96 ;  /* 0x0000001e1060723c */ /* 0x000fe20000041860 */
[----:B------:R-:W-:Y:S02]  /*da10*/  LDSM.16.MT88.4 R28, [R13+0x4900] ;  /* 0x004900000d1c783b */ /* 0x000fe40000004200 */
[--C-:B------:R-:W-:Y:S02]  /*da20*/  FFMA.FTZ R164, R173, c[0x0][0x2d0], -R148.reuse ;  /* 0x0000b400ada47a23 */ /* 0x100fe40000010894 */
[--C-:B------:R-:W-:Y:S02]  /*da30*/  FFMA.FTZ R171, R171, c[0x0][0x2d0], -R148.reuse ;  /* 0x0000b400abab7a23 */ /* 0x100fe40000010894 */
[----:B------:R-:W-:Y:S01]  /*da40*/  F2FP.BF16.PACK_AB R16, R159, R156 ;  /* 0x0000009c9f10723e */ /* 0x000fe200000010ff */
[--C-:B------:R-:W-:Y:S01]  /*da50*/  FFMA.FTZ R168, R169, c[0x0][0x2d0], -R148.reuse ;  /* 0x0000b400a9a87a23 */ /* 0x100fe20000010894 */
[----:B------:R-:W-:Y:S01]  /*da60*/  F2FP.BF16.PACK_AB R18, R161, R158 ;  /* 0x0000009ea112723e */ /* 0x000fe200000010ff */
[----:B------:R-:W-:Y:S02]  /*da70*/  MUFU.EX2 R164, R164 ;  /* 0x000000a400a47308 */ /* 0x000fe40000000800 */
[----:B-----5:R-:W-:Y:S01]  /*da80*/  F2FP.BF16.PACK_AB R17, R163, R160 ;  /* 0x000000a0a311723e */ /* 0x020fe200000010ff */
[--C-:B------:R-:W-:Y:S01]  /*da90*/  FFMA.FTZ R167, R167, c[0x0][0x2d0], -R148.reuse ;  /* 0x0000b400a7a77a23 */ /* 0x100fe20000010894 */
[----:B------:R-:W-:Y:S01]  /*daa0*/  F2FP.BF16.PACK_AB R19, R165, R162 ;  /* 0x000000a2a513723e */ /* 0x000fe200000010ff */
[--C-:B------:R-:W-:Y:S02]  /*dab0*/  FFMA.FTZ R152, R152, c[0x0][0x2d0], -R157.reuse ;  /* 0x0000b40098987a23 */ /* 0x100fe4000001089d */
[----:B------:R-:W-:Y:S02]  /*dac0*/  FFMA.FTZ R157, R150, c[0x0][0x2d0], -R157 ;  /* 0x0000b400969d7a23 */ /* 0x000fe4000001089d */
[--C-:B------:R-:W-:Y:S01]  /*dad0*/  FFMA.FTZ R150, R153, c[0x0][0x2d0], -R148.reuse ;  /* 0x0000b40099967a23 */ /* 0x100fe20000010894 */
[----:B------:R-:W1:Y:S01]  /*dae0*/  MUFU.EX2 R171, R171 ;  /* 0x000000ab00ab7308 */ /* 0x000e620000000800 */
[C---:B--2---:R-:W-:Y:S03]  /*daf0*/  HMMA.16816.F32.BF16 R4, R16.reuse, R20, R4 ;  /* 0x000000141004723c */ /* 0x044fe60000041804 */
[--C-:B------:R-:W-:Y:S02]  /*db00*/  FFMA.FTZ R151, R151, c[0x0][0x2d0], -R148.reuse ;  /* 0x0000b40097977a23 */ /* 0x100fe40000010894 */
[--C-:B------:R-:W-:Y:S02]  /*db10*/  FFMA.FTZ R149, R149, c[0x0][0x2d0], -R148.reuse ;  /* 0x0000b40095957a23 */ /* 0x100fe40000010894 */
[----:B------:R-:W-:Y:S01]  /*db20*/  FFMA.FTZ R148, R147, c[0x0][0x2d0], -R148 ;  /* 0x0000b40093947a23 */ /* 0x000fe20000010894 */
[C---:B------:R-:W-:Y:S01]  /*db30*/  HMMA.16816.F32.BF16 R8, R16.reuse, R22, R8 ;  /* 0x000000161008723c */ /* 0x040fe20000041808 */
[----:B------:R-:W2:Y:S01]  /*db40*/  LDSM.16.MT88.4 R20, [R14+0x2900] ;  /* 0x002900000e14783b */ /* 0x000ea20000004200 */
[----:B------:R-:W-:Y:S02]  /*db50*/  MUFU.EX2 R168, R168 ;  /* 0x000000a800a87308 */ /* 0x000fe40000000800 */
[----:B------:R-:W-:Y:S02]  /*db60*/  FADD.FTZ R142, R142, R143 ;  /* 0x0000008f8e8e7221 */ /* 0x000fe40000010000 */
[----:B------:R-:W-:Y:S02]  /*db70*/  FADD.FTZ R146, R145, R146 ;  /* 0x0000009291927221 */ /* 0x000fe40000010000 */
[C---:B------:R-:W-:Y:S04]  /*db80*/  HMMA.16816.F32.BF16 R100, R16.reuse, R32, R100 ;  /* 0x000000201064723c */ /* 0x040fe80000041864 */
[----:B------:R-:W5:Y:S01]  /*db90*/  MUFU.EX2 R167, R167 ;  /* 0x000000a700a77308 */ /* 0x000f620000000800 */
[----:B------:R-:W-:Y:S02]  /*dba0*/  FADD.FTZ R15, R15, R142 ;  /* 0x0000008e0f0f7221 */ /* 0x000fe40000010000 */
[----:B------:R-:W-:Y:S01]  /*dbb0*/  FADD.FTZ R141, R141, R146 ;  /* 0x000000928d8d7221 */ /* 0x000fe20000010000 */
[C---:B------:R-:W-:Y:S01]  /*dbc0*/  HMMA.16816.F32.BF16 R104, R16.reuse, R34, R104 ;  /* 0x000000221068723c */ /* 0x040fe20000041868 */
[----:B------:R-:W-:Y:S03]  /*dbd0*/  LDSM.16.MT88.4 R32, [R184+UR4+0x4900] ;  /* 0x00490004b820783b */ /* 0x000fe60008004200 */
[----:B------:R-:W-:Y:S02]  /*dbe0*/  FADD.FTZ R15, R140, R15 ;  /* 0x0000000f8c0f7221 */ /* 0x000fe40000010000 */
[----:B------:R-:W-:Y:S01]  /*dbf0*/  MUFU.EX2 R152, R152 ;  /* 0x0000009800987308 */ /* 0x000fe20000000800 */
[----:B------:R-:W-:Y:S01]  /*dc00*/  FADD.FTZ R141, R144, R141 ;  /* 0x0000008d908d7221 */ /* 0x000fe20000010000 */
[C---:B------:R-:W-:Y:S04]  /*dc10*/  HMMA.16816.F32.BF16 R108, R16.reuse, R124, R108 ;  /* 0x0000007c106c723c */ /* 0x040fe8000004186c */
[----:B------:R-:W-:Y:S02]  /*dc20*/  FADD.FTZ R156, R156, R15 ;  /* 0x0000000f9c9c7221 */ /* 0x000fe40000010000 */
[----:B------:R-:W-:Y:S02]  /*dc30*/  FADD.FTZ R160, R160, R141 ;  /* 0x0000008da0a07221 */ /* 0x000fe40000010000 */
[C---:B------:R-:W-:Y:S01]  /*dc40*/  HMMA.16816.F32.BF16 R112, R16.reuse, R126, R112 ;  /* 0x0000007e1070723c */ /* 0x040fe20000041870 */
[----:B------:R-:W-:Y:S01]  /*dc50*/  LDSM.16.MT88.4 R124, [R184+UR4+0x1100] ;  /* 0x00110004b87c783b */ /* 0x000fe20008004200 */
[----:B------:R-:W1:Y:S02]  /*dc60*/  MUFU.EX2 R157, R157 ;  /* 0x0000009d009d7308 */ /* 0x000e640000000800 */
[----:B------:R-:W-:Y:S02]  /*dc70*/  FADD.FTZ R159, R159, R156 ;  /* 0x0000009c9f9f7221 */ /* 0x000fe40000010000 */
[----:B------:R-:W-:Y:S02]  /*dc80*/  FADD.FTZ R163, R163, R160 ;  /* 0x000000a0a3a37221 */ /* 0x000fe40000010000 */
[C---:B---3--:R-:W-:Y:S04]  /*dc90*/  HMMA.16816.F32.BF16 R116, R16.reuse, R24, R116 ;  /* 0x000000181074723c */ /* 0x048fe80000041874 */
[----:B------:R-:W-:Y:S01]  /*dca0*/  MUFU.EX2 R150, R150 ;  /* 0x0000009600967308 */ /* 0x000fe20000000800 */
[----:B------:R-:W-:Y:S02]  /*dcb0*/  FADD.FTZ R158, R158, R159 ;  /* 0x0000009f9e9e7221 */ /* 0x000fe40000010000 */
[----:B------:R-:W-:Y:S01]  /*dcc0*/  FADD.FTZ R162, R162, R163 ;  /* 0x000000a3a2a27221 */ /* 0x000fe20000010000 */
[C---:B------:R-:W-:Y:S01]  /*dcd0*/  HMMA.16816.F32.BF16 R120, R16.reuse, R26, R120 ;  /* 0x0000001a1078723c */ /* 0x040fe20000041878 */
[----:B------:R-:W3:Y:S03]  /*dce0*/  LDSM.16.MT88.4 R24, [R185+UR4+0x4900] ;  /* 0x00490004b918783b */ /* 0x000ee60008004200 */
[----:B------:R-:W-:Y:S02]  /*dcf0*/  FADD.FTZ R161, R161, R158 ;  /* 0x0000009ea1a17221 */ /* 0x000fe40000010000 */
[----:B------:R-:W1:Y:S01]  /*dd00*/  MUFU.EX2 R151, R151 ;  /* 0x0000009700977308 */ /* 0x000e620000000800 */
[----:B------:R-:W-:Y:S01]  /*dd10*/  FADD.FTZ R165, R165, R162 ;  /* 0x000000a2a5a57221 */ /* 0x000fe20000010000 */
[C---:B------:R-:W-:Y:S08]  /*dd20*/  HMMA.16816.F32.BF16 R36, R16.reuse, R128, R36 ;  /* 0x000000801024723c */ /* 0x040ff00000041824 */
[C---:B------:R-:W-:Y:S01]  /*dd30*/  HMMA.16816.F32.BF16 R40, R16.reuse, R130, R40 ;  /* 0x000000821028723c */ /* 0x040fe20000041828 */
[----:B------:R-:W-:Y:S01]  /*dd40*/  LDSM.16.MT88.4 R128, [R185+UR4+0x3100] ;  /* 0x00310004b980783b */ /* 0x000fe20008004200 */
[----:B------:R-:W-:Y:S06]  /*dd50*/  MUFU.EX2 R149, R149 ;  /* 0x0000009500957308 */ /* 0x000fec0000000800 */
[C---:B------:R-:W-:Y:S04]  /*dd60*/  HMMA.16816.F32.BF16 R44, R16.reuse, R132, R44 ;  /* 0x00000084102c723c */ /* 0x040fe8000004182c */
[----:B------:R-:W1:Y:S04]  /*dd70*/  MUFU.EX2 R148, R148 ;  /* 0x0000009400947308 */ /* 0x000e680000000800 */
[C---:B------:R-:W-:Y:S01]  /*dd80*/  HMMA.16816.F32.BF16 R48, R16.reuse, R134, R48 ;  /* 0x000000861030723c */ /* 0x040fe20000041830 */
[----:B------:R-:W-:Y:S07]  /*dd90*/  LDSM.16.MT88.4 R132, [R13+0x3100] ;  /* 0x003100000d84783b */ /* 0x000fee0000004200 */
[C---:B------:R-:W-:Y:S08]  /*dda0*/  HMMA.16816.F32.BF16 R52, R16.reuse, R136, R52 ;  /* 0x000000881034723c */ /* 0x040ff00000041834 */
[C---:B------:R-:W-:Y:S01]  /*ddb0*/  HMMA.16816.F32.BF16 R56, R16.reuse, R138, R56 ;  /* 0x0000008a1038723c */ /* 0x040fe20000041838 */
[----:B------:R-:W-:Y:S07]  /*ddc0*/  LDSM.16.MT88.4 R136, [R184+UR4+0x3100] ;  /* 0x00310004b888783b */ /* 0x000fee0008004200 */
[C---:B--2---:R-:W-:Y:S08]  /*ddd0*/  HMMA.16816.F32.BF16 R60, R16.reuse, R20, R60 ;  /* 0x00000014103c723c */ /* 0x044ff0000004183c */
[C---:B------:R-:W-:Y:S01]  /*dde0*/  HMMA.16816.F32.BF16 R64, R16.reuse, R22, R64 ;  /* 0x000000161040723c */ /* 0x040fe20000041840 */
[----:B------:R-:W2:Y:S07]  /*ddf0*/  LDSM.16.MT88.4 R20, [R14+0x4900] ;  /* 0x004900000e14783b */ /* 0x000eae0000004200 */
[C---:B---3--:R-:W-:Y:S08]  /*de00*/  HMMA.16816.F32.BF16 R68, R16.reuse, R24, R68 ;  /* 0x000000181044723c */ /* 0x048ff00000041844 */
[C---:B------:R-:W-:Y:S01]  /*de10*/  HMMA.16816.F32.BF16 R72, R16.reuse, R26, R72 ;  /* 0x0000001a1048723c */ /* 0x040fe20000041848 */
[----:B------:R-:W3:Y:S07]  /*de20*/  LDSM.16.MT88.4 R24, [R185+UR4+0x1100] ;  /* 0x00110004b918783b */ /* 0x000eee0008004200 */
[C---:B------:R-:W-:Y:S08]  /*de30*/  HMMA.16816.F32.BF16 R76, R16.reuse, R28, R76 ;  /* 0x0000001c104c723c */ /* 0x040ff0000004184c */
[C---:B------:R-:W-:Y:S01]  /*de40*/  HMMA.16816.F32.BF16 R80, R16.reuse, R30, R80 ;  /* 0x0000001e1050723c */ /* 0x040fe20000041850 */
[----:B------:R-:W1:Y:S07]  /*de50*/  LDSM.16.MT88.4 R28, [R13+0x1100] ;  /* 0x001100000d1c783b */ /* 0x000e6e0000004200 */
[C---:B------:R-:W-:Y:S08]  /*de60*/  HMMA.16816.F32.BF16 R84, R16.reuse, R32, R84 ;  /* 0x000000201054723c */ /* 0x040ff00000041854 */
[C---:B------:R-:W-:Y:S01]  /*de70*/  HMMA.16816.F32.BF16 R88, R16.reuse, R34, R88 ;  /* 0x000000221058723c */ /* 0x040fe20000041858 */
[----:B------:R-:W3:Y:S07]  /*de80*/  LDSM.16.MT88.4 R32, [R14+0x1100] ;  /* 0x001100000e20783b */ /* 0x000eee0000004200 */
[C---:B--2---:R-:W-:Y:S08]  /*de90*/  HMMA.16816.F32.BF16 R92, R16.reuse, R20, R92 ;  /* 0x00000014105c723c */ /* 0x044ff0000004185c */
[----:B------:R-:W-:Y:S01]  /*dea0*/  HMMA.16816.F32.BF16 R96, R16, R22, R96 ;  /* 0x000000161060723c */ /* 0x000fe20000041860 */
[----:B------:R-:W2:Y:S06]  /*deb0*/  LDSM.16.MT88.4 R20, [R14+0x3100] ;  /* 0x003100000e14783b */ /* 0x000eac0000004200 */
[----:B----4-:R-:W-:Y:S01]  /*dec0*/  F2FP.BF16.PACK_AB R16, R175, R170 ;  /* 0x000000aaaf10723e */ /* 0x010fe200000010ff */
[----:B------:R-:W-:Y:S01]  /*ded0*/  FADD.FTZ R170, R170, R161 ;  /* 0x000000a1aaaa7221 */ /* 0x000fe20000010000 */
[----:B------:R-:W-:Y:S03]  /*dee0*/  F2FP.BF16.PACK_AB R18, R177, R166 ;  /* 0x000000a6b112723e */ /* 0x000fe600000010ff */
[----:B-1----:R-:W-:Y:S01]  /*def0*/  F2FP.BF16.PACK_AB R17, R171, R164 ;  /* 0x000000a4ab11723e */ /* 0x002fe200000010ff */
[----:B------:R-:W-:Y:S01]  /*df00*/  FADD.FTZ R164, R164, R165 ;  /* 0x000000a5a4a47221 */ /* 0x000fe20000010000 */
[----:B-----5:R-:W-:Y:S01]  /*df10*/  F2FP.BF16.PACK_AB R19, R167, R168 ;  /* 0x000000a8a713723e */ /* 0x020fe200000010ff */
        /* <DEDUP_REMOVED lines=14> */
[----:B------:R-:W-:Y:S07]  /*e000*/  LDSM.16.MT88.4 R124, [R185+UR4+0x1900] ;  /* 0x00190004b97c783b */ /* 0x000fee0008004200 */
[C---:B------:R-:W-:Y:S08]  /*e010*/  HMMA.16816.F32.BF16 R116, R16.reuse, R32, R116 ;  /* 0x000000201074723c */ /* 0x040ff00000041874 */
[C---:B------:R-:W-:Y:S01]  /*e020*/  HMMA.16816.F32.BF16 R120, R16.reuse, R34, R120 ;  /* 0x000000221078723c */ /* 0x040fe20000041878 */
[----:B------:R-:W4:Y:S07]  /*e030*/  LDSM.16.MT88.4 R32, [R184+UR4+0x5100] ;  /* 0x00510004b820783b */ /* 0x000f2e0008004200 */
[C---:B------:R-:W-:Y:S08]  /*e040*/  HMMA.16816.F32.BF16 R36, R16.reuse, R128, R36 ;  /* 0x000000801024723c */ /* 0x040ff00000041824 */
[C---:B------:R-:W-:Y:S08]  /*e050*/  HMMA.16816.F32.BF16 R40, R16.reuse, R130, R40 ;  /* 0x000000821028723c */ /* 0x040ff00000041828 */
[C---:B------:R-:W-:Y:S08]  /*e060*/  HMMA.16816.F32.BF16 R44, R16.reuse, R132, R44 ;  /* 0x00000084102c723c */ /* 0x040ff0000004182c */
[C---:B------:R-:W-:Y:S01]  /*e070*/  HMMA.16816.F32.BF16 R48, R16.reuse, R134, R48 ;  /* 0x000000861030723c */ /* 0x040fe20000041830 */
[----:B------:R-:W-:Y:S07]  /*e080*/  LDSM.16.MT88.4 R132, [R185+UR4+0x3900] ;  /* 0x00390004b984783b */ /* 0x000fee0008004200 */
[C---:B------:R-:W-:Y:S08]  /*e090*/  HMMA.16816.F32.BF16 R52, R16.reuse, R136, R52 ;  /* 0x000000881034723c */ /* 0x040ff00000041834 */
[C---:B------:R-:W-:Y:S01]  /*e0a0*/  HMMA.16816.F32.BF16 R56, R16.reuse, R138, R56 ;  /* 0x0000008a1038723c */ /* 0x040fe20000041838 */
[----:B------:R-:W-:Y:S07]  /*e0b0*/  LDSM.16.MT88.4 R136, [R13+0x3900] ;  /* 0x003900000d88783b */ /* 0x000fee0000004200 */
        /* <DEDUP_REMOVED lines=12> */
[C---:B--2---:R-:W-:Y:S07]  /*e180*/  HMMA.16816.F32.BF16 R92, R16.reuse, R20, R92 ;  /* 0x00000014105c723c */ /* 0x044fee000004185c */
[----:B------:R-:W-:Y:S01]  /*e190*/  IADD3 R21, R219, -0x2, RZ ;  /* 0xfffffffedb157810 */ /* 0x000fe20007ffe0ff */
[----:B------:R-:W-:Y:S03]  /*e1a0*/  HMMA.16816.F32.BF16 R96, R16, R22, R96 ;  /* 0x000000161060723c */ /* 0x000fe60000041860 */
[----:B------:R-:W-:Y:S04]  /*e1b0*/  ISETP.GE.AND P0, PT, R21, R194, PT ;  /* 0x000000c21500720c */ /* 0x000fe80003f06270 */
[----:B------:R-:W-:Y:S01]  /*e1c0*/  F2FP.BF16.PACK_AB R16, R154, R155 ;  /* 0x0000009b9a10723e */ /* 0x000fe200000010ff */
[----:B------:R-:W-:Y:S01]  /*e1d0*/  FADD.FTZ R155, R155, R166 ;  /* 0x000000a69b9b7221 */ /* 0x000fe20000010000 */
[----:B------:R-:W-:Y:S03]  /*e1e0*/  F2FP.BF16.PACK_AB R18, R157, R152 ;  /* 0x000000989d12723e */ /* 0x000fe600000010ff */
[C---:B------:R-:W-:Y:S01]  /*e1f0*/  F2FP.BF16.PACK_AB R17, R151.reuse, R150 ;  /* 0x000000969711723e */ /* 0x040fe200000010ff */
[----:B------:R-:W-:Y:S01]  /*e200*/  FADD.FTZ R150, R150, R167 ;  /* 0x000000a796967221 */ /* 0x000fe20000010000 */
[----:B------:R-:W-:Y:S01]  /*e210*/  F2FP.BF16.PACK_AB R19, R148, R149 ;  /* 0x000000959413723e */ /* 0x000fe200000010ff */
[----:B------:R-:W-:Y:S02]  /*e220*/  FADD.FTZ R155, R154, R155 ;  /* 0x0000009b9a9b7221 */ /* 0x000fe40000010000 */
[----:B------:R-:W-:Y:S02]  /*e230*/  FADD.FTZ R150, R151, R150 ;  /* 0x0000009697967221 */ /* 0x000fe40000010000 */
[----:B------:R-:W-:Y:S02]  /*e240*/  FADD.FTZ R152, R152, R155 ;  /* 0x0000009b98987221 */ /* 0x000fe40000010000 */
[C---:B------:R-:W-:Y:S01]  /*e250*/  HMMA.16816.F32.BF16 R128, R16.reuse, R124, R4 ;  /* 0x0000007c1080723c */ /* 0x040fe20000041804 */
[----:B------:R-:W2:Y:S02]  /*e260*/  LDSM.16.MT88.4 R4, [R184+UR4+0x3900] ;  /* 0x00390004b804783b */ /* 0x000ea40008004200 */
[----:B------:R-:W-:Y:S02]  /*e270*/  FADD.FTZ R149, R149, R150 ;  /* 0x0000009695957221 */ /* 0x000fe40000010000 */
[----:B------:R-:W-:Y:S02]  /*e280*/  FADD.FTZ R217, R157, R152 ;  /* 0x000000989dd97221 */ /* 0x000fe40000010000 */
[----:B------:R-:W-:Y:S01]  /*e290*/  FADD.FTZ R218, R148, R149 ;  /* 0x0000009594da7221 */ /* 0x000fe20000010000 */
[C---:B------:R-:W-:Y:S01]  /*e2a0*/  HMMA.16816.F32.BF16 R124, R16.reuse, R126, R8 ;  /* 0x0000007e107c723c */ /* 0x040fe20000041808 */
[----:B------:R-:W5:Y:S07]  /*e2b0*/  LDSM.16.MT88.4 R8, [R14+0x3900] ;  /* 0x003900000e08783b */ /* 0x000f6e0000004200 */
[C---:B-1----:R-:W-:Y:S07]  /*e2c0*/  HMMA.16816.F32.BF16 R100, R16.reuse, R24, R100 ;  /* 0x000000181064723c */ /* 0x042fee0000041864 */
[----:B------:R-:W-:Y:S01]  /*e2d0*/  @P0 SHF.R.S32.HI R24, RZ, 0x1f, R21 ;  /* 0x0000001fff180819 */ /* 0x000fe20000011415 */
[C---:B------:R-:W-:Y:S04]  /*e2e0*/  HMMA.16816.F32.BF16 R104, R16.reuse, R26, R104 ;  /* 0x0000001a1068723c */ /* 0x040fe80000041868 */
[----:B------:R-:W-:Y:S03]  /*e2f0*/  @P0 IMAD R24, R24, c[0x0][0x1e0], RZ ;  /* 0x0000780018180a24 */ /* 0x000fe600078e02ff */
[C---:B------:R-:W-:Y:S01]  /*e300*/  @P0 IMAD.WIDE.U32 R26, R21.reuse, c[0x0][0x1e0], RZ ;  /* 0x00007800151a0a25 */ /* 0x040fe200078e00ff */
[C---:B---3--:R-:W-:Y:S04]  /*e310*/  HMMA.16816.F32.BF16 R108, R16.reuse, R28, R108 ;  /* 0x0000001c106c723c */ /* 0x048fe8000004186c */
[----:B------:R-:W-:Y:S02]  /*e320*/  @P0 IMAD R24, R21, c[0x0][0x1e4], R24 ;  /* 0x0000790015180a24 */ /* 0x000fe400078e0218 */
[----:B------:R-:W1:Y:S02]  /*e330*/  LDSM.16.MT88.4 R20, [R185+UR4+0x5900] ;  /* 0x00590004b914783b */ /* 0x000e640008004200 */
[C---:B------:R-:W-:Y:S08]  /*e340*/  HMMA.16816.F32.BF16 R112, R16.reuse, R30, R112 ;  /* 0x0000001e1070723c */ /* 0x040ff00000041870 */
[C---:B----4-:R-:W-:Y:S07]  /*e350*/  HMMA.16816.F32.BF16 R116, R16.reuse, R32, R116 ;  /* 0x000000201074723c */ /* 0x050fee0000041874 */
[----:B------:R-:W-:Y:S01]  /*e360*/  @P0 IADD3 R33, R27, R24, RZ ;  /* 0x000000181b210210 */ /* 0x000fe20007ffe0ff */
[C---:B------:R-:W-:Y:S04]  /*e370*/  HMMA.16816.F32.BF16 R120, R16.reuse, R34, R120 ;  /* 0x000000221078723c */ /* 0x040fe80000041878 */
[C---:B------:R-:W-:Y:S02]  /*e380*/  @P0 SHF.L.U32 R32, R26.reuse, 0x6, RZ ;  /* 0x000000061a200819 */ /* 0x040fe400000006ff */
[----:B------:R-:W-:Y:S02]  /*e390*/  @P0 SHF.L.U64.HI R33, R26, 0x6, R33 ;  /* 0x000000061a210819 */ /* 0x000fe40000010221 */
[C---:B------:R-:W-:Y:S04]  /*e3a0*/  HMMA.16816.F32.BF16 R36, R16.reuse, R132, R36 ;  /* 0x000000841024723c */ /* 0x040fe80000041824 */
[----:B------:R-:W-:Y:S03]  /*e3b0*/  @P0 IADD3 R24, P1, R32, R208, RZ ;  /* 0x000000d020180210 */ /* 0x000fe60007f3e0ff */
[----:B------:R-:W-:Y:S01]  /*e3c0*/  MOV R132, R2 ;  /* 0x0000000200847202 */ /* 0x000fe20000000f00 */
[C---:B------:R-:W-:Y:S08]  /*e3d0*/  HMMA.16816.F32.BF16 R40, R16.reuse, R134, R40 ;  /* 0x000000861028723c */ /* 0x040ff00000041828 */
[C---:B------:R-:W-:Y:S08]  /*e3e0*/  HMMA.16816.F32.BF16 R44, R16.reuse, R136, R44 ;  /* 0x00000088102c723c */ /* 0x040ff0000004182c */
[C---:B------:R-:W-:Y:S08]  /*e3f0*/  HMMA.16816.F32.BF16 R48, R16.reuse, R138, R48 ;  /* 0x0000008a1030723c */ /* 0x040ff00000041830 */
[C---:B--2---:R-:W-:Y:S07]  /*e400*/  HMMA.16816.F32.BF16 R52, R16.reuse, R4, R52 ;  /* 0x000000041034723c */ /* 0x044fee0000041834 */
[C---:B------:R-:W-:Y:S01]  /*e410*/  @P0 IADD3.X R5, R33.reuse, R213, RZ, P1, !PT ;  /* 0x000000d521050210 */ /* 0x040fe20000ffe4ff */
[C---:B------:R-:W-:Y:S04]  /*e420*/  HMMA.16816.F32.BF16 R56, R16.reuse, R6, R56 ;  /* 0x000000061038723c */ /* 0x040fe80000041838 */
[C---:B------:R-:W-:Y:S04]  /*e430*/  @P0 LEA R28, P1, R24.reuse, c[0x0][0x1c8], 0x1 ;  /* 0x00007200181c0a11 */ /* 0x040fe800078208ff */
[C---:B-----5:R-:W-:Y:S04]  /*e440*/  HMMA.16816.F32.BF16 R60, R16.reuse, R8, R60 ;  /* 0x00000008103c723c */ /* 0x060fe8000004183c */
        /* <DEDUP_REMOVED lines=16> */
[C---:B------:R-:W-:Y:S01]  /*e550*/  @P0 IADD3 R9, P1, R32.reuse, R208, RZ ;  /* 0x000000d020090210 */ /* 0x040fe20007f3e0ff */
[C---:B--2---:R-:W-:Y:S03]  /*e560*/  HMMA.16816.F32.BF16 R76, R16.reuse, R24, R76 ;  /* 0x00000018104c723c */ /* 0x044fe6000004184c */
[----:B------:R-:W-:Y:S02]  /*e570*/  @P0 IADD3.X R8, R33, R213, RZ, P1, !PT ;  /* 0x000000d521080210 */ /* 0x000fe40000ffe4ff */
[C---:B------:R-:W-:Y:S03]  /*e580*/  @P0 LEA R20, P1, R9.reuse, c[0x0][0x1c8], 0x1 ;  /* 0x0000720009140a11 */ /* 0x040fe600078208ff */
[C---:B------:R-:W-:Y:S04]  /*e590*/  HMMA.16816.F32.BF16 R80, R16.reuse, R26, R80 ;  /* 0x0000001a1050723c */ /* 0x040fe80000041850 */
[----:B------:R-:W-:Y:S02]  /*e5a0*/  @P0 LEA.HI.X R21, R9, c[0x0][0x1cc], R8, 0x1, P1 ;  /* 0x0000730009150a11 */ /* 0x000fe400008f0c08 */
[----:B------:R2:W3:Y:S01]  /*e5b0*/  LDSM.16.MT88.4 R8, [R14+0x5900] ;  /* 0x005900000e08783b */ /* 0x0004e20000004200 */
[----:B------:R-:W-:Y:S05]  /*e5c0*/  @P0 IADD3 R3, P1, R32, R225, RZ ;  /* 0x000000e120030210 */ /* 0x000fea0007f3e0ff */
[----:B------:R-:W-:Y:S02]  /*e5d0*/  @P0 IADD3.X R22, R33, R224, RZ, P1, !PT ;  /* 0x000000e021160210 */ /* 0x000fe40000ffe4ff */
[C---:B------:R-:W-:Y:S04]  /*e5e0*/  @P0 LEA R12, P1, R3.reuse, c[0x0][0x1c8], 0x1 ;  /* 0x00007200030c0a11 */ /* 0x040fe800078208ff */
[----:B------:R-:W-:Y:S01]  /*e5f0*/  @P0 LEA.HI.X R13, R3, c[0x0][0x1cc], R22, 0x1, P1 ;  /* 0x00007300030d0a11 */ /* 0x000fe200008f0c16 */
[----:B------:R-:W-:Y:S01]  /*e600*/  @P0 IMAD R22, R216, 0x3000, R202 ;  /* 0x00003000d8160824 */ /* 0x000fe200078e02ca */
[----:B------:R-:W-:Y:S04]  /*e610*/  @P0 IADD3 R32, P1, R32, R223, RZ ;  /* 0x000000df20200210 */ /* 0x000fe80007f3e0ff */
[----:B------:R-:W-:Y:S01]  /*e620*/  @P0 SHF.L.U32 R3, R22, 0x1, RZ ;  /* 0x0000000116030819 */ /* 0x000fe200000006ff */
[C---:B-1----:R-:W-:Y:S03]  /*e630*/  HMMA.16816.F32.BF16 R84, R16.reuse, R4, R84 ;  /* 0x000000041054723c */ /* 0x042fe60000041854 */
[----:B------:R-:W-:Y:S01]  /*e640*/  @P0 IADD3.X R33, R33, R222, RZ, P1, !PT ;  /* 0x000000de21210210 */ /* 0x000fe20000ffe4ff */
[----:B------:R-:W-:Y:S01]  /*e650*/  @!PT LDS RZ, [RZ] ;  /* 0x00000000fffff984 */ /* 0x000fe20000000800 */
[----:B------:R-:W-:Y:S01]  /*e660*/  @!PT LDS RZ, [RZ] ;  /* 0x00000000fffff984 */ /* 0x000fe20000000800 */
[----:B------:R-:W-:Y:S01]  /*e670*/  @!PT LDS RZ, [RZ] ;  /* 0x00000000fffff984 */ /* 0x000fe20000000800 */
[----:B------:R1:W-:Y:S01]  /*e680*/  @P0 LDGSTS.E.BYPASS.LTC128B.128 [R3+0xc100], [R28.64], !P5 ;  /* 0x0c1000001c030fae */ /* 0x0003e2000e901d48 */
[C---:B--2---:R-:W-:Y:S03]  /*e690*/  @P0 LEA R14, P1, R32.reuse, c[0x0][0x1c8], 0x1 ;  /* 0x00007200200e0a11 */ /* 0x044fe600078208ff */
[C---:B------:R-:W-:Y:S04]  /*e6a0*/  HMMA.16816.F32.BF16 R88, R16.reuse, R6, R88 ;  /* 0x000000061058723c */ /* 0x040fe80000041858 */
[----:B------:R1:W-:Y:S01]  /*e6b0*/  @P0 LDGSTS.E.BYPASS.LTC128B.128 [R3+0xe100], [R30.64], !P4 ;  /* 0x0e1000001e030fae */ /* 0x0003e2000e101d48 */
[----:B------:R-:W-:Y:S07]  /*e6c0*/  @P0 LEA.HI.X R15, R32, c[0x0][0x1cc], R33, 0x1, P1 ;  /* 0x00007300200f0a11 */ /* 0x000fee00008f0c21 */
[----:B------:R1:W-:Y:S01]  /*e6d0*/  @P0 LDGSTS.E.BYPASS.LTC128B.128 [R3+0x10100], [R34.64], !P6 ;  /* 0x1010000022030fae */ /* 0x0003e2000f101d48 */
[C---:B---3--:R-:W-:Y:S07]  /*e6e0*/  HMMA.16816.F32.BF16 R92, R16.reuse, R8, R92 ;  /* 0x00000008105c723c */ /* 0x048fee000004185c */
[----:B------:R1:W-:Y:S01]  /*e6f0*/  @P0 LDGSTS.E.BYPASS.LTC128B.128 [R3+0xd100], [R20.64], !P5 ;  /* 0x0d10000014030fae */ /* 0x0003e2000e901d48 */
[----:B------:R-:W-:Y:S07]  /*e700*/  HMMA.16816.F32.BF16 R96, R16, R10, R96 ;  /* 0x0000000a1060723c */ /* 0x000fee0000041860 */
[----:B------:R1:W-:Y:S08]  /*e710*/  @P0 LDGSTS.E.BYPASS.LTC128B.128 [R3+0xf100], [R12.64], !P4 ;  /* 0x0f1000000c030fae */ /* 0x0003f0000e101d48 */
[----:B------:R1:W-:Y:S01]  /*e720*/  @P0 LDGSTS.E.BYPASS.LTC128B.128 [R3+0x11100], [R14.64], !P6 ;  /* 0x111000000e030fae */ /* 0x0003e2000f101d48 */
[----:B------:R-:W-:Y:S02]  /*e730*/  ISETP.GE.AND P0, PT, R194, R219, PT ;  /* 0x000000dbc200720c */ /* 0x000fe40003f06270 */
[----:B------:R-:W-:Y:S05]  /*e740*/  IADD3 R219, R219, -0x1, RZ ;  /* 0xffffffffdbdb7810 */ /* 0x000fea0007ffe0ff */
[----:B------:R-:W0:Y:S01]  /*e750*/  LDGDEPBAR ;  /* 0x00000000000079af */ /* 0x000e220000000000 */
[----:B-1----:R-:W-:Y:S05]  /*e760*/  MOV R3, R0 ;  /* 0x0000000000037202 */ /* 0x002fea0000000f00 */
[----:B------:R-:W-:-:S05]  /*e770*/  @!P0 BRA `(.L_x_905) ;  /* 0xffffcb5000008947 */ /* 0x000fca000383ffff */
.L_x_896:
[----:B------:R-:W1:Y:S01]  /*e780*/  SHFL.BFLY PT, R4, R217, 0x2, 0x1f ;  /* 0x0c401f00d9047f89 */ /* 0x000e6200000e0000 */
[----:B------:R-:W-:-:S02]  /*e790*/  MOV R9, 0xff800000 ;  /* 0xff80000000097802 */ /* 0x000fc40000000f00 */
[----:B------:R-:W-:Y:S01]  /*e7a0*/  PLOP3.LUT P2, PT, PT, PT, PT, 0x8, 0x0 ;  /* 0x000000000000781c */ /* 0x000fe20003f4e170 */
[----:B------:R-:W2:Y:S01]  /*e7b0*/  SHFL.BFLY PT, R3, R218, 0x2, 0x1f ;  /* 0x0c401f00da037f89 */ /* 0x000ea200000e0000 */
[----:B-1----:R-:W-:Y:S02]  /*e7c0*/  FADD.FTZ R7, R4, R217 ;  /* 0x000000d904077221 */ /* 0x002fe40000010000 */
[----:B------:R-:W-:Y:S01]  /*e7d0*/  CS2R R4, SRZ ;  /* 0x0000000000047805 */ /* 0x000fe2000001ff00 */
[----:B--2---:R-:W-:Y:S02]  /*e7e0*/  FADD.FTZ R8, R3, R218 ;  /* 0x000000da03087221 */ /* 0x004fe40000010000 */
[----:B------:R-:W1:Y:S04]  /*e7f0*/  SHFL.BFLY PT, R6, R7, 0x1, 0x1f ;  /* 0x0c201f0007067f89 */ /* 0x000e6800000e0000 */
[----:B------:R-:W2:Y:S01]  /*e800*/  SHFL.BFLY PT, R3, R8, 0x1, 0x1f ;  /* 0x0c201f0008037f89 */ /* 0x000ea200000e0000 */
[----:B-1----:R-:W-:-:S02]  /*e810*/  FADD.FTZ R6, R7, R6 ;  /* 0x0000000607067221 */ /* 0x002fc40000010000 */
[----:B--2---:R-:W-:-:S03]  /*e820*/  FADD.FTZ R3, R3, R8 ;  /* 0x0000000803037221 */ /* 0x004fc60000010000 */
[----:B------:R-:W-:Y:S02]  /*e830*/  FSETP.NE.FTZ.AND P1, PT, R6, RZ, PT ;  /* 0x000000ff0600720b */ /* 0x000fe40003f35000 */
[----:B------:R-:W-:-:S11]  /*e840*/  FSETP.NE.FTZ.AND P0, PT, R3, RZ, PT ;  /* 0x000000ff0300720b */ /* 0x000fd60003f15000 */
[----:B------:R-:W1:Y:S01]  /*e850*/  @P1 MUFU.RCP R5, R6 ;  /* 0x0000000600051308 */ /* 0x000e620000001000 */
[----:B------:R-:W-:Y:S02]  /*e860*/  @P1 MOV R12, 0x3f317218 ;  /* 0x3f317218000c1802 */ /* 0x000fe40000000f00 */
[----:B------:R-:W-:-:S05]  /*e870*/  @P0 MOV R13, 0x3f317218 ;  /* 0x3f317218000d0802 */ /* 0x000fca0000000f00 */
[----:B------:R-:W2:Y:S01]  /*e880*/  @P1 MUFU.LG2 R6, R6 ;  /* 0x0000000600061308 */ /* 0x000ea20000000c00 */
[----:B------:R-:W-:-:S07]  /*e890*/  @P0 FMUL.FTZ R13, R13, c[0x0][0x2d0] ;  /* 0x0000b4000d0d0a20 */ /* 0x000fce0000410000 */
[----:B------:R-:W3:Y:S01]  /*e8a0*/  @P0 MUFU.LG2 R10, R3 ;  /* 0x00000003000a0308 */ /* 0x000ee20000000c00 */
[C---:B-1----:R-:W-:Y:S02]  /*e8b0*/  FMUL.FTZ R128, R5.reuse, R128 ;  /* 0x0000008005807220 */ /* 0x042fe40000410000 */
[C---:B------:R-:W-:Y:S02]  /*e8c0*/  FMUL.FTZ R129, R5.reuse, R129 ;  /* 0x0000008105817220 */ /* 0x040fe40000410000 */
[C---:B------:R-:W-:Y:S02]  /*e8d0*/  FMUL.FTZ R124, R5.reuse, R124 ;  /* 0x0000007c057c7220 */ /* 0x040fe40000410000 */
[----:B------:R-:W-:Y:S01]  /*e8e0*/  FMUL.FTZ R125, R5, R125 ;  /* 0x0000007d057d7220 */ /* 0x000fe20000410000 */
[----:B------:R1:W4:Y:S01]  /*e8f0*/  @P0 MUFU.RCP R4, R3 ;  /* 0x0000000300040308 */ /* 0x0003220000001000 */
[----:B--2---:R-:W-:Y:S02]  /*e900*/  @P1 FMUL.FTZ R11, R6, 0.69314718246459960938 ;  /* 0x3f317218060b1820 */ /* 0x004fe40000410000 */
[----:B------:R-:W-:-:S02]  /*e910*/  @P1 FMUL.FTZ R6, R12, c[0x0][0x2d0] ;  /* 0x0000b4000c061a20 */ /* 0x000fc40000410000 */
[C---:B------:R-:W-:Y:S02]  /*e920*/  FMUL.FTZ R100, R5.reuse, R100 ;  /* 0x0000006405647220 */ /* 0x040fe40000410000 */
        /* <DEDUP_REMOVED lines=95> */
.L_x_863:
        /* <DEDUP_REMOVED lines=36> */
[----:B------:R-:W-:Y:S01]  /*f160*/  ISETP.NE.U32.AND P0, PT, R8, 0x1, PT ;  /* 0x000000010800780c */ /* 0x000fe20003f05070 */
[----:B------:R-:W-:Y:S01]  /*f170*/  IMAD.MOV.U32 R8, RZ, RZ, 0x20 ;  /* 0x00000020ff087424 */ /* 0x000fe200078e00ff */
[----:B------:R-:W-:Y:S02]  /*f180*/  LEA.HI R6, R6, R6, RZ, 0x1d ;  /* 0x0000000606067211 */ /* 0x000fe400078fe8ff */
[----:B------:R-:W-:Y:S02]  /*f190*/  R2P PR, R13, 0x6 ;  /* 0x000000060d007804 */ /* 0x000fe40000000000 */
        /* <DEDUP_REMOVED lines=15> */
[--C-:B------:R-:W-:Y:S01]  /*f290*/  IMAD.IADD R17, R8, 0x1, R5.reuse ;  /* 0x0000000108117824 */ /* 0x100fe200078e0205 */
[----:B------:R-:W-:Y:S01]  /*f2a0*/  SEL R6, R6, 0xffffffc0, !P2 ;  /* 0xffffffc006067807 */ /* 0x000fe20005000000 */
[----:B------:R-:W-:Y:S01]  /*f2b0*/  STS [R5], R124 ;  /* 0x0000007c05007388 */ /* 0x000fe20000000800 */
[----:B------:R-:W-:Y:S02]  /*f2c0*/  F2FP.BF16.PACK_AB R46, R47, R46 ;  /* 0x0000002e2f2e723e */ /* 0x000fe400000010ff */
[----:B------:R-:W-:Y:S01]  /*f2d0*/  F2FP.BF16.PACK_AB R48, R49, R48 ;  /* 0x000000303130723e */ /* 0x000fe200000010ff */
[--C-:B------:R-:W-:Y:S01]  /*f2e0*/  IMAD.IADD R19, R7, 0x1, R6.reuse ;  /* 0x0000000107137824 */ /* 0x100fe200078e0206 */
[----:B------:R-:W-:Y:S01]  /*f2f0*/  STS [R5+0x400], R126 ;  /* 0x0004007e05007388 */ /* 0x000fe20000000800 */
[C---:B------:R-:W-:Y:S01]  /*f300*/  IMAD.IADD R21, R6.reuse, 0x1, R5 ;  /* 0x0000000106157824 */ /* 0x040fe200078e0205 */
[----:B------:R-:W-:Y:S01]  /*f310*/  F2FP.BF16.PACK_AB R50, R51, R50 ;  /* 0x000000323332723e */ /* 0x000fe200000010ff */
[----:B------:R-:W-:Y:S01]  /*f320*/  IMAD.IADD R23, R6, 0x1, R13 ;  /* 0x0000000106177824 */ /* 0x000fe200078e020d */
[----:B------:R-:W-:Y:S01]  /*f330*/  STS [R13+0x80], R100 ;  /* 0x000080640d007388 */ /* 0x000fe20000000800 */
[----:B------:R-:W-:Y:S01]  /*f340*/  IMAD.IADD R25, R17, 0x1, R6 ;  /* 0x0000000111197824 */ /* 0x000fe200078e0206 */
[----:B------:R-:W-:Y:S01]  /*f350*/  F2FP.BF16.PACK_AB R52, R53, R52 ;  /* 0x000000343534723e */ /* 0x000fe200000010ff */
[----:B------:R-:W-:Y:S01]  /*f360*/  IMAD.MOV.U32 R6, RZ, RZ, 0x4 ;  /* 0x00000004ff067424 */ /* 0x000fe200078e00ff */
        /* <DEDUP_REMOVED lines=32> */
[----:B------:R-:W-:Y:S01]  /*f570*/  ISETP.NE.U32.AND P1, PT, RZ, c[0x0][0x508], PT ;  /* 0x00014200ff007a0c */ /* 0x000fe20003f25070 */
[----:B------:R-:W-:Y:S01]  /*f580*/  STS [R7+0x4080], R36 ;  /* 0x0040802407007388 */ /* 0x000fe20000000800 */
[----:B------:R-:W-:Y:S02]  /*f590*/  ISETP.NE.U32.AND P0, PT, RZ, c[0x0][0x500], PT ;  /* 0x00014000ff007a0c */ /* 0x000fe40003f05070 */
[----:B------:R-:W-:Y:S01]  /*f5a0*/  ISETP.NE.AND.EX P1, PT, RZ, c[0x0][0x50c], PT, P1 ;  /* 0x00014300ff007a0c */ /* 0x000fe20003f25310 */
[----:B------:R-:W-:Y:S01]  /*f5b0*/  STS [R7+0x4480], R38 ;  /* 0x0044802607007388 */ /* 0x000fe20000000800 */
[----:B------:R-:W-:-:S03]  /*f5c0*/  ISETP.NE.AND.EX P0, PT, RZ, c[0x0][0x504], PT, P0 ;  /* 0x00014100ff007a0c */ /* 0x000fc60003f05300 */
        /* <DEDUP_REMOVED lines=33> */
[----:B--2---:R-:W-:-:S03]  /*f7e0*/  @P1 IMAD.WIDE R16, R203, R6, c[0x0][0x508] ;  /* 0x00014200cb101625 */ /* 0x004fc600078e0206 */
[----:B------:R-:W2:Y:S04]  /*f7f0*/  @P0 LDG.E R7, [R12.64] ;  /* 0x000000080c070981 */ /* 0x000ea8000c1e1900 */
[----:B------:R1:W5:Y:S01]  /*f800*/  @P1 LDG.E R5, [R16.64] ;  /* 0x0000000810051981 */ /* 0x000362000c1e1900 */
[----:B---3--:R-:W-:Y:S02]  /*f810*/  CS2R R20, SRZ ;  /* 0x0000000000147805 */ /* 0x008fe4000001ff00 */
[--C-:B--2---:R-:W-:Y:S01]  /*f820*/  @P0 SHF.R.S32.HI R21, RZ, 0x1f, R7.reuse ;  /* 0x0000001fff150819 */ /* 0x104fe20000011407 */
[----:B------:R-:W-:Y:S01]  /*f830*/  @P0 IMAD.MOV.U32 R20, RZ, RZ, R7 ;  /* 0x000000ffff140224 */ /* 0x000fe200078e0007 */
[----:B------:R-:W-:Y:S05]  /*f840*/  @P1 BRA `(.L_x_907) ;  /* 0x0000004000001947 */ /* 0x000fea0003800000 */
[----:B-1----:R-:W-:Y:S05]  /*f850*/  @!P0 BRA `(.L_x_907) ;  /* 0x0000003000008947 */ /* 0x002fea0003800000 */
[----:B-----5:R-:W2:Y:S04]  /*f860*/  LDG.E R5, [R12.64] ;  /* 0x000000080c057981 */ /* 0x020ea8000c1e1900 */
[----:B------:R-:W2:Y:S02]  /*f870*/  LDG.E R6, [R12.64+0x4] ;  /* 0x000004080c067981 */ /* 0x000ea4000c1e1900 */
[----:B--2---:R-:W-:-:S02]  /*f880*/  IADD3 R5, -R5, R6, RZ ;  /* 0x0000000605057210 */ /* 0x004fc40007ffe1ff */
.L_x_907:
        /* <DEDUP_REMOVED lines=15> */
[----:B------:R-:W-:Y:S02]  /*f980*/  IADD3 R2, R2, -R7, RZ ;  /* 0x8000000702027210 */ /* 0x000fe40007ffe0ff */
[----:B------:R-:W-:Y:S02]  /*f990*/  LOP3.LUT R6, R6, 0x1ffffffe, RZ, 0xc0, !PT ;  /* 0x1ffffffe06067812 */ /* 0x000fe400078ec0ff */
[-C--:B------:R-:W-:Y:S02]  /*f9a0*/  LEA.HI R8, R11, R0.reuse, RZ, 0x3 ;  /* 0x000000000b087211 */ /* 0x080fe400078f18ff */
[----:B------:R-:W-:Y:S01]  /*f9b0*/  SHF.R.S32.HI R17, RZ, 0x2, R17 ;  /* 0x00000002ff117819 */ /* 0x000fe20000011411 */
[----:B------:R-:W-:Y:S01]  /*f9c0*/  IMAD.IADD R13, R15, 0x1, -R6 ;  /* 0x000000010f0d7824 */ /* 0x000fe200078e0a06 */
[----:B------:R-:W-:Y:S01]  /*f9d0*/  LOP3.LUT R7, R8, 0xfffffff8, RZ, 0xc0, !PT ;  /* 0xfffffff808077812 */ /* 0x000fe200078ec0ff */
[----:B------:R-:W-:Y:S01]  /*f9e0*/  IMAD R15, R21, c[0x0][0x3a0], RZ ;  /* 0x0000e800150f7a24 */ /* 0x000fe200078e02ff */
[-C--:B------:R-:W-:Y:S01]  /*f9f0*/  LEA.HI R11, R11, R0.reuse, RZ, 0x6 ;  /* 0x000000000b0b7211 */ /* 0x080fe200078f30ff */
[----:B------:R-:W-:Y:S01]  /*fa00*/  IMAD R2, R2, 0x10, R17 ;  /* 0x0000001002027824 */ /* 0x000fe200078e0211 */
[----:B------:R-:W-:Y:S01]  /*fa10*/  IADD3 R7, -R7, R0, RZ ;  /* 0x0000000007077210 */ /* 0x000fe20007ffe1ff */
[----:B------:R-:W-:Y:S01]  /*fa20*/  IMAD R15, R20, c[0x0][0x3a4], R15 ;  /* 0x0000e900140f7a24 */ /* 0x000fe200078e020f */
[----:B--2---:R-:W-:Y:S01]  /*fa30*/  SHF.R.S32.HI R17, RZ, 0x1f, R14 ;  /* 0x0000001fff117819 */ /* 0x004fe2000001140e */
[----:B------:R-:W-:Y:S01]  /*fa40*/  IMAD R0, R13, 0x8, R2 ;  /* 0x000000080d007824 */ /* 0x000fe200078e0202 */
[----:B------:R-:W-:Y:S01]  /*fa50*/  MOV R22, R20 ;  /* 0x0000001400167202 */ /* 0x000fe20000000f00 */
[----:B------:R-:W-:Y:S01]  /*fa60*/  IMAD.IADD R19, R19, 0x1, R15 ;  /* 0x0000000113137824 */ /* 0x000fe200078e020f */
[----:B------:R-:W-:Y:S01]  /*fa70*/  LOP3.LUT P2, RZ, R4, 0x3, RZ, 0xc0, !PT ;  /* 0x0000000304ff7812 */ /* 0x000fe2000784c0ff */
[----:B-1----:R-:W-:Y:S01]  /*fa80*/  IMAD R13, R57, 0x80, R0 ;  /* 0x00000080390d7824 */ /* 0x002fe200078e0200 */
[----:B------:R-:W-:Y:S01]  /*fa90*/  SHF.R.S32.HI R4, RZ, 0x1f, R203 ;  /* 0x0000001fff047819 */ /* 0x000fe200000114cb */
[----:B------:R-:W-:Y:S01]  /*faa0*/  IMAD R15, R17, c[0x0][0x490], RZ ;  /* 0x00012400110f7a24 */ /* 0x000fe200078e02ff */
[----:B------:R-:W-:Y:S01]  /*fab0*/  SEL R203, R203, RZ, !P0 ;  /* 0x000000ffcbcb7207 */ /* 0x000fe20004000000 */
[----:B------:R-:W-:Y:S01]  /*fac0*/  @P1 IMAD.HI.U32 R0, R13, c[0x0][0x4ec], RZ ;  /* 0x00013b000d001a27 */ /* 0x000fe200078e00ff */
[----:B------:R-:W-:-:S02]  /*fad0*/  MOV R20, R13 ;  /* 0x0000000d00147202 */ /* 0x000fc40000000f00 */
[----:B------:R-:W-:Y:S01]  /*fae0*/  SEL R4, R4, RZ, !P0 ;  /* 0x000000ff04047207 */ /* 0x000fe20004000000 */
[C---:B------:R-:W-:Y:S01]  /*faf0*/  IMAD.WIDE.U32 R22, R14.reuse, c[0x0][0x490], R22 ;  /* 0x000124000e167a25 */ /* 0x040fe200078e0016 */
[----:B------:R-:W-:Y:S02]  /*fb00*/  @P1 SHF.R.U32.HI R20, RZ, c[0x0][0x4f0], R0 ;  /* 0x00013c00ff141a19 */ /* 0x000fe40000011600 */
[----:B------:R-:W-:Y:S01]  /*fb10*/  SHF.R.S32.HI R8, RZ, 0x3, R8 ;  /* 0x00000003ff087819 */ /* 0x000fe20000011408 */
[----:B------:R-:W-:Y:S01]  /*fb20*/  IMAD R15, R14, c[0x0][0x494], R15 ;  /* 0x000125000e0f7a24 */ /* 0x000fe200078e020f */
[--C-:B------:R-:W-:Y:S01]  /*fb30*/  SHF.R.S32.HI R16, RZ, 0x1f, R20.reuse ;  /* 0x0000001fff107819 */ /* 0x100fe20000011414 */
[----:B------:R-:W-:Y:S01]  /*fb40*/  IMAD R17, R17, c[0x0][0x3e8], RZ ;  /* 0x0000fa0011117a24 */ /* 0x000fe200078e02ff */
[----:B------:R-:W-:Y:S01]  /*fb50*/  LEA R10, R7, R8, 0x5 ;  /* 0x00000008070a7211 */ /* 0x000fe200078e28ff */
[----:B------:R-:W-:Y:S02]  /*fb60*/  IMAD.IADD R23, R23, 0x1, R15 ;  /* 0x0000000117177824 */ /* 0x000fe400078e020f */
[----:B------:R-:W-:-:S02]  /*fb70*/  IMAD.MOV R12, RZ, RZ, -R20 ;  /* 0x000000ffff0c7224 */ /* 0x000fc400078e0a14 */
[C---:B------:R-:W-:Y:S02]  /*fb80*/  IMAD R17, R14.reuse, c[0x0][0x3ec], R17 ;  /* 0x0000fb000e117a24 */ /* 0x040fe400078e0211 */
[----:B------:R-:W-:Y:S01]  /*fb90*/  IMAD.WIDE.U32 R14, R14, c[0x0][0x3e8], R18 ;  /* 0x0000fa000e0e7a25 */ /* 0x000fe200078e0012 */
[----:B------:R-:W-:-:S03]  /*fba0*/  LEA R19, R57, R2, 0x7 ;  /* 0x0000000239137211 */ /* 0x000fc600078e38ff */
        /* <DEDUP_REMOVED lines=8> */
[----:B------:R-:W-:Y:S01]  /*fc30*/  IMAD.SHL.U32 R0, R8, 0x40, RZ ;  /* 0x0000004008007824 */ /* 0x000fe200078e00ff */
[----:B------:R-:W-:Y:S01]  /*fc40*/  IADD3.X R21, R16, R23, R13, P0, !PT ;  /* 0x0000001710157210 */ /* 0x000fe200007fe40d */
[----:B------:R-:W-:Y:S02]  /*fc50*/  IMAD R17, R12, c[0x0][0x48c], R17 ;  /* 0x000123000c117a24 */ /* 0x000fe400078e0211 */
[C---:B------:R-:W-:Y:S01]  /*fc60*/  IMAD R10, R57.reuse, 0x80, R10 ;  /* 0x00000080390a7824 */ /* 0x040fe200078e020a */
[----:B------:R-:W-:Y:S01]  /*fc70*/  LOP3.LUT R13, R0, 0x1c0, RZ, 0xc0, !PT ;  /* 0x000001c0000d7812 */ /* 0x000fe200078ec0ff */
[----:B------:R-:W-:Y:S01]  /*fc80*/  IMAD.WIDE.U32 R20, R12, c[0x0][0x488], R20 ;  /* 0x000122000c147a25 */ /* 0x000fe200078e0014 */
[----:B------:R-:W-:-:S03]  /*fc90*/  LEA R57, R57, R8, 0x7 ;  /* 0x0000000839397211 */ /* 0x000fc600078e38ff */
[----:B------:R-:W-:Y:S01]  /*fca0*/  IMAD.SHL.U32 R0, R7, 0x8, RZ ;  /* 0x0000000807007824 */ /* 0x000fe200078e00ff */
[----:B------:R-:W-:Y:S01]  /*fcb0*/  LEA R7, P0, R20, c[0x0][0x450], 0x2 ;  /* 0x0001140014077a11 */ /* 0x000fe200078010ff */
[----:B------:R-:W-:Y:S01]  /*fcc0*/  @P1 IMAD.HI.U32 R18, R10, c[0x0][0x4ec], RZ ;  /* 0x00013b000a121a27 */ /* 0x000fe200078e00ff */
[----:B------:R-:W-:-:S03]  /*fcd0*/  IADD3 R17, R21, R17, RZ ;  /* 0x0000001115117210 */ /* 0x000fc60007ffe0ff */
[----:B------:R-:W-:Y:S01]  /*fce0*/  IMAD R12, R4, c[0x0][0x3f0], RZ ;  /* 0x0000fc00040c7a24 */ /* 0x000fe200078e02ff */
[----:B------:R-:W-:Y:S01]  /*fcf0*/  LEA.HI.X R17, R20, c[0x0][0x454], R17, 0x2, P0 ;  /* 0x0001150014117a11 */ /* 0x000fe200000f1411 */
[----:B------:R-:W-:Y:S01]  /*fd00*/  IMAD.MOV.U32 R6, RZ, RZ, R10 ;  /* 0x000000ffff067224 */ /* 0x000fe200078e000a */
[----:B------:R-:W-:Y:S01]  /*fd10*/  SHF.R.U32.HI R4, RZ, 0x3, R13 ;  /* 0x00000003ff047819 */ /* 0x000fe2000001160d */
[----:B------:R-:W-:Y:S01]  /*fd20*/  SHFL.IDX PT, R34, R7, RZ, 0x1c1f ;  /* 0x001c1fff07227589 */ /* 0x000fe200000e0000 */
[----:B------:R-:W-:Y:S01]  /*fd30*/  @P1 SHF.R.U32.HI R6, RZ, c[0x0][0x4f0], R18 ;  /* 0x00013c00ff061a19 */ /* 0x000fe20000011612 */
[----:B------:R-:W-:Y:S01]  /*fd40*/  IMAD R12, R203, c[0x0][0x3f4], R12 ;  /* 0x0000fd00cb0c7a24 */ /* 0x000fe200078e020c */
[----:B------:R-:W-:Y:S01]  /*fd50*/  LOP3.LUT R13, R13, 0x38, R0, 0xf8, !PT ;  /* 0x000000380d0d7812 */ /* 0x000fe200078ef800 */
[----:B------:R-:W1:Y:S01]  /*fd60*/  SHFL.IDX PT, R35, R17, RZ, 0x1c1f ;  /* 0x001c1fff11237589 */ /* 0x000e6200000e0000 */
[----:B------:R-:W-:Y:S01]  /*fd70*/  SHF.R.S32.HI R16, RZ, 0x1f, R6 ;  /* 0x0000001fff107819 */ /* 0x000fe20000011406 */
[----:B------:R-:W-:Y:S01]  /*fd80*/  IMAD.WIDE.U32 R14, R203, c[0x0][0x3f0], R14 ;  /* 0x0000fc00cb0e7a25 */ /* 0x000fe200078e000e */
[----:B------:R-:W-:Y:S01]  /*fd90*/  LOP3.LUT R4, R13, R4, RZ, 0x3c, !PT ;  /* 0x000000040d047212 */ /* 0x000fe200078e3cff */
[----:B------:R-:W-:Y:S02]  /*fda0*/  SHFL.IDX PT, R48, R7, 0x1, 0x1c1f ;  /* 0x003c1f0007307f89 */ /* 0x000fe400000e0000 */
[----:B------:R-:W-:-:S02]  /*fdb0*/  IMAD.MOV R13, RZ, RZ, -R6 ;  /* 0x000000ffff0d7224 */ /* 0x000fc400078e0a06 */
[----:B------:R-:W2:Y:S01]  /*fdc0*/  SHFL.IDX PT, R49, R17, 0x1, 0x1c1f ;  /* 0x003c1f0011317f89 */ /* 0x000ea200000e0000 */
[----:B-----5:R-:W-:Y:S01]  /*fdd0*/  IMAD R2, R5, c[0x0][0x4e8], RZ ;  /* 0x00013a0005027a24 */ /* 0x020fe200078e02ff */
[----:B------:R-:W-:Y:S01]  /*fde0*/  IADD3 R5, R19, 0x8, RZ ;  /* 0x0000000813057810 */ /* 0x000fe20007ffe0ff */
[----:B------:R-:W-:Y:S02]  /*fdf0*/  IMAD.IADD R15, R15, 0x1, R12 ;  /* 0x000000010f0f7824 */ /* 0x000fe400078e020c */
[----:B------:R-:W-:Y:S01]  /*fe00*/  IMAD R13, R13, c[0x0][0x4e8], R10 ;  /* 0x00013a000d0d7a24 */ /* 0x000fe200078e020a */
[-C--:B------:R-:W-:Y:S01]  /*fe10*/  ISETP.GE.OR P1, PT, R19, R2.reuse, P2 ;  /* 0x000000021300720c */ /* 0x080fe20001726670 */
[----:B------:R-:W-:Y:S01]  /*fe20*/  IMAD R21, R16, c[0x0][0x3e0], RZ ;  /* 0x0000f80010157a24 */ /* 0x000fe200078e02ff */
[----:B------:R-:W-:Y:S01]  /*fe30*/  ISETP.GE.OR P0, PT, R5, R2, P2 ;  /* 0x000000020500720c */ /* 0x000fe20001706670 */
[----:B------:R-:W-:Y:S02]  /*fe40*/  IMAD.SHL.U32 R11, R11, 0x8, RZ ;  /* 0x000000080b0b7824 */ /* 0x000fe400078e00ff */
[----:B------:R-:W-:-:S02]  /*fe50*/  IMAD R21, R6, c[0x0][0x3e4], R21 ;  /* 0x0000f90006157a24 */ /* 0x000fc400078e0215 */
[----:B------:R-:W-:Y:S01]  /*fe60*/  IMAD.WIDE.U32 R14, R6, c[0x0][0x3e0], R14 ;  /* 0x0000f800060e7a25 */ /* 0x000fe200078e000e */
[----:B------:R-:W-:Y:S02]  /*fe70*/  SHF.R.S32.HI R6, RZ, 0x1f, R13 ;  /* 0x0000001fff067819 */ /* 0x000fe4000001140d */
[----:B------:R-:W-:Y:S01]  /*fe80*/  LOP3.LUT R4, R4, 0x7ffffe00, R11, 0xf8, !PT ;  /* 0x7ffffe0004047812 */ /* 0x000fe200078ef80b */
[----:B------:R-:W-:Y:S02]  /*fe90*/  IMAD.IADD R15, R15, 0x1, R21 ;  /* 0x000000010f0f7824 */ /* 0x000fe400078e0215 */
[----:B------:R-:W-:Y:S01]  /*fea0*/  IMAD R6, R6, c[0x0][0x3d8], RZ ;  /* 0x0000f60006067a24 */ /* 0x000fe200078e02ff */
[----:B------:R-:W-:Y:S01]  /*feb0*/  SHF.L.U32 R58, R4, 0x1, RZ ;  /* 0x00000001043a7819 */ /* 0x000fe200000006ff */
        /* <DEDUP_REMOVED lines=40> */
.L_x_909:
[----:B--2---:R-:W-:Y:S05]  /*10140*/  BSYNC B0 ;  /* 0x0000000000007941 */ /* 0x004fea0003800000 */
.L_x_908:
[----:B-1----:R-:W-:Y:S01]  /*10150*/  IADD3 R3, R57, 0x20, RZ ;  /* 0x0000002039037810 */ /* 0x002fe20007ffe0ff */
[----:B------:R1:W2:Y:S01]  /*10160*/  SHFL.IDX PT, R33, R55, 0x1, 0x181f ;  /* 0x00381f0037217f89 */ /* 0x0002a200000e0000 */
        /* <DEDUP_REMOVED lines=21> */
.L_x_911:
[----:B------:R-:W-:Y:S05]  /*102c0*/  BSYNC B0 ;  /* 0x0000000000007941 */ /* 0x000fea0003800000 */
.L_x_910:
        /* <DEDUP_REMOVED lines=23> */
.L_x_913:
[----:B------:R-:W-:Y:S05]  /*10440*/  BSYNC B0 ;  /* 0x0000000000007941 */ /* 0x000fea0003800000 */
.L_x_912:
        /* <DEDUP_REMOVED lines=24> */
.L_x_906:
        /* <DEDUP_REMOVED lines=18> */
.L_x_914:
        /* <DEDUP_REMOVED lines=17> */
[----:B------:R-:W-:Y:S01]  /*10800*/  ISETP.NE.AND P0, PT, R3, 0x1, PT ;  /* 0x000000010300780c */ /* 0x000fe20003f05270 */
[----:B------:R-:W-:-:S04]  /*10810*/  IMAD R8, R9, c[0x0][0x498], RZ ;  /* 0x0001260009087a24 */ /* 0x000fc800078e02ff */
[----:B------:R-:W-:-:S08]  /*10820*/  IMAD R8, R203, c[0x0][0x49c], R8 ;  /* 0x00012700cb087a24 */ /* 0x000fd000078e0208 */
[----:B------:R-:W-:-:S05]  /*10830*/  @P0 IMAD.HI.U32 R5, R7, c[0x0][0x4ec], RZ ;  /* 0x00013b0007050a27 */ /* 0x000fca00078e00ff */
[----:B------:R-:W-:Y:S01]  /*10840*/  @P0 SHF.R.U32.HI R6, RZ, c[0x0][0x4f0], R5 ;  /* 0x00013c00ff060a19 */ /* 0x000fe20000011605 */
[----:B-1----:R-:W-:Y:S01]  /*10850*/  IMAD.WIDE.U32 R10, R4, c[0x0][0x490], R10 ;  /* 0x00012400040a7a25 */ /* 0x002fe200078e000a */
[----:B------:R-:W-:-:S05]  /*10860*/  SHF.R.S32.HI R3, RZ, 0x1f, R4 ;  /* 0x0000001fff037819 */ /* 0x000fca0000011404 */
[----:B------:R-:W-:-:S04]  /*10870*/  IMAD R3, R3, c[0x0][0x490], RZ ;  /* 0x0001240003037a24 */ /* 0x000fc800078e02ff */
[----:B------:R-:W-:Y:S01]  /*10880*/  IMAD R3, R4, c[0x0][0x494], R3 ;  /* 0x0001250004037a24 */ /* 0x000fe200078e0203 */
[----:B------:R-:W-:-:S03]  /*10890*/  IADD3 R4, -R6, RZ, RZ ;  /* 0x000000ff06047210 */ /* 0x000fc60007ffe1ff */
[----:B------:R-:W-:Y:S01]  /*108a0*/  IMAD.IADD R11, R3, 0x1, R11 ;  /* 0x00000001030b7824 */ /* 0x000fe200078e020b */
[----:B------:R-:W-:Y:S01]  /*108b0*/  SHF.R.S32.HI R3, RZ, 0x1f, R6 ;  /* 0x0000001fff037819 */ /* 0x000fe20000011406 */
[----:B------:R-:W-:Y:S02]  /*108c0*/  IMAD R4, R4, c[0x0][0x4e8], R7 ;  /* 0x00013a0004047a24 */ /* 0x000fe400078e0207 */
[----:B------:R-:W-:-:S03]  /*108d0*/  IMAD.WIDE.U32 R10, R203, c[0x0][0x498], R10 ;  /* 0x00012600cb0a7a25 */ /* 0x000fc600078e000a */
[----:B------:R-:W-:Y:S02]  /*108e0*/  SHF.R.S32.HI R5, RZ, 0x1f, R4 ;  /* 0x0000001fff057819 */ /* 0x000fe40000011404 */
        /* <DEDUP_REMOVED lines=10> */
.L_x_916:
[----:B------:R-:W-:Y:S05]  /*10990*/  BSYNC B0 ;  /* 0x0000000000007941 */ /* 0x000fea0003800000 */
.L_x_915:
        /* <DEDUP_REMOVED lines=11> */
[----:B-----5:R-:W-:Y:S01]  /*10a50*/  IMAD R2, R2, c[0x0][0x4e8], RZ ;  /* 0x00013a0002027a24 */ /* 0x020fe200078e02ff */
[----:B------:R-:W-:Y:S01]  /*10a60*/  SHF.R.S32.HI R4, RZ, 0x3, R4 ;  /* 0x00000003ff047819 */ /* 0x000fe20000011404 */
[----:B------:R-:W-:Y:S01]  /*10a70*/  IMAD.IADD R5, R0, 0x1, -R5 ;  /* 0x0000000100057824 */ /* 0x000fe200078e0a05 */
[----:B------:R-:W-:-:S04]  /*10a80*/  IADD3 R13, R13, R10, RZ ;  /* 0x0000000a0d0d7210 */ /* 0x000fc80007ffe0ff */
        /* <DEDUP_REMOVED lines=8> */
[----:B------:R-:W-:Y:S01]  /*10b10*/  @P0 IMAD.HI.U32 R0, R3, c[0x0][0x4ec], RZ ;  /* 0x00013b0003000a27 */ /* 0x000fe200078e00ff */
[----:B------:R-:W-:Y:S02]  /*10b20*/  MOV R7, R3 ;  /* 0x0000000300077202 */ /* 0x000fe40000000f00 */
[----:B------:R-:W-:Y:S01]  /*10b30*/  IADD3 R13, R6, R13, RZ ;  /* 0x0000000d060d7210 */ /* 0x000fe20007ffe0ff */
[----:B------:R-:W-:Y:S01]  /*10b40*/  IMAD R6, R9, c[0x0][0x3f0], RZ ;  /* 0x0000fc0009067a24 */ /* 0x000fe200078e02ff */
[----:B------:R-:W-:-:S03]  /*10b50*/  @P0 SHF.R.U32.HI R7, RZ, c[0x0][0x4f0], R0 ;  /* 0x00013c00ff070a19 */ /* 0x000fc60000011600 */
[C---:B------:R-:W-:Y:S01]  /*10b60*/  IMAD R6, R203.reuse, c[0x0][0x3f4], R6 ;  /* 0x0000fd00cb067a24 */ /* 0x040fe200078e0206 */
[----:B------:R-:W-:Y:S01]  /*10b70*/  SHF.R.S32.HI R9, RZ, 0x1f, R7 ;  /* 0x0000001fff097819 */ /* 0x000fe20000011407 */
[----:B------:R-:W-:-:S04]  /*10b80*/  IMAD.WIDE.U32 R12, R203, c[0x0][0x3f0], R12 ;  /* 0x0000fc00cb0c7a25 */ /* 0x000fc800078e000c */
[----:B------:R-:W-:Y:S01]  /*10b90*/  IMAD.MOV R0, RZ, RZ, -R7 ;  /* 0x000000ffff007224 */ /* 0x000fe200078e0a07 */
[----:B------:R-:W-:Y:S01]  /*10ba0*/  IADD3 R13, R13, R6, RZ ;  /* 0x000000060d0d7210 */ /* 0x000fe20007ffe0ff */
[----:B------:R-:W-:Y:S01]  /*10bb0*/  IMAD R6, R9, c[0x0][0x3e0], RZ ;  /* 0x0000f80009067a24 */ /* 0x000fe200078e02ff */
[----:B------:R-:W-:Y:S01]  /*10bc0*/  LEA R9, R8, R4, 0x7 ;  /* 0x0000000408097211 */ /* 0x000fe200078e38ff */
        /* <DEDUP_REMOVED lines=31> */
.L_x_918:
[----:B------:R-:W-:Y:S05]  /*10dc0*/  BSYNC B0 ;  /* 0x0000000000007941 */ /* 0x000fea0003800000 */
.L_x_917:
        /* <DEDUP_REMOVED lines=21> */
.L_x_920:
[----:B------:R-:W-:Y:S05]  /*10f20*/  BSYNC B0 ;  /* 0x0000000000007941 */ /* 0x000fea0003800000 */
.L_x_919:
        /* <DEDUP_REMOVED lines=21> */
.L_x_922:
[----:B------:R-:W-:Y:S05]  /*11080*/  BSYNC B0 ;  /* 0x0000000000007941 */ /* 0x000fea0003800000 */
.L_x_921:
        /* <DEDUP_REMOVED lines=22> */
.L_x_923:
        /* <DEDUP_REMOVED lines=9> */
.L_x_1298:


//--------------------- .text._ZN7cutlass13device_kernelIN5flash19enable_sm80_to_sm89INS1_16FlashAttnFwdSm80INS1_25CollectiveMainloopFwdSm80ILi8ELi2ELb0EN4cute5tupleIJNS5_1CILi128EEENS7_ILi64EEENS7_ILi192EEEEEELi192ENS_10bfloat16_tEfNS_4arch4Sm80ELb0ELb1ELb0ELb1ELb0ELb1ELb1ELb0EEENS1_21CollectiveEpilogueFwdINS6_IJS8_SA_S9_EEENS6_IJNS7_ILi1EEESI_SI_EEESC_SE_Li256ELb1ELb1ELb0ELb0EEENS1_19SingleTileSchedulerILb1ELb0ELb1ELi128EEEEEEEEEvNT_6ParamsE --------------------------
	.section	.text._ZN7cutlass13device_kernelIN5flash19enable_sm80_to_sm89INS1_16FlashAttnFwdSm80INS1_25CollectiveMainloopFwdSm80ILi8ELi2ELb0EN4cute5tupleIJNS5_1CILi128EEENS7_ILi64EEENS7_ILi192EEEEEELi192ENS_10bfloat16_tEfNS_4arch4Sm80ELb0ELb1ELb0ELb1ELb0ELb1ELb1ELb0EEENS1_21CollectiveEpilogueFwdINS6_IJS8_SA_S9_EEENS6_IJNS7_ILi1EEESI_SI_EEESC_SE_Li256ELb1ELb1ELb0ELb0EEENS1_19SingleTileSchedulerILb1ELb0ELb1ELi128EEEEEEEEEvNT_6ParamsE,"ax",@progbits
	.sectioninfo	@"SHI_REGISTERS=236"
	.align	128
.text._ZN7cutlass13device_kernelIN5flash19enable_sm80_to_sm89INS1_16FlashAttnFwdSm80INS1_25CollectiveMainloopFwdSm80ILi8ELi2ELb0EN4cute5tupleIJNS5_1CILi128EEENS7_ILi64EEENS7_ILi192EEEEEELi192ENS_10bfloat16_tEfNS_4arch4Sm80ELb0ELb1ELb0ELb1ELb0ELb1ELb1ELb0EEENS1_21CollectiveEpilogueFwdINS6_IJS8_SA_S9_EEENS6_IJNS7_ILi1EEESI_SI_EEESC_SE_Li256ELb1ELb1ELb0ELb0EEENS1_19SingleTileSchedulerILb1ELb0ELb1ELi128EEEEEEEEEvNT_6ParamsE:
        .type           _ZN7cutlass13device_kernelIN5flash19enable_sm80_to_sm89INS1_16FlashAttnFwdSm80INS1_25CollectiveMainloopFwdSm80ILi8ELi2ELb0EN4cute5tupleIJNS5_1CILi128EEENS7_ILi64EEENS7_ILi192EEEEEELi192ENS_10bfloat16_tEfNS_4arch4Sm80ELb0ELb1ELb0ELb1ELb0ELb1ELb1ELb0EEENS1_21CollectiveEpilogueFwdINS6_IJS8_SA_S9_EEENS6_IJNS7_ILi1EEESI_SI_EEESC_SE_Li256ELb1ELb1ELb0ELb0EEENS1_19SingleTileSchedulerILb1ELb0ELb1ELi128EEEEEEEEEvNT_6ParamsE,@function
        .size           _ZN7cutlass13device_kernelIN5flash19enable_sm80_to_sm89INS1_16FlashAttnFwdSm80INS1_25CollectiveMainloopFwdSm80ILi8ELi2ELb0EN4cute5tupleIJNS5_1CILi128EEENS7_ILi64EEENS7_ILi192EEEEEELi192ENS_10bfloat16_tEfNS_4arch4Sm80ELb0ELb1ELb0ELb1ELb0ELb1ELb1ELb0EEENS1_21CollectiveEpilogueFwdINS6_IJS8_SA_S9_EEENS6_IJNS7_ILi1EEESI_SI_EEESC_SE_Li256ELb1ELb1ELb0ELb0EEENS1_19SingleTileSchedulerILb1ELb0ELb1ELi128EEEEEEEEEvNT_6ParamsE,(.L_x_1299 - _ZN7cutlass13device_kernelIN5flash19enable_sm80_to_sm89INS1_16FlashAttnFwdSm80INS1_25CollectiveMainloopFwdSm80ILi8ELi2ELb0EN4cute5tupleIJNS5_1CILi128EEENS7_ILi64EEENS7_ILi192EEEEEELi192ENS_10bfloat16_tEfNS_4arch4Sm80ELb0ELb1ELb0ELb1ELb0ELb1ELb1ELb0EEENS1_21CollectiveEpilogueFwdINS6_IJS8_SA_S9_EEENS6_IJNS7_ILi1EEESI_SI_EEESC_SE_Li256ELb1ELb1ELb0ELb0EEENS1_19SingleTileSchedulerILb1ELb0ELb1ELi128EEEEEEEEEvNT_6ParamsE)
        .other          _ZN7cutlass13device_kernelIN5flash19enable_sm80_to_sm89INS1_16FlashAttnFwdSm80INS1_25CollectiveMainloopFwdSm80ILi8ELi2ELb0EN4cute5tupleIJNS5_1CILi128EEENS7_ILi64EEENS7_ILi192EEEEEELi192ENS_10bfloat16_tEfNS_4arch4Sm80ELb0ELb1ELb0ELb1ELb0ELb1ELb1ELb0EEENS1_21CollectiveEpilogueFwdINS6_IJS8_SA_S9_EEENS6_IJNS7_ILi1EEESI_SI_EEESC_SE_Li256ELb1ELb1ELb0ELb0EEENS1_19SingleTileSchedulerILb1ELb0ELb1ELi128EEEEEEEEEvNT_6ParamsE,@"STO_CUDA_ENTRY STV_DEFAULT"
_ZN7cutlass13device_kernelIN5flash19enable_sm80_to_sm89INS1_16FlashAttnFwdSm80INS1_25CollectiveMainloopFwdSm80ILi8ELi2ELb0EN4cute5tupleIJNS5_1CILi128EEENS7_ILi64EEENS7_ILi192EEEEEELi192ENS_10bfloat16_tEfNS_4arch4Sm80ELb0ELb1ELb0ELb1ELb0ELb1ELb1ELb0EEENS1_21CollectiveEpilogueFwdINS6_IJS8_SA_S9_EEENS6_IJNS7_ILi1EEESI_SI_EEESC_SE_Li256ELb1ELb1ELb0ELb0EEENS1_19SingleTileSchedulerILb1ELb0ELb1ELi128EEEEEEEEEvNT_6ParamsE:
        /* <DEDUP_REMOVED lines=16> */
.L_x_925:
        /* <DEDUP_REMOVED lines=8> */
.L_x_927:
[----:B------:R-:W-:-:S05]  /*0180*/  MOV R0, c[0x0][0x54c] ;  /* 0x0001530000007a02 */ /* 0x000fca0000000f00 */
.L_x_926:
[----:B-----5:R-:W-:Y:S01]  /*0190*/  IMAD R0, R0, c[0x0][0x548], RZ ;  /* 0x0001520000007a24 */ /* 0x020fe200078e02ff */
[----:B------:R-:W-:-:S04]  /*01a0*/  SHF.L.U32 R133, R219, 0x7, RZ ;  /* 0x00000007db857819 */ /* 0x000fc800000006ff */
[----:B------:R-:W-:-:S04]  /*01b0*/  ISETP.GE.AND P0, PT, R133, R0, PT ;  /* 0x000000008500720c */ /* 0x000fc80003f06270 */
[----:B------:R-:W-:Y:S01]  /*01c0*/  SEL R196, R196, 0xffffffff, !P0 ;  /* 0xffffffffc4c47807 */ /* 0x000fe20004000000 */
[----:B------:R-:W-:Y:S05]  /*01d0*/  BRA `(.L_x_928) ;  /* 0x0000012000007947 */ /* 0x000fea0003800000 */
.L_x_924:
[----:B---3--:R-:W-:-:S04]  /*01e0*/  ISETP.NE.U32.AND P0, PT, RZ, c[0x0][0x568], PT ;  /* 0x00015a00ff007a0c */ /* 0x008fc80003f05070 */
[----:B------:R-:W-:-:S13]  /*01f0*/  ISETP.NE.AND.EX P0, PT, RZ, c[0x0][0x56c], PT, P0 ;  /* 0x00015b00ff007a0c */ /* 0x000fda0003f05300 */
[----:B------:R-:W-:Y:S05]  /*0200*/  @!P0 BRA `(.L_x_929) ;  /* 0x0000002000008947 */ /* 0x000fea0003800000 */
[----:B------:R1:W5:Y:S01]  /*0210*/  LDG.E R0, [R4.64] ;  /* 0x0000000604007981 */ /* 0x000362000c1e1900 */
[----:B------:R-:W-:Y:S05]  /*0220*/  BRA `(.L_x_930) ;  /* 0x0000009000007947 */ /* 0x000fea0003800000 */
.L_x_929:
        /* <DEDUP_REMOVED lines=8> */
.L_x_931:
[----:B------:R-:W-:-:S05]  /*02b0*/  MOV R0, c[0x0][0x54c] ;  /* 0x0001530000007a02 */ /* 0x000fca0000000f00 */
.L_x_930:
[----:B-----5:R-:W-:Y:S01]  /*02c0*/  IMAD R0, R0, c[0x0][0x548], RZ ;  /* 0x0001520000007a24 */ /* 0x020fe200078e02ff */
[----:B------:R-:W-:-:S04]  /*02d0*/  SHF.L.U32 R133, R219, 0x7, RZ ;  /* 0x00000007db857819 */ /* 0x000fc800000006ff */
[----:B------:R-:W-:-:S04]  /*02e0*/  ISETP.GE.AND P0, PT, R133, R0, PT ;  /* 0x000000008500720c */ /* 0x000fc80003f06270 */
[----:B------:R-:W-:-:S04]  /*02f0*/  SEL R196, R196, 0xffffffff, !P0 ;  /* 0xffffffffc4c47807 */ /* 0x000fc80004000000 */
.L_x_928:
        /* <DEDUP_REMOVED lines=35> */
.L_x_932:
[----:B--2---:R-:W-:-:S04]  /*0530*/  ISETP.NE.U32.AND P0, PT, RZ, c[0x0][0x368], PT ;  /* 0x0000da00ff007a0c */ /* 0x004fc80003f05070 */
[----:B------:R-:W-:-:S13]  /*0540*/  ISETP.NE.AND.EX P0, PT, RZ, c[0x0][0x36c], PT, P0 ;  /* 0x0000db00ff007a0c */ /* 0x000fda0003f05300 */
[----:B------:R-:W-:Y:S05]  /*0550*/  @!P0 BRA `(.L_x_933) ;  /* 0x0000003000008947 */ /* 0x000fea0003800000 */
[----:B------:R-:W-:-:S06]  /*0560*/  IMAD.WIDE R4, R196, R3, c[0x0][0x368] ;  /* 0x0000da00c4047625 */ /* 0x000fcc00078e0203 */
[----:B------:R1:W5:Y:S01]  /*0570*/  LDG.E R5, [R4.64] ;  /* 0x0000000604057981 */ /* 0x000362000c1e1900 */
[----:B------:R-:W-:Y:S05]  /*0580*/  BRA `(.L_x_934) ;  /* 0x0000004000007947 */ /* 0x000fea0003800000 */
.L_x_933:
[----:B------:R-:W-:Y:S05]  /*0590*/  @!P5 BRA `(.L_x_934) ;  /* 0x000000300000d947 */ /* 0x000fea0003800000 */
[----:B------:R-:W2:Y:S04]  /*05a0*/  LDG.E R5, [R6.64] ;  /* 0x0000000606057981 */ /* 0x000ea8000c1e1900 */
[----:B------:R-:W2:Y:S02]  /*05b0*/  LDG.E R0, [R6.64+0x4] ;  /* 0x0000040606007981 */ /* 0x000ea4000c1e1900 */
[----:B--2---:R-:W-:Y:S02]  /*05c0*/  IADD3 R5, -R5, R0, RZ ;  /* 0x0000000005057210 */ /* 0x004fe40007ffe1ff */
.L_x_934:
[----:B------:R-:W2:Y:S01]  /*05d0*/  @P4 LDG.E R0, [R10.64] ;  /* 0x000000060a004981 */ /* 0x000ea2000c1e1900 */
[----:B------:R-:W-:-:S03]  /*05e0*/  ISETP.NE.U32.AND P0, PT, RZ, c[0x0][0x378], PT ;  /* 0x0000de00ff007a0c */ /* 0x000fc60003f05070 */
[----:B------:R-:W2:Y:S01]  /*05f0*/  @P4 LDG.E R7, [R10.64+0x4] ;  /* 0x000004060a074981 */ /* 0x000ea2000c1e1900 */
[----:B------:R-:W-:Y:S01]  /*0600*/  ISETP.NE.AND.EX P0, PT, RZ, c[0x0][0x37c], PT, P0 ;  /* 0x0000df00ff007a0c */ /* 0x000fe20003f05300 */
[----:B-----5:R-:W-:-:S12]  /*0610*/  IMAD.MOV.U32 R90, RZ, RZ, R5 ;  /* 0x000000ffff5a7224 */ /* 0x020fd800078e0005 */
[----:B------:R-:W-:-:S05]  /*0620*/  @P0 IMAD.WIDE R8, R196, R3, c[0x0][0x378] ;  /* 0x0000de00c4080625 */ /* 0x000fca00078e0203 */
[----:B------:R3:W5:Y:S01]  /*0630*/  @P0 LDG.E R90, [R8.64] ;  /* 0x00000006085a0981 */ /* 0x000762000c1e1900 */
[----:B------:R-:W-:Y:S01]  /*0640*/  IMAD.MOV.U32 R193, RZ, RZ, c[0x0][0x2c4] ;  /* 0x0000b100ffc17624 */ /* 0x000fe200078e00ff */
[----:B-1----:R-:W-:Y:S01]  /*0650*/  IADD3 R4, R133, 0x7f, RZ ;  /* 0x0000007f85047810 */ /* 0x002fe20007ffe0ff */
[----:B------:R-:W-:Y:S01]  /*0660*/  IMAD.MOV.U32 R195, RZ, RZ, c[0x0][0x32c] ;  /* 0x0000cb00ffc37624 */ /* 0x000fe200078e00ff */
[----:B------:R-:W-:Y:S02]  /*0670*/  LOP3.LUT R93, R93, 0xfffffffb, RZ, 0xc0, !PT ;  /* 0xfffffffb5d5d7812 */ /* 0x000fe400078ec0ff */
[----:B------:R-:W-:Y:S02]  /*0680*/  ISETP.NE.AND P1, PT, R193, 0x1, PT ;  /* 0x00000001c100780c */ /* 0x000fe40003f25270 */
[----:B------:R-:W-:-:S11]  /*0690*/  ISETP.GE.AND P2, PT, R195, 0x1, PT ;  /* 0x00000001c300780c */ /* 0x000fd60003f46270 */
[----:B------:R-:W-:Y:S02]  /*06a0*/  @P1 IADD3 R2, R133, 0x7f, RZ ;  /* 0x0000007f85021810 */ /* 0x000fe40007ffe0ff */
[----:B------:R-:W-:-:S03]  /*06b0*/  @P2 LOP3.LUT R93, R93, 0x4, RZ, 0xfc, !PT ;  /* 0x000000045d5d2812 */ /* 0x000fc600078efcff */
[----:B------:R-:W-:-:S05]  /*06c0*/  @P1 IMAD.HI.U32 R2, R2, c[0x0][0x2c8], RZ ;  /* 0x0000b20002021a27 */ /* 0x000fca00078e00ff */
[----:B------:R-:W-:Y:S01]  /*06d0*/  @P1 SHF.R.U32.HI R4, RZ, c[0x0][0x2cc], R2 ;  /* 0x0000b300ff041a19 */ /* 0x000fe20000011602 */
[----:B--2---:R-:W-:Y:S02]  /*06e0*/  @P4 IMAD.IADD R99, R7, 0x1, -R0 ;  /* 0x0000000107634824 */ /* 0x004fe400078e0a00 */
[----:B------:R-:W-:-:S04]  /*06f0*/  IMAD.IADD R0, R5, 0x1, -R97 ;  /* 0x0000000105007824 */ /* 0x000fc800078e0a61 */
[----:B------:R-:W-:-:S05]  /*0700*/  IMAD.IADD R194, R0, 0x1, R99 ;  /* 0x0000000100c27824 */ /* 0x000fca00078e0263 */
[----:B------:R-:W-:-:S05]  /*0710*/  IADD3 R95, R194, 0x1, -R199 ;  /* 0x00000001c25f7810 */ /* 0x000fca0007ffe8c7 */
[----:B------:R-:W-:-:S05]  /*0720*/  IMAD.IADD R4, R95, 0x1, R4 ;  /* 0x000000015f047824 */ /* 0x000fca00078e0204 */
[----:B------:R-:W-:Y:S01]  /*0730*/  IADD3 R7, R4, c[0x0][0x328], RZ ;  /* 0x0000ca0004077a10 */ /* 0x000fe20007ffe0ff */
[----:B------:R-:W-:Y:S05]  /*0740*/  @!P2 BRA `(.L_x_935) ;  /* 0x000000e00000a947 */ /* 0x000fea0003800000 */
[C---:B---3--:R-:W-:Y:S02]  /*0750*/  ISETP.GT.AND P0, PT, R4.reuse, RZ, PT ;  /* 0x000000ff0400720c */ /* 0x048fe40003f04270 */
        /* <DEDUP_REMOVED lines=8> */
.L_x_936:
[----:B------:R-:W-:-:S13]  /*07e0*/  ISETP.NE.AND P0, PT, R195, 0x1, PT ;  /* 0x00000001c300780c */ /* 0x000fda0003f05270 */
[----:B------:R-:W-:-:S05]  /*07f0*/  @P0 IMAD.HI.U32 R4, R2, c[0x0][0x330], RZ ;  /* 0x0000cc0002040a27 */ /* 0x000fca00078e00ff */
[----:B------:R-:W-:-:S05]  /*0800*/  @P0 SHF.R.U32.HI R2, RZ, c[0x0][0x334], R4 ;  /* 0x0000cd00ff020a19 */ /* 0x000fca0000011604 */
.L_x_937:
[----:B------:R-:W-:-:S05]  /*0810*/  IMAD R2, R2, R195, c[0x0][0x32c] ;  /* 0x0000cb0002027624 */ /* 0x000fca00078e02c3 */
[----:B------:R-:W-:Y:S02]  /*0820*/  IMNMX R7, R7, R2, PT ;  /* 0x0000000207077217 */ /* 0x000fe40003800200 */
.L_x_935:
[----:B---3--:R-:W-:Y:S01]  /*0830*/  @P1 IMAD.HI.U32 R4, R133, c[0x0][0x2c8], RZ ;  /* 0x0000b20085041a27 */ /* 0x008fe200078e00ff */
[----:B------:R-:W-:-:S03]  /*0840*/  IADD3 R9, R194, 0x3f, RZ ;  /* 0x0000003fc2097810 */ /* 0x000fc60007ffe0ff */
[----:B------:R-:W-:Y:S01]  /*0850*/  IMAD.MOV.U32 R11, RZ, RZ, R133 ;  /* 0x000000ffff0b7224 */ /* 0x000fe200078e0085 */
[----:B------:R-:W-:Y:S01]  /*0860*/  @P1 SHF.R.U32.HI R11, RZ, c[0x0][0x2cc], R4 ;  /* 0x0000b300ff0b1a19 */ /* 0x000fe20000011604 */
[----:B------:R-:W-:Y:S01]  /*0870*/  IMAD.IADD R132, R194, 0x1, -R199 ;  /* 0x00000001c2847824 */ /* 0x000fe200078e0ac7 */
[----:B------:R-:W-:-:S03]  /*0880*/  SHF.R.S32.HI R2, RZ, 0x1f, R9 ;  /* 0x0000001fff027819 */ /* 0x000fc60000011409 */
[----:B------:R-:W-:Y:S01]  /*0890*/  IMAD.IADD R4, R132, 0x1, R11 ;  /* 0x0000000184047824 */ /* 0x000fe200078e020b */
[----:B------:R-:W-:-:S04]  /*08a0*/  LEA.HI R2, R2, R9, RZ, 0x6 ;  /* 0x0000000902027211 */ /* 0x000fc800078f30ff */
[----:B------:R-:W-:Y:S02]  /*08b0*/  SHF.R.S32.HI R94, RZ, 0x6, R2 ;  /* 0x00000006ff5e7819 */ /* 0x000fe40000011402 */
[----:B------:R-:W-:Y:S01]  /*08c0*/  IADD3 R9, R4, -c[0x0][0x324], RZ ;  /* 0x8000c90004097a10 */ /* 0x000fe20007ffe0ff */
        /* <DEDUP_REMOVED lines=9> */
.L_x_939:
[----:B------:R-:W-:-:S13]  /*0960*/  ISETP.NE.AND P0, PT, R195, 0x1, PT ;  /* 0x00000001c300780c */ /* 0x000fda0003f05270 */
[----:B------:R-:W-:-:S05]  /*0970*/  @P0 IMAD.HI.U32 R2, R4, c[0x0][0x330], RZ ;  /* 0x0000cc0004020a27 */ /* 0x000fca00078e00ff */
[----:B------:R-:W-:-:S05]  /*0980*/  @P0 SHF.R.U32.HI R4, RZ, c[0x0][0x334], R2 ;  /* 0x0000cd00ff040a19 */ /* 0x000fca0000011602 */
.L_x_940:
[----:B------:R-:W-:-:S05]  /*0990*/  IMAD R4, R4, c[0x0][0x32c], RZ ;  /* 0x0000cb0004047a24 */ /* 0x000fca00078e02ff */
[----:B------:R-:W-:Y:S02]  /*09a0*/  IMNMX R9, R9, R4, !PT ;  /* 0x0000000409097217 */ /* 0x000fe40007800200 */
.L_x_938:
[----:B------:R-:W-:Y:S02]  /*09b0*/  IADD3 R7, R7, 0x3f, RZ ;  /* 0x0000003f07077810 */ /* 0x000fe40007ffe0ff */
[----:B------:R-:W-:Y:S02]  /*09c0*/  SHF.R.S32.HI R2, RZ, 0x1f, R9 ;  /* 0x0000001fff027819 */ /* 0x000fe40000011409 */
[----:B------:R-:W-:Y:S02]  /*09d0*/  SHF.R.S32.HI R4, RZ, 0x1f, R7 ;  /* 0x0000001fff047819 */ /* 0x000fe40000011407 */
[----:B------:R-:W-:Y:S02]  /*09e0*/  LEA.HI R2, R2, R9, RZ, 0x6 ;  /* 0x0000000902027211 */ /* 0x000fe400078f30ff */
[----:B------:R-:W-:Y:S02]  /*09f0*/  LEA.HI R4, R4, R7, RZ, 0x6 ;  /* 0x0000000704047211 */ /* 0x000fe400078f30ff */
[----:B------:R-:W-:-:S02]  /*0a00*/  SHF.R.S32.HI R2, RZ, 0x6, R2 ;  /* 0x00000006ff027819 */ /* 0x000fc40000011402 */
[----:B------:R-:W-:Y:S02]  /*0a10*/  SHF.R.S32.HI R7, RZ, 0x6, R4 ;  /* 0x00000006ff077819 */ /* 0x000fe40000011404 */
[----:B------:R-:W-:Y:S02]  /*0a20*/  IMNMX R9, RZ, R2, !PT ;  /* 0x00000002ff097217 */ /* 0x000fe40007800200 */
[----:B------:R-:W-:-:S03]  /*0a30*/  IMNMX R7, R7, R94, PT ;  /* 0x0000005e07077217 */ /* 0x000fc60003800200 */
[--C-:B------:R-:W-:Y:S02]  /*0a40*/  IMAD R9, R9, 0x40, -R0.reuse ;  /* 0x0000004009097824 */ /* 0x100fe400078e0a00 */
[----:B------:R-:W-:-:S03]  /*0a50*/  IMAD R0, R7, 0x40, -R0 ;  /* 0x0000004007007824 */ /* 0x000fc600078e0a00 */
[----:B------:R-:W-:Y:S02]  /*0a60*/  IMNMX R11, RZ, R9, !PT ;  /* 0x00000009ff0b7217 */ /* 0x000fe40007800200 */
        /* <DEDUP_REMOVED lines=10> */
[----:B------:R-:W-:-:S04]  /*0b10*/  ISETP.NE.U32.AND P3, PT, RZ, c[0x0][0x340], PT ;  /* 0x0000d000ff007a0c */ /* 0x000fc80003f65070 */
[----:B------:R-:W-:-:S13]  /*0b20*/  ISETP.NE.AND.EX P3, PT, RZ, c[0x0][0x344], PT, P3 ;  /* 0x0000d100ff007a0c */ /* 0x000fda0003f65330 */
[----:B------:R-:W-:-:S05]  /*0b30*/  @P3 IMAD.WIDE R16, R196, R3, c[0x0][0x340] ;  /* 0x0000d000c4103625 */ /* 0x000fca00078e0203 */
[----:B------:R1:W2:Y:S01]  /*0b40*/  @P3 LDG.E R4, [R16.64] ;  /* 0x0000000610043981 */ /* 0x0002a2000c1e1900 */
[----:B------:R-:W-:Y:S01]  /*0b50*/  SHF.R.S32.HI R2, RZ, 0x1f, R89 ;  /* 0x0000001fff027819 */ /* 0x000fe20000011459 */
[----:B------:R-:W-:Y:S01]  /*0b60*/  IMAD.MOV.U32 R98, RZ, RZ, c[0x0][0x238] ;  /* 0x00008e00ff627624 */ /* 0x000fe200078e00ff */
[----:B------:R-:W-:Y:S01]  /*0b70*/  SHF.R.S32.HI R3, RZ, 0x1f, R15 ;  /* 0x0000001fff037819 */ /* 0x000fe2000001140f */
[----:B------:R-:W-:Y:S01]  /*0b80*/  IMAD.MOV.U32 R137, RZ, RZ, 0x6 ;  /* 0x00000006ff897424 */ /* 0x000fe200078e00ff */
[----:B------:R-:W-:Y:S01]  /*0b90*/  LEA.HI R6, R2, R89, RZ, 0x3 ;  /* 0x0000005902067211 */ /* 0x000fe200078f18ff */
[----:B------:R-:W-:Y:S01]  /*0ba0*/  IMAD.MOV.U32 R110, RZ, RZ, c[0x0][0x258] ;  /* 0x00009600ff6e7624 */ /* 0x000fe200078e00ff */
[----:B------:R-:W-:Y:S01]  /*0bb0*/  IADD3 R18, R0, -0x1, RZ ;  /* 0xffffffff00127810 */ /* 0x000fe20007ffe0ff */
[----:B------:R-:W-:Y:S01]  /*0bc0*/  IMAD R154, R91, c[0x0][0x240], RZ ;  /* 0x000090005b9a7a24 */ /* 0x000fe200078e02ff */
[----:B------:R-:W-:Y:S01]  /*0bd0*/  SHF.R.S32.HI R8, RZ, 0x3, R6 ;  /* 0x00000003ff087819 */ /* 0x000fe20000011406 */
[----:B------:R-:W-:Y:S01]  /*0be0*/  IMAD.SHL.U32 R103, R98, 0x40, RZ ;  /* 0x0000004062677824 */ /* 0x000fe200078e00ff */
[----:B------:R-:W-:Y:S01]  /*0bf0*/  LOP3.LUT R6, R6, 0x1ffffff8, RZ, 0xc0, !PT ;  /* 0x1ffffff806067812 */ /* 0x000fe200078ec0ff */
[----:B------:R-:W-:Y:S01]  /*0c00*/  IMAD R154, R197, c[0x0][0x244], R154 ;  /* 0x00009100c59a7a24 */ /* 0x000fe200078e029a */
[----:B------:R-:W-:Y:S01]  /*0c10*/  IADD3 R15, P0, R8, R15, RZ ;  /* 0x0000000f080f7210 */ /* 0x000fe20007f1e0ff */
[----:B------:R-:W-:Y:S01]  /*0c20*/  IMAD.SHL.U32 R102, R110, 0x40, RZ ;  /* 0x000000406e667824 */ /* 0x000fe200078e00ff */
[----:B------:R-:W-:Y:S01]  /*0c30*/  SHF.L.U64.HI R101, R98, R137, c[0x0][0x23c] ;  /* 0x00008f0062657619 */ /* 0x000fe20000010289 */
[----:B------:R-:W-:Y:S01]  /*0c40*/  IMAD.IADD R6, R89, 0x1, -R6 ;  /* 0x0000000159067824 */ /* 0x000fe200078e0a06 */
[----:B------:R-:W-:Y:S01]  /*0c50*/  LEA.HI.X.SX32 R20, R8, R3, 0x1, P0 ;  /* 0x0000000308147211 */ /* 0x000fe200000f0eff */
[----:B------:R-:W-:Y:S01]  /*0c60*/  IMAD.IADD R9, R99, 0x1, -R8 ;  /* 0x0000000163097824 */ /* 0x000fe200078e0a08 */
[----:B------:R-:W-:Y:S01]  /*0c70*/  SHF.L.U64.HI R100, R110, R137, c[0x0][0x25c] ;  /* 0x000097006e647619 */ /* 0x000fe20000010289 */
[----:B------:R-:W-:Y:S01]  /*0c80*/  IMAD.SHL.U32 R6, R6, 0x8, RZ ;  /* 0x0000000806067824 */ /* 0x000fe200078e00ff */
[----:B------:R-:W-:Y:S01]  /*0c90*/  SEL R152, R196, RZ, !P4 ;  /* 0x000000ffc4987207 */ /* 0x000fe20006000000 */
[C---:B------:R-:W-:Y:S01]  /*0ca0*/  IMAD R12, R20.reuse, c[0x0][0x238], RZ ;  /* 0x00008e00140c7a24 */ /* 0x040fe200078e02ff */
[----:B-----5:R-:W-:Y:S01]  /*0cb0*/  SHF.R.S32.HI R121, RZ, 0x1f, R90 ;  /* 0x0000001fff797819 */ /* 0x020fe2000001145a */
[----:B------:R-:W-:Y:S01]  /*0cc0*/  IMAD R20, R20, c[0x0][0x258], RZ ;  /* 0x0000960014147a24 */ /* 0x000fe200078e02ff */
[----:B------:R-:W-:Y:S01]  /*0cd0*/  SHF.R.S32.HI R7, RZ, 0x1f, R6 ;  /* 0x0000001fff077819 */ /* 0x000fe20000011406 */
[C---:B------:R-:W-:Y:S01]  /*0ce0*/  IMAD R12, R15.reuse, c[0x0][0x23c], R12 ;  /* 0x00008f000f0c7a24 */ /* 0x040fe200078e020c */
[----:B------:R-:W-:Y:S01]  /*0cf0*/  ULDC.U8 UR4, c[0x0][0x298] ;  /* 0x0000a60000047ab9 */ /* 0x000fe20000000000 */
[----:B------:R-:W-:-:S02]  /*0d00*/  IMAD R20, R15, c[0x0][0x25c], R20 ;  /* 0x000097000f147a24 */ /* 0x000fc400078e0214 */
[----:B-1----:R-:W-:-:S04]  /*0d10*/  IMAD.WIDE.U32 R16, R15, c[0x0][0x238], R6 ;  /* 0x00008e000f107a25 */ /* 0x002fc800078e0006 */
[----:B------:R-:W-:Y:S02]  /*0d20*/  IMAD.IADD R13, R17, 0x1, R12 ;  /* 0x00000001110d7824 */ /* 0x000fe400078e020c */
[----:B------:R-:W-:Y:S01]  /*0d30*/  IMAD.WIDE.U32 R14, R15, c[0x0][0x258], R6 ;  /* 0x000096000f0e7a25 */ /* 0x000fe200078e0006 */
[----:B------:R-:W-:-:S03]  /*0d40*/  SHF.R.S32.HI R7, RZ, 0x1f, R18 ;  /* 0x0000001fff077819 */ /* 0x000fc60000011412 */
[----:B------:R-:W-:Y:S02]  /*0d50*/  IMAD.MOV.U32 R12, RZ, RZ, R16 ;  /* 0x000000ffff0c7224 */ /* 0x000fe400078e0010 */
[----:B------:R-:W-:Y:S01]  /*0d60*/  IMAD.IADD R21, R15, 0x1, R20 ;  /* 0x000000010f157824 */ /* 0x000fe200078e0214 */
[----:B------:R-:W-:Y:S01]  /*0d70*/  SHF.R.S32.HI R15, RZ, 0x1f, R196 ;  /* 0x0000001fff0f7819 */ /* 0x000fe200000114c4 */
[----:B------:R-:W-:-:S03]  /*0d80*/  IMAD.WIDE.U32 R12, R197, c[0x0][0x240], R12 ;  /* 0x00009000c50c7a25 */ /* 0x000fc600078e000c */
[----:B------:R-:W-:Y:S01]  /*0d90*/  SEL R157, R15, RZ, !P4 ;  /* 0x000000ff0f9d7207 */ /* 0x000fe20006000000 */
[-C--:B------:R-:W-:Y:S02]  /*0da0*/  IMAD R10, R101, R18.reuse, RZ ;  /* 0x00000012650a7224 */ /* 0x080fe400078e02ff */
[----:B------:R-:W-:Y:S02]  /*0db0*/  IMAD R3, R100, R18, RZ ;  /* 0x0000001264037224 */ /* 0x000fe400078e02ff */
[----:B------:R-:W-:Y:S02]  /*0dc0*/  IMAD.IADD R155, R13, 0x1, R154 ;  /* 0x000000010d9b7824 */ /* 0x000fe400078e029a */
[C---:B------:R-:W-:Y:S02]  /*0dd0*/  IMAD R13, R7.reuse, R103, R10 ;  /* 0x00000067070d7224 */ /* 0x040fe400078e020a */
[----:B------:R-:W-:Y:S02]  /*0de0*/  IMAD R7, R7, R102, R3 ;  /* 0x0000006607077224 */ /* 0x000fe400078e0203 */
[----:B------:R-:W-:-:S02]  /*0df0*/  IMAD.SHL.U32 R3, R8, 0x40, RZ ;  /* 0x0000004008037824 */ /* 0x000fc400078e00ff */
[----:B------:R-:W-:Y:S02]  /*0e00*/  IMAD R8, R18, -0x40, R9 ;  /* 0xffffffc012087824 */ /* 0x000fe400078e0209 */
[----:B------:R-:W-:Y:S01]  /*0e10*/  IMAD.MOV.U32 R154, RZ, RZ, R12 ;  /* 0x000000ffff9a7224 */ /* 0x000fe200078e000c */
[----:B------:R-:W-:Y:S01]  /*0e20*/  LOP3.LUT R3, R3, 0x1c0, RZ, 0xc0, !PT ;  /* 0x000001c003037812 */ /* 0x000fe200078ec0ff */
[----:B------:R-:W-:Y:S01]  /*0e30*/  IMAD R159, R157, c[0x0][0x248], RZ ;  /* 0x000092009d9f7a24 */ /* 0x000fe200078e02ff */
[C---:B------:R-:W-:Y:S01]  /*0e40*/  ISETP.GE.AND P1, PT, R8.reuse, 0x21, PT ;  /* 0x000000210800780c */ /* 0x040fe20003f26270 */
[----:B------:R-:W-:Y:S01]  /*0e50*/  IMAD.MOV.U32 R20, RZ, RZ, R14 ;  /* 0x000000ffff147224 */ /* 0x000fe200078e000e */
[----:B------:R-:W-:Y:S01]  /*0e60*/  ISETP.GE.AND P2, PT, R8, 0x1, PT ;  /* 0x000000010800780c */ /* 0x000fe20003f46270 */
[----:B------:R-:W-:Y:S01]  /*0e70*/  IMAD R16, R91, c[0x0][0x260], RZ ;  /* 0x000098005b107a24 */ /* 0x000fe200078e02ff */
[----:B------:R-:W-:Y:S01]  /*0e80*/  LOP3.LUT R10, R3, 0x38, R6, 0xf8, !PT ;  /* 0x00000038030a7812 */ /* 0x000fe200078ef806 */
[C---:B------:R-:W-:Y:S01]  /*0e90*/  IMAD R159, R152.reuse, c[0x0][0x24c], R159 ;  /* 0x00009300989f7a24 */ /* 0x040fe200078e029f */
[----:B------:R-:W-:Y:S01]  /*0ea0*/  SHF.R.U32.HI R3, RZ, 0x3, R3 ;  /* 0x00000003ff037819 */ /* 0x000fe20000011603 */
[----:B------:R-:W-:Y:S01]  /*0eb0*/  IMAD.WIDE.U32 R154, R152, c[0x0][0x248], R154 ;  /* 0x00009200989a7a25 */ /* 0x000fe200078e009a */
[----:B------:R-:W-:-:S02]  /*0ec0*/  LEA.HI R14, R2, R89, RZ, 0x6 ;  /* 0x00000059020e7211 */ /* 0x000fc400078f30ff */
[----:B------:R-:W-:Y:S01]  /*0ed0*/  LOP3.LUT R3, R10, R3, RZ, 0x3c, !PT ;  /* 0x000000030a037212 */ /* 0x000fe200078e3cff */
[C---:B------:R-:W-:Y:S01]  /*0ee0*/  IMAD R16, R197.reuse, c[0x0][0x264], R16 ;  /* 0x00009900c5107a24 */ /* 0x040fe200078e0210 */
[C---:B------:R-:W-:Y:S01]  /*0ef0*/  IADD3 R10, R6.reuse, 0x80, RZ ;  /* 0x00000080060a7810 */ /* 0x040fe20007ffe0ff */
[----:B------:R-:W-:Y:S01]  /*0f00*/  IMAD.WIDE.U32 R20, R197, c[0x0][0x260], R20 ;  /* 0x00009800c5147a25 */ /* 0x000fe200078e0014 */
[----:B------:R-:W-:-:S03]  /*0f10*/  IADD3 R12, R6, 0x40, RZ ;  /* 0x00000040060c7810 */ /* 0x000fc60007ffe0ff */
[----:B------:R-:W-:Y:S02]  /*0f20*/  IMAD.IADD R159, R155, 0x1, R159 ;  /* 0x000000019b9f7824 */ /* 0x000fe400078e029f */
[----:B------:R-:W-:Y:S02]  /*0f30*/  IMAD.MOV.U32 R158, RZ, RZ, R154 ;  /* 0x000000ffff9e7224 */ /* 0x000fe400078e009a */
[----:B------:R-:W-:Y:S02]  /*0f40*/  IMAD.IADD R17, R21, 0x1, R16 ;  /* 0x0000000115117824 */ /* 0x000fe400078e0210 */
[----:B------:R-:W-:Y:S02]  /*0f50*/  IMAD R157, R157, c[0x0][0x268], RZ ;  /* 0x00009a009d9d7a24 */ /* 0x000fe400078e02ff */
[----:B------:R-:W-:-:S04]  /*0f60*/  IMAD.WIDE.U32 R8, R18, R103, R158 ;  /* 0x0000006712087225 */ /* 0x000fc800078e009e */
[----:B------:R-:W-:Y:S02]  /*0f70*/  IMAD.SHL.U32 R105, R98, 0x20, RZ ;  /* 0x0000002062697824 */ /* 0x000fe400078e00ff */
[----:B------:R-:W-:Y:S02]  /*0f80*/  IMAD.MOV.U32 R109, RZ, RZ, 0x5 ;  /* 0x00000005ff6d7424 */ /* 0x000fe400078e00ff */
[----:B------:R-:W-:Y:S01]  /*0f90*/  IMAD.MOV.U32 R16, RZ, RZ, R20 ;  /* 0x000000ffff107224 */ /* 0x000fe200078e0014 */
[----:B------:R-:W-:Y:S01]  /*0fa0*/  @P2 LEA R20, P0, R8, c[0x0][0x220], 0x1 ;  /* 0x0000880008142a11 */ /* 0x000fe200078008ff */
[----:B------:R-:W-:Y:S01]  /*0fb0*/  IMAD R157, R152, c[0x0][0x26c], R157 ;  /* 0x00009b00989d7a24 */ /* 0x000fe200078e029d */
[-C--:B------:R-:W-:Y:S01]  /*0fc0*/  SHF.L.U64.HI R98, R98, R109.reuse, c[0x0][0x23c] ;  /* 0x00008f0062627619 */ /* 0x080fe2000001026d */
[----:B------:R-:W-:Y:S01]  /*0fd0*/  IMAD.IADD R9, R9, 0x1, R13 ;  /* 0x0000000109097824 */ /* 0x000fe200078e020d */
[----:B------:R-:W-:Y:S01]  /*0fe0*/  @P1 IADD3 R13, P4, R105, R8, RZ ;  /* 0x00000008690d1210 */ /* 0x000fe20007f9e0ff */
[----:B------:R-:W-:Y:S01]  /*0ff0*/  IMAD.WIDE.U32 R152, R152, c[0x0][0x268], R16 ;  /* 0x00009a0098987a25 */ /* 0x000fe200078e0010 */
[----:B------:R-:W-:-:S02]  /*1000*/  SHF.L.U64.HI R109, R110, R109, c[0x0][0x25c] ;  /* 0x000097006e6d7619 */ /* 0x000fc4000001026d */
[----:B------:R-:W-:Y:S01]  /*1010*/  @P2 LEA.HI.X R21, R8, c[0x0][0x224], R9, 0x1, P0 ;  /* 0x0000890008152a11 */ /* 0x000fe200000f0c09 */
[----:B------:R-:W-:Y:S01]  /*1020*/  IMAD.IADD R157, R153, 0x1, R157 ;  /* 0x00000001999d7824 */ /* 0x000fe200078e029d */
[----:B------:R-:W-:Y:S01]  /*1030*/  @P1 LEA R16, P0, R13, c[0x0][0x220], 0x1 ;  /* 0x000088000d101a11 */ /* 0x000fe200078008ff */
[----:B------:R-:W-:Y:S02]  /*1040*/  IMAD.MOV.U32 R156, RZ, RZ, R152 ;  /* 0x000000ffff9c7224 */ /* 0x000fe400078e0098 */
[----:B------:R-:W-:Y:S02]  /*1050*/  IMAD.IADD R162, R96, 0x1, R5 ;  /* 0x0000000160a27824 */ /* 0x000fe400078e0205 */
[----:B------:R-:W-:Y:S02]  /*1060*/  IMAD.SHL.U32 R110, R110, 0x20, RZ ;  /* 0x000000206e6e7824 */ /* 0x000fe400078e00ff */
[----:B------:R-:W-:Y:S02]  /*1070*/  IMAD.MOV.U32 R108, RZ, RZ, 0x1 ;  /* 0x00000001ff6c7424 */ /* 0x000fe400078e00ff */
[----:B------:R-:W-:-:S02]  /*1080*/  IMAD R160, R91, c[0x0][0x1e8], RZ ;  /* 0x00007a005ba07a24 */ /* 0x000fc400078e02ff */
[----:B------:R-:W-:Y:S02]  /*1090*/  IMAD.MOV.U32 R67, RZ, RZ, 0x1 ;  /* 0x00000001ff437424 */ /* 0x000fe400078e00ff */
[----:B------:R-:W-:Y:S02]  /*10a0*/  IMAD R160, R197, c[0x0][0x1ec], R160 ;  /* 0x00007b00c5a07a24 */ /* 0x000fe400078e02a0 */
[----:B------:R-:W-:Y:S01]  /*10b0*/  IMAD.MOV.U32 R55, RZ, RZ, RZ ;  /* 0x000000ffff377224 */ /* 0x000fe200078e00ff */
[--C-:B--2---:R-:W-:Y:S01]  /*10c0*/  @P3 SHF.R.S32.HI R23, RZ, 0x1f, R4.reuse ;  /* 0x0000001fff173819 */ /* 0x104fe20000011404 */
[----:B------:R-:W-:Y:S02]  /*10d0*/  @P3 IMAD.MOV.U32 R22, RZ, RZ, R4 ;  /* 0x000000ffff163224 */ /* 0x000fe400078e0004 */
[----:B------:R-:W-:Y:S02]  /*10e0*/  @!P3 IMAD.MOV.U32 R22, RZ, RZ, R196 ;  /* 0x000000ffff16b224 */ /* 0x000fe400078e00c4 */
[----:B------:R-:W-:Y:S01]  /*10f0*/  @!P3 IMAD.MOV.U32 R23, RZ, RZ, R15 ;  /* 0x000000ffff17b224 */ /* 0x000fe200078e000f */
[----:B------:R-:W-:Y:S01]  /*1100*/  ISETP.GE.AND P3, PT, R10, c[0x0][0x1d4], PT ;  /* 0x000075000a007a0c */ /* 0x000fe20003f66270 */
[----:B------:R-:W-:Y:S01]  /*1110*/  IMAD.SHL.U32 R10, R14, 0x8, RZ ;  /* 0x000000080e0a7824 */ /* 0x000fe200078e00ff */
[----:B------:R-:W-:-:S02]  /*1120*/  SEL R174, R22, RZ, !P5 ;  /* 0x000000ff16ae7207 */ /* 0x000fc40006800000 */
[----:B------:R-:W-:Y:S02]  /*1130*/  SEL R4, R23, RZ, !P5 ;  /* 0x000000ff17047207 */ /* 0x000fe40006800000 */
[----:B------:R-:W-:Y:S01]  /*1140*/  ISETP.GE.AND P5, PT, R6, c[0x0][0x1d4], PT ;  /* 0x0000750006007a0c */ /* 0x000fe20003fa6270 */
[----:B------:R-:W-:Y:S01]  /*1150*/  @P1 IMAD.X R6, R98, 0x1, R9, P4 ;  /* 0x0000000162061824 */ /* 0x000fe200020e0609 */
[----:B------:R-:W-:Y:S01]  /*1160*/  ISETP.GE.AND P4, PT, R12, c[0x0][0x1d4], PT ;  /* 0x000075000c007a0c */ /* 0x000fe20003f86270 */
[----:B------:R-:W-:Y:S01]  /*1170*/  IMAD.WIDE.U32 R8, R18, R102, R156 ;  /* 0x0000006612087225 */ /* 0x000fe200078e009c */
[----:B------:R-:W-:Y:S02]  /*1180*/  LOP3.LUT R10, R3, 0xfffffe00, R10, 0xf8, !PT ;  /* 0xfffffe00030a7812 */ /* 0x000fe400078ef80a */
[----:B------:R-:W-:Y:S01]  /*1190*/  @P1 LEA.HI.X R17, R13, c[0x0][0x224], R6, 0x1, P0 ;  /* 0x000089000d111a11 */ /* 0x000fe200000f0c06 */
[----:B------:R-:W-:Y:S01]  /*11a0*/  IMAD.IADD R6, R9, 0x1, R7 ;  /* 0x0000000109067824 */ /* 0x000fe200078e0207 */
[----:B------:R-:W-:Y:S01]  /*11b0*/  @P2 LEA R12, P0, R8, c[0x0][0x250], 0x1 ;  /* 0x00009400080c2a11 */ /* 0x000fe200078008ff */
[----:B------:R-:W-:-:S02]  /*11c0*/  @P2 IMAD.SHL.U32 R7, R10, 0x2, RZ ;  /* 0x000000020a072824 */ /* 0x000fc400078e00ff */
[----:B------:R-:W-:Y:S01]  /*11d0*/  @P1 IMAD.SHL.U32 R3, R10, 0x2, RZ ;  /* 0x000000020a031824 */ /* 0x000fe200078e00ff */
[----:B------:R-:W-:Y:S01]  /*11e0*/  @P2 LEA.HI.X R13, R8, c[0x0][0x254], R6, 0x1, P0 ;  /* 0x00009500080d2a11 */ /* 0x000fe200000f0c06 */
[----:B------:R-:W-:Y:S01]  /*11f0*/  @P2 IMAD.SHL.U32 R5, R10, 0x2, RZ ;  /* 0x000000020a052824 */ /* 0x000fe200078e00ff */
[----:B------:R-:W-:Y:S01]  /*1200*/  @!PT LDS RZ, [RZ] ;  /* 0x00000000fffff984 */ /* 0x000fe20000000800 */
[----:B------:R-:W-:Y:S01]  /*1210*/  @!PT LDS RZ, [RZ] ;  /* 0x00000000fffff984 */ /* 0x000fe20000000800 */
[----:B------:R-:W-:Y:S01]  /*1220*/  @!PT LDS RZ, [RZ] ;  /* 0x00000000fffff984 */ /* 0x000fe20000000800 */
[----:B------:R1:W-:Y:S01]  /*1230*/  @P2 LDGSTS.E.BYPASS.LTC128B.128 [R7+0xc100], [R20.64], !P5 ;  /* 0x0c10000014072fae */ /* 0x0003e2000e901d46 */
[----:B------:R-:W-:Y:S01]  /*1240*/  ISETP.GT.AND P0, PT, R18, R11, PT ;  /* 0x0000000b1200720c */ /* 0x000fe20003f04270 */
[C---:B------:R-:W-:Y:S02]  /*1250*/  IMAD R107, R4.reuse, c[0x0][0x1f0], RZ ;  /* 0x00007c00046b7a24 */ /* 0x040fe400078e02ff */
[----:B------:R1:W-:Y:S01]  /*1260*/  @P2 LDGSTS.E.BYPASS.LTC128B.128 [R7+0xe100], [R20.64+0x80], !P4 ;  /* 0x0e10008014072fae */ /* 0x0003e2000e101d46 */
[----:B------:R-:W-:Y:S02]  /*1270*/  IMAD R125, R4, c[0x0][0x218], RZ ;  /* 0x00008600047d7a24 */ /* 0x000fe400078e02ff */
[----:B------:R-:W-:Y:S01]  /*1280*/  IMAD R107, R174, c[0x0][0x1f4], R107 ;  /* 0x00007d00ae6b7a24 */ /* 0x000fe200078e026b */
[----:B------:R1:W-:Y:S01]  /*1290*/  @P2 LDGSTS.E.BYPASS.LTC128B.128 [R7+0x10100], [R20.64+0x100], !P3 ;  /* 0x1010010014072fae */ /* 0x0003e2000d901d46 */
[----:B------:R-:W-:-:S02]  /*12a0*/  IMAD.MOV.U32 R4, RZ, RZ, c[0x0][0x280] ;  /* 0x0000a000ff047624 */ /* 0x000fc400078e00ff */
[----:B------:R-:W-:Y:S01]  /*12b0*/  IMAD R125, R174, c[0x0][0x21c], R125 ;  /* 0x00008700ae7d7a24 */ /* 0x000fe200078e027d */
[----:B------:R2:W-:Y:S01]  /*12c0*/  @P1 LDGSTS.E.BYPASS.LTC128B.128 [R3+0xd100], [R16.64], !P5 ;  /* 0x0d10000010031fae */ /* 0x0005e2000e901d46 */
[----:B------:R-:W-:Y:S01]  /*12d0*/  IMAD.SHL.U32 R135, R4, 0x40, RZ ;  /* 0x0000004004877824 */ /* 0x000fe200078e00ff */
[----:B------:R-:W-:Y:S02]  /*12e0*/  @P0 IADD3 R14, R0, -0x2, RZ ;  /* 0xfffffffe000e0810 */ /* 0x000fe40007ffe0ff */
[----:B------:R2:W-:Y:S01]  /*12f0*/  @P1 LDGSTS.E.BYPASS.LTC128B.128 [R3+0xf100], [R16.64+0x80], !P4 ;  /* 0x0f10008010031fae */ /* 0x0005e2000e101d46 */
[----:B------:R-:W-:Y:S02]  /*1300*/  SHF.R.S32.HI R0, RZ, 0x1f, R162 ;  /* 0x0000001fff007819 */ /* 0x000fe400000114a2 */
[----:B------:R-:W-:Y:S01]  /*1310*/  @P0 SHF.R.S32.HI R9, RZ, 0x1f, R14 ;  /* 0x0000001fff090819 */ /* 0x000fe2000001140e */
[----:B------:R2:W-:Y:S01]  /*1320*/  @P1 LDGSTS.E.BYPASS.LTC128B.128 [R3+0x11100], [R16.64+0x100], !P3 ;  /* 0x1110010010031fae */ /* 0x0005e2000d901d46 */
[----:B------:R-:W-:-:S03]  /*1330*/  SHF.L.U64.HI R131, R4, R137, c[0x0][0x284] ;  /* 0x0000a10004837619 */ /* 0x000fc60000010289 */
[----:B------:R-:W0:Y:S04]  /*1340*/  LDGDEPBAR ;  /* 0x00000000000079af */ /* 0x000e280000000000 */
[----:B------:R-:W-:Y:S01]  /*1350*/  BAR.SYNC.DEFER_BLOCKING 0x0 ;  /* 0x0000000000007b1d */ /* 0x000fe20000010000 */
[----:B-1----:R-:W-:Y:S02]  /*1360*/  @P0 IMAD R20, R101, R14, RZ ;  /* 0x0000000e65140224 */ /* 0x002fe400078e02ff */
[----:B------:R-:W-:-:S04]  /*1370*/  @P0 IMAD.WIDE.U32 R14, R14, R103, R158 ;  /* 0x000000670e0e0225 */ /* 0x000fc800078e009e */
[----:B------:R-:W-:-:S04]  /*1380*/  @P0 IMAD R9, R9, R103, R20 ;  /* 0x0000006709090224 */ /* 0x000fc800078e0214 */
[----:B------:R-:W-:Y:S02]  /*1390*/  @P0 IMAD.IADD R9, R15, 0x1, R9 ;  /* 0x000000010f090824 */ /* 0x000fe400078e0209 */
[----:B--2---:R-:W-:Y:S02]  /*13a0*/  IMAD R3, R0, c[0x0][0x1e0], RZ ;  /* 0x0000780000037a24 */ /* 0x004fe400078e02ff */
[----:B------:R-:W-:Y:S01]  /*13b0*/  IMAD.WIDE.U32 R16, R162, c[0x0][0x1e0], RZ ;  /* 0x00007800a2107a25 */ /* 0x000fe200078e00ff */
[----:B------:R-:W-:Y:S01]  /*13c0*/  @!PT LDS RZ, [RZ] ;  /* 0x00000000fffff984 */ /* 0x000fe20000000800 */
[----:B------:R-:W-:Y:S01]  /*13d0*/  @!PT LDS RZ, [RZ] ;  /* 0x00000000fffff984 */ /* 0x000fe20000000800 */
[----:B------:R-:W-:Y:S01]  /*13e0*/  @!PT LDS RZ, [RZ] ;  /* 0x00000000fffff984 */ /* 0x000fe20000000800 */
[----:B------:R1:W-:Y:S04]  /*13f0*/  @P2 LDGSTS.E.BYPASS.LTC128B.128 [R5+0x100], [R12.64], !P5 ;  /* 0x001000000c052fae */ /* 0x0003e8000e901d46 */
[----:B------:R1:W-:Y:S04]  /*1400*/  @P2 LDGSTS.E.BYPASS.LTC128B.128 [R5+0x2100], [R12.64+0x80], !P4 ;  /* 0x021000800c052fae */ /* 0x0003e8000e101d46 */
[----:B------:R1:W-:Y:S01]  /*1410*/  @P2 LDGSTS.E.BYPASS.LTC128B.128 [R5+0x4100], [R12.64+0x100], !P3 ;  /* 0x041001000c052fae */ /* 0x0003e2000d901d46 */
[----:B------:R-:W-:-:S05]  /*1420*/  @P1 IADD3 R8, P2, R110, R8, RZ ;  /* 0x000000086e081210 */ /* 0x000fca0007f5e0ff */
[----:B------:R-:W-:Y:S01]  /*1430*/  @P1 IMAD.X R7, R109, 0x1, R6, P2 ;  /* 0x000000016d071824 */ /* 0x000fe200010e0606 */
[----:B------:R-:W-:Y:S01]  /*1440*/  @P1 LEA R20, P2, R8, c[0x0][0x250], 0x1 ;  /* 0x0000940008141a11 */ /* 0x000fe200078408ff */
[----:B------:R-:W-:Y:S02]  /*1450*/  IMAD R6, R162, c[0x0][0x1e4], R3 ;  /* 0x00007900a2067a24 */ /* 0x000fe400078e0203 */
[----:B------:R-:W-:Y:S01]  /*1460*/  @P1 IMAD.SHL.U32 R3, R10, 0x2, RZ ;  /* 0x000000020a031824 */ /* 0x000fe200078e00ff */
[----:B------:R-:W-:Y:S02]  /*1470*/  @P1 LEA.HI.X R21, R8, c[0x0][0x254], R7, 0x1, P2 ;  /* 0x0000950008151a11 */ /* 0x000fe400010f0c07 */
[----:B------:R-:W-:Y:S02]  /*1480*/  @P0 LEA R24, P2, R14, c[0x0][0x220], 0x1 ;  /* 0x000088000e180a11 */ /* 0x000fe400078408ff */
[----:B------:R-:W-:Y:S01]  /*1490*/  LEA.HI R8, R2, R89, RZ, 0x2 ;  /* 0x0000005902087211 */ /* 0x000fe200078f10ff */
[----:B------:R2:W-:Y:S01]  /*14a0*/  @P1 LDGSTS.E.BYPASS.LTC128B.128 [R3+0x1100], [R20.64], !P5 ;  /* 0x0110000014031fae */ /* 0x0005e2000e901d46 */
[----:B------:R-:W-:-:S02]  /*14b0*/  @P0 LEA.HI.X R25, R14, c[0x0][0x224], R9, 0x1, P2 ;  /* 0x000089000e190a11 */ /* 0x000fc400010f0c09 */
[----:B------:R-:W-:Y:S01]  /*14c0*/  LOP3.LUT R14, R8, 0xfffffffc, RZ, 0xc0, !PT ;  /* 0xfffffffc080e7812 */ /* 0x000fe200078ec0ff */
[----:B------:R2:W-:Y:S01]  /*14d0*/  @P1 LDGSTS.E.BYPASS.LTC128B.128 [R3+0x3100], [R20.64+0x80], !P4 ;  /* 0x0310008014031fae */ /* 0x0005e2000e101d46 */
[--C-:B------:R-:W-:Y:S02]  /*14e0*/  SHF.R.S32.HI R117, RZ, 0x2, R8.reuse ;  /* 0x00000002ff757819 */ /* 0x100fe40000011408 */
[----:B------:R-:W-:Y:S01]  /*14f0*/  SHF.R.S32.HI R8, RZ, 0x1f, R8 ;  /* 0x0000001fff087819 */ /* 0x000fe20000011408 */
[----:B------:R2:W-:Y:S01]  /*1500*/  @P1 LDGSTS.E.BYPASS.LTC128B.128 [R3+0x5100], [R20.64+0x100], !P3 ;  /* 0x0510010014031fae */ /* 0x0005e2000d901d46 */
[----:B------:R-:W-:Y:S01]  /*1510*/  ISETP.LE.AND P1, PT, R108, c[0x0][0x27c], PT ;  /* 0x00009f006c007a0c */ /* 0x000fe20003f23270 */
[----:B------:R-:W-:Y:S01]  /*1520*/  IMAD.WIDE.U32 R164, R117, c[0x0][0x1e0], RZ ;  /* 0x0000780075a47a25 */ /* 0x000fe200078e00ff */
[----:B------:R-:W-:Y:S01]  /*1530*/  SHF.R.S32.HI R9, RZ, 0x1f, R117 ;  /* 0x0000001fff097819 */ /* 0x000fe20000011475 */
[----:B------:R-:W0:Y:S01]  /*1540*/  LDGDEPBAR ;  /* 0x00000000000079af */ /* 0x000e220000000000 */
[----:B------:R-:W-:Y:S01]  /*1550*/  LEA.HI R8, R8, R117, RZ, 0x3 ;  /* 0x0000007508087211 */ /* 0x000fe200078f18ff */
[----:B-1----:R-:W-:Y:S01]  /*1560*/  @P0 IMAD.SHL.U32 R5, R10, 0x2, RZ ;  /* 0x000000020a050824 */ /* 0x002fe200078e00ff */
[----:B------:R-:W-:Y:S01]  /*1570*/  LEA.HI R2, R2, R89, RZ, 0x5 ;  /* 0x0000005902027211 */ /* 0x000fe200078f28ff */
[----:B------:R-:W-:Y:S01]  /*1580*/  IMAD.IADD R13, R17, 0x1, R6 ;  /* 0x00000001110d7824 */ /* 0x000fe200078e0206 */
[----:B------:R-:W-:Y:S01]  /*1590*/  LOP3.LUT R8, R8, 0xfffffff8, RZ, 0xc0, !PT ;  /* 0xfffffff808087812 */ /* 0x000fe200078ec0ff */
[----:B------:R-:W-:Y:S01]  /*15a0*/  IMAD.MOV.U32 R6, RZ, RZ, c[0x0][0x27c] ;  /* 0x00009f00ff067624 */ /* 0x000fe200078e00ff */
[----:B------:R1:W-:Y:S01]  /*15b0*/  @P0 LDGSTS.E.BYPASS.LTC128B.128 [R5+0x12100], [R24.64], !P5 ;  /* 0x1210000018050fae */ /* 0x0003e2000e901d46 */
[----:B------:R-:W-:-:S02]  /*15c0*/  IMAD.MOV.U32 R12, RZ, RZ, R16 ;  /* 0x000000ffff0c7224 */ /* 0x000fc400078e0010 */
[----:B------:R-:W-:Y:S01]  /*15d0*/  IMAD.SHL.U32 R6, R6, 0x2, RZ ;  /* 0x0000000206067824 */ /* 0x000fe200078e00ff */
[----:B------:R1:W-:Y:S01]  /*15e0*/  @P0 LDGSTS.E.BYPASS.LTC128B.128 [R5+0x14100], [R24.64+0x80], !P4 ;  /* 0x1410008018050fae */ /* 0x0003e2000e101d46 */
[C---:B------:R-:W-:Y:S02]  /*15f0*/  IMAD R168, R9.reuse, c[0x0][0x290], RZ ;  /* 0x0000a40009a87a24 */ /* 0x040fe400078e02ff */
[----:B------:R-:W-:Y:S01]  /*1600*/  IMAD R166, R9, c[0x0][0x280], RZ ;  /* 0x0000a00009a67a24 */ /* 0x000fe200078e02ff */
[----:B------:R1:W-:Y:S01]  /*1610*/  @P0 LDGSTS.E.BYPASS.LTC128B.128 [R5+0x16100], [R24.64+0x100], !P3 ;  /* 0x1610010018050fae */ /* 0x0003e2000d901d46 */
[----:B------:R-:W-:Y:S02]  /*1620*/  IMAD.SHL.U32 R2, R2, 0x10, RZ ;  /* 0x0000001002027824 */ /* 0x000fe400078e00ff */
[----:B------:R-:W-:-:S03]  /*1630*/  IMAD.WIDE.U32 R12, R197, c[0x0][0x1e8], R12 ;  /* 0x00007a00c50c7a25 */ /* 0x000fc600078e000c */
[----:B------:R-:W-:Y:S01]  /*1640*/  LOP3.LUT R2, R2, 0xfffffe00, RZ, 0xc0, !PT ;  /* 0xfffffe0002027812 */ /* 0x000fe200078ec0ff */
[----:B------:R-:W-:Y:S01]  /*1650*/  IMAD.IADD R161, R13, 0x1, R160 ;  /* 0x000000010da17824 */ /* 0x000fe200078e02a0 */
[----:B--2---:R-:W-:Y:S01]  /*1660*/  P2R R3, PR, RZ, 0x2 ;  /* 0x00000002ff037803 */ /* 0x004fe20000000000 */
[----:B------:R-:W-:Y:S01]  /*1670*/  IMAD.IADD R20, R89, 0x1, -R14 ;  /* 0x0000000159147824 */ /* 0x000fe200078e0a0e */
[C---:B------:R-:W-:Y:S01]  /*1680*/  @P0 LEA R26, P1, R105.reuse, R24, 0x1 ;  /* 0x00000018691a0211 */ /* 0x040fe200078208ff */
[----:B------:R-:W-:Y:S01]  /*1690*/  IMAD.MOV.U32 R160, RZ, RZ, R12 ;  /* 0x000000ffffa07224 */ /* 0x000fe200078e000c */
[----:B------:R-:W-:Y:S01]  /*16a0*/  IADD3 R3, -R6, c[0x0][0x1d4], RZ ;  /* 0x0000750006037a10 */ /* 0x000fe20007ffe1ff */
[C---:B------:R-:W-:Y:S01]  /*16b0*/  IMAD.SHL.U32 R22, R20.reuse, 0x8, RZ ;  /* 0x0000000814167824 */ /* 0x040fe200078e00ff */
[----:B------:R-:W-:Y:S01]  /*16c0*/  @P0 LEA.HI.X R27, R105, R25, R98, 0x1, P1 ;  /* 0x00000019691b0211 */ /* 0x000fe200008f0c62 */
[----:B------:R-:W-:Y:S02]  /*16d0*/  IMAD.SHL.U32 R20, R20, 0x4, RZ ;  /* 0x0000000414147824 */ /* 0x000fe400078e00ff */
[----:B------:R-:W-:Y:S01]  /*16e0*/  IMAD R12, R91, c[0x0][0x210], RZ ;  /* 0x000084005b0c7a24 */ /* 0x000fe200078e02ff */
[----:B------:R-:W-:Y:S01]  /*16f0*/  SHF.R.S32.HI R23, RZ, 0x1f, R22 ;  /* 0x0000001fff177819 */ /* 0x000fe20000011416 */
[----:B------:R2:W-:Y:S01]  /*1700*/  @P0 LDGSTS.E.BYPASS.LTC128B.128 [R5+0x13100], [R26.64], !P5 ;  /* 0x131000001a050fae */ /* 0x0005e2000e901d46 */
[----:B------:R-:W-:Y:S01]  /*1710*/  IADD3 R19, R20, 0x20, RZ ;  /* 0x0000002014137810 */ /* 0x000fe20007ffe0ff */
[----:B------:R-:W-:Y:S01]  /*1720*/  IMAD.WIDE.U32 R160, R174, c[0x0][0x1f0], R160 ;  /* 0x00007c00aea07a25 */ /* 0x000fe200078e00a0 */
[C---:B------:R-:W-:Y:S01]  /*1730*/  IADD3 R17, R20.reuse, 0x40, RZ ;  /* 0x0000004014117810 */ /* 0x040fe20007ffe0ff */
[----:B------:R2:W-:Y:S01]  /*1740*/  @P0 LDGSTS.E.BYPASS.LTC128B.128 [R5+0x15100], [R26.64+0x80], !P4 ;  /* 0x151000801a050fae */ /* 0x0005e2000e101d46 */
[----:B------:R-:W-:Y:S01]  /*1750*/  SHF.R.S32.HI R21, RZ, 0x1f, R20 ;  /* 0x0000001fff157819 */ /* 0x000fe20000011414 */
[----:B------:R-:W-:Y:S01]  /*1760*/  IMAD.IADD R16, R20, 0x1, R19 ;  /* 0x0000000114107824 */ /* 0x000fe200078e0213 */
[C---:B------:R-:W-:Y:S01]  /*1770*/  IADD3 R146, R22.reuse, 0x60, RZ ;  /* 0x0000006016927810 */ /* 0x040fe20007ffe0ff */
[----:B------:R2:W-:Y:S01]  /*1780*/  @P0 LDGSTS.E.BYPASS.LTC128B.128 [R5+0x17100], [R26.64+0x100], !P3 ;  /* 0x171001001a050fae */ /* 0x0005e2000d901d46 */
[----:B------:R-:W-:Y:S01]  /*1790*/  ISETP.GE.AND P0, PT, R22, c[0x0][0x27c], PT ;  /* 0x00009f0016007a0c */ /* 0x000fe20003f06270 */
[----:B------:R-:W-:Y:S01]  /*17a0*/  IMAD.IADD R15, R20, 0x1, R17 ;  /* 0x00000001140f7824 */ /* 0x000fe200078e0211 */
[----:B------:R-:W-:Y:S01]  /*17b0*/  ISETP.GE.AND P1, PT, R16, c[0x0][0x27c], PT ;  /* 0x00009f0010007a0c */ /* 0x000fe20003f26270 */
[----:B------:R-:W0:Y:S01]  /*17c0*/  LDGDEPBAR ;  /* 0x00000000000079af */ /* 0x000e220000000000 */
[CC--:B------:R-:W-:Y:S01]  /*17d0*/  SEL R7, R6.reuse, R3.reuse, !P0 ;  /* 0x0000000306077207 */ /* 0x0c0fe20004000000 */
[C---:B------:R-:W-:Y:S01]  /*17e0*/  IMAD R168, R117.reuse, c[0x0][0x294], R168 ;  /* 0x0000a50075a87a24 */ /* 0x040fe200078e02a8 */
[----:B------:R-:W-:Y:S01]  /*17f0*/  SEL R14, R6, R3, !P1 ;  /* 0x00000003060e7207 */ /* 0x000fe20004800000 */
[C---:B------:R-:W-:Y:S01]  /*1800*/  IMAD R166, R117.reuse, c[0x0][0x284], R166 ;  /* 0x0000a10075a67a24 */ /* 0x040fe200078e02a6 */
[----:B------:R-:W-:Y:S01]  /*1810*/  SHF.R.S32.HI R112, RZ, 0x1f, R7 ;  /* 0x0000001fff707819 */ /* 0x000fe20000011407 */
[----:B------:R-:W-:Y:S01]  /*1820*/  IMAD.WIDE.U32 R172, R117, c[0x0][0x290], R22 ;  /* 0x0000a40075ac7a25 */ /* 0x000fe200078e0016 */
[----:B------:R-:W-:-:S02]  /*1830*/  IADD3 R145, R22, 0x80, RZ ;  /* 0x0000008016917810 */ /* 0x000fc40007ffe0ff */
[----:B------:R-:W-:Y:S01]  /*1840*/  LEA.HI R112, R112, R7, RZ, 0x4 ;  /* 0x0000000770707211 */ /* 0x000fe200078f20ff */
[C---:B------:R-:W-:Y:S01]  /*1850*/  IMAD.WIDE.U32 R170, R117.reuse, c[0x0][0x280], R22 ;  /* 0x0000a00075aa7a25 */ /* 0x040fe200078e0016 */
[----:B------:R-:W-:Y:S02]  /*1860*/  SHF.R.S32.HI R7, RZ, 0x1f, R14 ;  /* 0x0000001fff077819 */ /* 0x000fe4000001140e */
[----:B------:R-:W-:Y:S01]  /*1870*/  SHF.R.S32.HI R112, RZ, 0x4, R112 ;  /* 0x00000004ff707819 */ /* 0x000fe20000011470 */
[----:B------:R-:W-:Y:S01]  /*1880*/  IMAD.WIDE.U32 R28, R117, c[0x0][0x290], R20 ;  /* 0x0000a400751c7a25 */ /* 0x000fe200078e0014 */
[----:B------:R-:W-:Y:S02]  /*1890*/  LEA.HI R7, R7, R14, RZ, 0x4 ;  /* 0x0000000e07077211 */ /* 0x000fe400078f20ff */
[----:B------:R-:W-:Y:S01]  /*18a0*/  IADD3 R144, R22, 0xa0, RZ ;  /* 0x000000a016907810 */ /* 0x000fe20007ffe0ff */
[C---:B------:R-:W-:Y:S01]  /*18b0*/  IMAD R12, R197.reuse, c[0x0][0x214], R12 ;  /* 0x00008500c50c7a24 */ /* 0x040fe200078e020c */
[----:B------:R-:W-:Y:S01]  /*18c0*/  SHF.R.S32.HI R7, RZ, 0x4, R7 ;  /* 0x00000004ff077819 */ /* 0x000fe20000011407 */
[----:B-1----:R-:W-:Y:S01]  /*18d0*/  IMAD.WIDE.U32 R24, R197, c[0x0][0x210], R22 ;  /* 0x00008400c5187a25 */ /* 0x002fe200078e0016 */
[----:B--2---:R-:W-:-:S03]  /*18e0*/  SEL R5, RZ, c[0x0][0x27c], !P0 ;  /* 0x00009f00ff057a07 */ /* 0x004fc60004000000 */
[----:B------:R-:W-:Y:S01]  /*18f0*/  IMAD.WIDE.U32 R26, R117, c[0x0][0x280], R20 ;  /* 0x0000a000751a7a25 */ /* 0x000fe200078e0014 */
[----:B------:R-:W-:-:S03]  /*1900*/  ISETP.GE.AND P0, PT, R15, c[0x0][0x27c], PT ;  /* 0x00009f000f007a0c */ /* 0x000fc60003f06270 */
[----:B------:R-:W-:Y:S01]  /*1910*/  IMAD.IADD R5, R22, 0x1, R5 ;  /* 0x0000000116057824 */ /* 0x000fe200078e0205 */
[----:B------:R-:W-:Y:S01]  /*1920*/  SEL R3, R6, R3, !P0 ;  /* 0x0000000306037207 */ /* 0x000fe20004000000 */
[----:B------:R-:W-:Y:S02]  /*1930*/  IMAD.IADD R107, R161, 0x1, R107 ;  /* 0x00000001a16b7824 */ /* 0x000fe400078e026b */
[----:B------:R-:W-:Y:S01]  /*1940*/  IMAD.IADD R173, R173, 0x1, R168 ;  /* 0x00000001adad7824 */ /* 0x000fe200078e02a8 */
[----:B------:R-:W-:Y:S01]  /*1950*/  SHF.R.S32.HI R6, RZ, 0x1f, R5 ;  /* 0x0000001fff067819 */ /* 0x000fe20000011405 */
[----:B------:R-:W-:Y:S01]  /*1960*/  IMAD.IADD R171, R171, 0x1, R166 ;  /* 0x00000001abab7824 */ /* 0x000fe200078e02a6 */
[----:B------:R-:W-:Y:S01]  /*1970*/  SHF.R.S32.HI R116, RZ, 0x1f, R3 ;  /* 0x0000001fff747819 */ /* 0x000fe20000011403 */
[----:B------:R-:W-:Y:S01]  /*1980*/  IMAD.IADD R169, R168, 0x1, R29 ;  /* 0x00000001a8a97824 */ /* 0x000fe200078e021d */
[-C--:B------:R-:W-:Y:S01]  /*1990*/  LEA.HI R143, R6, R5.reuse, RZ, 0x3 ;  /* 0x00000005068f7211 */ /* 0x080fe200078f18ff */
[----:B------:R-:W-:Y:S01]  /*19a0*/  IMAD.IADD R167, R166, 0x1, R27 ;  /* 0x00000001a6a77824 */ /* 0x000fe200078e021b */
[----:B------:R-:W-:Y:S01]  /*19b0*/  LEA.HI R6, R6, R5, RZ, 0x6 ;  /* 0x0000000506067211 */ /* 0x000fe200078f30ff */
[----:B------:R-:W-:Y:S01]  /*19c0*/  IMAD.IADD R13, R25, 0x1, R12 ;  /* 0x00000001190d7824 */ /* 0x000fe200078e020c */
[----:B------:R-:W-:Y:S01]  /*19d0*/  SEL R5, RZ, c[0x0][0x27c], !P1 ;  /* 0x00009f00ff057a07 */ /* 0x000fe20004800000 */
[----:B------:R-:W-:Y:S01]  /*19e0*/  IMAD.MOV.U32 R168, RZ, RZ, R28 ;  /* 0x000000ffffa87224 */ /* 0x000fe200078e001c */
[----:B------:R-:W-:Y:S01]  /*19f0*/  IADD3 R162, P1, R162, R117, RZ ;  /* 0x00000075a2a27210 */ /* 0x000fe20007f3e0ff */
[----:B------:R-:W-:Y:S01]  /*1a00*/  IMAD.SHL.U32 R6, R6, 0x40, RZ ;  /* 0x0000004006067824 */ /* 0x000fe200078e00ff */
[----:B------:R-:W-:Y:S01]  /*1a10*/  LEA.HI R116, R116, R3, RZ, 0x4 ;  /* 0x0000000374747211 */ /* 0x000fe200078f20ff */
[----:B------:R-:W-:Y:S01]  /*1a20*/  IMAD.IADD R5, R5, 0x1, R16 ;  /* 0x0000000105057824 */ /* 0x000fe200078e0210 */
[----:B------:R-:W-:Y:S01]  /*1a30*/  LEA.HI.SX32 R112, R143, R112, 0x1d ;  /* 0x000000708f707211 */ /* 0x000fe200078feaff */
[----:B------:R-:W-:Y:S01]  /*1a40*/  IMAD.X R163, R0, 0x1, R9, P1 ;  /* 0x0000000100a37824 */ /* 0x000fe200008e0609 */
[----:B------:R-:W-:Y:S01]  /*1a50*/  SHF.R.S32.HI R116, RZ, 0x4, R116 ;  /* 0x00000004ff747819 */ /* 0x000fe20000011474 */
[----:B------:R-:W-:Y:S01]  /*1a60*/  IMAD R0, R9, c[0x0][0x1e0], RZ ;  /* 0x0000780009007a24 */ /* 0x000fe200078e02ff */
[----:B------:R-:W-:Y:S01]  /*1a70*/  SHF.R.S32.HI R114, RZ, 0x1f, R5 ;  /* 0x0000001fff727819 */ /* 0x000fe20000011405 */
[C---:B------:R-:W-:Y:S01]  /*1a80*/  IMAD.IADD R9, R117.reuse, 0x1, -R8 ;  /* 0x0000000175097824 */ /* 0x040fe200078e0a08 */
[----:B------:R-:W-:Y:S01]  /*1a90*/  LOP3.LUT R6, R6, 0xfffff000, RZ, 0xc0, !PT ;  /* 0xfffff00006067812 */ /* 0x000fe200078ec0ff */
[----:B------:R-:W-:Y:S01]  /*1aa0*/  IMAD R111, R117, c[0x0][0x1e4], R0 ;  /* 0x00007900756f7a24 */ /* 0x000fe200078e0200 */
[----:B------:R-:W-:Y:S01]  /*1ab0*/  SEL R0, RZ, c[0x0][0x27c], !P0 ;  /* 0x00009f00ff007a07 */ /* 0x000fe20004000000 */
[----:B------:R-:W-:Y:S01]  /*1ac0*/  IMAD.MOV.U32 R166, RZ, RZ, R26 ;  /* 0x000000ffffa67224 */ /* 0x000fe200078e001a */
[C---:B------:R-:W-:Y:S01]  /*1ad0*/  LOP3.LUT P6, RZ, R9.reuse, 0x4, RZ, 0xc0, !PT ;  /* 0x0000000409ff7812 */ /* 0x040fe200078cc0ff */
[----:B------:R-:W-:Y:S01]  /*1ae0*/  IMAD.SHL.U32 R9, R9, 0x40, RZ ;  /* 0x0000004009097824 */ /* 0x000fe200078e00ff */
[-C--:B------:R-:W-:Y:S01]  /*1af0*/  LEA.HI R142, R114, R5.reuse, RZ, 0x3 ;  /* 0x00000005728e7211 */ /* 0x080fe200078f18ff */
[----:B------:R-:W-:Y:S01]  /*1b00*/  IMAD.IADD R3, R0, 0x1, R15 ;  /* 0x0000000100037824 */ /* 0x000fe200078e020f */
[----:B------:R-:W-:Y:S01]  /*1b10*/  LEA.HI R114, R114, R5, RZ, 0x6 ;  /* 0x0000000572727211 */ /* 0x000fe200078f30ff */
[----:B------:R-:W-:Y:S01]  /*1b20*/  IMAD.IADD R111, R165, 0x1, R111 ;  /* 0x00000001a56f7824 */ /* 0x000fe200078e026f */
[----:B------:R-:W-:Y:S01]  /*1b30*/  LOP3.LUT R9, R9, 0x1c0, RZ, 0xc0, !PT ;  /* 0x000001c009097812 */ /* 0x000fe200078ec0ff */
[----:B------:R-:W-:Y:S01]  /*1b40*/  IMAD.MOV.U32 R12, RZ, RZ, R24 ;  /* 0x000000ffff0c7224 */ /* 0x000fe200078e0018 */
[----:B------:R-:W-:Y:S01]  /*1b50*/  SHF.R.S32.HI R0, RZ, 0x1f, R3 ;  /* 0x0000001fff007819 */ /* 0x000fe20000011403 */
[----:B------:R-:W-:Y:S01]  /*1b60*/  IMAD.SHL.U32 R114, R114, 0x40, RZ ;  /* 0x0000004072727824 */ /* 0x000fe200078e00ff */
[----:B------:R-:W-:Y:S01]  /*1b70*/  LOP3.LUT R14, R9, 0x38, R142, 0xf8, !PT ;  /* 0x00000038090e7812 */ /* 0x000fe200078ef88e */
[----:B------:R-:W-:Y:S01]  /*1b80*/  IMAD.WIDE.U32 R170, R90, c[0x0][0x280], R170 ;  /* 0x0000a0005aaa7a25 */ /* 0x000fe200078e00aa */
[----:B------:R-:W-:-:S02]  /*1b90*/  LEA.HI R141, R0, R3, RZ, 0x3 ;  /* 0x00000003008d7211 */ /* 0x000fc400078f18ff */
[----:B------:R-:W-:Y:S01]  /*1ba0*/  LEA.HI R0, R0, R3, RZ, 0x6 ;  /* 0x0000000300007211 */ /* 0x000fe200078f30ff */
[----:B------:R-:W-:Y:S01]  /*1bb0*/  IMAD.WIDE.U32 R174, R174, c[0x0][0x218], R12 ;  /* 0x00008600aeae7a25 */ /* 0x000fe200078e000c */
[----:B------:R-:W-:Y:S02]  /*1bc0*/  SHF.R.U32.HI R3, RZ, 0x3, R9 ;  /* 0x00000003ff037819 */ /* 0x000fe40000011609 */
[----:B------:R-:W-:Y:S01]  /*1bd0*/  LOP3.LUT R114, R114, 0xfffff000, RZ, 0xc0, !PT ;  /* 0xfffff00072727812 */ /* 0x000fe200078ec0ff */
[----:B------:R-:W-:Y:S01]  /*1be0*/  IMAD.SHL.U32 R0, R0, 0x40, RZ ;  /* 0x0000004000007824 */ /* 0x000fe200078e00ff */
[----:B------:R-:W-:Y:S01]  /*1bf0*/  LOP3.LUT R5, R14, R3, RZ, 0x3c, !PT ;  /* 0x000000030e057212 */ /* 0x000fe200078e3cff */
[C---:B------:R-:W-:Y:S01]  /*1c00*/  IMAD.WIDE.U32 R172, R90.reuse, c[0x0][0x290], R172 ;  /* 0x0000a4005aac7a25 */ /* 0x040fe200078e00ac */
[----:B------:R-:W-:Y:S02]  /*1c10*/  LOP3.LUT R8, R9, 0x38, R143, 0xf8, !PT ;  /* 0x0000003809087812 */ /* 0x000fe400078ef88f */
[----:B------:R-:W-:Y:S01]  /*1c20*/  IADD3 R114, R5, R114, R2 ;  /* 0x0000007205727210 */ /* 0x000fe20007ffe002 */
[----:B------:R-:W-:Y:S01]  /*1c30*/  IMAD.WIDE.U32 R168, R90, c[0x0][0x290], R168 ;  /* 0x0000a4005aa87a25 */ /* 0x000fe200078e00a8 */
[----:B------:R-:W-:-:S02]  /*1c40*/  SHF.R.S32.HI R5, RZ, 0x1f, R112 ;  /* 0x0000001fff057819 */ /* 0x000fc40000011470 */
[----:B------:R-:W-:Y:S01]  /*1c50*/  LEA.HI.SX32 R118, R142, R7, 0x1d ;  /* 0x000000078e767211 */ /* 0x000fe200078feaff */
[----:B------:R-:W-:Y:S01]  /*1c60*/  IMAD.WIDE.U32 R166, R90, c[0x0][0x280], R166 ;  /* 0x0000a0005aa67a25 */ /* 0x000fe200078e00a6 */
[----:B------:R-:W-:Y:S02]  /*1c70*/  LEA.HI.SX32 R116, R141, R116, 0x1d ;  /* 0x000000748d747211 */ /* 0x000fe400078feaff */
[----:B------:R-:W-:Y:S01]  /*1c80*/  LEA.HI R120, R5, R112, RZ, 0x3 ;  /* 0x0000007005787211 */ /* 0x000fe200078f18ff */
[----:B------:R-:W-:Y:S01]  /*1c90*/  IMAD.SHL.U32 R112, R112, 0x8, RZ ;  /* 0x0000000870707824 */ /* 0x000fe200078e00ff */
[----:B------:R-:W-:Y:S01]  /*1ca0*/  LOP3.LUT R115, R8, R3, RZ, 0x3c, !PT ;  /* 0x0000000308737212 */ /* 0x000fe200078e3cff */
[----:B------:R-:W-:Y:S01]  /*1cb0*/  IMAD.IADD R125, R175, 0x1, R125 ;  /* 0x00000001af7d7824 */ /* 0x000fe200078e027d */
[----:B------:R-:W-:Y:S01]  /*1cc0*/  SHF.R.S32.HI R5, RZ, 0x1f, R118 ;  /* 0x0000001fff057819 */ /* 0x000fe20000011476 */
[----:B------:R-:W-:Y:S01]  /*1cd0*/  IMAD.SHL.U32 R120, R120, 0x200, RZ ;  /* 0x0000020078787824 */ /* 0x000fe200078e00ff */
[----:B------:R-:W-:-:S02]  /*1ce0*/  LOP3.LUT R8, R9, 0x38, R141, 0xf8, !PT ;  /* 0x0000003809087812 */ /* 0x000fc400078ef88d */
[----:B------:R-:W-:Y:S02]  /*1cf0*/  SHF.R.S32.HI R7, RZ, 0x1f, R116 ;  /* 0x0000001fff077819 */ /* 0x000fe40000011474 */
[----:B------:R-:W-:Y:S01]  /*1d00*/  LEA.HI R5, R5, R118, RZ, 0x3 ;  /* 0x0000007605057211 */ /* 0x000fe200078f18ff */
[----:B------:R-:W-:Y:S01]  /*1d10*/  IMAD.SHL.U32 R118, R118, 0x8, RZ ;  /* 0x0000000876767824 */ /* 0x000fe200078e00ff */
[----:B------:R-:W-:Y:S02]  /*1d20*/  LOP3.LUT R0, R0, 0xfffff000, RZ, 0xc0, !PT ;  /* 0xfffff00000007812 */ /* 0x000fe400078ec0ff */
[----:B------:R-:W-:Y:S01]  /*1d30*/  LOP3.LUT R113, R8, R3, RZ, 0x3c, !PT ;  /* 0x0000000308717212 */ /* 0x000fe200078e3cff */
[----:B------:R-:W-:Y:S01]  /*1d40*/  IMAD.SHL.U32 R5, R5, 0x200, RZ ;  /* 0x0000020005057824 */ /* 0x000fe200078e00ff */
[----:B------:R-:W-:Y:S02]  /*1d50*/  IADD3 R115, R115, R6, R2 ;  /* 0x0000000673737210 */ /* 0x000fe40007ffe002 */
[----:B------:R-:W-:Y:S01]  /*1d60*/  LEA.HI R140, R7, R116, RZ, 0x3 ;  /* 0x00000074078c7211 */ /* 0x000fe200078f18ff */
[----:B------:R-:W-:Y:S01]  /*1d70*/  IMAD.SHL.U32 R116, R116, 0x8, RZ ;  /* 0x0000000874747824 */ /* 0x000fe200078e00ff */
[----:B------:R-:W-:-:S02]  /*1d80*/  LOP3.LUT R6, R9, 0x38, R112, 0xf8, !PT ;  /* 0x0000003809067812 */ /* 0x000fc400078ef870 */
[----:B------:R-:W-:Y:S01]  /*1d90*/  IADD3 R113, R113, R0, R2 ;  /* 0x0000000071717210 */ /* 0x000fe20007ffe002 */
[----:B------:R-:W-:Y:S01]  /*1da0*/  IMAD.SHL.U32 R140, R140, 0x200, RZ ;  /* 0x000002008c8c7824 */ /* 0x000fe200078e00ff */
[C---:B------:R-:W-:Y:S02]  /*1db0*/  LOP3.LUT R0, R9.reuse, 0x18, R22, 0xf8, !PT ;  /* 0x0000001809007812 */ /* 0x040fe400078ef816 */
[C---:B------:R-:W-:Y:S02]  /*1dc0*/  LOP3.LUT R8, R9.reuse, 0x38, R118, 0xf8, !PT ;  /* 0x0000003809087812 */ /* 0x040fe400078ef876 */
[----:B------:R-:W-:Y:S02]  /*1dd0*/  LOP3.LUT R7, R6, R3, RZ, 0x3c, !PT ;  /* 0x0000000306077212 */ /* 0x000fe400078e3cff */
[----:B------:R-:W-:Y:S02]  /*1de0*/  LOP3.LUT R6, R9, 0x38, R116, 0xf8, !PT ;  /* 0x0000003809067812 */ /* 0x000fe400078ef874 */
[----:B------:R-:W-:-:S02]  /*1df0*/  LOP3.LUT R0, R2, R0, R3, 0xf6, !PT ;  /* 0x0000000002007212 */ /* 0x000fc400078ef603 */
[-C--:B------:R-:W-:Y:S02]  /*1e00*/  LOP3.LUT R119, R8, R3.reuse, RZ, 0x3c, !PT ;  /* 0x0000000308777212 */ /* 0x080fe400078e3cff */
[----:B------:R-:W-:Y:S01]  /*1e10*/  LOP3.LUT R3, R6, R3, RZ, 0x3c, !PT ;  /* 0x0000000306037212 */ /* 0x000fe200078e3cff */
[----:B------:R-:W-:Y:S01]  /*1e20*/  IMAD.MOV.U32 R6, RZ, RZ, c[0x0][0x290] ;  /* 0x0000a400ff067624 */ /* 0x000fe200078e00ff */
[----:B------:R-:W-:Y:S02]  /*1e30*/  LOP3.LUT R140, R140, 0xfffff000, RZ, 0xc0, !PT ;  /* 0xfffff0008c8c7812 */ /* 0x000fe400078ec0ff */
[----:B------:R-:W-:Y:S01]  /*1e40*/  LOP3.LUT R120, R120, 0xfffff000, RZ, 0xc0, !PT ;  /* 0xfffff00078787812 */ /* 0x000fe200078ec0ff */
[----:B------:R-:W-:Y:S01]  /*1e50*/  IMAD.SHL.U32 R129, R6, 0x40, RZ ;  /* 0x0000004006817824 */ /* 0x000fe200078e00ff */
[----:B------:R-:W-:Y:S01]  /*1e60*/  IADD3 R140, R3, R140, R2 ;  /* 0x0000008c038c7210 */ /* 0x000fe20007ffe002 */
[----:B------:R-:W-:Y:S01]  /*1e70*/  IMAD R3, R121, c[0x0][0x290], RZ ;  /* 0x0000a40079037a24 */ /* 0x000fe200078e02ff */
[----:B------:R-:W-:Y:S01]  /*1e80*/  LOP3.LUT R5, R5, 0xfffff000, RZ, 0xc0, !PT ;  /* 0xfffff00005057812 */ /* 0x000fe200078ec0ff */
[----:B------:R-:W-:Y:S01]  /*1e90*/  IMAD R121, R121, c[0x0][0x280], RZ ;  /* 0x0000a00079797a24 */ /* 0x000fe200078e02ff */
[----:B------:R-:W-:Y:S01]  /*1ea0*/  IADD3 R106, P1, P0, R160, R164, R22 ;  /* 0x000000a4a06a7210 */ /* 0x000fe2000783e016 */
[C---:B------:R-:W-:Y:S01]  /*1eb0*/  IMAD R3, R90.reuse, c[0x0][0x294], R3 ;  /* 0x0000a5005a037a24 */ /* 0x040fe200078e0203 */
[--C-:B------:R-:W-:Y:S01]  /*1ec0*/  IADD3 R120, R7, R120, R2.reuse ;  /* 0x0000007807787210 */ /* 0x100fe20007ffe002 */
[----:B------:R-:W-:Y:S01]  /*1ed0*/  IMAD R121, R90, c[0x0][0x284], R121 ;  /* 0x0000a1005a797a24 */ /* 0x000fe200078e0279 */
[----:B------:R-:W-:Y:S01]  /*1ee0*/  IADD3 R119, R119, R5, R2 ;  /* 0x0000000577777210 */ /* 0x000fe20007ffe002 */
[----:B------:R-:W-:Y:S01]  /*1ef0*/  IMAD.MOV.U32 R2, RZ, RZ, c[0x0][0x1e0] ;  /* 0x00007800ff027624 */ /* 0x000fe200078e00ff */
[----:B------:R-:W-:Y:S01]  /*1f00*/  IADD3.X R104, R107, R111, R23, P1, P0 ;  /* 0x0000006f6b687210 */ /* 0x000fe20000fe0417 */
[----:B------:R-:W-:Y:S01]  /*1f10*/  IMAD.IADD R123, R171, 0x1, R121 ;  /* 0x00000001ab7b7824 */ /* 0x000fe200078e0279 */
[----:B------:R-:W-:Y:S01]  /*1f20*/  ISETP.NE.AND P0, PT, RZ, UR4, PT ;  /* 0x00000004ff007c0c */ /* 0x000fe2000bf05270 */
[----:B------:R-:W-:Y:S01]  /*1f30*/  IMAD.SHL.U32 R139, R2, 0x40, RZ ;  /* 0x00000040028b7824 */ /* 0x000fe200078e00ff */
[----:B------:R-:W-:Y:S01]  /*1f40*/  LOP3.LUT R143, R143, 0xfffffff8, RZ, 0xc0, !PT ;  /* 0xfffffff88f8f7812 */ /* 0x000fe200078ec0ff */
[----:B------:R-:W-:Y:S01]  /*1f50*/  IMAD.IADD R124, R173, 0x1, R3 ;  /* 0x00000001ad7c7824 */ /* 0x000fe200078e0203 */
[----:B------:R-:W-:Y:S01]  /*1f60*/  LOP3.LUT R142, R142, 0xfffffff8, RZ, 0xc0, !PT ;  /* 0xfffffff88e8e7812 */ /* 0x000fe200078ec0ff */
[----:B------:R-:W-:Y:S01]  /*1f70*/  IMAD.IADD R122, R3, 0x1, R169 ;  /* 0x00000001037a7824 */ /* 0x000fe200078e02a9 */
[----:B------:R-:W-:Y:S01]  /*1f80*/  LOP3.LUT R141, R141, 0xfffffff8, RZ, 0xc0, !PT ;  /* 0xfffffff88d8d7812 */ /* 0x000fe200078ec0ff */
[----:B------:R-:W-:Y:S01]  /*1f90*/  IMAD.IADD R121, R121, 0x1, R167 ;  /* 0x0000000179797824 */ /* 0x000fe200078e02a7 */
[----:B------:R-:W-:-:S02]  /*1fa0*/  SHF.L.U64.HI R127, R6, R137, c[0x0][0x294] ;  /* 0x0000a500067f7619 */ /* 0x000fc40000010289 */
[----:B------:R-:W-:Y:S02]  /*1fb0*/  SHF.L.U64.HI R137, R2, R137, c[0x0][0x1e4] ;  /* 0x0000790002897619 */ /* 0x000fe40000010289 */
[----:B------:R-:W-:Y:S02]  /*1fc0*/  P2R R147, PR, RZ, 0x1 ;  /* 0x00000001ff937803 */ /* 0x000fe40000000000 */
[C---:B------:R-:W-:Y:S02]  /*1fd0*/  IADD3 R14, R20.reuse, 0x30, RZ ;  /* 0x00000030140e7810 */ /* 0x040fe40007ffe0ff */
[C---:B------:R-:W-:Y:S02]  /*1fe0*/  IADD3 R13, R20.reuse, 0x50, RZ ;  /* 0x00000050140d7810 */ /* 0x040fe40007ffe0ff */
[----:B------:R-:W-:Y:S02]  /*1ff0*/  IADD3 R12, R20, 0x10, RZ ;  /* 0x00000010140c7810 */ /* 0x000fe40007ffe0ff */
[----:B------:R-:W-:-:S02]  /*2000*/  SHF.R.S32.HI R138, RZ, 0x1f, R143 ;  /* 0x0000001fff8a7819 */ /* 0x000fc4000001148f */
[----:B------:R-:W-:Y:S02]  /*2010*/  SHF.R.S32.HI R130, RZ, 0x1f, R112 ;  /* 0x0000001fff827819 */ /* 0x000fe40000011470 */
[----:B------:R-:W-:Y:S02]  /*2020*/  SHF.R.S32.HI R136, RZ, 0x1f, R142 ;  /* 0x0000001fff887819 */ /* 0x000fe4000001148e */
[----:B------:R-:W-:Y:S02]  /*2030*/  SHF.R.S32.HI R134, RZ, 0x1f, R141 ;  /* 0x0000001fff867819 */ /* 0x000fe4000001148d */
[----:B------:R-:W-:Y:S02]  /*2040*/  SHF.R.S32.HI R128, RZ, 0x1f, R118 ;  /* 0x0000001fff807819 */ /* 0x000fe40000011476 */
[----:B------:R-:W-:Y:S02]  /*2050*/  SHF.R.S32.HI R126, RZ, 0x1f, R116 ;  /* 0x0000001fff7e7819 */ /* 0x000fe40000011474 */
.L_x_966:
        /* <DEDUP_REMOVED lines=20> */
[----:B------:R-:W-:Y:S01]  /*21a0*/  ISETP.NE.AND P1, PT, R147, RZ, PT ;  /* 0x000000ff9300720c */ /* 0x000fe20003f25270 */
        /* <DEDUP_REMOVED lines=69> */
.L_x_946:
[----:B------:R-:W-:Y:S05]  /*2600*/  BSYNC B0 ;  /* 0x0000000000007941 */ /* 0x000fea0003800000 */
.L_x_945:
        /* <DEDUP_REMOVED lines=99> */
.L_x_949:
[----:B------:R-:W-:Y:S05]  /*2c40*/  BSYNC B0 ;  /* 0x0000000000007941 */ /* 0x000fea0003800000 */
.L_x_948:
        /* <DEDUP_REMOVED lines=56> */
.L_x_951:
[----:B------:R-:W-:Y:S05]  /*2fd0*/  BSYNC B0 ;  /* 0x0000000000007941 */ /* 0x000fea0003800000 */
.L_x_950:
        /* <DEDUP_REMOVED lines=56> */
.L_x_953:
[----:B------:R-:W-:Y:S05]  /*3360*/  BSYNC B0 ;  /* 0x0000000000007941 */ /* 0x000fea0003800000 */
.L_x_952:
        /* <DEDUP_REMOVED lines=56> */
.L_x_955:
[----:B------:R-:W-:Y:S05]  /*36f0*/  BSYNC B0 ;  /* 0x0000000000007941 */ /* 0x000fea0003800000 */
.L_x_954:
        /* <DEDUP_REMOVED lines=56> */
.L_x_957:
[----:B------:R-:W-:Y:S05]  /*3a80*/  BSYNC B0 ;  /* 0x0000000000007941 */ /* 0x000fea0003800000 */
.L_x_956:
        /* <DEDUP_REMOVED lines=56> */
.L_x_944:
        /* <DEDUP_REMOVED lines=47> */
.L_x_959:
[----:B------:R-:W-:Y:S05]  /*4100*/  BSYNC B0 ;  /* 0x0000000000007941 */ /* 0x000fea0003800000 */
.L_x_958:
        /* <DEDUP_REMOVED lines=44> */
[----:B------:R-:W-:Y:S01]  /*43d0*/  IMAD.SHL.U32 R183, R185, 0x2, RZ ;  /* 0x00000002b9b77824 */ /* 0x000fe200078e00ff */
[C---:B------:R-:W-:Y:S01]  /*43e0*/  IADD3.X R178, R107.reuse, R151, R138, P1, P0 ;  /* 0x000000976bb27210 */ /* 0x040fe20000fe048a */
[----:B------:R-:W-:Y:S02]  /*43f0*/  IMAD.MOV.U32 R52, RZ, RZ, R57 ;  /* 0x000000ffff347224 */ /* 0x000fe400078e0039 */
[----:B------:R-:W-:Y:S01]  /*4400*/  IMAD.MOV.U32 R50, RZ, RZ, R42 ;  /* 0x000000ffff327224 */ /* 0x000fe200078e002a */
[----:B------:R-:W1:Y:S01]  /*4410*/  LDS.128 R28, [R183+0xc100] ;  /* 0x00c10000b71c7984 */ /* 0x000e620000000c00 */
[----:B------:R-:W-:Y:S02]  /*4420*/  IMAD.MOV.U32 R54, RZ, RZ, R56 ;  /* 0x000000ffff367224 */ /* 0x000fe400078e0038 */
[----:B------:R-:W-:Y:S01]  /*4430*/  @!P2 IADD3 R182, P1, P0, R160, R177, R112 ;  /* 0x000000b1a0b6a210 */ /* 0x000fe2000783e070 */
[----:B------:R-:W-:Y:S02]  /*4440*/  IMAD.MOV.U32 R49, RZ, RZ, R40 ;  /* 0x000000ffff317224 */ /* 0x000fe400078e0028 */
[----:B------:R-:W-:Y:S01]  /*4450*/  IMAD.MOV.U32 R60, RZ, RZ, R58 ;  /* 0x000000ffff3c7224 */ /* 0x000fe200078e003a */
[----:B------:R-:W-:Y:S01]  /*4460*/  @!P2 IADD3.X R179, R107, R151, R130, P1, P0 ;  /* 0x000000976bb3a210 */ /* 0x000fe20000fe0482 */
[----:B------:R-:W-:Y:S01]  /*4470*/  IMAD.MOV.U32 R66, RZ, RZ, R59 ;  /* 0x000000ffff427224 */ /* 0x000fe200078e003b */
[C---:B------:R-:W-:Y:S04]  /*4480*/  LEA R180, P0, R181.reuse, c[0x0][0x1c8], 0x1 ;  /* 0x00007200b5b47a11 */ /* 0x040fe800078008ff */
[----:B------:R-:W-:Y:S02]  /*4490*/  LEA.HI.X R181, R181, c[0x0][0x1cc], R178, 0x1, P0 ;  /* 0x00007300b5b57a11 */ /* 0x000fe400000f0cb2 */
[C---:B------:R-:W-:Y:S04]  /*44a0*/  @!P2 LEA R178, P0, R182.reuse, c[0x0][0x1c8], 0x1 ;  /* 0x00007200b6b2aa11 */ /* 0x040fe800078008ff */
[----:B------:R-:W-:Y:S02]  /*44b0*/  @!P2 LEA.HI.X R179, R182, c[0x0][0x1cc], R179, 0x1, P0 ;  /* 0x00007300b6b3aa11 */ /* 0x000fe400000f0cb3 */
[----:B------:R-:W-:Y:S02]  /*44c0*/  SHF.L.U32 R182, R184, 0x1, RZ ;  /* 0x00000001b8b67819 */ /* 0x000fe400000006ff */
[----:B------:R-:W-:Y:S03]  /*44d0*/  ISETP.GE.AND P0, PT, R22, c[0x0][0x27c], PT ;  /* 0x00009f0016007a0c */ /* 0x000fe60003f06270 */
[----:B------:R-:W2:Y:S10]  /*44e0*/  LDS.128 R80, [R182+0xc100] ;  /* 0x00c10000b6507984 */ /* 0x000eb40000000c00 */
[----:B------:R-:W-:Y:S02]  /*44f0*/  @!P0 SHF.R.U64 R61, R56, 0x10, R57 ;  /* 0x00000010383d8819 */ /* 0x000fe40000001239 */
[----:B------:R-:W-:Y:S02]  /*4500*/  @!P0 SHF.R.U64 R63, R58, 0x10, R59 ;  /* 0x000000103a3f8819 */ /* 0x000fe4000000123b */
[----:B------:R-:W-:Y:S02]  /*4510*/  @!P0 PRMT R58, R54, 0x5410, R61 ;  /* 0x00005410363a8816 */ /* 0x000fe4000000003d */
[----:B------:R-:W-:Y:S02]  /*4520*/  @!P0 SHF.R.U32.HI R51, RZ, 0x10, R41 ;  /* 0x00000010ff338819 */ /* 0x000fe40000011629 */
[----:B------:R-:W-:Y:S02]  /*4530*/  @!P0 SHF.R.U32.HI R59, RZ, 0x10, R59 ;  /* 0x00000010ff3b8819 */ /* 0x000fe4000001163b */
[----:B------:R-:W-:Y:S01]  /*4540*/  @!P0 PRMT R48, R48, 0x5410, R51 ;  /* 0x0000541030308816 */ /* 0x000fe20000000033 */
[----:B-1----:R-:W-:Y:S01]  /*4550*/  @!P0 IMAD.U32 R51, R29, 0x10000, RZ ;  /* 0x000100001d338824 */ /* 0x002fe200078e00ff */
[----:B------:R-:W-:Y:S02]  /*4560*/  @!P0 PRMT R66, R66, 0x5410, R59 ;  /* 0x0000541042428816 */ /* 0x000fe4000000003b */
[----:B------:R-:W-:Y:S02]  /*4570*/  @!P0 PRMT R60, R60, 0x5410, R63 ;  /* 0x000054103c3c8816 */ /* 0x000fe4000000003f */
[----:B------:R-:W-:Y:S01]  /*4580*/  @!P0 SHF.R.U32.HI R57, RZ, 0x10, R57 ;  /* 0x00000010ff398819 */ /* 0x000fe20000011639 */
[----:B------:R-:W-:Y:S01]  /*4590*/  @!P0 IMAD.U32 R64, R66, 0x10000, RZ ;  /* 0x0001000042408824 */ /* 0x000fe200078e00ff */
[----:B------:R-:W-:Y:S02]  /*45a0*/  @!P0 SHF.R.U64 R53, R42, 0x10, R43 ;  /* 0x000000102a358819 */ /* 0x000fe4000000122b */
[----:B------:R-:W-:Y:S01]  /*45b0*/  @!P0 PRMT R56, R52, 0x5410, R57 ;  /* 0x0000541034388816 */ /* 0x000fe20000000039 */
[----:B------:R-:W-:Y:S01]  /*45c0*/  @!P0 IMAD.U32 R57, R58, 0x10000, RZ ;  /* 0x000100003a398824 */ /* 0x000fe200078e00ff */
[----:B------:R-:W-:Y:S02]  /*45d0*/  @!P0 SHF.R.U32.HI R42, RZ, 0x10, R43 ;  /* 0x00000010ff2a8819 */ /* 0x000fe4000001162b */
[C---:B------:R-:W-:Y:S02]  /*45e0*/  @!P0 SHF.L.U32 R54, R56.reuse, 0x10, RZ ;  /* 0x0000001038368819 */ /* 0x040fe400000006ff */
[----:B------:R-:W-:Y:S02]  /*45f0*/  @!P0 LOP3.LUT R56, R56, 0xffff0000, RZ, 0xc0, !PT ;  /* 0xffff000038388812 */ /* 0x000fe400078ec0ff */
[----:B------:R-:W-:Y:S01]  /*4600*/  @!P0 LOP3.LUT R66, R66, 0xffff0000, RZ, 0xc0, !PT ;  /* 0xffff000042428812 */ /* 0x000fe200078ec0ff */
[----:B------:R-:W-:Y:S01]  /*4610*/  @!P0 FMUL.FTZ R183, R51, R54 ;  /* 0x0000003633b78220 */ /* 0x000fe20000410000 */
[C---:B--2---:R-:W-:Y:S01]  /*4620*/  @!P0 SHF.L.U32 R59, R81.reuse, 0x10, RZ ;  /* 0x00000010513b8819 */ /* 0x044fe200000006ff */
[----:B------:R-:W-:Y:S01]  /*4630*/  @!P0 IMAD.U32 R52, R80, 0x10000, RZ ;  /* 0x0001000050348824 */ /* 0x000fe200078e00ff */
[----:B------:R-:W-:Y:S01]  /*4640*/  @!P0 LOP3.LUT R61, R81, 0xffff0000, RZ, 0xc0, !PT ;  /* 0xffff0000513d8812 */ /* 0x000fe200078ec0ff */
[C---:B------:R-:W-:Y:S01]  /*4650*/  @!P0 IMAD.U32 R63, R82.reuse, 0x10000, RZ ;  /* 0x00010000523f8824 */ /* 0x040fe200078e00ff */
[----:B------:R-:W-:Y:S01]  /*4660*/  @!P0 LOP3.LUT R62, R82, 0xffff0000, RZ, 0xc0, !PT ;  /* 0xffff0000523e8812 */ /* 0x000fe200078ec0ff */
[C---:B------:R-:W-:Y:S01]  /*4670*/  @!P0 IMAD.U32 R65, R83.reuse, 0x10000, RZ ;  /* 0x0001000053418824 */ /* 0x040fe200078e00ff */
[----:B------:R-:W-:Y:S02]  /*4680*/  @!P0 SHF.R.U64 R40, R40, 0x10, R41 ;  /* 0x0000001028288819 */ /* 0x000fe40000001229 */
        /* <DEDUP_REMOVED lines=32> */
[----:B------:R-:W-:Y:S01]  /*4890*/  @!P0 FMUL.FTZ R188, R42, R60 ;  /* 0x0000003c2abc8220 */ /* 0x000fe20000410000 */
[----:B------:R-:W-:Y:S01]  /*48a0*/  @!P0 F2FP.BF16.PACK_AB R183, R184, R183 ;  /* 0x000000b7b8b7823e */ /* 0x000fe200000010ff */
[----:B------:R-:W-:Y:S01]  /*48b0*/  @!P0 FMUL.FTZ R187, R49, R58 ;  /* 0x0000003a31bb8220 */ /* 0x000fe20000410000 */
[----:B------:R-:W-:Y:S01]  /*48c0*/  @!P0 F2FP.BF16.PACK_AB R182, R185, R182 ;  /* 0x000000b6b9b6823e */ /* 0x000fe200000010ff */
[-C--:B------:R-:W-:Y:S01]  /*48d0*/  @!P0 FMUL.FTZ R7, R42, R43.reuse ;  /* 0x0000002b2a078220 */ /* 0x080fe20000410000 */
[C---:B------:R-:W-:Y:S01]  /*48e0*/  @!P0 LOP3.LUT R42, R31.reuse, 0xffff0000, RZ, 0xc0, !PT ;  /* 0xffff00001f2a8812 */ /* 0x040fe200078ec0ff */
[----:B------:R-:W-:Y:S01]  /*48f0*/  @!P0 FFMA.FTZ R188, R62, R43, -R188 ;  /* 0x0000002b3ebc8223 */ /* 0x000fe200000108bc */
[----:B------:R-:W-:Y:S01]  /*4900*/  @!P0 SHF.L.U32 R43, R31, 0x10, RZ ;  /* 0x000000101f2b8819 */ /* 0x000fe200000006ff */
[----:B------:R-:W-:Y:S01]  /*4910*/  @!P0 FMUL.FTZ R6, R49, R40 ;  /* 0x0000002831068220 */ /* 0x000fe20000410000 */
        /* <DEDUP_REMOVED lines=32> */
.L_x_961:
[----:B------:R-:W-:Y:S05]  /*4b20*/  BSYNC B0 ;  /* 0x0000000000007941 */ /* 0x000fea0003800000 */
.L_x_960:
        /* <DEDUP_REMOVED lines=118> */
.L_x_963:
[----:B------:R-:W-:Y:S05]  /*5290*/  BSYNC B0 ;  /* 0x0000000000007941 */ /* 0x000fea0003800000 */
.L_x_962:
[----:B------:R-:W-:Y:S11]  /*52a0*/  ISETP.GE.AND P0, PT, R15, c[0x0][0x1d4], PT ;  /* 0x000075000f007a0c */ /* 0x000ff60003f06270 */
[----:B------:R-:W-:Y:S02]  /*52b0*/  @!UPT UIADD3 URZ, URZ, URZ, URZ ;  /* 0x0000003f3f3ff290 */ /* 0x000fe4000fffe03f */
[----:B------:R-:W-:-:S05]  /*52c0*/  @P0 BRA `(.L_x_947) ;  /* 0x0000092000000947 */ /* 0x000fca0003800000 */
[----:B------:R-:W-:Y:S04]  /*52d0*/  IADD3 R54, P1, P0, R160, R177, R141 ;  /* 0x000000b1a0367210 */ /* 0x000fe8000783e08d */
[----:B------:R-:W-:Y:S02]  /*52e0*/  IADD3.X R53, R107, R151, R134, P1, P0 ;  /* 0x000000976b357210 */ /* 0x000fe40000fe0486 */
[C---:B------:R-:W-:Y:S04]  /*52f0*/  LEA R52, P0, R54.reuse, c[0x0][0x1c8], 0x1 ;  /* 0x0000720036347a11 */ /* 0x040fe800078008ff */
[----:B------:R-:W-:Y:S01]  /*5300*/  LEA.HI.X R53, R54, c[0x0][0x1cc], R53, 0x1, P0 ;  /* 0x0000730036357a11 */ /* 0x000fe200000f0c35 */
[--C-:B------:R-:W-:Y:S01]  /*5310*/  IMAD.IADD R54, R140, 0x1, R176.reuse ;  /* 0x000000018c367824 */ /* 0x100fe200078e02b0 */
[----:B------:R-:W-:Y:S01]  /*5320*/  ISETP.GE.AND P0, PT, R15, c[0x0][0x27c], PT ;  /* 0x00009f000f007a0c */ /* 0x000fe20003f06270 */
[----:B------:R-:W-:Y:S02]  /*5330*/  IMAD.IADD R176, R113, 0x1, R176 ;  /* 0x0000000171b07824 */ /* 0x000fe400078e02b0 */
[----:B------:R-:W-:Y:S03]  /*5340*/  IMAD.SHL.U32 R60, R54, 0x2, RZ ;  /* 0x00000002363c7824 */ /* 0x000fe600078e00ff */
[----:B------:R-:W-:Y:S02]  /*5350*/  SHF.L.U32 R50, R176, 0x1, RZ ;  /* 0x00000001b0327819 */ /* 0x000fe400000006ff */
[----:B-1----:R-:W1:Y:S05]  /*5360*/  LDS.128 R28, [R60+0xc100] ;  /* 0x00c100003c1c7984 */ /* 0x002e6a0000000c00 */
[----:B------:R-:W-:Y:S02]  /*5370*/  @!P0 SHF.R.U32.HI R41, RZ, 0x10, R75 ;  /* 0x00000010ff298819 */ /* 0x000fe4000001164b */
[----:B------:R-:W-:Y:S01]  /*5380*/  @!P0 SHF.R.U64 R24, R24, 0x10, R25 ;  /* 0x0000001018188819 */ /* 0x000fe20000001219 */
[----:B------:R2:W3:Y:S01]  /*5390*/  LDS.128 R56, [R50+0xc100] ;  /* 0x00c1000032387984 */ /* 0x0004e20000000c00 */
[----:B------:R-:W-:Y:S02]  /*53a0*/  @!P0 PRMT R70, R70, 0x5410, R41 ;  /* 0x0000541046468816 */ /* 0x000fe40000000029 */
[----:B------:R-:W-:Y:S02]  /*53b0*/  @!P0 SHF.R.U64 R35, R72, 0x10, R73 ;  /* 0x0000001048238819 */ /* 0x000fe40000001249 */
[----:B------:R-:W-:Y:S01]  /*53c0*/  @!P0 PRMT R37, R37, 0x5410, R24 ;  /* 0x0000541025258816 */ /* 0x000fe20000000018 */
[----:B------:R-:W-:Y:S01]  /*53d0*/  @!P0 IMAD.U32 R49, R70, 0x10000, RZ ;  /* 0x0001000046318824 */ /* 0x000fe200078e00ff */
[----:B------:R-:W-:Y:S02]  /*53e0*/  @!P0 SHF.R.U32.HI R25, RZ, 0x10, R25 ;  /* 0x00000010ff198819 */ /* 0x000fe40000011619 */
[C---:B------:R-:W-:Y:S02]  /*53f0*/  @!P0 LOP3.LUT R24, R37.reuse, 0xffff0000, RZ, 0xc0, !PT ;  /* 0xffff000025188812 */ /* 0x040fe400078ec0ff */
[----:B------:R-:W-:Y:S02]  /*5400*/  @!P0 PRMT R84, R84, 0x5410, R35 ;  /* 0x0000541054548816 */ /* 0x000fe40000000023 */
[----:B------:R-:W-:Y:S01]  /*5410*/  @!P0 PRMT R36, R36, 0x5410, R25 ;  /* 0x0000541024248816 */ /* 0x000fe20000000019 */
[----:B------:R-:W-:Y:S01]  /*5420*/  @!P0 IMAD.U32 R25, R37, 0x10000, RZ ;  /* 0x0001000025198824 */ /* 0x000fe200078e00ff */
[C---:B------:R-:W-:Y:S01]  /*5430*/  @!P0 LOP3.LUT R34, R84.reuse, 0xffff0000, RZ, 0xc0, !PT ;  /* 0xffff000054228812 */ /* 0x040fe200078ec0ff */
[----:B------:R-:W-:Y:S01]  /*5440*/  @!P0 IMAD.U32 R35, R84, 0x10000, RZ ;  /* 0x0001000054238824 */ /* 0x000fe200078e00ff */
[----:B------:R-:W-:Y:S02]  /*5450*/  @!P0 LOP3.LUT R48, R70, 0xffff0000, RZ, 0xc0, !PT ;  /* 0xffff000046308812 */ /* 0x000fe400078ec0ff */
[--C-:B------:R-:W-:Y:S02]  /*5460*/  @!P0 SHF.R.U64 R26, R26, 0x10, R27.reuse ;  /* 0x000000101a1a8819 */ /* 0x100fe4000000121b */
[----:B------:R-:W-:Y:S02]  /*5470*/  @!P0 SHF.R.U32.HI R33, RZ, 0x10, R27 ;  /* 0x00000010ff218819 */ /* 0x000fe4000001161b */
[----:B------:R-:W-:Y:S02]  /*5480*/  @!P0 PRMT R39, R39, 0x5410, R26 ;  /* 0x0000541027278816 */ /* 0x000fe4000000001a */
[----:B------:R-:W-:Y:S02]  /*5490*/  @!P0 PRMT R38, R38, 0x5410, R33 ;  /* 0x0000541026268816 */ /* 0x000fe40000000021 */
[----:B------:R-:W-:Y:S02]  /*54a0*/  @!P0 SHF.R.U32.HI R72, RZ, 0x10, R73 ;  /* 0x00000010ff488819 */ /* 0x000fe40000011649 */
[----:B------:R-:W-:Y:S02]  /*54b0*/  @!P0 SHF.R.U64 R74, R74, 0x10, R75 ;  /* 0x000000104a4a8819 */ /* 0x000fe4000000124b */
[----:B------:R-:W-:Y:S01]  /*54c0*/  @!P0 PRMT R71, R71, 0x5410, R72 ;  /* 0x0000541047478816 */ /* 0x000fe20000000048 */
[C---:B-1----:R-:W-:Y:S01]  /*54d0*/  @!P0 IMAD.U32 R26, R28.reuse, 0x10000, RZ ;  /* 0x000100001c1a8824 */ /* 0x042fe200078e00ff */
[----:B------:R-:W-:Y:S02]  /*54e0*/  @!P0 LOP3.LUT R27, R28, 0xffff0000, RZ, 0xc0, !PT ;  /* 0xffff00001c1b8812 */ /* 0x000fe400078ec0ff */
[----:B------:R-:W-:Y:S01]  /*54f0*/  @!P0 LOP3.LUT R40, R71, 0xffff0000, RZ, 0xc0, !PT ;  /* 0xffff000047288812 */ /* 0x000fe200078ec0ff */
[C---:B------:R-:W-:Y:S01]  /*5500*/  @!P0 FMUL.FTZ R2, R26.reuse, R25 ;  /* 0x000000191a028220 */ /* 0x040fe20000410000 */
[----:B------:R-:W-:Y:S01]  /*5510*/  @!P0 PRMT R69, R69, 0x5410, R74 ;  /* 0x0000541045458816 */ /* 0x000fe2000000004a */
[----:B--2---:R-:W-:Y:S02]  /*5520*/  @!P0 FMUL.FTZ R50, R26, R35 ;  /* 0x000000231a328220 */ /* 0x004fe40000410000 */
[C---:B------:R-:W-:Y:S01]  /*5530*/  @!P0 FMUL.FTZ R61, R27.reuse, R34 ;  /* 0x000000221b3d8220 */ /* 0x040fe20000410000 */
[C---:B---3--:R-:W-:Y:S01]  /*5540*/  @!P0 SHF.L.U32 R32, R56.reuse, 0x10, RZ ;  /* 0x0000001038208819 */ /* 0x048fe200000006ff */
[----:B------:R-:W-:Y:S01]  /*5550*/  @!P0 FMUL.FTZ R3, R27, R24 ;  /* 0x000000181b038220 */ /* 0x000fe20000410000 */
[----:B------:R-:W-:Y:S01]  /*5560*/  @!P0 LOP3.LUT R41, R56, 0xffff0000, RZ, 0xc0, !PT ;  /* 0xffff000038298812 */ /* 0x000fe200078ec0ff */
[----:B------:R-:W-:Y:S01]  /*5570*/  @!P0 IMAD.U32 R26, R29, 0x10000, RZ ;  /* 0x000100001d1a8824 */ /* 0x000fe200078e00ff */
[----:B------:R-:W-:Y:S01]  /*5580*/  @!P0 LOP3.LUT R43, R57, 0xffff0000, RZ, 0xc0, !PT ;  /* 0xffff0000392b8812 */ /* 0x000fe200078ec0ff */
[----:B------:R-:W-:Y:S01]  /*5590*/  @!P0 FFMA.FTZ R2, R35, R32, R2 ;  /* 0x0000002023028223 */ /* 0x000fe20000010002 */
[----:B------:R-:W-:Y:S01]  /*55a0*/  @!P0 LOP3.LUT R51, R59, 0xffff0000, RZ, 0xc0, !PT ;  /* 0xffff00003b338812 */ /* 0x000fe200078ec0ff */
[----:B------:R-:W-:Y:S01]  /*55b0*/  @!P0 IMAD.U32 R35, R71, 0x10000, RZ ;  /* 0x0001000047238824 */ /* 0x000fe200078e00ff */
[----:B------:R-:W-:Y:S01]  /*55c0*/  @!P0 LOP3.LUT R47, R58, 0xffff0000, RZ, 0xc0, !PT ;  /* 0xffff00003a2f8812 */ /* 0x000fe200078ec0ff */
[----:B------:R-:W-:Y:S01]  /*55d0*/  @!P0 FFMA.FTZ R50, R32, R25, -R50 ;  /* 0x0000001920328223 */ /* 0x000fe20000010832 */
[----:B------:R-:W-:Y:S01]  /*55e0*/  @!P0 SHF.L.U32 R32, R57, 0x10, RZ ;  /* 0x0000001039208819 */ /* 0x000fe200000006ff */
[----:B------:R-:W-:Y:S01]  /*55f0*/  @!P0 FFMA.FTZ R61, R41, R24, -R61 ;  /* 0x00000018293d8223 */ /* 0x000fe2000001083d */
[C---:B------:R-:W-:Y:S01]  /*5600*/  @!P0 LOP3.LUT R24, R36.reuse, 0xffff0000, RZ, 0xc0, !PT ;  /* 0xffff000024188812 */ /* 0x040fe200078ec0ff */
[----:B------:R-:W-:Y:S01]  /*5610*/  @!P0 IMAD.U32 R25, R36, 0x10000, RZ ;  /* 0x0001000024198824 */ /* 0x000fe200078e00ff */
[----:B------:R-:W-:Y:S01]  /*5620*/  @!P0 LOP3.LUT R27, R29, 0xffff0000, RZ, 0xc0, !PT ;  /* 0xffff00001d1b8812 */ /* 0x000fe200078ec0ff */
[C---:B------:R-:W-:Y:S01]  /*5630*/  @!P0 FMUL.FTZ R54, R26.reuse, R35 ;  /* 0x000000231a368220 */ /* 0x040fe20000410000 */
[----:B------:R-:W-:Y:S01]  /*5640*/  @!P0 F2FP.BF16.PACK_AB R50, R61, R50 ;  /* 0x000000323d32823e */ /* 0x000fe200000010ff */
[-C--:B------:R-:W-:Y:S01]  /*5650*/  @!P0 FMUL.FTZ R4, R26, R25.reuse ;  /* 0x000000191a048220 */ /* 0x080fe20000410000 */
[----:B------:R-:W-:Y:S01]  /*5660*/  @!P0 LOP3.LUT R44, R69, 0xffff0000, RZ, 0xc0, !PT ;  /* 0xffff0000452c8812 */ /* 0x000fe200078ec0ff */
[C---:B------:R-:W-:Y:S01]  /*5670*/  @!P0 FMUL.FTZ R63, R27.reuse, R40 ;  /* 0x000000281b3f8220 */ /* 0x040fe20000410000 */
[----:B------:R-:W-:Y:S01]  /*5680*/  @!P0 MOV R56, R50 ;  /* 0x0000003200388202 */ /* 0x000fe20000000f00 */
[----:B------:R-:W-:Y:S01]  /*5690*/  @!P0 FFMA.FTZ R54, R32, R25, -R54 ;  /* 0x0000001920368223 */ /* 0x000fe20000010836 */
[C---:B------:R-:W-:Y:S01]  /*56a0*/  @!P0 SHF.L.U32 R25, R38.reuse, 0x10, RZ ;  /* 0x0000001026198819 */ /* 0x040fe200000006ff */
[-C--:B------:R-:W-:Y:S01]  /*56b0*/  @!P0 FMUL.FTZ R5, R27, R24.reuse ;  /* 0x000000181b058220 */ /* 0x080fe20000410000 */
[----:B------:R-:W-:Y:S01]  /*56c0*/  @!P0 LOP3.LUT R27, R31, 0xffff0000, RZ, 0xc0, !PT ;  /* 0xffff00001f1b8812 */ /* 0x000fe200078ec0ff */
[----:B------:R-:W-:Y:S01]  /*56d0*/  @!P0 FFMA.FTZ R63, R43, R24, -R63 ;  /* 0x000000182b3f8223 */ /* 0x000fe2000001083f */
[----:B------:R-:W-:Y:S01]  /*56e0*/  @!P0 LOP3.LUT R24, R38, 0xffff0000, RZ, 0xc0, !PT ;  /* 0xffff000026188812 */ /* 0x000fe200078ec0ff */
[----:B------:R-:W-:Y:S02]  /*56f0*/  @!P0 IMAD.U32 R26, R31, 0x10000, RZ ;  /* 0x000100001f1a8824 */ /* 0x000fe400078e00ff */
[----:B------:R-:W-:Y:S01]  /*5700*/  @!P0 FMUL.FTZ R65, R27, R48 ;  /* 0x000000301b418220 */ /* 0x000fe20000410000 */
[----:B------:R-:W-:Y:S01]  /*5710*/  @!P0 F2FP.BF16.PACK_AB R63, R63, R54 ;  /* 0x000000363f3f823e */ /* 0x000fe200000010ff */
[C---:B------:R-:W-:Y:S02]  /*5720*/  @!P0 FMUL.FTZ R60, R26.reuse, R49 ;  /* 0x000000311a3c8220 */ /* 0x040fe40000410000 */
[-C--:B------:R-:W-:Y:S01]  /*5730*/  @!P0 FMUL.FTZ R8, R26, R25.reuse ;  /* 0x000000191a088220 */ /* 0x080fe20000410000 */
[C---:B------:R-:W-:Y:S01]  /*5740*/  @!P0 SHF.L.U32 R26, R30.reuse, 0x10, RZ ;  /* 0x000000101e1a8819 */ /* 0x040fe200000006ff */
[-C--:B------:R-:W-:Y:S01]  /*5750*/  @!P0 FMUL.FTZ R9, R27, R24.reuse ;  /* 0x000000181b098220 */ /* 0x080fe20000410000 */
[----:B------:R-:W-:Y:S01]  /*5760*/  @!P0 LOP3.LUT R27, R30, 0xffff0000, RZ, 0xc0, !PT ;  /* 0xffff00001e1b8812 */ /* 0x000fe200078ec0ff */
[----:B------:R-:W-:Y:S02]  /*5770*/  @!P0 IMAD.U32 R46, R59, 0x10000, RZ ;  /* 0x000100003b2e8824 */ /* 0x000fe400078e00ff */
[----:B------:R-:W-:Y:S02]  /*5780*/  @!P0 IMAD.U32 R45, R69, 0x10000, RZ ;  /* 0x00010000452d8824 */ /* 0x000fe400078e00ff */
[----:B------:R-:W-:Y:S01]  /*5790*/  @!P0 FFMA.FTZ R65, R51, R24, -R65 ;  /* 0x0000001833418223 */ /* 0x000fe20000010841 */
[C---:B------:R-:W-:Y:S01]  /*57a0*/  @!P0 LOP3.LUT R24, R39.reuse, 0xffff0000, RZ, 0xc0, !PT ;  /* 0xffff000027188812 */ /* 0x040fe200078ec0ff */
[----:B------:R-:W-:Y:S02]  /*57b0*/  @!P0 FFMA.FTZ R60, R46, R25, -R60 ;  /* 0x000000192e3c8223 */ /* 0x000fe4000001083c */
[----:B------:R-:W-:Y:S02]  /*57c0*/  @!P0 IMAD.U32 R25, R39, 0x10000, RZ ;  /* 0x0001000027198824 */ /* 0x000fe400078e00ff */
[----:B------:R-:W-:Y:S01]  /*57d0*/  @!P0 IMAD.U32 R42, R58, 0x10000, RZ ;  /* 0x000100003a2a8824 */ /* 0x000fe200078e00ff */
[----:B------:R-:W-:Y:S01]  /*57e0*/  @!P0 F2FP.BF16.PACK_AB R60, R65, R60 ;  /* 0x0000003c413c823e */ /* 0x000fe200000010ff */
[----:B------:R-:W-:Y:S02]  /*57f0*/  @!P0 FMUL.FTZ R62, R26, R45 ;  /* 0x0000002d1a3e8220 */ /* 0x000fe40000410000 */
[----:B------:R-:W-:Y:S01]  /*5800*/  @!P0 FMUL.FTZ R77, R27, R44 ;  /* 0x0000002c1b4d8220 */ /* 0x000fe20000410000 */
[----:B------:R-:W-:Y:S01]  /*5810*/  @!P0 MOV R59, R60 ;  /* 0x0000003c003b8202 */ /* 0x000fe20000000f00 */
[----:B------:R-:W-:Y:S02]  /*5820*/  @!P0 FFMA.FTZ R3, R34, R41, R3 ;  /* 0x0000002922038223 */ /* 0x000fe40000010003 */
[-C--:B------:R-:W-:Y:S02]  /*5830*/  @!P0 FMUL.FTZ R6, R26, R25.reuse ;  /* 0x000000191a068220 */ /* 0x080fe40000410000 */
[----:B------:R-:W-:Y:S01]  /*5840*/  @!P0 FFMA.FTZ R62, R42, R25, -R62 ;  /* 0x000000192a3e8223 */ /* 0x000fe2000001083e */
[----:B------:R-:W-:Y:S01]  /*5850*/  @!P0 F2FP.BF16.PACK_AB R54, R3, R2 ;  /* 0x000000020336823e */ /* 0x000fe200000010ff */
[----:B------:R-:W-:Y:S02]  /*5860*/  @!P0 FFMA.FTZ R77, R47, R24, -R77 ;  /* 0x000000182f4d8223 */ /* 0x000fe4000001084d */
[----:B------:R-:W-:Y:S02]  /*5870*/  @!P0 FFMA.FTZ R4, R35, R32, R4 ;  /* 0x0000002023048223 */ /* 0x000fe40000010004 */
[----:B------:R-:W-:Y:S01]  /*5880*/  @!P0 FMUL.FTZ R7, R27, R24 ;  /* 0x000000181b078220 */ /* 0x000fe20000410000 */
[----:B------:R-:W-:Y:S01]  /*5890*/  @!P0 F2FP.BF16.PACK_AB R77, R77, R62 ;  /* 0x0000003e4d4d823e */ /* 0x000fe200000010ff */
[----:B------:R-:W-:Y:S02]  /*58a0*/  @!P0 FFMA.FTZ R5, R40, R43, R5 ;  /* 0x0000002b28058223 */ /* 0x000fe40000010005 */
[----:B------:R-:W-:Y:S02]  /*58b0*/  @!P0 FFMA.FTZ R6, R45, R42, R6 ;  /* 0x0000002a2d068223 */ /* 0x000fe40000010006 */
[----:B------:R-:W-:Y:S01]  /*58c0*/  @!P0 FFMA.FTZ R7, R44, R47, R7 ;  /* 0x0000002f2c078223 */ /* 0x000fe20000010007 */
[----:B------:R-:W-:Y:S01]  /*58d0*/  @!P0 F2FP.BF16.PACK_AB R61, R5, R4 ;  /* 0x00000004053d823e */ /* 0x000fe200000010ff */
        /* <DEDUP_REMOVED lines=20> */
.L_x_943:
        /* <DEDUP_REMOVED lines=29> */
.L_x_947:
[----:B------:R-:W-:Y:S05]  /*5bf0*/  BSYNC B1 ;  /* 0x0000000000017941 */ /* 0x000fea0003800000 */
.L_x_942:
[C---:B------:R-:W-:Y:S01]  /*5c00*/  ISETP.GT.AND P0, PT, R18.reuse, R11, PT ;  /* 0x0000000b1200720c */ /* 0x040fe20003f04270 */
[----:B------:R-:W-:Y:S01]  /*5c10*/  BSSY B0, `(.L_x_964) ;  /* 0x0000042000007945 */ /* 0x000fe20003800000 */
[C---:B------:R-:W-:Y:S02]  /*5c20*/  ISETP.GE.AND P1, PT, R67.reuse, 0x1, PT ;  /* 0x000000014300780c */ /* 0x040fe40003f26270 */
[C---:B-1----:R-:W-:Y:S09]  /*5c30*/  IADD3 R3, R67.reuse, 0x1, RZ ;  /* 0x0000000143037810 */ /* 0x042ff20007ffe0ff */
[----:B--2---:R-:W-:Y:S01]  /*5c40*/  @P0 IADD3 R5, R18, -0x1, RZ ;  /* 0xffffffff12050810 */ /* 0x004fe20007ffe0ff */
[----:B------:R-:W-:Y:S01]  /*5c50*/  @P0 IMAD R2, R67, 0x3000, R10 ;  /* 0x0000300043020824 */ /* 0x000fe200078e020a */
[----:B------:R-:W-:Y:S01]  /*5c60*/  SEL R67, R3, RZ, !P1 ;  /* 0x000000ff03437207 */ /* 0x000fe20004800000 */
[----:B------:R-:W-:Y:S01]  /*5c70*/  @P0 IMAD.MOV.U32 R6, RZ, RZ, R152 ;  /* 0x000000ffff060224 */ /* 0x000fe200078e0098 */
[----:B------:R-:W-:Y:S01]  /*5c80*/  @P0 SHF.R.S32.HI R4, RZ, 0x1f, R5 ;  /* 0x0000001fff040819 */ /* 0x000fe20000011405 */
[----:B------:R-:W-:Y:S02]  /*5c90*/  @P0 IMAD R3, R100, R5, RZ ;  /* 0x0000000564030224 */ /* 0x000fe400078e02ff */
[----:B------:R-:W-:Y:S02]  /*5ca0*/  @P0 IMAD.MOV.U32 R7, RZ, RZ, R157 ;  /* 0x000000ffff070224 */ /* 0x000fe400078e009d */
[-C--:B------:R-:W-:Y:S02]  /*5cb0*/  @P0 IMAD R3, R4, R102.reuse, R3 ;  /* 0x0000006604030224 */ /* 0x080fe400078e0203 */
[----:B------:R-:W-:Y:S04]  /*5cc0*/  @P0 IMAD.WIDE.U32 R6, R5, R102, R6 ;  /* 0x0000006605060225 */ /* 0x000fe800078e0006 */
[----:B------:R-:W-:Y:S01]  /*5cd0*/  @P0 IMAD.IADD R3, R7, 0x1, R3 ;  /* 0x0000000107030824 */ /* 0x000fe200078e0203 */
[----:B------:R-:W-:Y:S01]  /*5ce0*/  @P0 LEA R8, P1, R6, c[0x0][0x250], 0x1 ;  /* 0x0000940006080a11 */ /* 0x000fe200078208ff */
[----:B------:R-:W-:Y:S03]  /*5cf0*/  @P0 IMAD.SHL.U32 R4, R2, 0x2, RZ ;  /* 0x0000000202040824 */ /* 0x000fe600078e00ff */
        /* <DEDUP_REMOVED lines=51> */
.L_x_965:
[----:B-1----:R-:W-:Y:S05]  /*6030*/  BSYNC B0 ;  /* 0x0000000000007941 */ /* 0x002fea0003800000 */
.L_x_964:
[C---:B------:R-:W-:Y:S02]  /*6040*/  ISETP.GE.AND P0, PT, R55.reuse, 0x1, PT ;  /* 0x000000013700780c */ /* 0x040fe40003f06270 */
[----:B------:R-:W-:Y:S02]  /*6050*/  IADD3 R2, R18, -0x2, RZ ;  /* 0xfffffffe12027810 */ /* 0x000fe40007ffe0ff */
[----:B------:R-:W-:Y:S04]  /*6060*/  IADD3 R4, R55, 0x1, RZ ;  /* 0x0000000137047810 */ /* 0x000fe80007ffe0ff */
[----:B------:R-:W-:Y:S02]  /*6070*/  SEL R55, R4, RZ, !P0 ;  /* 0x000000ff04377207 */ /* 0x000fe40004000000 */
        /* <DEDUP_REMOVED lines=13> */
[C---:B------:R-:W-:Y:S04]  /*6150*/  @P0 LEA R6, P1, R105.reuse, R8, 0x1 ;  /* 0x0000000869060211 */ /* 0x040fe800078208ff */
        /* <DEDUP_REMOVED lines=10> */
[C---:B------:R-:W-:Y:S02]  /*6200*/  ISETP.GT.AND P0, PT, R18.reuse, R11, PT ;  /* 0x0000000b1200720c */ /* 0x040fe40003f04270 */
[----:B------:R-:W-:Y:S01]  /*6210*/  IADD3 R18, R18, -0x1, RZ ;  /* 0xffffffff12127810 */ /* 0x000fe20007ffe0ff */
[----:B------:R-:W0:Y:S10]  /*6220*/  LDGDEPBAR ;  /* 0x00000000000079af */ /* 0x000e340000000000 */
[----:B------:R-:W-:-:S05]  /*6230*/  @P0 BRA `(.L_x_966) ;  /* 0xffffbe2000000947 */ /* 0x000fca000383ffff */
[----:B------:R-:W-:Y:S06]  /*6240*/  BAR.SYNC.DEFER_BLOCKING 0x0 ;  /* 0x0000000000007b1d */ /* 0x000fec0000010000 */
.L_x_941:
[----:B------:R-:W-:Y:S01]  /*6250*/  ISETP.NE.AND P1, PT, R193, 0x1, PT ;  /* 0x00000001c100780c */ /* 0x000fe20003f25270 */
[----:B------:R-:W-:Y:S01]  /*6260*/  IMAD.IADD R97, R96, 0x1, R97 ;  /* 0x0000000160617824 */ /* 0x000fe200078e0261 */
[----:B------:R-:W-:-:S02]  /*6270*/  IADD3 R2, R133, 0x7f, RZ ;  /* 0x0000007f85027810 */ /* 0x000fc40007ffe0ff */
[----:B------:R-:W-:Y:S02]  /*6280*/  ISETP.GE.AND P2, PT, R195, 0x1, PT ;  /* 0x00000001c300780c */ /* 0x000fe40003f46270 */
[----:B------:R-:W-:-:S07]  /*6290*/  LOP3.LUT R93, R93, 0xfffffff7, RZ, 0xc0, !PT ;  /* 0xfffffff75d5d7812 */ /* 0x000fce00078ec0ff */
[----:B------:R-:W-:Y:S01]  /*62a0*/  @P1 IMAD.HI.U32 R0, R2, c[0x0][0x2c8], RZ ;  /* 0x0000b20002001a27 */ /* 0x000fe200078e00ff */
[----:B------:R-:W-:-:S04]  /*62b0*/  @P1 LOP3.LUT R93, R93, 0x8, RZ, 0xfc, !PT ;  /* 0x000000085d5d1812 */ /* 0x000fc800078efcff */
[----:B------:R-:W-:-:S05]  /*62c0*/  @P1 SHF.R.U32.HI R2, RZ, c[0x0][0x2cc], R0 ;  /* 0x0000b300ff021a19 */ /* 0x000fca0000011600 */
[----:B------:R-:W-:-:S05]  /*62d0*/  IMAD.IADD R2, R95, 0x1, R2 ;  /* 0x000000015f027824 */ /* 0x000fca00078e0202 */
[----:B-1----:R-:W-:Y:S01]  /*62e0*/  IADD3 R5, R2, c[0x0][0x328], RZ ;  /* 0x0000ca0002057a10 */ /* 0x002fe20007ffe0ff */
[----:B------:R-:W-:Y:S05]  /*62f0*/  @!P2 BRA `(.L_x_967) ;  /* 0x000001100000a947 */ /* 0x000fea0003800000 */
[C---:B------:R-:W-:Y:S02]  /*6300*/  ISETP.GT.AND P0, PT, R2.reuse, RZ, PT ;  /* 0x000000ff0200720c */ /* 0x040fe40003f04270 */
[----:B------:R-:W-:-:S11]  /*6310*/  IADD3 R0, R2, -0x1, RZ ;  /* 0xffffffff02007810 */ /* 0x000fd60007ffe0ff */
[----:B------:R-:W-:Y:S05]  /*6320*/  @P0 BRA `(.L_x_968) ;  /* 0x0000007000000947 */ /* 0x000fea0003800000 */
[----:B------:R-:W-:Y:S02]  /*6330*/  IMAD.MOV.U32 R0, RZ, RZ, 0x1 ;  /* 0x00000001ff007424 */ /* 0x000fe400078e00ff */
[----:B------:R-:W-:-:S03]  /*6340*/  IMAD.MOV R2, RZ, RZ, -R2 ;  /* 0x000000ffff027224 */ /* 0x000fc600078e0a02 */
[----:B------:R-:W-:-:S13]  /*6350*/  ISETP.NE.AND P0, PT, R0, c[0x0][0x32c], PT ;  /* 0x0000cb0000007a0c */ /* 0x000fda0003f05270 */
[----:B------:R-:W-:-:S05]  /*6360*/  @P0 IMAD.HI.U32 R0, R2, c[0x0][0x330], RZ ;  /* 0x0000cc0002000a27 */ /* 0x000fca00078e00ff */
[----:B------:R-:W-:-:S04]  /*6370*/  @P0 SHF.R.U32.HI R2, RZ, c[0x0][0x334], R0 ;  /* 0x0000cd00ff020a19 */ /* 0x000fc80000011600 */
[----:B------:R-:W-:Y:S01]  /*6380*/  LOP3.LUT R0, RZ, R2, RZ, 0x33, !PT ;  /* 0x00000002ff007212 */ /* 0x000fe200078e33ff */
[----:B------:R-:W-:Y:S05]  /*6390*/  BRA `(.L_x_969) ;  /* 0x0000004000007947 */ /* 0x000fea0003800000 */
.L_x_968:
[----:B------:R-:W-:-:S04]  /*63a0*/  MOV R2, 0x1 ;  /* 0x0000000100027802 */ /* 0x000fc80000000f00 */
[----:B------:R-:W-:-:S13]  /*63b0*/  ISETP.NE.AND P0, PT, R2, c[0x0][0x32c], PT ;  /* 0x0000cb0002007a0c */ /* 0x000fda0003f05270 */
[----:B------:R-:W-:-:S05]  /*63c0*/  @P0 IMAD.HI.U32 R2, R0, c[0x0][0x330], RZ ;  /* 0x0000cc0000020a27 */ /* 0x000fca00078e00ff */
[----:B------:R-:W-:Y:S02]  /*63d0*/  @P0 SHF.R.U32.HI R0, RZ, c[0x0][0x334], R2 ;  /* 0x0000cd00ff000a19 */ /* 0x000fe40000011602 */
.L_x_969:
[----:B------:R-:W-:-:S05]  /*63e0*/  MOV R3, c[0x0][0x32c] ;  /* 0x0000cb0000037a02 */ /* 0x000fca0000000f00 */
[----:B------:R-:W-:-:S05]  /*63f0*/  IMAD R0, R0, R3, c[0x0][0x32c] ;  /* 0x0000cb0000007624 */ /* 0x000fca00078e0203 */
[----:B------:R-:W-:-:S04]  /*6400*/  IMNMX R5, R5, R0, PT ;  /* 0x0000000005057217 */ /* 0x000fc80003800200 */
.L_x_967:
[----:B------:R-:W-:Y:S01]  /*6410*/  IADD3 R5, R5, 0x3f, RZ ;  /* 0x0000003f05057810 */ /* 0x000fe20007ffe0ff */
[----:B------:R-:W-:-:S03]  /*6420*/  @P1 IMAD.HI.U32 R0, R133, c[0x0][0x2c8], RZ ;  /* 0x0000b20085001a27 */ /* 0x000fc600078e00ff */
[----:B------:R-:W-:Y:S01]  /*6430*/  SHF.R.S32.HI R2, RZ, 0x1f, R5 ;  /* 0x0000001fff027819 */ /* 0x000fe20000011405 */
[----:B------:R-:W-:Y:S01]  /*6440*/  IMAD.MOV.U32 R3, RZ, RZ, R133 ;  /* 0x000000ffff037224 */ /* 0x000fe200078e0085 */
[----:B------:R-:W-:Y:S02]  /*6450*/  @P1 SHF.R.U32.HI R3, RZ, c[0x0][0x2cc], R0 ;  /* 0x0000b300ff031a19 */ /* 0x000fe40000011600 */
[----:B------:R-:W-:-:S03]  /*6460*/  LEA.HI R145, R2, R5, RZ, 0x6 ;  /* 0x0000000502917211 */ /* 0x000fc600078f30ff */
[----:B------:R-:W-:Y:S01]  /*6470*/  IMAD.IADD R2, R132, 0x1, R3 ;  /* 0x0000000184027824 */ /* 0x000fe200078e0203 */
[----:B------:R-:W-:-:S04]  /*6480*/  SHF.R.S32.HI R145, RZ, 0x6, R145 ;  /* 0x00000006ff917819 */ /* 0x000fc80000011491 */
[----:B------:R-:W-:Y:S02]  /*6490*/  IADD3 R198, R2, -c[0x0][0x324], RZ ;  /* 0x8000c90002c67a10 */ /* 0x000fe40007ffe0ff */
[----:B------:R-:W-:Y:S01]  /*64a0*/  IMNMX R145, R145, R94, PT ;  /* 0x0000005e91917217 */ /* 0x000fe20003800200 */
        /* <DEDUP_REMOVED lines=10> */
.L_x_971:
[----:B------:R-:W-:-:S04]  /*6550*/  MOV R0, c[0x0][0x32c] ;  /* 0x0000cb0000007a02 */ /* 0x000fc80000000f00 */
[----:B------:R-:W-:-:S13]  /*6560*/  ISETP.NE.AND P0, PT, R0, 0x1, PT ;  /* 0x000000010000780c */ /* 0x000fda0003f05270 */
[----:B------:R-:W-:-:S05]  /*6570*/  @P0 IMAD.HI.U32 R0, R2, c[0x0][0x330], RZ ;  /* 0x0000cc0002000a27 */ /* 0x000fca00078e00ff */
[----:B------:R-:W-:-:S05]  /*6580*/  @P0 SHF.R.U32.HI R2, RZ, c[0x0][0x334], R0 ;  /* 0x0000cd00ff020a19 */ /* 0x000fca0000011600 */
.L_x_972:
[----:B------:R-:W-:-:S05]  /*6590*/  IMAD R3, R2, c[0x0][0x32c], RZ ;  /* 0x0000cb0002037a24 */ /* 0x000fca00078e02ff */
[----:B------:R-:W-:-:S04]  /*65a0*/  IMNMX R198, R198, R3, !PT ;  /* 0x00000003c6c67217 */ /* 0x000fc80007800200 */
.L_x_970:
        /* <DEDUP_REMOVED lines=10> */
[----:B------:R-:W-:Y:S01]  /*6650*/  IMAD.MOV.U32 R7, RZ, RZ, RZ ;  /* 0x000000ffff077224 */ /* 0x000fe200078e00ff */
[----:B------:R-:W-:Y:S01]  /*6660*/  CS2R R86, SRZ ;  /* 0x0000000000567805 */ /* 0x000fe2000001ff00 */
[----:B------:R-:W-:Y:S01]  /*6670*/  IMNMX R198, RZ, R198, !PT ;  /* 0x000000c6ffc67217 */ /* 0x000fe20007800200 */
[----:B------:R-:W-:Y:S01]  /*6680*/  IMAD.MOV.U32 R88, RZ, RZ, RZ ;  /* 0x000000ffff587224 */ /* 0x000fe200078e00ff */
[----:B------:R-:W-:Y:S01]  /*6690*/  CS2R R84, SRZ ;  /* 0x0000000000547805 */ /* 0x000fe2000001ff00 */
[----:B------:R-:W-:Y:S01]  /*66a0*/  CS2R R82, SRZ ;  /* 0x0000000000527805 */ /* 0x000fe2000001ff00 */
[----:B------:R-:W-:Y:S01]  /*66b0*/  ISETP.GT.AND P0, PT, R145, R198, PT ;  /* 0x000000c69100720c */ /* 0x000fe20003f04270 */
        /* <DEDUP_REMOVED lines=39> */
[----:B------:R-:W-:-:S02]  /*6930*/  IMAD.MOV.U32 R12, RZ, RZ, RZ ;  /* 0x000000ffff0c7224 */ /* 0x000fc400078e00ff */
[----:B------:R-:W-:Y:S01]  /*6940*/  IMAD.MOV.U32 R3, RZ, RZ, RZ ;  /* 0x000000ffff037224 */ /* 0x000fe200078e00ff */
[----:B------:R-:W-:Y:S05]  /*6950*/  @!P0 BRA `(.L_x_973) ;  /* 0x00015a6000008947 */ /* 0x000fea0003800000 */
[----:B------:R-:W-:-:S04]  /*6960*/  ISETP.NE.U32.AND P0, PT, RZ, c[0x0][0x340], PT ;  /* 0x0000d000ff007a0c */ /* 0x000fc80003f05070 */
[----:B------:R-:W-:-:S13]  /*6970*/  ISETP.NE.AND.EX P2, PT, RZ, c[0x0][0x344], PT, P0 ;  /* 0x0000d100ff007a0c */ /* 0x000fda0003f45300 */
[----:B------:R-:W-:-:S04]  /*6980*/  @P2 IMAD.MOV.U32 R13, RZ, RZ, 0x4 ;  /* 0x00000004ff0d2424 */ /* 0x000fc800078e00ff */
[----:B------:R-:W-:-:S06]  /*6990*/  @P2 IMAD.WIDE R12, R196, R13, c[0x0][0x340] ;  /* 0x0000d000c40c2625 */ /* 0x000fcc00078e020d */
[----:B------:R-:W2:Y:S01]  /*69a0*/  @P2 LDG.E R12, [R12.64] ;  /* 0x000000060c0c2981 */ /* 0x000ea2000c1e1900 */
[----:B------:R-:W-:Y:S01]  /*69b0*/  SHF.R.S32.HI R80, RZ, 0x1f, R89 ;  /* 0x0000001fff507819 */ /* 0x000fe20000011459 */
[----:B------:R-:W-:Y:S01]  /*69c0*/  IMAD.WIDE.U32 R16, R92, c[0x0][0x178], RZ ;  /* 0x00005e005c107a25 */ /* 0x000fe200078e00ff */
[----:B------:R-:W-:Y:S01]  /*69d0*/  SHF.R.S32.HI R3, RZ, 0x1f, R92 ;  /* 0x0000001fff037819 */ /* 0x000fe2000001145c */
[----:B------:R-:W-:Y:S01]  /*69e0*/  BSSY B0, `(.L_x_974) ;  /* 0x000009f000007945 */ /* 0x000fe20003800000 */
[----:B------:R-:W-:Y:S01]  /*69f0*/  LEA.HI R4, R80, R89, RZ, 0x3 ;  /* 0x0000005950047211 */ /* 0x000fe200078f18ff */
[----:B------:R-:W-:Y:S01]  /*6a00*/  IMAD R2, R91, c[0x0][0x1b8], RZ ;  /* 0x00006e005b027a24 */ /* 0x000fe200078e02ff */
[----:B------:R-:W-:Y:S01]  /*6a10*/  ISETP.NE.U32.AND P0, PT, RZ, c[0x0][0x348], PT ;  /* 0x0000d200ff007a0c */ /* 0x000fe20003f05070 */
[----:B------:R-:W-:Y:S01]  /*6a20*/  IMAD R3, R3, c[0x0][0x178], RZ ;  /* 0x00005e0003037a24 */ /* 0x000fe200078e02ff */
[----:B------:R-:W-:Y:S01]  /*6a30*/  LOP3.LUT R0, R4, 0xfffffff8, RZ, 0xc0, !PT ;  /* 0xfffffff804007812 */ /* 0x000fe200078ec0ff */
[----:B------:R-:W-:Y:S01]  /*6a40*/  IMAD R5, R197, c[0x0][0x1bc], R2 ;  /* 0x00006f00c5057a24 */ /* 0x000fe200078e0202 */
[----:B------:R-:W-:Y:S01]  /*6a50*/  SHF.R.S32.HI R14, RZ, 0x3, R4 ;  /* 0x00000003ff0e7819 */ /* 0x000fe20000011404 */
[----:B------:R-:W-:Y:S01]  /*6a60*/  IMAD R3, R92, c[0x0][0x17c], R3 ;  /* 0x00005f005c037a24 */ /* 0x000fe200078e0203 */
[----:B------:R-:W-:Y:S01]  /*6a70*/  SHF.R.S32.HI R11, RZ, 0x1f, R196 ;  /* 0x0000001fff0b7819 */ /* 0x000fe200000114c4 */
[----:B------:R-:W-:Y:S01]  /*6a80*/  IMAD.IADD R135, R89, 0x1, -R0 ;  /* 0x0000000159877824 */ /* 0x000fe200078e0a00 */
[----:B------:R-:W-:Y:S01]  /*6a90*/  ISETP.NE.AND.EX P0, PT, RZ, c[0x0][0x34c], PT, P0 ;  /* 0x0000d300ff007a0c */ /* 0x000fe20003f05300 */
[----:B------:R-:W-:Y:S01]  /*6aa0*/  IMAD.IADD R17, R17, 0x1, R3 ;  /* 0x0000000111117824 */ /* 0x000fe200078e0203 */
[----:B------:R-:W-:Y:S01]  /*6ab0*/  LOP3.LUT R93, R93, 0xffffffef, RZ, 0xc0, !PT ;  /* 0xffffffef5d5d7812 */ /* 0x000fe200078ec0ff */
[----:B------:R-:W-:Y:S01]  /*6ac0*/  IMAD R0, R135, 0x20, R14 ;  /* 0x0000002087007824 */ /* 0x000fe200078e020e */
[----:B------:R-:W-:Y:S01]  /*6ad0*/  SEL R7, R11, RZ, !P0 ;  /* 0x000000ff0b077207 */ /* 0x000fe20004000000 */
[----:B------:R-:W-:Y:S01]  /*6ae0*/  IMAD.WIDE.U32 R16, R197, c[0x0][0x1b8], R16 ;  /* 0x00006e00c5107a25 */ /* 0x000fe200078e0010 */
[----:B------:R-:W-:-:S02]  /*6af0*/  SEL R8, R196, RZ, !P0 ;  /* 0x000000ffc4087207 */ /* 0x000fc40004000000 */
[----:B------:R-:W-:Y:S01]  /*6b00*/  LOP3.LUT P0, RZ, R135, 0x2, RZ, 0xc0, !PT ;  /* 0x0000000287ff7812 */ /* 0x000fe2000780c0ff */
[----:B------:R-:W-:Y:S01]  /*6b10*/  IMAD.IADD R3, R133, 0x1, R0 ;  /* 0x0000000185037824 */ /* 0x000fe200078e0200 */
[CC--:B------:R-:W-:Y:S01]  /*6b20*/  LEA.HI R0, R80.reuse, R89.reuse, RZ, 0x4 ;  /* 0x0000005950007211 */ /* 0x0c0fe200078f20ff */
[----:B------:R-:W-:Y:S01]  /*6b30*/  IMAD R7, R7, c[0x0][0x1c0], RZ ;  /* 0x0000700007077a24 */ /* 0x000fe200078e02ff */
[CC--:B------:R-:W-:Y:S01]  /*6b40*/  LEA.HI R10, R80.reuse, R89.reuse, RZ, 0x6 ;  /* 0x00000059500a7211 */ /* 0x0c0fe200078f30ff */
[----:B------:R-:W-:Y:S01]  /*6b50*/  IMAD.IADD R17, R17, 0x1, R5 ;  /* 0x0000000111117824 */ /* 0x000fe200078e0205 */
[----:B------:R-:W-:Y:S01]  /*6b60*/  SHF.R.S32.HI R5, RZ, 0x4, R0 ;  /* 0x00000004ff057819 */ /* 0x000fe20000011400 */
[----:B------:R-:W-:Y:S01]  /*6b70*/  @P1 IMAD.HI.U32 R2, R3, c[0x0][0x2c8], RZ ;  /* 0x0000b20003021a27 */ /* 0x000fe200078e00ff */
[----:B------:R-:W-:-:S03]  /*6b80*/  LEA.HI R82, R80, R89, RZ, 0x5 ;  /* 0x0000005950527211 */ /* 0x000fc600078f28ff */
[C---:B------:R-:W-:Y:S01]  /*6b90*/  IMAD R7, R8.reuse, c[0x0][0x1c4], R7 ;  /* 0x0000710008077a24 */ /* 0x040fe200078e0207 */
[----:B------:R-:W-:Y:S01]  /*6ba0*/  SHF.R.S32.HI R83, RZ, 0x5, R82 ;  /* 0x00000005ff537819 */ /* 0x000fe20000011452 */
[----:B------:R-:W-:Y:S01]  /*6bb0*/  IMAD.MOV.U32 R20, RZ, RZ, R3 ;  /* 0x000000ffff147224 */ /* 0x000fe200078e0003 */
[----:B------:R-:W-:Y:S01]  /*6bc0*/  @P1 SHF.R.U32.HI R20, RZ, c[0x0][0x2cc], R2 ;  /* 0x0000b300ff141a19 */ /* 0x000fe20000011602 */
[----:B------:R-:W-:Y:S01]  /*6bd0*/  IMAD.WIDE.U32 R8, R8, c[0x0][0x1c0], R16 ;  /* 0x0000700008087a25 */ /* 0x000fe200078e0010 */
[----:B------:R-:W-:Y:S02]  /*6be0*/  LEA.HI R2, R0, R5, RZ, 0x1 ;  /* 0x0000000500027211 */ /* 0x000fe400078f08ff */
[----:B------:R-:W-:Y:S01]  /*6bf0*/  @P0 LOP3.LUT R93, R93, 0x10, RZ, 0xfc, !PT ;  /* 0x000000105d5d0812 */ /* 0x000fe200078efcff */
[----:B------:R-:W-:Y:S01]  /*6c00*/  IMAD.IADD R9, R9, 0x1, R7 ;  /* 0x0000000109097824 */ /* 0x000fe200078e0207 */
[--C-:B------:R-:W-:Y:S01]  /*6c10*/  SHF.R.S32.HI R7, RZ, 0x1f, R20.reuse ;  /* 0x0000001fff077819 */ /* 0x100fe20000011414 */
[----:B------:R-:W-:Y:S01]  /*6c20*/  IMAD.MOV R26, RZ, RZ, -R20 ;  /* 0x000000ffff1a7224 */ /* 0x000fe200078e0a14 */
[----:B------:R-:W-:Y:S01]  /*6c30*/  IADD3 R23, P0, R14, R97, RZ ;  /* 0x000000610e177210 */ /* 0x000fe20007f1e0ff */
[----:B------:R-:W-:Y:S01]  /*6c40*/  IMAD.SHL.U32 R18, R135, 0x8, RZ ;  /* 0x0000000887127824 */ /* 0x000fe200078e00ff */
[----:B------:R-:W-:Y:S01]  /*6c50*/  LOP3.LUT R2, R2, 0xfffffffe, RZ, 0xc0, !PT ;  /* 0xfffffffe02027812 */ /* 0x000fe200078ec0ff */
[----:B------:R-:W-:Y:S01]  /*6c60*/  IMAD R7, R7, c[0x0][0x1b0], RZ ;  /* 0x00006c0007077a24 */ /* 0x000fe200078e02ff */
[----:B------:R-:W-:Y:S01]  /*6c70*/  LOP3.LUT R0, R0, 0xfffffff0, RZ, 0xc0, !PT ;  /* 0xfffffff000007812 */ /* 0x000fe200078ec0ff */
[----:B------:R-:W-:Y:S01]  /*6c80*/  IMAD R26, R26, c[0x0][0x2c4], R3 ;  /* 0x0000b1001a1a7a24 */ /* 0x000fe200078e0203 */
[----:B------:R-:W-:Y:S01]  /*6c90*/  SHF.R.S32.HI R3, RZ, 0x1f, R97 ;  /* 0x0000001fff037819 */ /* 0x000fe20000011461 */
[C---:B------:R-:W-:Y:S01]  /*6ca0*/  IMAD R7, R20.reuse, c[0x0][0x1b4], R7 ;  /* 0x00006d0014077a24 */ /* 0x040fe200078e0207 */
[----:B------:R-:W-:Y:S01]  /*6cb0*/  SHF.R.S32.HI R19, RZ, 0x1f, R18 ;  /* 0x0000001fff137819 */ /* 0x000fe20000011412 */
[----:B------:R-:W-:Y:S01]  /*6cc0*/  IMAD.WIDE.U32 R20, R20, c[0x0][0x1b0], R8 ;  /* 0x00006c0014147a25 */ /* 0x000fe200078e0008 */
[----:B------:R-:W-:-:S02]  /*6cd0*/  SHF.R.S32.HI R9, RZ, 0x1f, R26 ;  /* 0x0000001fff097819 */ /* 0x000fc4000001141a */
[C---:B------:R-:W-:Y:S01]  /*6ce0*/  LEA.HI.X.SX32 R16, R14.reuse, R3, 0x1, P0 ;  /* 0x000000030e107211 */ /* 0x040fe200000f0eff */
[----:B------:R-:W-:Y:S01]  /*6cf0*/  IMAD.SHL.U32 R205, R14, 0x40, RZ ;  /* 0x000000400ecd7824 */ /* 0x000fe200078e00ff */
[----:B------:R-:W-:Y:S01]  /*6d00*/  IADD3 R3, R18, 0x80, RZ ;  /* 0x0000008012037810 */ /* 0x000fe20007ffe0ff */
[----:B------:R-:W-:Y:S01]  /*6d10*/  IMAD.IADD R2, R5, 0x1, -R2 ;  /* 0x0000000105027824 */ /* 0x000fe200078e0a02 */
[----:B------:R-:W-:Y:S01]  /*6d20*/  SHF.L.U32 R5, R135, 0x6, RZ ;  /* 0x0000000687057819 */ /* 0x000fe200000006ff */
[----:B------:R-:W-:Y:S01]  /*6d30*/  IMAD R9, R9, c[0x0][0x1a8], RZ ;  /* 0x00006a0009097a24 */ /* 0x000fe200078e02ff */
[----:B------:R-:W-:Y:S01]  /*6d40*/  LOP3.LUT R205, R205, 0x1c0, RZ, 0xc0, !PT ;  /* 0x000001c0cdcd7812 */ /* 0x000fe200078ec0ff */
[----:B------:R-:W-:Y:S01]  /*6d50*/  IMAD.IADD R21, R21, 0x1, R7 ;  /* 0x0000000115157824 */ /* 0x000fe200078e0207 */
[C---:B------:R-:W-:Y:S01]  /*6d60*/  ISETP.GE.AND P6, PT, R3.reuse, c[0x0][0x1d4], PT ;  /* 0x0000750003007a0c */ /* 0x040fe20003fc6270 */
[C---:B------:R-:W-:Y:S01]  /*6d70*/  IMAD R9, R26.reuse, c[0x0][0x1ac], R9 ;  /* 0x00006b001a097a24 */ /* 0x040fe200078e0209 */
[----:B------:R-:W-:Y:S01]  /*6d80*/  ISETP.GE.AND P0, PT, R3, c[0x0][0x198], PT ;  /* 0x0000660003007a0c */ /* 0x000fe20003f06270 */
[----:B------:R-:W-:Y:S01]  /*6d90*/  IMAD.IADD R3, R89, 0x1, -R0 ;  /* 0x0000000159037824 */ /* 0x000fe200078e0a00 */
[----:B------:R-:W-:Y:S01]  /*6da0*/  LOP3.LUT R6, R205, 0x38, R18, 0xf8, !PT ;  /* 0x00000038cd067812 */ /* 0x000fe200078ef812 */
[----:B------:R-:W-:Y:S01]  /*6db0*/  IMAD.WIDE.U32 R26, R26, c[0x0][0x1a8], R20 ;  /* 0x00006a001a1a7a25 */ /* 0x000fe200078e0014 */
[----:B------:R-:W-:-:S02]  /*6dc0*/  SHF.R.U32.HI R205, RZ, 0x3, R205 ;  /* 0x00000003ffcd7819 */ /* 0x000fc400000116cd */
[----:B------:R-:W-:Y:S01]  /*6dd0*/  LOP3.LUT R5, R5, 0x1c0, RZ, 0xc0, !PT ;  /* 0x000001c005057812 */ /* 0x000fe200078ec0ff */
[----:B------:R-:W-:Y:S01]  /*6de0*/  IMAD.IADD R0, R27, 0x1, R9 ;  /* 0x000000011b007824 */ /* 0x000fe200078e0209 */
[----:B------:R-:W-:Y:S01]  /*6df0*/  SHF.R.S32.HI R8, RZ, 0x1f, R3 ;  /* 0x0000001fff087819 */ /* 0x000fe20000011403 */
[----:B------:R-:W-:Y:S01]  /*6e00*/  IMAD R20, R16, c[0x0][0x1e0], RZ ;  /* 0x0000780010147a24 */ /* 0x000fe200078e02ff */
[----:B------:R-:W-:Y:S01]  /*6e10*/  LOP3.LUT R205, R6, R205, RZ, 0x3c, !PT ;  /* 0x000000cd06cd7212 */ /* 0x000fe200078e3cff */
[----:B------:R-:W-:Y:S01]  /*6e20*/  IMAD R16, R16, c[0x0][0x208], RZ ;  /* 0x0000820010107a24 */ /* 0x000fe200078e02ff */
[----:B------:R-:W-:Y:S01]  /*6e30*/  LOP3.LUT R4, R5, 0x8, R4, 0xf8, !PT ;  /* 0x0000000805047812 */ /* 0x000fe200078ef804 */
[C---:B------:R-:W-:Y:S01]  /*6e40*/  IMAD R20, R23.reuse, c[0x0][0x1e4], R20 ;  /* 0x0000790017147a24 */ /* 0x040fe200078e0214 */
[----:B------:R-:W-:Y:S01]  /*6e50*/  P2R R7, PR, RZ, 0x1 ;  /* 0x00000001ff077803 */ /* 0x000fe20000000000 */
[C---:B------:R-:W-:Y:S01]  /*6e60*/  IMAD R16, R23.reuse, c[0x0][0x20c], R16 ;  /* 0x0000830017107a24 */ /* 0x040fe200078e0210 */
[----:B------:R-:W-:Y:S01]  /*6e70*/  SHF.R.U32.HI R5, RZ, 0x3, R5 ;  /* 0x00000003ff057819 */ /* 0x000fe20000011605 */
[----:B------:R-:W-:Y:S01]  /*6e80*/  IMAD.WIDE.U32 R24, R23, c[0x0][0x1e0], R18 ;  /* 0x0000780017187a25 */ /* 0x000fe200078e0012 */
[----:B------:R-:W-:-:S02]  /*6e90*/  LEA R6, P0, R26, c[0x0][0x160], 0x1 ;  /* 0x000058001a067a11 */ /* 0x000fc400078008ff */
[----:B------:R-:W-:Y:S01]  /*6ea0*/  LEA.HI R8, R8, R3, RZ, 0x3 ;  /* 0x0000000308087211 */ /* 0x000fe200078f18ff */
[----:B------:R-:W-:Y:S01]  /*6eb0*/  IMAD.WIDE.U32 R22, R23, c[0x0][0x208], R18 ;  /* 0x0000820017167a25 */ /* 0x000fe200078e0012 */
[----:B------:R-:W-:Y:S02]  /*6ec0*/  LOP3.LUT R5, R4, R5, RZ, 0x3c, !PT ;  /* 0x0000000504057212 */ /* 0x000fe400078e3cff */
[----:B------:R-:W-:Y:S01]  /*6ed0*/  LEA.HI.X R0, R26, c[0x0][0x164], R0, 0x1, P0 ;  /* 0x000059001a007a11 */ /* 0x000fe200000f0c00 */
[----:B------:R-:W-:Y:S01]  /*6ee0*/  IMAD.IADD R17, R23, 0x1, R16 ;  /* 0x0000000117117824 */ /* 0x000fe200078e0210 */
[----:B------:R-:W-:Y:S01]  /*6ef0*/  ISETP.NE.U32.AND P0, PT, RZ, c[0x0][0x350], PT ;  /* 0x0000d400ff007a0c */ /* 0x000fe20003f05070 */
[----:B------:R-:W-:Y:S01]  /*6f00*/  IMAD R5, R2, 0x200, R5 ;  /* 0x0000020002057824 */ /* 0x000fe200078e0205 */
[----:B------:R-:W-:Y:S01]  /*6f10*/  LOP3.LUT R4, R8, 0xfffffff8, RZ, 0xc0, !PT ;  /* 0xfffffff808047812 */ /* 0x000fe200078ec0ff */
[----:B------:R-:W-:Y:S01]  /*6f20*/  IMAD.MOV.U32 R16, RZ, RZ, R22 ;  /* 0x000000ffff107224 */ /* 0x000fe200078e0016 */
[----:B------:R-:W-:Y:S01]  /*6f30*/  ISETP.NE.AND.EX P0, PT, RZ, c[0x0][0x354], PT, P0 ;  /* 0x0000d500ff007a0c */ /* 0x000fe20003f05300 */
[----:B------:R-:W-:Y:S01]  /*6f40*/  IMAD.SHL.U32 R2, R2, 0x8, RZ ;  /* 0x0000000802027824 */ /* 0x000fe200078e00ff */
[----:B------:R-:W-:Y:S01]  /*6f50*/  IADD3 R4, R3, -R4, RZ ;  /* 0x8000000403047210 */ /* 0x000fe20007ffe0ff */
[----:B------:R-:W-:Y:S01]  /*6f60*/  IMAD R22, R91, c[0x0][0x210], RZ ;  /* 0x000084005b167a24 */ /* 0x000fe200078e02ff */
[----:B------:R-:W-:Y:S01]  /*6f70*/  LOP3.LUT P1, RZ, R135, 0x4, RZ, 0xc0, !PT ;  /* 0x0000000487ff7812 */ /* 0x000fe2000782c0ff */
[----:B------:R-:W-:Y:S01]  /*6f80*/  IMAD.SHL.U32 R10, R10, 0x8, RZ ;  /* 0x000000080a0a7824 */ /* 0x000fe200078e00ff */
[----:B------:R-:W-:Y:S01]  /*6f90*/  ISETP.GE.AND P5, PT, R18, c[0x0][0x1d4], PT ;  /* 0x0000750012007a0c */ /* 0x000fe20003fa6270 */
[----:B------:R-:W-:-:S02]  /*6fa0*/  IMAD R9, R197, c[0x0][0x214], R22 ;  /* 0x00008500c5097a24 */ /* 0x000fc400078e0216 */
[----:B------:R-:W-:Y:S01]  /*6fb0*/  IMAD.WIDE.U32 R16, R197, c[0x0][0x210], R16 ;  /* 0x00008400c5107a25 */ /* 0x000fe200078e0010 */
[----:B------:R-:W-:-:S03]  /*6fc0*/  LOP3.LUT R205, R205, 0xfffffe00, R10, 0xf8, !PT ;  /* 0xfffffe00cdcd7812 */ /* 0x000fc600078ef80a */
[----:B------:R-:W-:Y:S02]  /*6fd0*/  IMAD.IADD R21, R25, 0x1, R20 ;  /* 0x0000000119157824 */ /* 0x000fe400078e0214 */
[----:B------:R-:W-:Y:S02]  /*6fe0*/  IMAD.MOV.U32 R20, RZ, RZ, R24 ;  /* 0x000000ffff147224 */ /* 0x000fe400078e0018 */
[----:B------:R-:W-:Y:S02]  /*6ff0*/  IMAD R10, R91, c[0x0][0x1e8], RZ ;  /* 0x00007a005b0a7a24 */ /* 0x000fe400078e02ff */
[----:B------:R-:W-:Y:S01]  /*7000*/  IMAD.IADD R17, R9, 0x1, R17 ;  /* 0x0000000109117824 */ /* 0x000fe200078e0211 */
[----:B------:R-:W-:Y:S01]  /*7010*/  SHF.L.U32 R9, R8, 0x6, RZ ;  /* 0x0000000608097819 */ /* 0x000fe200000006ff */
[C---:B------:R-:W-:Y:S02]  /*7020*/  IMAD R10, R197.reuse, c[0x0][0x1ec], R10 ;  /* 0x00007b00c50a7a24 */ /* 0x040fe400078e020a */
[----:B------:R-:W-:-:S04]  /*7030*/  IMAD.WIDE.U32 R20, R197, c[0x0][0x1e8], R20 ;  /* 0x00007a00c5147a25 */ /* 0x000fc800078e0014 */
[----:B------:R-:W-:Y:S02]  /*7040*/  IMAD R8, R199, c[0x0][0x2c4], RZ ;  /* 0x0000b100c7087a24 */ /* 0x000fe400078e02ff */
[----:B------:R-:W-:Y:S01]  /*7050*/  IMAD.IADD R21, R10, 0x1, R21 ;  /* 0x000000010a157824 */ /* 0x000fe200078e0215 */
[----:B------:R-:W-:-:S04]  /*7060*/  LEA.HI R10, R80, R89, RZ, 0x3 ;  /* 0x00000059500a7211 */ /* 0x000fc800078f18ff */
[----:B------:R-:W-:-:S05]  /*7070*/  LOP3.LUT R10, R10, 0xfffffff8, RZ, 0xc0, !PT ;  /* 0xfffffff80a0a7812 */ /* 0x000fca00078ec0ff */
[----:B------:R-:W-:-:S04]  /*7080*/  IMAD.IADD R10, R89, 0x1, -R10 ;  /* 0x00000001590a7824 */ /* 0x000fc800078e0a0a */
[----:B------:R-:W-:Y:S01]  /*7090*/  IMAD.SHL.U32 R10, R10, 0x8, RZ ;  /* 0x000000080a0a7824 */ /* 0x000fe200078e00ff */
[----:B--2---:R-:W-:Y:S01]  /*70a0*/  @P2 SHF.R.S32.HI R13, RZ, 0x1f, R12 ;  /* 0x0000001fff0d2819 */ /* 0x004fe2000001140c */
[----:B------:R-:W-:Y:S02]  /*70b0*/  @!P2 IMAD.MOV.U32 R12, RZ, RZ, R196 ;  /* 0x000000ffff0ca224 */ /* 0x000fe400078e00c4 */
[----:B------:R-:W-:Y:S01]  /*70c0*/  @!P2 IMAD.MOV.U32 R13, RZ, RZ, R11 ;  /* 0x000000ffff0da224 */ /* 0x000fe200078e000b */
[----:B------:R-:W-:Y:S01]  /*70d0*/  ISETP.GE.AND P2, PT, R10, c[0x0][0x198], PT ;  /* 0x000066000a007a0c */ /* 0x000fe20003f46270 */
[----:B------:R-:W-:Y:S01]  /*70e0*/  IMAD.MOV.U32 R11, RZ, RZ, 0x10 ;  /* 0x00000010ff0b7424 */ /* 0x000fe200078e00ff */
[----:B------:R-:W-:Y:S01]  /*70f0*/  SEL R206, R12, RZ, !P0 ;  /* 0x000000ff0cce7207 */ /* 0x000fe20004000000 */
[C---:B------:R-:W-:Y:S01]  /*7100*/  IMAD.SHL.U32 R12, R4.reuse, 0x40, RZ ;  /* 0x00000040040c7824 */ /* 0x040fe200078e00ff */
[----:B------:R-:W-:Y:S02]  /*7110*/  SEL R3, R13, RZ, !P0 ;  /* 0x000000ff0d037207 */ /* 0x000fe40004000000 */
[----:B------:R-:W-:Y:S01]  /*7120*/  LOP3.LUT P0, RZ, R4, 0x2, RZ, 0xc0, !PT ;  /* 0x0000000204ff7812 */ /* 0x000fe2000780c0ff */
[----:B------:R-:W-:Y:S01]  /*7130*/  IMAD.WIDE.U32 R208, R206, c[0x0][0x1f0], R20 ;  /* 0x00007c00ced07a25 */ /* 0x000fe200078e0014 */
[----:B------:R-:W-:Y:S01]  /*7140*/  LOP3.LUT R13, R12, 0x1c0, RZ, 0xc0, !PT ;  /* 0x000001c00c0d7812 */ /* 0x000fe200078ec0ff */
[----:B------:R1:W2:Y:S02]  /*7150*/  SHFL.IDX PT, R20, R6, RZ, 0x181f ;  /* 0x00181fff06147589 */ /* 0x0002a400000e0000 */
[----:B------:R-:W-:Y:S01]  /*7160*/  IMAD R215, R3, c[0x0][0x1f0], RZ ;  /* 0x00007c0003d77a24 */ /* 0x000fe200078e02ff */
[----:B------:R-:W-:Y:S01]  /*7170*/  LOP3.LUT R12, R13, 0x8, R2, 0xf8, !PT ;  /* 0x000000080d0c7812 */ /* 0x000fe200078ef802 */
[----:B------:R-:W-:Y:S01]  /*7180*/  IMAD R211, R3, c[0x0][0x218], RZ ;  /* 0x0000860003d37a24 */ /* 0x000fe200078e02ff */
[----:B------:R-:W-:Y:S01]  /*7190*/  SHF.R.U32.HI R13, RZ, 0x3, R13 ;  /* 0x00000003ff0d7819 */ /* 0x000fe2000001160d */
[----:B------:R-:W-:Y:S01]  /*71a0*/  IMAD.MOV.U32 R3, RZ, RZ, 0x20 ;  /* 0x00000020ff037424 */ /* 0x000fe200078e00ff */
[----:B------:R-:W-:Y:S01]  /*71b0*/  SEL R2, R11, 0xfffffff0, !P0 ;  /* 0xfffffff00b027807 */ /* 0x000fe20004000000 */
[----:B------:R-:W-:Y:S01]  /*71c0*/  IMAD R215, R206, c[0x0][0x1f4], R215 ;  /* 0x00007d00ced77a24 */ /* 0x000fe200078e02d7 */
[----:B------:R-:W-:Y:S01]  /*71d0*/  LOP3.LUT P0, RZ, R4, 0x4, RZ, 0xc0, !PT ;  /* 0x0000000404ff7812 */ /* 0x000fe2000780c0ff */
[----:B------:R-:W-:Y:S01]  /*71e0*/  IMAD R211, R206, c[0x0][0x21c], R211 ;  /* 0x00008700ced37a24 */ /* 0x000fe200078e02d3 */
[----:B------:R-:W-:Y:S01]  /*71f0*/  LOP3.LUT R4, R12, R13, RZ, 0x3c, !PT ;  /* 0x0000000d0c047212 */ /* 0x000fe200078e3cff */
[----:B------:R-:W-:Y:S01]  /*7200*/  IMAD.WIDE.U32 R206, R206, c[0x0][0x218], R16 ;  /* 0x00008600cece7a25 */ /* 0x000fe200078e0010 */
[----:B------:R-:W-:Y:S01]  /*7210*/  SEL R3, R3, 0xffffffe0, !P0 ;  /* 0xffffffe003037807 */ /* 0x000fe20004000000 */
[----:B------:R1:W3:Y:S01]  /*7220*/  SHFL.IDX PT, R21, R0, RZ, 0x181f ;  /* 0x00181fff00157589 */ /* 0x0002e200000e0000 */
[----:B------:R-:W-:Y:S01]  /*7230*/  LOP3.LUT R4, R4, 0xfffffe00, R9, 0xf8, !PT ;  /* 0xfffffe0004047812 */ /* 0x000fe200078ef809 */
[----:B------:R-:W-:Y:S01]  /*7240*/  IMAD.IADD R9, R133, 0x1, R14 ;  /* 0x0000000185097824 */ /* 0x000fe200078e020e */
[----:B------:R-:W-:Y:S01]  /*7250*/  IADD3 R12, R18, 0x40, RZ ;  /* 0x00000040120c7810 */ /* 0x000fe20007ffe0ff */
[----:B------:R-:W-:-:S02]  /*7260*/  IMAD.IADD R215, R209, 0x1, R215 ;  /* 0x00000001d1d77824 */ /* 0x000fc400078e02d7 */
[----:B------:R-:W-:Y:S01]  /*7270*/  IMAD.IADD R211, R207, 0x1, R211 ;  /* 0x00000001cfd37824 */ /* 0x000fe200078e02d3 */
[----:B------:R-:W-:Y:S02]  /*7280*/  ISETP.GE.AND P0, PT, R9, R8, PT ;  /* 0x000000080900720c */ /* 0x000fe40003f06270 */
[C---:B------:R-:W-:Y:S02]  /*7290*/  ISETP.GE.AND P4, PT, R12.reuse, c[0x0][0x1d4], PT ;  /* 0x000075000c007a0c */ /* 0x040fe40003f86270 */
[----:B------:R-:W-:-:S09]  /*72a0*/  ISETP.GE.AND P3, PT, R12, c[0x0][0x198], PT ;  /* 0x000066000c007a0c */ /* 0x000fd20003f66270 */
[----:B------:R-:W-:Y:S05]  /*72b0*/  @P0 BRA `(.L_x_975) ;  /* 0x0000011000000947 */ /* 0x000fea0003800000 */
[C---:B--2---:R-:W-:Y:S02]  /*72c0*/  IADD3 R11, R10.reuse, 0x80, RZ ;  /* 0x000000800a0b7810 */ /* 0x044fe40007ffe0ff */
[----:B------:R-:W-:Y:S02]  /*72d0*/  SHF.R.S32.HI R13, RZ, 0x1f, R12 ;  /* 0x0000001fff0d7819 */ /* 0x000fe4000001140c */
[C---:B------:R-:W-:Y:S02]  /*72e0*/  LEA R22, P0, R10.reuse, R20, 0x1 ;  /* 0x000000140a167211 */ /* 0x040fe400078008ff */
[----:B------:R-:W-:Y:S02]  /*72f0*/  SHF.R.S32.HI R16, RZ, 0x1f, R11 ;  /* 0x0000001fff107819 */ /* 0x000fe4000001140b */
[----:B------:R-:W-:Y:S02]  /*7300*/  LEA.HI R13, R13, R12, RZ, 0x3 ;  /* 0x0000000c0d0d7211 */ /* 0x000fe400078f18ff */
[----:B---3--:R-:W-:-:S02]  /*7310*/  LEA.HI.X R23, R10, R21, R19, 0x1, P0 ;  /* 0x000000150a177211 */ /* 0x008fc400000f0c13 */
        /* <DEDUP_REMOVED lines=11> */
.L_x_975:
[----:B--2---:R-:W-:Y:S05]  /*73d0*/  BSYNC B0 ;  /* 0x0000000000007941 */ /* 0x004fea0003800000 */
.L_x_974:
[----:B------:R-:W-:Y:S01]  /*73e0*/  IADD3 R11, R9, 0x20, RZ ;  /* 0x00000020090b7810 */ /* 0x000fe20007ffe0ff */
[----:B---3--:R2:W3:Y:S01]  /*73f0*/  SHFL.IDX PT, R21, R0, 0x1, 0x181f ;  /* 0x00381f0000157f89 */ /* 0x0084e200000e0000 */
[----:B------:R-:W-:Y:S02]  /*7400*/  BSSY B0, `(.L_x_976) ;  /* 0x0000015000007945 */ /* 0x000fe40003800000 */
[----:B------:R-:W-:Y:S01]  /*7410*/  ISETP.GE.AND P0, PT, R11, R8, PT ;  /* 0x000000080b00720c */ /* 0x000fe20003f06270 */
[----:B------:R2:W4:-:S12]  /*7420*/  SHFL.IDX PT, R20, R6, 0x1, 0x181f ;  /* 0x00381f0006147f89 */ /* 0x00051800000e0000 */
[----:B------:R-:W-:Y:S05]  /*7430*/  @P0 BRA `(.L_x_977) ;  /* 0x0000011000000947 */ /* 0x000fea0003800000 */
[C---:B------:R-:W-:Y:S01]  /*7440*/  IADD3 R16, R10.reuse, 0x80, RZ ;  /* 0x000000800a107810 */ /* 0x040fe20007ffe0ff */
[----:B------:R-:W-:Y:S01]  /*7450*/  IMAD.SHL.U32 R15, R205, 0x2, RZ ;  /* 0x00000002cd0f7824 */ /* 0x000fe200078e00ff */
[----:B------:R-:W-:Y:S02]  /*7460*/  SHF.R.S32.HI R13, RZ, 0x1f, R12 ;  /* 0x0000001fff0d7819 */ /* 0x000fe4000001140c */
[C---:B----4-:R-:W-:Y:S02]  /*7470*/  LEA R22, P0, R10.reuse, R20, 0x1 ;  /* 0x000000140a167211 */ /* 0x050fe400078008ff */
[----:B------:R-:W-:Y:S02]  /*7480*/  SHF.R.S32.HI R11, RZ, 0x1f, R16 ;  /* 0x0000001fff0b7819 */ /* 0x000fe40000011410 */
[----:B------:R-:W-:Y:S02]  /*7490*/  LEA.HI R13, R13, R12, RZ, 0x3 ;  /* 0x0000000c0d0d7211 */ /* 0x000fe400078f18ff */
[----:B---3--:R-:W-:-:S02]  /*74a0*/  LEA.HI.X R23, R10, R21, R19, 0x1, P0 ;  /* 0x000000150a177211 */ /* 0x008fc400000f0c13 */
        /* <DEDUP_REMOVED lines=10> */
.L_x_977:
[----:B------:R-:W-:Y:S05]  /*7550*/  BSYNC B0 ;  /* 0x0000000000007941 */ /* 0x000fea0003800000 */
.L_x_976:
[----:B------:R-:W-:Y:S01]  /*7560*/  IADD3 R11, R9, 0x40, RZ ;  /* 0x00000040090b7810 */ /* 0x000fe20007ffe0ff */
[----:B---3--:R3:W1:Y:S01]  /*7570*/  SHFL.IDX PT, R21, R0, 0x2, 0x181f ;  /* 0x00581f0000157f89 */ /* 0x00866200000e0000 */
[----:B------:R-:W-:Y:S02]  /*7580*/  BSSY B0, `(.L_x_978) ;  /* 0x0000015000007945 */ /* 0x000fe40003800000 */
[----:B------:R-:W-:Y:S01]  /*7590*/  ISETP.GE.AND P0, PT, R11, R8, PT ;  /* 0x000000080b00720c */ /* 0x000fe20003f06270 */
[----:B----4-:R3:W4:-:S12]  /*75a0*/  SHFL.IDX PT, R20, R6, 0x2, 0x181f ;  /* 0x00581f0006147f89 */ /* 0x01071800000e0000 */
[----:B------:R-:W-:Y:S05]  /*75b0*/  @P0 BRA `(.L_x_979) ;  /* 0x0000011000000947 */ /* 0x000fea0003800000 */
[C---:B------:R-:W-:Y:S01]  /*75c0*/  IADD3 R16, R10.reuse, 0x80, RZ ;  /* 0x000000800a107810 */ /* 0x040fe20007ffe0ff */
[----:B------:R-:W-:Y:S01]  /*75d0*/  IMAD.SHL.U32 R15, R205, 0x2, RZ ;  /* 0x00000002cd0f7824 */ /* 0x000fe200078e00ff */
[----:B------:R-:W-:Y:S02]  /*75e0*/  SHF.R.S32.HI R13, RZ, 0x1f, R12 ;  /* 0x0000001fff0d7819 */ /* 0x000fe4000001140c */
[C---:B----4-:R-:W-:Y:S02]  /*75f0*/  LEA R22, P0, R10.reuse, R20, 0x1 ;  /* 0x000000140a167211 */ /* 0x050fe400078008ff */
[----:B------:R-:W-:Y:S02]  /*7600*/  SHF.R.S32.HI R11, RZ, 0x1f, R16 ;  /* 0x0000001fff0b7819 */ /* 0x000fe40000011410 */
[----:B------:R-:W-:Y:S02]  /*7610*/  LEA.HI R13, R13, R12, RZ, 0x3 ;  /* 0x0000000c0d0d7211 */ /* 0x000fe400078f18ff */
[----:B-1----:R-:W-:-:S02]  /*7620*/  LEA.HI.X R23, R10, R21, R19, 0x1, P0 ;  /* 0x000000150a177211 */ /* 0x002fc400000f0c13 */
        /* <DEDUP_REMOVED lines=10> */
.L_x_979:
[----:B------:R-:W-:Y:S05]  /*76d0*/  BSYNC B0 ;  /* 0x0000000000007941 */ /* 0x000fea0003800000 */
.L_x_978:
[----:B------:R-:W-:Y:S01]  /*76e0*/  IADD3 R9, R9, 0x60, RZ ;  /* 0x0000006009097810 */ /* 0x000fe20007ffe0ff */
[----:B-1----:R-:W1:Y:S01]  /*76f0*/  SHFL.IDX PT, R16, R6, 0x3, 0x181f ;  /* 0x00781f0006107f89 */ /* 0x002e6200000e0000 */
[----:B------:R-:W-:Y:S01]  /*7700*/  P2R R13, PR, RZ, 0x2 ;  /* 0x00000002ff0d7803 */ /* 0x000fe20000000000 */
[----:B------:R-:W-:Y:S01]  /*7710*/  IMAD.MOV.U32 R15, RZ, RZ, c[0x0][0x208] ;  /* 0x00008200ff0f7624 */ /* 0x000fe200078e00ff */
[----:B------:R-:W-:Y:S01]  /*7720*/  ISETP.GE.AND P0, PT, R9, R8, PT ;  /* 0x000000080900720c */ /* 0x000fe20003f06270 */
[----:B------:R5:W2:Y:S01]  /*7730*/  SHFL.IDX PT, R17, R0, 0x3, 0x181f ;  /* 0x00781f0000117f89 */ /* 0x000aa200000e0000 */
[----:B------:R-:W-:Y:S01]  /*7740*/  ISETP.NE.AND P1, PT, R7, RZ, PT ;  /* 0x000000ff0700720c */ /* 0x000fe20003f25270 */
[----:B------:R-:W-:Y:S01]  /*7750*/  IMAD.SHL.U32 R144, R205, 0x2, RZ ;  /* 0x00000002cd907824 */ /* 0x000fe200078e00ff */
[----:B------:R-:W-:Y:S01]  /*7760*/  P2R R11, PR, RZ, 0x40 ;  /* 0x00000040ff0b7803 */ /* 0x000fe20000000000 */
[----:B------:R-:W-:Y:S01]  /*7770*/  IMAD.SHL.U32 R27, R15, 0x40, RZ ;  /* 0x000000400f1b7824 */ /* 0x000fe200078e00ff */
[----:B------:R-:W-:Y:S01]  /*7780*/  IADD3 R9, R145, -0x1, RZ ;  /* 0xffffffff91097810 */ /* 0x000fe20007ffe0ff */
[----:B------:R-:W-:Y:S01]  /*7790*/  IMAD.MOV.U32 R210, RZ, RZ, R206 ;  /* 0x000000ffffd27224 */ /* 0x000fe200078e00ce */
[----:B------:R-:W-:Y:S01]  /*77a0*/  IADD3 R204, R144, 0x100, RZ ;  /* 0x0000010090cc7810 */ /* 0x000fe20007ffe0ff */
[----:B------:R-:W-:-:S02]  /*77b0*/  IMAD.MOV.U32 R203, RZ, RZ, c[0x0][0x1e0] ;  /* 0x00007800ffcb7624 */ /* 0x000fc400078e00ff */
[----:B------:R-:W-:Y:S02]  /*77c0*/  IMAD.SHL.U32 R81, R9, 0x40, RZ ;  /* 0x0000004009517824 */ /* 0x000fe400078e00ff */
[----:B------:R-:W-:Y:S01]  /*77d0*/  @!P0 SHF.R.S32.HI R7, RZ, 0x1f, R12 ;  /* 0x0000001fff078819 */ /* 0x000fe2000001140c */
[----:B------:R-:W-:Y:S02]  /*77e0*/  IMAD.MOV.U32 R214, RZ, RZ, R208 ;  /* 0x000000ffffd67224 */ /* 0x000fe400078e00d0 */
[----:B------:R-:W-:Y:S01]  /*77f0*/  IMAD.MOV.U32 R200, RZ, RZ, 0x5 ;  /* 0x00000005ffc87424 */ /* 0x000fe200078e00ff */
[----:B------:R-:W-:Y:S01]  /*7800*/  @!P0 LEA.HI R7, R7, R12, RZ, 0x3 ;  /* 0x0000000c07078211 */ /* 0x000fe200078f18ff */
[----:B------:R-:W-:-:S03]  /*7810*/  IMAD.SHL.U32 R201, R15, 0x20, RZ ;  /* 0x000000200fc97824 */ /* 0x000fc600078e00ff */
[----:B------:R-:W-:Y:S01]  /*7820*/  @!P0 LOP3.LUT R7, R7, 0xfffffff8, RZ, 0xc0, !PT ;  /* 0xfffffff807078812 */ /* 0x000fe200078ec0ff */
[----:B------:R-:W-:Y:S01]  /*7830*/  IMAD.SHL.U32 R25, R201, 0x2, RZ ;  /* 0x00000002c9197824 */ /* 0x000fe200078e00ff */
[C---:B-1----:R-:W-:Y:S02]  /*7840*/  @!P0 LEA R18, P6, R10.reuse, R16, 0x1 ;  /* 0x000000100a128211 */ /* 0x042fe400078c08ff */
[C---:B--23-5:R-:W-:Y:S01]  /*7850*/  IADD3 R0, R10.reuse, 0x80, RZ ;  /* 0x000000800a007810 */ /* 0x06cfe20007ffe0ff */
[----:B----4-:R-:W-:Y:S01]  /*7860*/  @!P0 IMAD.WIDE R20, R7, 0x2, R16 ;  /* 0x0000000207148825 */ /* 0x010fe200078e0210 */
[----:B------:R-:W-:Y:S02]  /*7870*/  @!P0 LEA.HI.X R19, R10, R17, R19, 0x1, P6 ;  /* 0x000000110a138211 */ /* 0x000fe400030f0c13 */
[----:B------:R-:W-:Y:S02]  /*7880*/  @!P0 SHF.R.S32.HI R7, RZ, 0x1f, R0 ;  /* 0x0000001fff078819 */ /* 0x000fe40000011400 */
[----:B------:R-:W-:Y:S01]  /*7890*/  ISETP.NE.AND P6, PT, R11, RZ, PT ;  /* 0x000000ff0b00720c */ /* 0x000fe20003fc5270 */
[----:B------:R-:W-:Y:S01]  /*78a0*/  @!PT LDS RZ, [RZ] ;  /* 0x00000000fffff984 */ /* 0x000fe20000000800 */
[----:B------:R1:W-:Y:S01]  /*78b0*/  @!P0 LDGSTS.E.BYPASS.LTC128B.128 [R144+0x1b100], [R18.64], !P2 ;  /* 0x1b10000012908fae */ /* 0x0003e2000d101d46 */
[----:B------:R-:W-:-:S02]  /*78c0*/  @!P0 LEA.HI R6, R7, R0, RZ, 0x3 ;  /* 0x0000000007068211 */ /* 0x000fc400078f18ff */
[----:B------:R-:W-:Y:S01]  /*78d0*/  IADD3 R11, -R81, R194, -R14 ;  /* 0x000000c2510b7210 */ /* 0x000fe20007ffe90e */
[----:B------:R2:W-:Y:S01]  /*78e0*/  @!P0 LDGSTS.E.BYPASS.LTC128B.128 [R144+0x1f100], [R20.64], !P3 ;  /* 0x1f10000014908fae */ /* 0x0005e2000d901d46 */
[----:B------:R-:W-:Y:S02]  /*78f0*/  @!P0 LOP3.LUT R6, R6, 0xfffffff8, RZ, 0xc0, !PT ;  /* 0xfffffff806068812 */ /* 0x000fe400078ec0ff */
[----:B------:R-:W-:Y:S02]  /*7900*/  ISETP.GE.AND P2, PT, R11, 0x1, PT ;  /* 0x000000010b00780c */ /* 0x000fe40003f46270 */
[-C--:B------:R-:W-:Y:S01]  /*7910*/  SHF.L.U64.HI R202, R203, R200.reuse, c[0x0][0x1e4] ;  /* 0x00007900cbca7619 */ /* 0x080fe200000102c8 */
[----:B------:R-:W-:Y:S01]  /*7920*/  @!P0 IMAD.WIDE R22, R6, 0x2, R16 ;  /* 0x0000000206168825 */ /* 0x000fe200078e0210 */
[----:B------:R-:W-:Y:S02]  /*7930*/  SHF.R.S32.HI R16, RZ, 0x1f, R9 ;  /* 0x0000001fff107819 */ /* 0x000fe40000011409 */
[----:B------:R-:W-:Y:S01]  /*7940*/  SHF.L.U64.HI R200, R15, R200, c[0x0][0x20c] ;  /* 0x000083000fc87619 */ /* 0x000fe200000102c8 */
[----:B------:R-:W-:Y:S01]  /*7950*/  IMAD.MOV.U32 R6, RZ, RZ, 0x6 ;  /* 0x00000006ff067424 */ /* 0x000fe200078e00ff */
[----:B------:R3:W-:Y:S02]  /*7960*/  @!P0 LDGSTS.E.BYPASS.LTC128B.128 [R144+0x23100], [R22.64], !P1 ;  /* 0x2310000016908fae */ /* 0x0007e4000c901d46 */
[----:B------:R-:W-:-:S02]  /*7970*/  SHF.L.U64.HI R24, R201, 0x1, R200 ;  /* 0x00000001c9187819 */ /* 0x000fc400000102c8 */
[-C--:B------:R-:W-:Y:S01]  /*7980*/  SHF.L.U64.HI R26, R15, R6.reuse, c[0x0][0x20c] ;  /* 0x000083000f1a7619 */ /* 0x080fe20000010206 */
[----:B------:R-:W0:Y:S01]  /*7990*/  LDGDEPBAR ;  /* 0x00000000000079af */ /* 0x000e220000000000 */
[----:B------:R-:W-:-:S03]  /*79a0*/  SHF.L.U64.HI R6, R203, R6, c[0x0][0x1e4] ;  /* 0x00007900cb067619 */ /* 0x000fc60000010206 */
[-C--:B------:R-:W-:Y:S02]  /*79b0*/  IMAD R7, R26, R9.reuse, RZ ;  /* 0x000000091a077224 */ /* 0x080fe400078e02ff */
[----:B------:R-:W-:Y:S02]  /*79c0*/  IMAD R17, R6, R9, RZ ;  /* 0x0000000906117224 */ /* 0x000fe400078e02ff */
[-C--:B------:R-:W-:Y:S02]  /*79d0*/  IMAD R7, R16, R27.reuse, R7 ;  /* 0x0000001b10077224 */ /* 0x080fe400078e0207 */
[----:B--2---:R-:W-:-:S04]  /*79e0*/  IMAD.WIDE.U32 R20, R9, R27, R210 ;  /* 0x0000001b09147225 */ /* 0x004fc800078e00d2 */
[----:B------:R-:W-:Y:S01]  /*79f0*/  IMAD.IADD R7, R21, 0x1, R7 ;  /* 0x0000000115077824 */ /* 0x000fe200078e0207 */
[----:B------:R-:W-:Y:S01]  /*7a00*/  BAR.SYNC.DEFER_BLOCKING 0x0 ;  /* 0x0000000000007b1d */ /* 0x000fe20000010000 */
[----:B-1----:R-:W-:-:S04]  /*7a10*/  LEA R18, P0, R20, c[0x0][0x1f8], 0x1 ;  /* 0x00007e0014127a11 */ /* 0x002fc800078008ff */
[----:B------:R-:W-:Y:S01]  /*7a20*/  LEA.HI.X R19, R20, c[0x0][0x1fc], R7, 0x1, P0 ;  /* 0x00007f0014137a11 */ /* 0x000fe200000f0c07 */
[C---:B------:R-:W-:Y:S02]  /*7a30*/  IMAD.SHL.U32 R7, R203.reuse, 0x40, RZ ;  /* 0x00000040cb077824 */ /* 0x040fe400078e00ff */
[----:B------:R-:W-:Y:S02]  /*7a40*/  IMAD.SHL.U32 R203, R203, 0x20, RZ ;  /* 0x00000020cbcb7824 */ /* 0x000fe400078e00ff */
[-C--:B------:R-:W-:Y:S02]  /*7a50*/  IMAD R17, R16, R7.reuse, R17 ;  /* 0x0000000710117224 */ /* 0x080fe400078e0211 */
[----:B---3--:R-:W-:-:S04]  /*7a60*/  IMAD.WIDE.U32 R22, R9, R7, R214 ;  /* 0x0000000709167225 */ /* 0x008fc800078e00d6 */
[----:B------:R-:W-:Y:S01]  /*7a70*/  IMAD.IADD R17, R23, 0x1, R17 ;  /* 0x0000000117117824 */ /* 0x000fe200078e0211 */
        /* <DEDUP_REMOVED lines=10> */
[----:B------:R-:W-:-:S05]  /*7b20*/  @P0 IADD3 R14, P3, R203, R22, RZ ;  /* 0x00000016cb0e0210 */ /* 0x000fca0007f7e0ff */
[----:B------:R-:W-:Y:S01]  /*7b30*/  @P0 IMAD.X R17, R202, 0x1, R17, P3 ;  /* 0x00000001ca110824 */ /* 0x000fe200018e0611 */
[----:B------:R-:W-:-:S04]  /*7b40*/  @P0 LEA R16, P3, R14, c[0x0][0x1c8], 0x1 ;  /* 0x000072000e100a11 */ /* 0x000fc800078608ff */
[----:B------:R-:W-:Y:S02]  /*7b50*/  @P0 LEA.HI.X R17, R14, c[0x0][0x1cc], R17, 0x1, P3 ;  /* 0x000073000e110a11 */ /* 0x000fe400018f0c11 */
[----:B------:R-:W-:-:S03]  /*7b60*/  IADD3 R14, P3, R25, R18, RZ ;  /* 0x00000012190e7210 */ /* 0x000fc60007f7e0ff */
[----:B------:R1:W-:Y:S02]  /*7b70*/  @P0 LDGSTS.E.BYPASS.LTC128B.128 [R144+0xd100], [R16.64], !P5 ;  /* 0x0d10000010900fae */ /* 0x0003e4000e901d46 */
[----:B------:R-:W-:Y:S01]  /*7b80*/  IMAD.X R15, R24, 0x1, R19, P3 ;  /* 0x00000001180f7824 */ /* 0x000fe200018e0613 */
[----:B------:R-:W-:Y:S01]  /*7b90*/  ISETP.GE.AND P3, PT, R10, c[0x0][0x1d4], PT ;  /* 0x000075000a007a0c */ /* 0x000fe20003f66270 */
        /* <DEDUP_REMOVED lines=11> */
[----:B------:R-:W-:-:S11]  /*7c50*/  ISETP.LT.OR P0, PT, R11, 0x21, P0 ;  /* 0x000000210b00780c */ /* 0x000fd60000701670 */
[----:B------:R1:W-:Y:S01]  /*7c60*/  LDGSTS.E.BYPASS.LTC128B.128 [R144+0x4100], [R18.64+0x100], !P1 ;  /* 0x0410010012907fae */ /* 0x0003e2000c901d46 */
[----:B------:R-:W-:-:S03]  /*7c70*/  ISETP.NE.AND P1, PT, R13, RZ, PT ;  /* 0x000000ff0d00720c */ /* 0x000fc60003f25270 */
[----:B------:R1:W-:Y:S04]  /*7c80*/  LDGSTS.E.BYPASS.LTC128B.128 [R144+0x1100], [R14.64], !P3 ;  /* 0x011000000e907fae */ /* 0x0003e8000d901d46 */
[----:B------:R1:W-:Y:S01]  /*7c90*/  LDGSTS.E.BYPASS.LTC128B.128 [R144+0x3100], [R14.64+0x80], !P2 ;  /* 0x031000800e907fae */ /* 0x0003e2000d101d46 */
[----:B------:R-:W-:-:S03]  /*7ca0*/  ISETP.GT.AND P2, PT, R9, R198, PT ;  /* 0x000000c60900720c */ /* 0x000fc60003f44270 */
[----:B------:R1:W-:Y:S04]  /*7cb0*/  LDGSTS.E.BYPASS.LTC128B.128 [R144+0x5100], [R14.64+0x100], !P0 ;  /* 0x051001000e907fae */ /* 0x0003e8000c101d46 */
[----:B------:R-:W0:Y:S06]  /*7cc0*/  LDGDEPBAR ;  /* 0x00000000000079af */ /* 0x000e2c0000000000 */
[----:B------:R-:W-:Y:S05]  /*7cd0*/  @!P2 BRA `(.L_x_980) ;  /* 0x000001000000a947 */ /* 0x000fea0003800000 */
[----:B------:R-:W-:-:S04]  /*7ce0*/  IADD3 R11, R145, -0x2, RZ ;  /* 0xfffffffe910b7810 */ /* 0x000fc80007ffe0ff */
[----:B------:R-:W-:Y:S01]  /*7cf0*/  SHF.R.S32.HI R9, RZ, 0x1f, R11 ;  /* 0x0000001fff097819 */ /* 0x000fe2000001140b */
[----:B------:R-:W-:Y:S02]  /*7d00*/  IMAD R0, R6, R11, RZ ;  /* 0x0000000b06007224 */ /* 0x000fe400078e02ff */
[----:B------:R-:W-:-:S04]  /*7d10*/  IMAD.WIDE.U32 R10, R11, R7, R214 ;  /* 0x000000070b0a7225 */ /* 0x000fc800078e00d6 */
[----:B------:R-:W-:Y:S01]  /*7d20*/  IMAD R0, R9, R7, R0 ;  /* 0x0000000709007224 */ /* 0x000fe200078e0200 */
[----:B------:R-:W-:-:S03]  /*7d30*/  LEA R12, P0, R10, c[0x0][0x1c8], 0x1 ;  /* 0x000072000a0c7a11 */ /* 0x000fc600078008ff */
[----:B------:R-:W-:-:S05]  /*7d40*/  IMAD.IADD R0, R11, 0x1, R0 ;  /* 0x000000010b007824 */ /* 0x000fca00078e0200 */
[----:B------:R-:W-:Y:S02]  /*7d50*/  LEA.HI.X R13, R10, c[0x0][0x1cc], R0, 0x1, P0 ;  /* 0x000073000a0d7a11 */ /* 0x000fe400000f0c00 */
[----:B------:R-:W-:-:S03]  /*7d60*/  LEA R10, P0, R203, R12, 0x1 ;  /* 0x0000000ccb0a7211 */ /* 0x000fc600078008ff */
[----:B------:R2:W-:Y:S01]  /*7d70*/  LDGSTS.E.BYPASS.LTC128B.128 [R144+0x12100], [R12.64], !P5 ;  /* 0x121000000c907fae */ /* 0x0005e2000e901d46 */
[----:B------:R-:W-:-:S03]  /*7d80*/  LEA.HI.X R11, R203, R13, R202, 0x1, P0 ;  /* 0x0000000dcb0b7211 */ /* 0x000fc600000f0cca */
[----:B------:R2:W-:Y:S04]  /*7d90*/  LDGSTS.E.BYPASS.LTC128B.128 [R144+0x14100], [R12.64+0x80], !P4 ;  /* 0x141000800c907fae */ /* 0x0005e8000e101d46 */
[----:B------:R2:W-:Y:S04]  /*7da0*/  LDGSTS.E.BYPASS.LTC128B.128 [R144+0x16100], [R12.64+0x100], !P6 ;  /* 0x161001000c907fae */ /* 0x0005e8000f101d46 */
[----:B------:R2:W-:Y:S04]  /*7db0*/  LDGSTS.E.BYPASS.LTC128B.128 [R144+0x13100], [R10.64], !P5 ;  /* 0x131000000a907fae */ /* 0x0005e8000e901d46 */
[----:B------:R2:W-:Y:S04]  /*7dc0*/  LDGSTS.E.BYPASS.LTC128B.128 [R144+0x15100], [R10.64+0x80], !P4 ;  /* 0x151000800a907fae */ /* 0x0005e8000e101d46 */
[----:B------:R2:W-:Y:S02]  /*7dd0*/  LDGSTS.E.BYPASS.LTC128B.128 [R144+0x17100], [R10.64+0x100], !P6 ;  /* 0x171001000a907fae */ /* 0x0005e4000f101d46 */
.L_x_980:
[----:B------:R-:W-:Y:S01]  /*7de0*/  ISETP.LT.AND P0, PT, RZ, c[0x0][0x27c], PT ;  /* 0x00009f00ff007a0c */ /* 0x000fe20003f01270 */
[----:B------:R-:W0:Y:S01]  /*7df0*/  LDGDEPBAR ;  /* 0x00000000000079af */ /* 0x000e220000000000 */
[----:B------:R-:W-:-:S11]  /*7e00*/  LEA R0, R83, R4, 0xa ;  /* 0x0000000453007211 */ /* 0x000fd600078e50ff */
[----:B------:R-:W-:Y:S05]  /*7e10*/  @P0 BRA `(.L_x_981) ;  /* 0x0000002000000947 */ /* 0x000fea0003800000 */
[----:B------:R-:W-:-:S04]  /*7e20*/  DEPBAR.LE SB0, 0x3 ;  /* 0x000080c00000791a */ /* 0x000fc80000000000 */
[----:B------:R-:W-:Y:S05]  /*7e30*/  BRA `(.L_x_982) ;  /* 0x0000765000007947 */ /* 0x000fea0003800000 */
.L_x_981:
[----:B------:R-:W-:Y:S01]  /*7e40*/  ULDC.U8 UR4, c[0x0][0x298] ;  /* 0x0000a60000047ab9 */ /* 0x000fe20000000000 */
[----:B--2---:R-:W-:Y:S01]  /*7e50*/  SHF.R.S32.HI R13, RZ, 0x1f, R90 ;  /* 0x0000001fff0d7819 */ /* 0x004fe2000001145a */
        /* <DEDUP_REMOVED lines=38> */
[C---:B------:R-:W-:Y:S01]  /*80c0*/  IMAD R15, R11.reuse, c[0x0][0x280], RZ ;  /* 0x0000a0000b0f7a24 */ /* 0x040fe200078e02ff */
[----:B------:R-:W-:Y:S01]  /*80d0*/  LEA R18, P0, R16, c[0x0][0x270], 0x1 ;  /* 0x00009c0010127a11 */ /* 0x000fe200078008ff */
[----:B------:R-:W-:Y:S02]  /*80e0*/  IMAD R11, R11, c[0x0][0x290], RZ ;  /* 0x0000a4000b0b7a24 */ /* 0x000fe400078e02ff */
[C---:B------:R-:W-:Y:S02]  /*80f0*/  IMAD R15, R10.reuse, c[0x0][0x284], R15 ;  /* 0x0000a1000a0f7a24 */ /* 0x040fe400078e020f */
[C---:B------:R-:W-:Y:S01]  /*8100*/  IMAD.WIDE.U32 R12, R10.reuse, c[0x0][0x290], R12 ;  /* 0x0000a4000a0c7a25 */ /* 0x040fe200078e000c */
[----:B------:R1:W2:Y:S02]  /*8110*/  SHFL.IDX PT, R22, R18, RZ, 0x1c1f ;  /* 0x001c1fff12167589 */ /* 0x0002a400000e0000 */
[----:B------:R-:W-:Y:S01]  /*8120*/  IADD3 R21, R17, R15, RZ ;  /* 0x0000000f11157210 */ /* 0x000fe20007ffe0ff */
[----:B------:R-:W-:-:S03]  /*8130*/  IMAD R11, R10, c[0x0][0x294], R11 ;  /* 0x0000a5000a0b7a24 */ /* 0x000fc600078e020b */
[----:B------:R-:W-:Y:S02]  /*8140*/  LEA.HI.X R21, R16, c[0x0][0x274], R21, 0x1, P0 ;  /* 0x00009d0010157a11 */ /* 0x000fe400000f0c15 */
[----:B------:R-:W-:Y:S01]  /*8150*/  IADD3 R20, R13, R11, RZ ;  /* 0x0000000b0d147210 */ /* 0x000fe20007ffe0ff */
[----:B------:R-:W-:Y:S01]  /*8160*/  IMAD.SHL.U32 R13, R100, 0x4, RZ ;  /* 0x00000004640d7824 */ /* 0x000fe200078e00ff */
[C---:B------:R-:W-:Y:S01]  /*8170*/  LEA R15, P0, R12.reuse, c[0x0][0x288], 0x1 ;  /* 0x0000a2000c0f7a11 */ /* 0x040fe200078008ff */
[----:B------:R1:W3:Y:S01]  /*8180*/  SHFL.IDX PT, R23, R21, RZ, 0x1c1f ;  /* 0x001c1fff15177589 */ /* 0x0002e200000e0000 */
[----:B------:R-:W-:Y:S02]  /*8190*/  CS2R R100, SRZ ;  /* 0x0000000000647805 */ /* 0x000fe4000001ff00 */
[----:B------:R-:W-:Y:S01]  /*81a0*/  LEA.HI.X R20, R12, c[0x0][0x28c], R20, 0x1, P0 ;  /* 0x0000a3000c147a11 */ /* 0x000fe200000f0c14 */
[----:B------:R1:W4:Y:S01]  /*81b0*/  SHFL.IDX PT, R16, R15, RZ, 0x1c1f ;  /* 0x001c1fff0f107589 */ /* 0x00032200000e0000 */
[----:B------:R-:W-:-:S03]  /*81c0*/  ISETP.GE.AND P0, PT, R9, R8, PT ;  /* 0x000000080900720c */ /* 0x000fc60003f06270 */
[----:B------:R1:W1:Y:S10]  /*81d0*/  SHFL.IDX PT, R17, R20, RZ, 0x1c1f ;  /* 0x001c1fff14117589 */ /* 0x00027400000e0000 */
[----:B------:R-:W-:Y:S05]  /*81e0*/  @P0 BRA `(.L_x_985) ;  /* 0x000003e000000947 */ /* 0x000fea0003800000 */
[C---:B--2---:R-:W-:Y:S01]  /*81f0*/  ISETP.GE.AND P0, PT, R13.reuse, c[0x0][0x27c], PT ;  /* 0x00009f000d007a0c */ /* 0x044fe20003f06270 */
[----:B------:R-:W-:Y:S01]  /*8200*/  CS2R R106, SRZ ;  /* 0x00000000006a7805 */ /* 0x000fe2000001ff00 */
[----:B------:R-:W-:Y:S01]  /*8210*/  CS2R R110, SRZ ;  /* 0x00000000006e7805 */ /* 0x000fe2000001ff00 */
[----:B------:R-:W-:-:S10]  /*8220*/  IADD3 R10, R13, 0x10, RZ ;  /* 0x000000100d0a7810 */ /* 0x000fd40007ffe0ff */
[----:B---3--:R-:W-:-:S04]  /*8230*/  @!P0 IMAD.WIDE R30, R13, 0x2, R22 ;  /* 0x000000020d1e8825 */ /* 0x008fc800078e0216 */
[----:B-1--4-:R-:W-:Y:S01]  /*8240*/  @!P0 IMAD.WIDE R28, R13, 0x2, R16 ;  /* 0x000000020d1c8825 */ /* 0x012fe200078e0210 */
        /* <DEDUP_REMOVED lines=20> */
[----:B--2---:R-:W-:-:S04]  /*8390*/  @!P0 IMAD.WIDE R28, R11, 0x2, R22 ;  /* 0x000000020b1c8825 */ /* 0x004fc800078e0216 */
[----:B-1----:R-:W-:Y:S01]  /*83a0*/  @!P0 IMAD.WIDE R30, R11, 0x2, R16 ;  /* 0x000000020b1e8825 */ /* 0x002fe200078e0210 */
[----:B------:R1:W5:Y:S04]  /*83b0*/  @!P0 LD.E.64 R120, [R28.64] ;  /* 0x000000061c788980 */ /* 0x000368000c101b00 */
[----:B------:R2:W5:Y:S01]  /*83c0*/  @!P0 LD.E.64 R118, [R30.64] ;  /* 0x000000061e768980 */ /* 0x000562000c101b00 */
[----:B------:R-:W-:Y:S01]  /*83d0*/  ISETP.GE.AND P0, PT, R10, c[0x0][0x27c], PT ;  /* 0x00009f000a007a0c */ /* 0x000fe20003f06270 */
[----:B------:R-:W-:Y:S01]  /*83e0*/  CS2R R116, SRZ ;  /* 0x0000000000747805 */ /* 0x000fe2000001ff00 */
[----:B------:R-:W-:-:S11]  /*83f0*/  CS2R R112, SRZ ;  /* 0x0000000000707805 */ /* 0x000fd6000001ff00 */
[----:B------:R-:W-:-:S04]  /*8400*/  @!P0 SHF.R.S32.HI R11, RZ, 0x1f, R10 ;  /* 0x0000001fff0b8819 */ /* 0x000fc8000001140a */
[----:B------:R-:W-:-:S04]  /*8410*/  @!P0 LEA.HI R10, R11, R10, RZ, 0x2 ;  /* 0x0000000a0b0a8211 */ /* 0x000fc800078f10ff */
[----:B------:R-:W-:-:S05]  /*8420*/  @!P0 LOP3.LUT R10, R10, 0xfffffffc, RZ, 0xc0, !PT ;  /* 0xfffffffc0a0a8812 */ /* 0x000fca00078ec0ff */
[----:B---3--:R-:W-:-:S04]  /*8430*/  @!P0 IMAD.WIDE R32, R10, 0x2, R22 ;  /* 0x000000020a208825 */ /* 0x008fc800078e0216 */
[----:B----4-:R-:W-:Y:S01]  /*8440*/  @!P0 IMAD.WIDE R34, R10, 0x2, R16 ;  /* 0x000000020a228825 */ /* 0x010fe200078e0210 */
[----:B------:R-:W-:Y:S01]  /*8450*/  IADD3 R10, R13, 0x40, RZ ;  /* 0x000000400d0a7810 */ /* 0x000fe20007ffe0ff */
        /* <DEDUP_REMOVED lines=8> */
[----:B-1----:R-:W-:-:S04]  /*84e0*/  @!P0 IMAD.WIDE R28, R10, 0x2, R22 ;  /* 0x000000020a1c8825 */ /* 0x002fc800078e0216 */
[----:B--2---:R-:W-:Y:S01]  /*84f0*/  @!P0 IMAD.WIDE R30, R10, 0x2, R16 ;  /* 0x000000020a1e8825 */ /* 0x004fe200078e0210 */
        /* <DEDUP_REMOVED lines=9> */
[----:B------:R-:W-:-:S04]  /*8590*/  @!P0 IMAD.WIDE R22, R10, 0x2, R22 ;  /* 0x000000020a168825 */ /* 0x000fc800078e0216 */
[----:B------:R-:W-:Y:S01]  /*85a0*/  @!P0 IMAD.WIDE R10, R10, 0x2, R16 ;  /* 0x000000020a0a8825 */ /* 0x000fe200078e0210 */
[----:B------:R3:W5:Y:S04]  /*85b0*/  @!P0 LD.E.64 R94, [R22.64] ;  /* 0x00000006165e8980 */ /* 0x000768000c101b00 */
[----:B------:R3:W5:Y:S02]  /*85c0*/  @!P0 LD.E.64 R92, [R10.64] ;  /* 0x000000060a5c8980 */ /* 0x000764000c101b00 */
.L_x_985:
[----:B--2---:R-:W-:Y:S05]  /*85d0*/  BSYNC B0 ;  /* 0x0000000000007941 */ /* 0x004fea0003800000 */
.L_x_984:
[----:B---3-5:R-:W-:Y:S01]  /*85e0*/  IMAD.MOV.U32 R11, RZ, RZ, R94 ;  /* 0x000000ffff0b7224 */ /* 0x028fe200078e005e */
[----:B------:R-:W-:Y:S01]  /*85f0*/  IADD3 R9, R9, 0x40, RZ ;  /* 0x0000004009097810 */ /* 0x000fe20007ffe0ff */
[----:B------:R-:W-:Y:S01]  /*8600*/  IMAD.MOV.U32 R10, RZ, RZ, R95 ;  /* 0x000000ffff0a7224 */ /* 0x000fe200078e005f */
[----:B------:R2:W3:Y:S01]  /*8610*/  SHFL.IDX PT, R19, R21, 0x1, 0x1c1f ;  /* 0x003c1f0015137f89 */ /* 0x0004e200000e0000 */
        /* <DEDUP_REMOVED lines=44> */
[----:B------:R-:W-:Y:S01]  /*88e0*/  BSSY B0, `(.L_x_986) ;  /* 0x0000051000007945 */ /* 0x000fe20003800000 */
[----:B------:R-:W-:Y:S01]  /*88f0*/  PRMT R96, R14, 0x7610, R96 ;  /* 0x000076100e607816 */ /* 0x000fe20000000060 */
[----:B------:R-:W-:Y:S01]  /*8900*/  CS2R R50, SRZ ;  /* 0x0000000000327805 */ /* 0x000fe2000001ff00 */
[----:B------:R2:W4:Y:S01]  /*8910*/  SHFL.IDX PT, R17, R20, 0x1, 0x1c1f ;  /* 0x003c1f0014117f89 */ /* 0x00052200000e0000 */
[----:B------:R-:W-:Y:S01]  /*8920*/  PRMT R91, R12, 0x7610, R91 ;  /* 0x000076100c5b7816 */ /* 0x000fe2000000005b */
[----:B------:R-:W-:Y:S01]  /*8930*/  CS2R R58, SRZ ;  /* 0x00000000003a7805 */ /* 0x000fe2000001ff00 */
[----:B------:R-:W-:Y:S01]  /*8940*/  PRMT R99, R11, 0x7610, R99 ;  /* 0x000076100b637816 */ /* 0x000fe20000000063 */
[----:B----4-:R2:W4:Y:S01]  /*8950*/  SHFL.IDX PT, R16, R15, 0x1, 0x1c1f ;  /* 0x003c1f000f107f89 */ /* 0x01052200000e0000 */
[----:B------:R-:W-:Y:S01]  /*8960*/  PRMT R14, R14, 0x5410, R10 ;  /* 0x000054100e0e7816 */ /* 0x000fe2000000000a */
        /* <DEDUP_REMOVED lines=10> */
[C---:B---3--:R-:W-:Y:S01]  /*8a10*/  ISETP.GE.AND P0, PT, R13.reuse, c[0x0][0x27c], PT ;  /* 0x00009f000d007a0c */ /* 0x048fe20003f06270 */
[----:B------:R-:W-:Y:S01]  /*8a20*/  CS2R R86, SRZ ;  /* 0x0000000000567805 */ /* 0x000fe2000001ff00 */
[----:B------:R-:W-:Y:S01]  /*8a30*/  CS2R R84, SRZ ;  /* 0x0000000000547805 */ /* 0x000fe2000001ff00 */
[----:B------:R-:W-:-:S10]  /*8a40*/  IADD3 R10, R13, 0x10, RZ ;  /* 0x000000100d0a7810 */ /* 0x000fd40007ffe0ff */
[----:B-1----:R-:W-:-:S04]  /*8a50*/  @!P0 IMAD.WIDE R22, R13, 0x2, R18 ;  /* 0x000000020d168825 */ /* 0x002fc800078e0212 */
[----:B--2-4-:R-:W-:Y:S01]  /*8a60*/  @!P0 IMAD.WIDE R20, R13, 0x2, R16 ;  /* 0x000000020d148825 */ /* 0x014fe200078e0210 */
        /* <DEDUP_REMOVED lines=31> */
[----:B---3--:R-:W-:-:S04]  /*8c60*/  @!P0 IMAD.WIDE R28, R9, 0x2, R18 ;  /* 0x00000002091c8825 */ /* 0x008fc800078e0212 */
[----:B----4-:R-:W-:Y:S01]  /*8c70*/  @!P0 IMAD.WIDE R30, R9, 0x2, R16 ;  /* 0x00000002091e8825 */ /* 0x010fe200078e0210 */
        /* <DEDUP_REMOVED lines=9> */
[----:B-1----:R-:W-:-:S04]  /*8d10*/  @!P0 IMAD.WIDE R20, R9, 0x2, R18 ;  /* 0x0000000209148825 */ /* 0x002fc800078e0212 */
[----:B--2---:R-:W-:Y:S01]  /*8d20*/  @!P0 IMAD.WIDE R22, R9, 0x2, R16 ;  /* 0x0000000209168825 */ /* 0x004fe200078e0210 */
        /* <DEDUP_REMOVED lines=12> */
.L_x_987:
[----:B---3--:R-:W-:Y:S05]  /*8df0*/  BSYNC B0 ;  /* 0x0000000000007941 */ /* 0x008fea0003800000 */
.L_x_986:
[----:B------:R-:W-:Y:S01]  /*8e00*/  SHF.R.S32.HI R9, RZ, 0x1f, R60 ;  /* 0x0000001fff097819 */ /* 0x000fe2000001143c */
[----:B--2--5:R-:W-:Y:S01]  /*8e10*/  IMAD.MOV.U32 R15, RZ, RZ, R43 ;  /* 0x000000ffff0f7224 */ /* 0x024fe200078e002b */
[----:B------:R-:W-:-:S04]  /*8e20*/  DEPBAR.LE SB0, 0x3 ;  /* 0x000080c00000791a */ /* 0x000fc80000000000 */
[----:B------:R-:W-:Y:S01]  /*8e30*/  LEA.HI R9, R9, R60, RZ, 0x3 ;  /* 0x0000003c09097211 */ /* 0x000fe200078f18ff */
[----:B------:R-:W-:Y:S01]  /*8e40*/  IMAD.MOV.U32 R11, RZ, RZ, R50 ;  /* 0x000000ffff0b7224 */ /* 0x000fe200078e0032 */
[----:B----4-:R-:W-:Y:S01]  /*8e50*/  PRMT R16, R15, 0x7610, R16 ;  /* 0x000076100f107816 */ /* 0x010fe20000000010 */
[----:B------:R-:W-:Y:S01]  /*8e60*/  IMAD.MOV.U32 R15, RZ, RZ, R59 ;  /* 0x000000ffff0f7224 */ /* 0x000fe200078e003b */
[----:B------:R-:W-:Y:S01]  /*8e70*/  LOP3.LUT R9, R9, 0xfffffff8, RZ, 0xc0, !PT ;  /* 0xfffffff809097812 */ /* 0x000fe200078ec0ff */
[----:B------:R-:W-:Y:S01]  /*8e80*/  IMAD.IADD R47, R8, 0x1, -R133 ;  /* 0x00000001082f7824 */ /* 0x000fe200078e0a85 */
[----:B------:R-:W-:Y:S01]  /*8e90*/  PRMT R22, R11, 0x7610, R22 ;  /* 0x000076100b167816 */ /* 0x000fe20000000016 */
[----:B------:R-:W-:Y:S01]  /*8ea0*/  IMAD.MOV.U32 R11, RZ, RZ, R68 ;  /* 0x000000ffff0b7224 */ /* 0x000fe200078e0044 */
[----:B------:R-:W-:Y:S01]  /*8eb0*/  PRMT R29, R15, 0x7610, R29 ;  /* 0x000076100f1d7816 */ /* 0x000fe2000000001d */
[----:B------:R-:W-:Y:S01]  /*8ec0*/  IMAD.IADD R9, R60, 0x1, -R9 ;  /* 0x000000013c097824 */ /* 0x000fe200078e0a09 */
[----:B------:R-:W-:Y:S01]  /*8ed0*/  IMNMX R47, R47, 0x80, PT ;  /* 0x000000802f2f7817 */ /* 0x000fe20003800200 */
[----:B------:R-:W-:Y:S01]  /*8ee0*/  IMAD.MOV.U32 R15, RZ, RZ, R79 ;  /* 0x000000ffff0f7224 */ /* 0x000fe200078e004f */
[----:B------:R-:W-:Y:S01]  /*8ef0*/  PRMT R34, R11, 0x7610, R34 ;  /* 0x000076100b227816 */ /* 0x000fe20000000022 */
[C---:B------:R-:W-:Y:S01]  /*8f00*/  IMAD.SHL.U32 R10, R9.reuse, 0x40, RZ ;  /* 0x00000040090a7824 */ /* 0x040fe200078e00ff */
[----:B------:R-:W-:Y:S01]  /*8f10*/  LOP3.LUT P0, RZ, R9, 0x4, RZ, 0xc0, !PT ;  /* 0x0000000409ff7812 */ /* 0x000fe2000780c0ff */
[----:B------:R-:W-:Y:S01]  /*8f20*/  IMAD.MOV.U32 R9, RZ, RZ, R42 ;  /* 0x000000ffff097224 */ /* 0x000fe200078e002a */
[----:B------:R-:W-:Y:S01]  /*8f30*/  PRMT R36, R15, 0x7610, R36 ;  /* 0x000076100f247816 */ /* 0x000fe20000000024 */
[----:B------:R-:W-:Y:S01]  /*8f40*/  IMAD.MOV.U32 R19, RZ, RZ, R41 ;  /* 0x000000ffff137224 */ /* 0x000fe200078e0029 */
[----:B------:R-:W-:Y:S01]  /*8f50*/  LOP3.LUT R10, R10, 0x1c0, RZ, 0xc0, !PT ;  /* 0x000001c00a0a7812 */ /* 0x000fe200078ec0ff */
[----:B------:R-:W-:Y:S01]  /*8f60*/  IMAD.MOV.U32 R11, RZ, RZ, R86 ;  /* 0x000000ffff0b7224 */ /* 0x000fe200078e0056 */
[----:B------:R-:W-:Y:S01]  /*8f70*/  PRMT R17, R9, 0x7610, R17 ;  /* 0x0000761009117816 */ /* 0x000fe20000000011 */
[----:B------:R-:W-:Y:S01]  /*8f80*/  IMAD.MOV.U32 R9, RZ, RZ, R58 ;  /* 0x000000ffff097224 */ /* 0x000fe200078e003a */
[----:B------:R-:W-:Y:S01]  /*8f90*/  LOP3.LUT R77, R10, 0x18, R77, 0xf8, !PT ;  /* 0x000000180a4d7812 */ /* 0x000fe200078ef84d */
[----:B------:R-:W-:Y:S01]  /*8fa0*/  IMAD.MOV.U32 R8, RZ, RZ, R85 ;  /* 0x000000ffff087224 */ /* 0x000fe200078e0055 */
[----:B------:R-:W-:Y:S01]  /*8fb0*/  SHF.R.U32.HI R10, RZ, 0x3, R10 ;  /* 0x00000003ff0a7819 */ /* 0x000fe2000001160a */
[----:B------:R-:W-:Y:S01]  /*8fc0*/  BSSY B1, `(.L_x_988) ;  /* 0x0000158000017945 */ /* 0x000fe20003800000 */
[----:B------:R-:W-:Y:S01]  /*8fd0*/  PRMT R30, R9, 0x7610, R30 ;  /* 0x00007610091e7816 */ /* 0x000fe2000000001e */
[----:B------:R-:W-:Y:S01]  /*8fe0*/  IMAD.MOV.U32 R9, RZ, RZ, R78 ;  /* 0x000000ffff097224 */ /* 0x000fe200078e004e */
[----:B------:R-:W-:Y:S01]  /*8ff0*/  LOP3.LUT R10, R77, R10, RZ, 0x3c, !PT ;  /* 0x0000000a4d0a7212 */ /* 0x000fe200078e3cff */
[----:B------:R-:W-:Y:S01]  /*9000*/  IMAD.MOV.U32 R23, RZ, RZ, R57 ;  /* 0x000000ffff177224 */ /* 0x000fe200078e0039 */
[----:B------:R-:W-:-:S02]  /*9010*/  PRMT R14, R19, 0x7610, R14 ;  /* 0x00007610130e7816 */ /* 0x000fc4000000000e */
[----:B------:R-:W-:Y:S01]  /*9020*/  PRMT R37, R9, 0x7610, R37 ;  /* 0x0000761009257816 */ /* 0x000fe20000000025 */
[----:B-1----:R-:W-:Y:S01]  /*9030*/  IMAD R18, R83, 0x200, R10 ;  /* 0x0000020053127824 */ /* 0x002fe200078e020a */
[----:B------:R-:W-:Y:S01]  /*9040*/  PRMT R44, R11, 0x7610, R44 ;  /* 0x000076100b2c7816 */ /* 0x000fe2000000002c */
[----:B------:R-:W-:Y:S01]  /*9050*/  IMAD.MOV.U32 R10, RZ, RZ, R51 ;  /* 0x000000ffff0a7224 */ /* 0x000fe200078e0033 */
[----:B------:R-:W-:Y:S01]  /*9060*/  PRMT R45, R8, 0x7610, R45 ;  /* 0x00007610082d7816 */ /* 0x000fe2000000002d */
[----:B------:R-:W-:Y:S01]  /*9070*/  IMAD.MOV.U32 R9, RZ, RZ, R40 ;  /* 0x000000ffff097224 */ /* 0x000fe200078e0028 */
[----:B------:R-:W-:Y:S01]  /*9080*/  IADD3 R12, R18, 0x20, RZ ;  /* 0x00000020120c7810 */ /* 0x000fe20007ffe0ff */
[----:B------:R-:W-:Y:S01]  /*9090*/  IMAD.MOV.U32 R11, RZ, RZ, R48 ;  /* 0x000000ffff0b7224 */ /* 0x000fe200078e0030 */
[----:B------:R-:W-:Y:S01]  /*90a0*/  PRMT R21, R10, 0x7610, R21 ;  /* 0x000076100a157816 */ /* 0x000fe20000000015 */
[----:B------:R-:W-:Y:S01]  /*90b0*/  IMAD.MOV.U32 R10, RZ, RZ, R69 ;  /* 0x000000ffff0a7224 */ /* 0x000fe200078e0045 */
[----:B------:R-:W-:Y:S01]  /*90c0*/  PRMT R15, R9, 0x7610, R15 ;  /* 0x00007610090f7816 */ /* 0x000fe2000000000f */
[----:B------:R-:W-:Y:S01]  /*90d0*/  IMAD.MOV.U32 R9, RZ, RZ, R56 ;  /* 0x000000ffff097224 */ /* 0x000fe200078e0038 */
[----:B------:R-:W-:-:S02]  /*90e0*/  @P0 IADD3 R12, R18, -0x20, RZ ;  /* 0xffffffe0120c0810 */ /* 0x000fc40007ffe0ff */
[----:B------:R-:W-:Y:S01]  /*90f0*/  PRMT R33, R10, 0x7610, R33 ;  /* 0x000076100a217816 */ /* 0x000fe20000000021 */
[----:B------:R-:W-:Y:S01]  /*9100*/  IMAD.MOV.U32 R10, RZ, RZ, R87 ;  /* 0x000000ffff0a7224 */ /* 0x000fe200078e0057 */
[----:B------:R-:W-:Y:S01]  /*9110*/  BAR.SYNC.DEFER_BLOCKING 0x0 ;  /* 0x0000000000007b1d */ /* 0x000fe20000010000 */
[----:B------:R-:W-:Y:S02]  /*9120*/  ISETP.GE.AND P0, PT, R60, R47, PT ;  /* 0x0000002f3c00720c */ /* 0x000fe40003f06270 */
        /* <DEDUP_REMOVED lines=12> */
[----:B------:R-:W-:Y:S01]  /*91f0*/  PRMT R31, R10, 0x7610, R31 ;  /* 0x000076100a1f7816 */ /* 0x000fe2000000001f */
[----:B------:R-:W-:Y:S01]  /*9200*/  IMAD.MOV.U32 R10, RZ, RZ, R71 ;  /* 0x000000ffff0a7224 */ /* 0x000fe200078e0047 */
[----:B------:R-:W-:Y:S02]  /*9210*/  LEA R18, R18, 0x18100, 0x1 ;  /* 0x0001810012127811 */ /* 0x000fe400078e08ff */
[----:B------:R-:W-:Y:S02]  /*9220*/  LEA R12, R12, 0x18100, 0x1 ;  /* 0x000181000c0c7811 */ /* 0x000fe400078e08ff */
[----:B------:R-:W-:Y:S01]  /*9230*/  PRMT R38, R10, 0x7610, R38 ;  /* 0x000076100a267816 */ /* 0x000fe20000000026 */
[----:B------:R-:W-:Y:S05]  /*9240*/  @P0 BRA `(.L_x_989) ;  /* 0x000012f000000947 */ /* 0x000fea0003800000 */
[----:B------:R-:W-:Y:S01]  /*9250*/  ISETP.GE.AND P0, PT, R13, c[0x0][0x27c], PT ;  /* 0x00009f000d007a0c */ /* 0x000fe20003f06270 */
[----:B------:R-:W-:-:S12]  /*9260*/  BSSY B0, `(.L_x_990) ;  /* 0x0000030000007945 */ /* 0x000fd80003800000 */
[----:B------:R-:W-:Y:S05]  /*9270*/  @P0 BRA `(.L_x_991) ;  /* 0x000002e000000947 */ /* 0x000fea0003800000 */
[----:B------:R-:W1:Y:S01]  /*9280*/  LDS.128 R8, [R18] ;  /* 0x0000000012087984 */ /* 0x000e620000000c00 */
[----:B------:R-:W-:Y:S02]  /*9290*/  SHF.R.U64 R108, R106, 0x10, R107 ;  /* 0x000000106a6c7819 */ /* 0x000fe4000000126b */
[----:B------:R-:W-:Y:S02]  /*92a0*/  SHF.R.U32.HI R77, RZ, 0x10, R111 ;  /* 0x00000010ff4d7819 */ /* 0x000fe4000001166f */
[----:B------:R-:W-:Y:S02]  /*92b0*/  SHF.R.U32.HI R107, RZ, 0x10, R107 ;  /* 0x00000010ff6b7819 */ /* 0x000fe4000001166b */
[----:B------:R-:W-:Y:S02]  /*92c0*/  SHF.R.U64 R106, R110, 0x10, R111 ;  /* 0x000000106e6a7819 */ /* 0x000fe4000000126f */
        /* <DEDUP_REMOVED lines=14> */
[CC--:B------:R-:W-:Y:S01]  /*93b0*/  FMUL.FTZ R104, R106.reuse, R8.reuse ;  /* 0x000000086a687220 */ /* 0x0c0fe20000410000 */
[C---:B------:R-:W-:Y:S01]  /*93c0*/  SHF.L.U32 R109, R9.reuse, 0x10, RZ ;  /* 0x00000010096d7819 */ /* 0x040fe200000006ff */
[-C--:B------:R-:W-:Y:S01]  /*93d0*/  FMUL.FTZ R106, R106, R11.reuse ;  /* 0x0000000b6a6a7220 */ /* 0x080fe20000410000 */
[----:B------:R-:W-:Y:S01]  /*93e0*/  LOP3.LUT R114, R9, 0xffff0000, RZ, 0xc0, !PT ;  /* 0xffff000009727812 */ /* 0x000fe200078ec0ff */
[----:B------:R-:W-:Y:S01]  /*93f0*/  FFMA.FTZ R104, R107, R11, -R104 ;  /* 0x0000000b6b687223 */ /* 0x000fe20000010868 */
[----:B------:R-:W-:Y:S01]  /*9400*/  SHF.L.U32 R11, R105, 0x10, RZ ;  /* 0x00000010690b7819 */ /* 0x000fe200000006ff */
[----:B------:R-:W-:Y:S01]  /*9410*/  FFMA.FTZ R107, R107, R8, R106 ;  /* 0x000000086b6b7223 */ /* 0x000fe2000001006a */
[----:B------:R-:W-:Y:S01]  /*9420*/  LOP3.LUT R105, R105, 0xffff0000, RZ, 0xc0, !PT ;  /* 0xffff000069697812 */ /* 0x000fe200078ec0ff */
[----:B------:R-:W-:-:S02]  /*9430*/  FMUL.FTZ R9, R108, R77 ;  /* 0x0000004d6c097220 */ /* 0x000fc40000410000 */
[C---:B------:R-:W-:Y:S01]  /*9440*/  IMAD.U32 R8, R99.reuse, 0x10000, RZ ;  /* 0x0001000063087824 */ /* 0x040fe200078e00ff */
[----:B------:R-:W-:Y:S01]  /*9450*/  LOP3.LUT R99, R99, 0xffff0000, RZ, 0xc0, !PT ;  /* 0xffff000063637812 */ /* 0x000fe200078ec0ff */
[-C--:B------:R-:W-:Y:S02]  /*9460*/  FMUL.FTZ R108, R108, R115.reuse ;  /* 0x000000736c6c7220 */ /* 0x080fe40000410000 */
[C---:B------:R-:W-:Y:S02]  /*9470*/  FFMA.FTZ R9, R10.reuse, R115, -R9 ;  /* 0x000000730a097223 */ /* 0x040fe40000010809 */
[----:B------:R-:W-:Y:S02]  /*9480*/  FFMA.FTZ R108, R10, R77, R108 ;  /* 0x0000004d0a6c7223 */ /* 0x000fe4000001006c */
[----:B------:R-:W-:Y:S02]  /*9490*/  FMUL.FTZ R10, R110, R8 ;  /* 0x000000086e0a7220 */ /* 0x000fe40000410000 */
[----:B------:R-:W-:-:S02]  /*94a0*/  FMUL.FTZ R106, R114, R99 ;  /* 0x00000063726a7220 */ /* 0x000fc40000410000 */
[----:B------:R-:W-:Y:S02]  /*94b0*/  FMUL.FTZ R110, R110, R11 ;  /* 0x0000000b6e6e7220 */ /* 0x000fe40000410000 */
[----:B------:R-:W-:Y:S02]  /*94c0*/  FMUL.FTZ R114, R114, R105 ;  /* 0x0000006972727220 */ /* 0x000fe40000410000 */
[C---:B------:R-:W-:Y:S01]  /*94d0*/  FFMA.FTZ R77, R111.reuse, R11, -R10 ;  /* 0x0000000b6f4d7223 */ /* 0x040fe2000001080a */
[----:B------:R-:W-:Y:S01]  /*94e0*/  F2FP.BF16.PACK_AB R11, R108, R9 ;  /* 0x000000096c0b723e */ /* 0x000fe200000010ff */
[----:B------:R-:W-:Y:S01]  /*94f0*/  FFMA.FTZ R8, R111, R8, R110 ;  /* 0x000000086f087223 */ /* 0x000fe2000001006e */
[----:B------:R-:W-:Y:S01]  /*9500*/  F2FP.BF16.PACK_AB R10, R107, R104 ;  /* 0x000000686b0a723e */ /* 0x000fe200000010ff */
[C---:B------:R-:W-:Y:S02]  /*9510*/  FFMA.FTZ R106, R109.reuse, R105, -R106 ;  /* 0x000000696d6a7223 */ /* 0x040fe4000001086a */
[----:B------:R-:W-:Y:S01]  /*9520*/  FFMA.FTZ R99, R109, R99, R114 ;  /* 0x000000636d637223 */ /* 0x000fe20000010072 */
[----:B------:R-:W-:-:S04]  /*9530*/  F2FP.BF16.PACK_AB R8, R8, R77 ;  /* 0x0000004d0808723e */ /* 0x000fc800000010ff */
[----:B------:R-:W-:-:S05]  /*9540*/  F2FP.BF16.PACK_AB R9, R99, R106 ;  /* 0x0000006a6309723e */ /* 0x000fca00000010ff */
[----:B------:R1:W-:Y:S02]  /*9550*/  STS.128 [R18], R8 ;  /* 0x0000000812007388 */ /* 0x0003e40000000c00 */
.L_x_991:
[----:B------:R-:W-:Y:S05]  /*9560*/  BSYNC B0 ;  /* 0x0000000000007941 */ /* 0x000fea0003800000 */
.L_x_990:
        /* <DEDUP_REMOVED lines=41> */
[C---:B------:R-:W-:Y:S01]  /*9800*/  FFMA.FTZ R99, R107.reuse, R99, -R10 ;  /* 0x000000636b637223 */ /* 0x040fe2000001080a */
[----:B------:R-:W-:Y:S01]  /*9810*/  F2FP.BF16.PACK_AB R10, R8, R97 ;  /* 0x00000061080a723e */ /* 0x000fe200000010ff */
[----:B------:R-:W-:-:S02]  /*9820*/  FFMA.FTZ R106, R107, R77, R106 ;  /* 0x0000004d6b6a7223 */ /* 0x000fc4000001006a */
[C---:B------:R-:W-:Y:S01]  /*9830*/  FFMA.FTZ R98, R105.reuse, R98, -R11 ;  /* 0x0000006269627223 */ /* 0x040fe2000001080b */
[----:B------:R-:W-:Y:S01]  /*9840*/  F2FP.BF16.PACK_AB R11, R104, R9 ;  /* 0x00000009680b723e */ /* 0x000fe200000010ff */
[----:B------:R-:W-:Y:S01]  /*9850*/  FFMA.FTZ R109, R105, R96, R109 ;  /* 0x00000060696d7223 */ /* 0x000fe2000001006d */
[----:B------:R-:W-:-:S04]  /*9860*/  F2FP.BF16.PACK_AB R8, R106, R99 ;  /* 0x000000636a08723e */ /* 0x000fc800000010ff */
[----:B------:R-:W-:-:S05]  /*9870*/  F2FP.BF16.PACK_AB R9, R109, R98 ;  /* 0x000000626d09723e */ /* 0x000fca00000010ff */
[----:B------:R1:W-:Y:S02]  /*9880*/  STS.128 [R12], R8 ;  /* 0x000000080c007388 */ /* 0x0003e40000000c00 */
.L_x_993:
[----:B------:R-:W-:Y:S05]  /*9890*/  BSYNC B0 ;  /* 0x0000000000007941 */ /* 0x000fea0003800000 */
.L_x_992:
        /* <DEDUP_REMOVED lines=41> */
[----:B------:R-:W-:Y:S01]  /*9b30*/  FFMA.FTZ R91, R99, R91, -R10 ;  /* 0x0000005b635b7223 */ /* 0x000fe2000001080a */
[----:B------:R-:W-:Y:S01]  /*9b40*/  F2FP.BF16.PACK_AB R10, R77, R88 ;  /* 0x000000584d0a723e */ /* 0x000fe200000010ff */
[----:B------:R-:W-:-:S02]  /*9b50*/  FFMA.FTZ R8, R99, R8, R98 ;  /* 0x0000000863087223 */ /* 0x000fc40000010062 */
[C---:B------:R-:W-:Y:S01]  /*9b60*/  FFMA.FTZ R90, R97.reuse, R90, -R11 ;  /* 0x0000005a615a7223 */ /* 0x040fe2000001080b */
[----:B------:R-:W-:Y:S01]  /*9b70*/  F2FP.BF16.PACK_AB R11, R96, R9 ;  /* 0x00000009600b723e */ /* 0x000fe200000010ff */
[----:B------:R-:W-:Y:S01]  /*9b80*/  FFMA.FTZ R105, R97, R76, R105 ;  /* 0x0000004c61697223 */ /* 0x000fe20000010069 */
[----:B------:R-:W-:-:S04]  /*9b90*/  F2FP.BF16.PACK_AB R8, R8, R91 ;  /* 0x0000005b0808723e */ /* 0x000fc800000010ff */
[----:B------:R-:W-:-:S05]  /*9ba0*/  F2FP.BF16.PACK_AB R9, R105, R90 ;  /* 0x0000005a6909723e */ /* 0x000fca00000010ff */
[----:B------:R1:W-:Y:S02]  /*9bb0*/  STS.128 [R18+0x4000], R8 ;  /* 0x0040000812007388 */ /* 0x0003e40000000c00 */
.L_x_995:
[----:B------:R-:W-:Y:S05]  /*9bc0*/  BSYNC B0 ;  /* 0x0000000000007941 */ /* 0x000fea0003800000 */
.L_x_994:
        /* <DEDUP_REMOVED lines=28> */
[CC--:B------:R-:W-:Y:S02]  /*9d90*/  FMUL.FTZ R9, R77.reuse, R65.reuse ;  /* 0x000000414d097220 */ /* 0x0c0fe40000410000 */
        /* <DEDUP_REMOVED lines=8> */
[C---:B------:R-:W-:Y:S02]  /*9e20*/  FMUL.FTZ R10, R90.reuse, R11 ;  /* 0x0000000b5a0a7220 */ /* 0x040fe40000410000 */
[C---:B------:R-:W-:Y:S02]  /*9e30*/  FMUL.FTZ R65, R97.reuse, R72 ;  /* 0x0000004861417220 */ /* 0x040fe40000410000 */
[-C--:B------:R-:W-:Y:S02]  /*9e40*/  FMUL.FTZ R90, R90, R75.reuse ;  /* 0x0000004b5a5a7220 */ /* 0x080fe40000410000 */
[-C--:B------:R-:W-:Y:S02]  /*9e50*/  FMUL.FTZ R97, R97, R74.reuse ;  /* 0x0000004a61617220 */ /* 0x080fe40000410000 */
        /* <DEDUP_REMOVED lines=9> */
.L_x_997:
[----:B------:R-:W-:Y:S05]  /*9ef0*/  BSYNC B0 ;  /* 0x0000000000007941 */ /* 0x000fea0003800000 */
.L_x_996:
        /* <DEDUP_REMOVED lines=50> */
.L_x_999:
[----:B------:R-:W-:Y:S05]  /*a220*/  BSYNC B0 ;  /* 0x0000000000007941 */ /* 0x000fea0003800000 */
.L_x_998:
[----:B-1----:R-:W-:-:S04]  /*a230*/  IADD3 R8, R13, 0x50, RZ ;  /* 0x000000500d087810 */ /* 0x002fc80007ffe0ff */
        /* <DEDUP_REMOVED lines=48> */
.L_x_989:
[----:B------:R-:W-:Y:S05]  /*a540*/  BSYNC B1 ;  /* 0x0000000000017941 */ /* 0x000fea0003800000 */
.L_x_988:
[----:B------:R-:W-:-:S04]  /*a550*/  IADD3 R60, R60, 0x40, RZ ;  /* 0x000000403c3c7810 */ /* 0x000fc80007ffe0ff */
[----:B------:R-:W-:-:S13]  /*a560*/  ISETP.GE.AND P0, PT, R60, R47, PT ;  /* 0x0000002f3c00720c */ /* 0x000fda0003f06270 */
        /* <DEDUP_REMOVED lines=50> */
.L_x_1002:
[----:B------:R-:W-:Y:S05]  /*a890*/  BSYNC B0 ;  /* 0x0000000000007941 */ /* 0x000fea0003800000 */
.L_x_1001:
        /* <DEDUP_REMOVED lines=50> */
.L_x_1004:
[----:B------:R-:W-:Y:S05]  /*abc0*/  BSYNC B0 ;  /* 0x0000000000007941 */ /* 0x000fea0003800000 */
.L_x_1003:
        /* <DEDUP_REMOVED lines=50> */
.L_x_1006:
[----:B------:R-:W-:Y:S05]  /*aef0*/  BSYNC B0 ;  /* 0x0000000000007941 */ /* 0x000fea0003800000 */
.L_x_1005:
        /* <DEDUP_REMOVED lines=50> */
.L_x_1008:
[----:B------:R-:W-:Y:S05]  /*b220*/  BSYNC B0 ;  /* 0x0000000000007941 */ /* 0x000fea0003800000 */
.L_x_1007:
        /* <DEDUP_REMOVED lines=50> */
.L_x_1010:
[----:B------:R-:W-:Y:S05]  /*b550*/  BSYNC B0 ;  /* 0x0000000000007941 */ /* 0x000fea0003800000 */
.L_x_1009:
        /* <DEDUP_REMOVED lines=50> */
.L_x_983:
[----:B------:R-:W-:Y:S01]  /*b880*/  ISETP.NE.AND P0, PT, R193, 0x1, PT ;  /* 0x00000001c100780c */ /* 0x000fe20003f05270 */
        /* <DEDUP_REMOVED lines=23> */
[----:B------:R-:W-:Y:S01]  /*ba00*/  IMAD R11, R10, c[0x0][0x294], R11 ;  /* 0x0000a5000a0b7a24 */ /* 0x000fe200078e020b */
[----:B------:R1:W2:Y:S02]  /*ba10*/  SHFL.IDX PT, R20, R14, RZ, 0x1c1f ;  /* 0x001c1fff0e147589 */ /* 0x0002a400000e0000 */
[----:B------:R-:W-:Y:S02]  /*ba20*/  IADD3 R19, R17, R19, RZ ;  /* 0x0000001311137210 */ /* 0x000fe40007ffe0ff */
[----:B------:R-:W-:-:S02]  /*ba30*/  MOV R17, R13 ;  /* 0x0000000d00117202 */ /* 0x000fc40000000f00 */
[----:B------:R-:W-:Y:S01]  /*ba40*/  LEA.HI.X R19, R16, c[0x0][0x274], R19, 0x1, P0 ;  /* 0x00009d0010137a11 */ /* 0x000fe200000f0c13 */
[----:B------:R-:W-:-:S04]  /*ba50*/  IMAD.MOV.U32 R16, RZ, RZ, R90 ;  /* 0x000000ffff107224 */ /* 0x000fc800078e005a */
[----:B------:R-:W-:Y:S01]  /*ba60*/  IMAD.WIDE.U32 R16, R10, c[0x0][0x290], R16 ;  /* 0x0000a4000a107a25 */ /* 0x000fe200078e0010 */
[----:B------:R1:W3:Y:S03]  /*ba70*/  SHFL.IDX PT, R21, R19, RZ, 0x1c1f ;  /* 0x001c1fff13157589 */ /* 0x0002e600000e0000 */
[----:B------:R-:W-:Y:S01]  /*ba80*/  IMAD.IADD R18, R17, 0x1, R11 ;  /* 0x0000000111127824 */ /* 0x000fe200078e020b */
[----:B------:R-:W-:-:S04]  /*ba90*/  LEA R12, P0, R16, c[0x0][0x288], 0x1 ;  /* 0x0000a200100c7a11 */ /* 0x000fc800078008ff */
[----:B------:R-:W-:Y:S02]  /*baa0*/  LEA.HI.X R18, R16, c[0x0][0x28c], R18, 0x1, P0 ;  /* 0x0000a30010127a11 */ /* 0x000fe400000f0c12 */
[----:B------:R-:W-:Y:S01]  /*bab0*/  ISETP.GE.AND P0, PT, R9, R8, PT ;  /* 0x000000080900720c */ /* 0x000fe20003f06270 */
[----:B------:R1:W4:Y:S04]  /*bac0*/  SHFL.IDX PT, R16, R12, RZ, 0x1c1f ;  /* 0x001c1fff0c107589 */ /* 0x00032800000e0000 */
[----:B------:R1:W1:Y:S08]  /*bad0*/  SHFL.IDX PT, R17, R18, RZ, 0x1c1f ;  /* 0x001c1fff12117589 */ /* 0x00027000000e0000 */
[----:B------:R-:W-:Y:S05]  /*bae0*/  @P0 BRA `(.L_x_1012) ;  /* 0x0000023000000947 */ /* 0x000fea0003800000 */
[C---:B--2---:R-:W-:Y:S01]  /*baf0*/  ISETP.GE.AND P0, PT, R77.reuse, c[0x0][0x27c], PT ;  /* 0x00009f004d007a0c */ /* 0x044fe20003f06270 */
[----:B------:R-:W-:Y:S01]  /*bb00*/  CS2R R74, SRZ ;  /* 0x00000000004a7805 */ /* 0x000fe2000001ff00 */
[----:B------:R-:W-:Y:S01]  /*bb10*/  CS2R R72, SRZ ;  /* 0x0000000000487805 */ /* 0x000fe2000001ff00 */
[----:B------:R-:W-:Y:S01]  /*bb20*/  CS2R R70, SRZ ;  /* 0x0000000000467805 */ /* 0x000fe2000001ff00 */
[----:B------:R-:W-:Y:S01]  /*bb30*/  CS2R R68, SRZ ;  /* 0x0000000000447805 */ /* 0x000fe2000001ff00 */
[----:B------:R-:W-:-:S08]  /*bb40*/  IADD3 R11, R77, 0x20, RZ ;  /* 0x000000204d0b7810 */ /* 0x000fd00007ffe0ff */
[----:B---3--:R-:W-:-:S04]  /*bb50*/  @!P0 IMAD.WIDE R28, R77, 0x2, R20 ;  /* 0x000000024d1c8825 */ /* 0x008fc800078e0214 */
[----:B-1--4-:R-:W-:Y:S01]  /*bb60*/  @!P0 IMAD.WIDE R30, R77, 0x2, R16 ;  /* 0x000000024d1e8825 */ /* 0x012fe200078e0210 */
[----:B------:R1:W5:Y:S04]  /*bb70*/  @!P0 LD.E.128 R72, [R28.64] ;  /* 0x000000061c488980 */ /* 0x000368000c101d00 */
[----:B------:R2:W5:Y:S01]  /*bb80*/  @!P0 LD.E.128 R68, [R30.64] ;  /* 0x000000061e448980 */ /* 0x000562000c101d00 */
[----:B------:R-:W-:Y:S01]  /*bb90*/  ISETP.GE.AND P0, PT, R11, c[0x0][0x27c], PT ;  /* 0x00009f000b007a0c */ /* 0x000fe20003f06270 */
[----:B------:R-:W-:Y:S01]  /*bba0*/  CS2R R58, SRZ ;  /* 0x00000000003a7805 */ /* 0x000fe2000001ff00 */
[----:B------:R-:W-:Y:S01]  /*bbb0*/  CS2R R56, SRZ ;  /* 0x0000000000387805 */ /* 0x000fe2000001ff00 */
[----:B------:R-:W-:Y:S01]  /*bbc0*/  CS2R R54, SRZ ;  /* 0x0000000000367805 */ /* 0x000fe2000001ff00 */
[----:B------:R-:W-:-:S09]  /*bbd0*/  CS2R R52, SRZ ;  /* 0x0000000000347805 */ /* 0x000fd2000001ff00 */
[----:B------:R-:W-:-:S04]  /*bbe0*/  @!P0 SHF.R.S32.HI R10, RZ, 0x1f, R11 ;  /* 0x0000001fff0a8819 */ /* 0x000fc8000001140b */
[----:B------:R-:W-:-:S04]  /*bbf0*/  @!P0 LEA.HI R10, R10, R11, RZ, 0x3 ;  /* 0x0000000b0a0a8211 */ /* 0x000fc800078f18ff */
[----:B------:R-:W-:Y:S02]  /*bc00*/  @!P0 LOP3.LUT R10, R10, 0xfffffff8, RZ, 0xc0, !PT ;  /* 0xfffffff80a0a8812 */ /* 0x000fe400078ec0ff */
[----:B------:R-:W-:-:S03]  /*bc10*/  IADD3 R11, R77, 0x40, RZ ;  /* 0x000000404d0b7810 */ /* 0x000fc60007ffe0ff */
[----:B-1----:R-:W-:-:S04]  /*bc20*/  @!P0 IMAD.WIDE R28, R10, 0x2, R20 ;  /* 0x000000020a1c8825 */ /* 0x002fc800078e0214 */
[----:B--2---:R-:W-:Y:S01]  /*bc30*/  @!P0 IMAD.WIDE R30, R10, 0x2, R16 ;  /* 0x000000020a1e8825 */ /* 0x004fe200078e0210 */
        /* <DEDUP_REMOVED lines=9> */
[----:B------:R-:W-:-:S05]  /*bcd0*/  @!P0 LOP3.LUT R10, R10, 0xfffffff8, RZ, 0xc0, !PT ;  /* 0xfffffff80a0a8812 */ /* 0x000fca00078ec0ff */
[----:B------:R-:W-:-:S04]  /*bce0*/  @!P0 IMAD.WIDE R20, R10, 0x2, R20 ;  /* 0x000000020a148825 */ /* 0x000fc800078e0214 */
[----:B------:R-:W-:Y:S01]  /*bcf0*/  @!P0 IMAD.WIDE R10, R10, 0x2, R16 ;  /* 0x000000020a0a8825 */ /* 0x000fe200078e0210 */
[----:B------:R1:W5:Y:S04]  /*bd00*/  @!P0 LD.E.128 R48, [R20.64] ;  /* 0x0000000614308980 */ /* 0x000368000c101d00 */
[----:B------:R1:W5:Y:S02]  /*bd10*/  @!P0 LD.E.128 R44, [R10.64] ;  /* 0x000000060a2c8980 */ /* 0x000364000c101d00 */
.L_x_1012:
[----:B--2---:R-:W-:Y:S05]  /*bd20*/  BSYNC B0 ;  /* 0x0000000000007941 */ /* 0x004fea0003800000 */
.L_x_1011:
[----:B-1---5:R-:W-:Y:S01]  /*bd30*/  IMAD.MOV.U32 R11, RZ, RZ, R50 ;  /* 0x000000ffff0b7224 */ /* 0x022fe200078e0032 */
[----:B------:R-:W-:Y:S01]  /*bd40*/  IADD3 R9, R9, 0x40, RZ ;  /* 0x0000004009097810 */ /* 0x000fe20007ffe0ff */
[----:B------:R-:W-:Y:S01]  /*bd50*/  IMAD.MOV.U32 R10, RZ, RZ, R51 ;  /* 0x000000ffff0a7224 */ /* 0x000fe200078e0033 */
[----:B------:R-:W1:Y:S01]  /*bd60*/  SHFL.IDX PT, R14, R14, 0x1, 0x1c1f ;  /* 0x003c1f000e0e7f89 */ /* 0x000e6200000e0000 */
        /* <DEDUP_REMOVED lines=38> */
[----:B----4-:R-:W-:Y:S01]  /*bfd0*/  IMAD.MOV.U32 R16, RZ, RZ, R71 ;  /* 0x000000ffff107224 */ /* 0x010fe200078e0047 */
[----:B------:R-:W-:Y:S01]  /*bfe0*/  PRMT R102, R15, 0x7610, R102 ;  /* 0x000076100f667816 */ /* 0x000fe20000000066 */
[----:B------:R-:W-:Y:S01]  /*bff0*/  IMAD.MOV.U32 R11, RZ, RZ, R68 ;  /* 0x000000ffff0b7224 */ /* 0x000fe200078e0044 */
[----:B------:R-:W-:Y:S01]  /*c000*/  PRMT R101, R13, 0x7610, R101 ;  /* 0x000076100d657816 */ /* 0x000fe20000000065 */
[----:B------:R-:W-:Y:S01]  /*c010*/  IMAD.MOV.U32 R10, RZ, RZ, R69 ;  /* 0x000000ffff0a7224 */ /* 0x000fe200078e0045 */
[----:B------:R-:W2:Y:S01]  /*c020*/  SHFL.IDX PT, R15, R19, 0x1, 0x1c1f ;  /* 0x003c1f00130f7f89 */ /* 0x000ea200000e0000 */
[----:B------:R-:W-:Y:S01]  /*c030*/  BSSY B0, `(.L_x_1013) ;  /* 0x0000036000007945 */ /* 0x000fe20003800000 */
[----:B------:R-:W-:Y:S01]  /*c040*/  PRMT R122, R17, 0x7610, R122 ;  /* 0x00007610117a7816 */ /* 0x000fe2000000007a */
[----:B---3--:R-:W-:Y:S01]  /*c050*/  CS2R R20, SRZ ;  /* 0x0000000000147805 */ /* 0x008fe2000001ff00 */
[----:B------:R3:W4:Y:S01]  /*c060*/  SHFL.IDX PT, R13, R18, 0x1, 0x1c1f ;  /* 0x003c1f00120d7f89 */ /* 0x00072200000e0000 */
        /* <DEDUP_REMOVED lines=13> */
[----:B---3--:R-:W-:Y:S01]  /*c140*/  CS2R R18, SRZ ;  /* 0x0000000000127805 */ /* 0x008fe2000001ff00 */
[----:B------:R-:W-:Y:S05]  /*c150*/  @P0 BRA `(.L_x_1014) ;  /* 0x0000023000000947 */ /* 0x000fea0003800000 */
[C---:B--2-4-:R-:W-:Y:S01]  /*c160*/  ISETP.GE.AND P0, PT, R77.reuse, c[0x0][0x27c], PT ;  /* 0x00009f004d007a0c */ /* 0x054fe20003f06270 */
[----:B------:R-:W-:Y:S01]  /*c170*/  CS2R R42, SRZ ;  /* 0x00000000002a7805 */ /* 0x000fe2000001ff00 */
[----:B------:R-:W-:Y:S01]  /*c180*/  CS2R R40, SRZ ;  /* 0x0000000000287805 */ /* 0x000fe2000001ff00 */
[----:B------:R-:W-:Y:S01]  /*c190*/  CS2R R38, SRZ ;  /* 0x0000000000267805 */ /* 0x000fe2000001ff00 */
[----:B------:R-:W-:Y:S01]  /*c1a0*/  CS2R R36, SRZ ;  /* 0x0000000000247805 */ /* 0x000fe2000001ff00 */
[----:B------:R-:W-:-:S08]  /*c1b0*/  IADD3 R10, R77, 0x20, RZ ;  /* 0x000000204d0a7810 */ /* 0x000fd00007ffe0ff */
[----:B-1----:R-:W-:-:S04]  /*c1c0*/  @!P0 IMAD.WIDE R16, R77, 0x2, R14 ;  /* 0x000000024d108825 */ /* 0x002fc800078e020e */
[----:B------:R-:W-:Y:S01]  /*c1d0*/  @!P0 IMAD.WIDE R18, R77, 0x2, R12 ;  /* 0x000000024d128825 */ /* 0x000fe200078e020c */
        /* <DEDUP_REMOVED lines=12> */
[----:B------:R-:W-:Y:S01]  /*c2a0*/  @!P0 IMAD.WIDE R62, R9, 0x2, R12 ;  /* 0x00000002093e8825 */ /* 0x000fe200078e020c */
[----:B------:R1:W5:Y:S04]  /*c2b0*/  @!P0 LD.E.128 R32, [R16.64] ;  /* 0x0000000610208980 */ /* 0x000368000c101d00 */
[----:B------:R3:W5:Y:S01]  /*c2c0*/  @!P0 LD.E.128 R28, [R62.64] ;  /* 0x000000063e1c8980 */ /* 0x000762000c101d00 */
[----:B------:R-:W-:Y:S01]  /*c2d0*/  ISETP.GE.AND P0, PT, R10, c[0x0][0x27c], PT ;  /* 0x00009f000a007a0c */ /* 0x000fe20003f06270 */
[----:B------:R-:W-:Y:S01]  /*c2e0*/  CS2R R22, SRZ ;  /* 0x0000000000167805 */ /* 0x000fe2000001ff00 */
[----:B------:R-:W-:Y:S01]  /*c2f0*/  CS2R R20, SRZ ;  /* 0x0000000000147805 */ /* 0x000fe2000001ff00 */
[----:B--2---:R-:W-:-:S10]  /*c300*/  CS2R R18, SRZ ;  /* 0x0000000000127805 */ /* 0x004fd4000001ff00 */
[----:B------:R-:W-:-:S04]  /*c310*/  @!P0 SHF.R.S32.HI R9, RZ, 0x1f, R10 ;  /* 0x0000001fff098819 */ /* 0x000fc8000001140a */
[----:B------:R-:W-:Y:S01]  /*c320*/  @!P0 LEA.HI R9, R9, R10, RZ, 0x3 ;  /* 0x0000000a09098211 */ /* 0x000fe200078f18ff */
[----:B-1----:R-:W-:-:S03]  /*c330*/  CS2R R16, SRZ ;  /* 0x0000000000107805 */ /* 0x002fc6000001ff00 */
[----:B------:R-:W-:-:S05]  /*c340*/  @!P0 LOP3.LUT R9, R9, 0xfffffff8, RZ, 0xc0, !PT ;  /* 0xfffffff809098812 */ /* 0x000fca00078ec0ff */
[----:B------:R-:W-:-:S04]  /*c350*/  @!P0 IMAD.WIDE R14, R9, 0x2, R14 ;  /* 0x00000002090e8825 */ /* 0x000fc800078e020e */
[----:B------:R-:W-:Y:S01]  /*c360*/  @!P0 IMAD.WIDE R12, R9, 0x2, R12 ;  /* 0x00000002090c8825 */ /* 0x000fe200078e020c */
[----:B------:R3:W5:Y:S04]  /*c370*/  @!P0 LD.E.128 R20, [R14.64] ;  /* 0x000000060e148980 */ /* 0x000768000c101d00 */
[----:B------:R3:W5:Y:S02]  /*c380*/  @!P0 LD.E.128 R16, [R12.64] ;  /* 0x000000060c108980 */ /* 0x000764000c101d00 */
.L_x_1014:
[----:B--2-4-:R-:W-:Y:S05]  /*c390*/  BSYNC B0 ;  /* 0x0000000000007941 */ /* 0x014fea0003800000 */
.L_x_1013:
        /* <DEDUP_REMOVED lines=16> */
[----:B-1-3--:R-:W-:Y:S01]  /*c4a0*/  IMAD.MOV.U32 R12, RZ, RZ, R21 ;  /* 0x000000ffff0c7224 */ /* 0x00afe200078e0015 */
        /* <DEDUP_REMOVED lines=50> */
[----:B------:R-:W-:-:S02]  /*c7d0*/  SHF.R.U32.HI R11, RZ, 0x3, R14 ;  /* 0x00000003ff0b7819 */ /* 0x000fc4000001160e */
[----:B------:R-:W-:Y:S02]  /*c7e0*/  LEA.HI R9, R9, R12, RZ, 0x3 ;  /* 0x0000000c09097211 */ /* 0x000fe400078f18ff */
[C---:B------:R-:W-:Y:S02]  /*c7f0*/  LOP3.LUT R10, R14.reuse, 0x38, R10, 0xf8, !PT ;  /* 0x000000380e0a7812 */ /* 0x040fe400078ef80a */
[----:B------:R-:W-:Y:S01]  /*c800*/  LOP3.LUT R13, R14, 0x38, R77, 0xf8, !PT ;  /* 0x000000380e0d7812 */ /* 0x000fe200078ef84d */
[----:B------:R-:W-:Y:S01]  /*c810*/  IMAD.SHL.U32 R9, R9, 0x400, RZ ;  /* 0x0000040009097824 */ /* 0x000fe200078e00ff */
[----:B------:R-:W-:Y:S02]  /*c820*/  LOP3.LUT R117, R10, R11, RZ, 0x3c, !PT ;  /* 0x0000000b0a757212 */ /* 0x000fe400078e3cff */
[----:B------:R-:W-:Y:S02]  /*c830*/  LOP3.LUT R13, R8, R13, R11, 0xf6, !PT ;  /* 0x0000000d080d7212 */ /* 0x000fe400078ef60b */
[----:B------:R-:W-:-:S02]  /*c840*/  LOP3.LUT R9, R9, 0x7fffe000, RZ, 0xc0, !PT ;  /* 0x7fffe00009097812 */ /* 0x000fc400078ec0ff */
[--C-:B------:R-:W-:Y:S01]  /*c850*/  SHF.R.U64 R73, R74, 0x10, R75.reuse ;  /* 0x000000104a497819 */ /* 0x100fe2000000124b */
[----:B------:R-:W-:Y:S01]  /*c860*/  IMAD.SHL.U32 R118, R13, 0x2, RZ ;  /* 0x000000020d767824 */ /* 0x000fe200078e00ff */
[----:B------:R-:W-:Y:S02]  /*c870*/  IADD3 R117, R117, R9, R8 ;  /* 0x0000000975757210 */ /* 0x000fe40007ffe008 */
[----:B------:R-:W-:Y:S02]  /*c880*/  SHF.R.U32.HI R74, RZ, 0x10, R75 ;  /* 0x00000010ff4a7819 */ /* 0x000fe4000001164b */
[----:B------:R-:W1:Y:S01]  /*c890*/  LDS.128 R12, [R118+0x18100] ;  /* 0x01810000760c7984 */ /* 0x000e620000000c00 */
[----:B------:R-:W-:Y:S01]  /*c8a0*/  IMAD.SHL.U32 R117, R117, 0x2, RZ ;  /* 0x0000000275757824 */ /* 0x000fe200078e00ff */
[--C-:B------:R-:W-:Y:S02]  /*c8b0*/  SHF.R.U64 R75, R68, 0x10, R69.reuse ;  /* 0x00000010444b7819 */ /* 0x100fe40000001245 */
[----:B------:R-:W-:-:S02]  /*c8c0*/  SHF.R.U32.HI R68, RZ, 0x10, R69 ;  /* 0x00000010ff447819 */ /* 0x000fc40000011645 */
[----:B------:R-:W2:Y:S01]  /*c8d0*/  LDS.128 R8, [R117+0x18100] ;  /* 0x0181000075087984 */ /* 0x000ea20000000c00 */
        /* <DEDUP_REMOVED lines=8> */
[----:B------:R-:W-:Y:S02]  /*c960*/  PRMT R123, R123, 0x5410, R72 ;  /* 0x000054107b7b7816 */ /* 0x000fe40000000048 */
[----:B------:R-:W-:Y:S01]  /*c970*/  PRMT R121, R121, 0x5410, R70 ;  /* 0x0000541079797816 */ /* 0x000fe20000000046 */
[C---:B------:R-:W-:Y:S01]  /*c980*/  IMAD.U32 R75, R124.reuse, 0x10000, RZ ;  /* 0x000100007c4b7824 */ /* 0x040fe200078e00ff */
[----:B------:R-:W-:Y:S02]  /*c990*/  LOP3.LUT R124, R124, 0xffff0000, RZ, 0xc0, !PT ;  /* 0xffff00007c7c7812 */ /* 0x000fe400078ec0ff */
[----:B------:R-:W-:Y:S02]  /*c9a0*/  PRMT R125, R125, 0x5410, R74 ;  /* 0x000054107d7d7816 */ /* 0x000fe4000000004a */
        /* <DEDUP_REMOVED lines=20> */
[----:B------:R-:W-:Y:S02]  /*caf0*/  FFMA.FTZ R10, R69, R75, -R10 ;  /* 0x0000004b450a7223 */ /* 0x000fe4000001080a */
[----:B------:R-:W-:Y:S02]  /*cb00*/  FMUL.FTZ R75, R15, R120 ;  /* 0x000000780f4b7220 */ /* 0x000fe40000410000 */
[----:B------:R-:W-:Y:S02]  /*cb10*/  FFMA.FTZ R72, R69, R9, R72 ;  /* 0x0000000945487223 */ /* 0x000fe40000010048 */
[----:B------:R-:W-:-:S02]  /*cb20*/  IMAD.U32 R9, R123, 0x10000, RZ ;  /* 0x000100007b097824 */ /* 0x000fc400078e00ff */
[-C--:B------:R-:W-:Y:S02]  /*cb30*/  FMUL.FTZ R15, R15, R124.reuse ;  /* 0x0000007c0f0f7220 */ /* 0x080fe40000410000 */
[----:B------:R-:W-:Y:S01]  /*cb40*/  FFMA.FTZ R75, R68, R124, -R75 ;  /* 0x0000007c444b7223 */ /* 0x000fe2000001084b */
[----:B------:R-:W-:Y:S01]  /*cb50*/  SHF.L.U32 R124, R121, 0x10, RZ ;  /* 0x00000010797c7819 */ /* 0x000fe200000006ff */
[C---:B------:R-:W-:Y:S02]  /*cb60*/  FMUL.FTZ R69, R8.reuse, R131 ;  /* 0x0000008308457220 */ /* 0x040fe40000410000 */
[-C--:B------:R-:W-:Y:S02]  /*cb70*/  FMUL.FTZ R8, R8, R9.reuse ;  /* 0x0000000908087220 */ /* 0x080fe40000410000 */
[----:B------:R-:W-:Y:S01]  /*cb80*/  FFMA.FTZ R15, R68, R120, R15 ;  /* 0x00000078440f7223 */ /* 0x000fe2000001000f */
[----:B------:R-:W-:Y:S01]  /*cb90*/  LOP3.LUT R120, R119, 0xffff0000, RZ, 0xc0, !PT ;  /* 0xffff000077787812 */ /* 0x000fe200078ec0ff */
[----:B------:R-:W-:-:S02]  /*cba0*/  FFMA.FTZ R69, R12, R9, -R69 ;  /* 0x000000090c457223 */ /* 0x000fc40000010845 */
[----:B------:R-:W-:Y:S02]  /*cbb0*/  IMAD.U32 R68, R125, 0x10000, RZ ;  /* 0x000100007d447824 */ /* 0x000fe400078e00ff */
[----:B------:R-:W-:Y:S01]  /*cbc0*/  FFMA.FTZ R9, R12, R131, R8 ;  /* 0x000000830c097223 */ /* 0x000fe20000010008 */
[----:B------:R-:W-:Y:S01]  /*cbd0*/  LOP3.LUT R8, R123, 0xffff0000, RZ, 0xc0, !PT ;  /* 0xffff00007b087812 */ /* 0x000fe200078ec0ff */
[C---:B------:R-:W-:Y:S02]  /*cbe0*/  FMUL.FTZ R12, R74.reuse, R124 ;  /* 0x0000007c4a0c7220 */ /* 0x040fe40000410000 */
[-C--:B------:R-:W-:Y:S02]  /*cbf0*/  FMUL.FTZ R74, R74, R68.reuse ;  /* 0x000000444a4a7220 */ /* 0x080fe40000410000 */
[----:B------:R-:W-:Y:S02]  /*cc00*/  FFMA.FTZ R68, R13, R68, -R12 ;  /* 0x000000440d447223 */ /* 0x000fe4000001080c */
[C---:B------:R-:W-:Y:S01]  /*cc10*/  IMAD.U32 R119, R122.reuse, 0x10000, RZ ;  /* 0x000100007a777824 */ /* 0x040fe200078e00ff */
[----:B------:R-:W-:Y:S01]  /*cc20*/  LOP3.LUT R122, R122, 0xffff0000, RZ, 0xc0, !PT ;  /* 0xffff00007a7a7812 */ /* 0x000fe200078ec0ff */
[----:B------:R-:W-:-:S02]  /*cc30*/  FMUL.FTZ R12, R129, R120 ;  /* 0x00000078810c7220 */ /* 0x000fc40000410000 */
[C---:B------:R-:W-:Y:S01]  /*cc40*/  IMAD.U32 R123, R126.reuse, 0x10000, RZ ;  /* 0x000100007e7b7824 */ /* 0x040fe200078e00ff */
[----:B------:R-:W-:Y:S01]  /*cc50*/  LOP3.LUT R126, R126, 0xffff0000, RZ, 0xc0, !PT ;  /* 0xffff00007e7e7812 */ /* 0x000fe200078ec0ff */
[----:B------:R-:W-:Y:S02]  /*cc60*/  FFMA.FTZ R124, R13, R124, R74 ;  /* 0x0000007c0d7c7223 */ /* 0x000fe4000001004a */
[-C--:B------:R-:W-:Y:S02]  /*cc70*/  FMUL.FTZ R129, R129, R8.reuse ;  /* 0x0000000881817220 */ /* 0x080fe40000410000 */
[C---:B------:R-:W-:Y:S02]  /*cc80*/  FMUL.FTZ R13, R128.reuse, R119 ;  /* 0x00000077800d7220 */ /* 0x040fe40000410000 */
[----:B------:R-:W-:Y:S01]  /*cc90*/  FFMA.FTZ R74, R71, R8, -R12 ;  /* 0x00000008474a7223 */ /* 0x000fe2000001080c */
        /* <DEDUP_REMOVED lines=24> */
.L_x_1018:
[----:B------:R-:W-:Y:S05]  /*ce20*/  BSYNC B0 ;  /* 0x0000000000007941 */ /* 0x000fea0003800000 */
.L_x_1017:
        /* <DEDUP_REMOVED lines=28> */
[--C-:B------:R-:W-:Y:S01]  /*cff0*/  SHF.R.U64 R57, R58, 0x10, R59.reuse ;  /* 0x000000103a397819 */ /* 0x100fe2000000123b */
[----:B------:R-:W-:Y:S01]  /*d000*/  IMAD R8, R83, 0x200, R8 ;  /* 0x0000020053087824 */ /* 0x000fe200078e0208 */
[----:B------:R-:W-:Y:S01]  /*d010*/  SHF.R.U32.HI R58, RZ, 0x10, R59 ;  /* 0x00000010ff3a7819 */ /* 0x000fe2000001163b */
[----:B------:R-:W-:Y:S01]  /*d020*/  IMAD.SHL.U32 R69, R12, 0x2, RZ ;  /* 0x000000020c457824 */ /* 0x000fe200078e00ff */
[----:B------:R-:W-:Y:S02]  /*d030*/  SHF.R.U64 R59, R52, 0x10, R53 ;  /* 0x00000010343b7819 */ /* 0x000fe40000001235 */
[----:B------:R-:W-:-:S02]  /*d040*/  IADD3 R68, R8, R9, RZ ;  /* 0x0000000908447210 */ /* 0x000fc40007ffe0ff */
[----:B------:R-:W1:Y:S01]  /*d050*/  LDS.128 R12, [R69+0x18100] ;  /* 0x01810000450c7984 */ /* 0x000e620000000c00 */
[----:B------:R-:W-:Y:S02]  /*d060*/  SHF.R.U32.HI R52, RZ, 0x10, R53 ;  /* 0x00000010ff347819 */ /* 0x000fe40000011635 */
[----:B------:R-:W-:Y:S01]  /*d070*/  IMAD.SHL.U32 R68, R68, 0x2, RZ ;  /* 0x0000000244447824 */ /* 0x000fe200078e00ff */
[----:B------:R-:W-:Y:S02]  /*d080*/  SHF.R.U64 R53, R54, 0x10, R55 ;  /* 0x0000001036357819 */ /* 0x000fe40000001237 */
[----:B------:R-:W-:Y:S02]  /*d090*/  PRMT R109, R109, 0x5410, R52 ;  /* 0x000054106d6d7816 */ /* 0x000fe40000000034 */
[----:B------:R-:W2:Y:S01]  /*d0a0*/  LDS.128 R8, [R68+0x18100] ;  /* 0x0181000044087984 */ /* 0x000ea20000000c00 */
[----:B------:R-:W-:Y:S02]  /*d0b0*/  PRMT R112, R112, 0x5410, R53 ;  /* 0x0000541070707816 */ /* 0x000fe40000000035 */
[----:B------:R-:W-:Y:S01]  /*d0c0*/  SHF.R.U32.HI R54, RZ, 0x10, R55 ;  /* 0x00000010ff367819 */ /* 0x000fe20000011637 */
[----:B------:R-:W-:Y:S01]  /*d0d0*/  IMAD.U32 R73, R109, 0x10000, RZ ;  /* 0x000100006d497824 */ /* 0x000fe200078e00ff */
[----:B------:R-:W-:-:S02]  /*d0e0*/  PRMT R110, R110, 0x5410, R59 ;  /* 0x000054106e6e7816 */ /* 0x000fc4000000003b */
        /* <DEDUP_REMOVED lines=8> */
[----:B------:R-:W-:Y:S02]  /*d170*/  IMAD.U32 R74, R111, 0x10000, RZ ;  /* 0x000100006f4a7824 */ /* 0x000fe400078e00ff */
        /* <DEDUP_REMOVED lines=22> */
[----:B------:R-:W-:Y:S01]  /*d2e0*/  SHF.L.U32 R9, R113, 0x10, RZ ;  /* 0x0000001071097819 */ /* 0x000fe200000006ff */
[----:B------:R-:W-:Y:S01]  /*d2f0*/  FMUL.FTZ R59, R15, R110 ;  /* 0x0000006e0f3b7220 */ /* 0x000fe20000410000 */
[----:B------:R-:W-:Y:S01]  /*d300*/  LOP3.LUT R113, R113, 0xffff0000, RZ, 0xc0, !PT ;  /* 0xffff000071717812 */ /* 0x000fe200078ec0ff */
[----:B------:R-:W-:-:S02]  /*d310*/  FMUL.FTZ R15, R15, R114 ;  /* 0x000000720f0f7220 */ /* 0x000fc40000410000 */
[C---:B------:R-:W-:Y:S02]  /*d320*/  FMUL.FTZ R53, R8.reuse, R73 ;  /* 0x0000004908357220 */ /* 0x040fe40000410000 */
[-C--:B------:R-:W-:Y:S02]  /*d330*/  FMUL.FTZ R8, R8, R9.reuse ;  /* 0x0000000908087220 */ /* 0x080fe40000410000 */
[C---:B------:R-:W-:Y:S02]  /*d340*/  FFMA.FTZ R59, R52.reuse, R114, -R59 ;  /* 0x00000072343b7223 */ /* 0x040fe4000001083b */
[----:B------:R-:W-:Y:S01]  /*d350*/  FFMA.FTZ R15, R52, R110, R15 ;  /* 0x0000006e340f7223 */ /* 0x000fe2000001000f */
[C---:B------:R-:W-:Y:S01]  /*d360*/  LOP3.LUT R110, R115.reuse, 0xffff0000, RZ, 0xc0, !PT ;  /* 0xffff0000736e7812 */ /* 0x040fe200078ec0ff */
[----:B------:R-:W-:Y:S02]  /*d370*/  IMAD.U32 R52, R115, 0x10000, RZ ;  /* 0x0001000073347824 */ /* 0x000fe400078e00ff */
[----:B------:R-:W-:-:S02]  /*d380*/  FFMA.FTZ R53, R12, R9, -R53 ;  /* 0x000000090c357223 */ /* 0x000fc40000010835 */
[----:B------:R-:W-:Y:S02]  /*d390*/  FFMA.FTZ R9, R12, R73, R8 ;  /* 0x000000490c097223 */ /* 0x000fe40000010008 */
[C---:B------:R-:W-:Y:S02]  /*d3a0*/  FMUL.FTZ R8, R58.reuse, R74 ;  /* 0x0000004a3a087220 */ /* 0x040fe40000410000 */
[-C--:B------:R-:W-:Y:S02]  /*d3b0*/  FMUL.FTZ R58, R58, R52.reuse ;  /* 0x000000343a3a7220 */ /* 0x080fe40000410000 */
[----:B------:R-:W-:Y:S02]  /*d3c0*/  IMAD.U32 R12, R112, 0x10000, RZ ;  /* 0x00010000700c7824 */ /* 0x000fe400078e00ff */
[----:B------:R-:W-:Y:S02]  /*d3d0*/  FFMA.FTZ R52, R13, R52, -R8 ;  /* 0x000000340d347223 */ /* 0x000fe40000010808 */
[----:B------:R-:W-:-:S02]  /*d3e0*/  IMAD.U32 R73, R116, 0x10000, RZ ;  /* 0x0001000074497824 */ /* 0x000fc400078e00ff */
[----:B------:R-:W-:Y:S02]  /*d3f0*/  FFMA.FTZ R74, R13, R74, R58 ;  /* 0x0000004a0d4a7223 */ /* 0x000fe4000001003a */
[C---:B------:R-:W-:Y:S02]  /*d400*/  FMUL.FTZ R8, R72.reuse, R109 ;  /* 0x0000006d48087220 */ /* 0x040fe40000410000 */
[CC--:B------:R-:W-:Y:S02]  /*d410*/  FMUL.FTZ R13, R71.reuse, R12.reuse ;  /* 0x0000000c470d7220 */ /* 0x0c0fe40000410000 */
[----:B------:R-:W-:Y:S02]  /*d420*/  FMUL.FTZ R72, R72, R113 ;  /* 0x0000007148487220 */ /* 0x000fe40000410000 */
[----:B------:R-:W-:Y:S02]  /*d430*/  FMUL.FTZ R71, R71, R73 ;  /* 0x0000004947477220 */ /* 0x000fe40000410000 */
[----:B------:R-:W-:Y:S01]  /*d440*/  FFMA.FTZ R58, R55, R113, -R8 ;  /* 0x00000071373a7223 */ /* 0x000fe20000010808 */
[----:B------:R-:W-:Y:S01]  /*d450*/  LOP3.LUT R8, R111, 0xffff0000, RZ, 0xc0, !PT ;  /* 0xffff00006f087812 */ /* 0x000fe200078ec0ff */
[----:B------:R-:W-:Y:S01]  /*d460*/  FFMA.FTZ R73, R54, R73, -R13 ;  /* 0x0000004936497223 */ /* 0x000fe2000001080d */
[----:B------:R-:W-:Y:S01]  /*d470*/  LOP3.LUT R13, R112, 0xffff0000, RZ, 0xc0, !PT ;  /* 0xffff0000700d7812 */ /* 0x000fe200078ec0ff */
[----:B------:R-:W-:Y:S01]  /*d480*/  FFMA.FTZ R72, R55, R109, R72 ;  /* 0x0000006d37487223 */ /* 0x000fe20000010048 */
[----:B------:R-:W-:Y:S01]  /*d490*/  LOP3.LUT R55, R116, 0xffff0000, RZ, 0xc0, !PT ;  /* 0xffff000074377812 */ /* 0x000fe200078ec0ff */
[----:B------:R-:W-:-:S02]  /*d4a0*/  FFMA.FTZ R71, R54, R12, R71 ;  /* 0x0000000c36477223 */ /* 0x000fc40000010047 */
[----:B------:R-:W-:Y:S01]  /*d4b0*/  FMUL.FTZ R54, R70, R13 ;  /* 0x0000000d46367220 */ /* 0x000fe20000410000 */
[----:B------:R-:W-:Y:S01]  /*d4c0*/  F2FP.BF16.PACK_AB R9, R72, R9 ;  /* 0x000000094809723e */ /* 0x000fe200000010ff */
[C---:B------:R-:W-:Y:S02]  /*d4d0*/  FMUL.FTZ R75, R11.reuse, R8 ;  /* 0x000000080b4b7220 */ /* 0x040fe40000410000 */
[-C--:B------:R-:W-:Y:S02]  /*d4e0*/  FMUL.FTZ R70, R70, R55.reuse ;  /* 0x0000003746467220 */ /* 0x080fe40000410000 */
[-C--:B------:R-:W-:Y:S02]  /*d4f0*/  FMUL.FTZ R12, R11, R110.reuse ;  /* 0x0000006e0b0c7220 */ /* 0x080fe40000410000 */
[----:B------:R-:W-:Y:S02]  /*d500*/  FFMA.FTZ R54, R14, R55, -R54 ;  /* 0x000000370e367223 */ /* 0x000fe40000010836 */
[----:B------:R-:W-:-:S02]  /*d510*/  FFMA.FTZ R11, R57, R110, -R75 ;  /* 0x0000006e390b7223 */ /* 0x000fc4000001084b */
[----:B------:R-:W-:Y:S01]  /*d520*/  FFMA.FTZ R70, R14, R13, R70 ;  /* 0x0000000d0e467223 */ /* 0x000fe20000010046 */
[----:B------:R-:W-:Y:S01]  /*d530*/  F2FP.BF16.PACK_AB R13, R58, R53 ;  /* 0x000000353a0d723e */ /* 0x000fe200000010ff */
[----:B------:R-:W-:Y:S01]  /*d540*/  FFMA.FTZ R57, R57, R8, R12 ;  /* 0x0000000839397223 */ /* 0x000fe2000001000c */
[----:B------:R-:W-:Y:S02]  /*d550*/  F2FP.BF16.PACK_AB R8, R15, R56 ;  /* 0x000000380f08723e */ /* 0x000fe400000010ff */
[----:B------:R-:W-:Y:S02]  /*d560*/  F2FP.BF16.PACK_AB R12, R59, R10 ;  /* 0x0000000a3b0c723e */ /* 0x000fe400000010ff */
[----:B------:R-:W-:Y:S02]  /*d570*/  F2FP.BF16.PACK_AB R14, R54, R73 ;  /* 0x00000049360e723e */ /* 0x000fe400000010ff */
[----:B------:R-:W-:Y:S02]  /*d580*/  F2FP.BF16.PACK_AB R15, R11, R52 ;  /* 0x000000340b0f723e */ /* 0x000fe400000010ff */
[----:B------:R-:W-:-:S02]  /*d590*/  F2FP.BF16.PACK_AB R10, R70, R71 ;  /* 0x00000047460a723e */ /* 0x000fc400000010ff */
[----:B------:R-:W-:Y:S01]  /*d5a0*/  F2FP.BF16.PACK_AB R11, R57, R74 ;  /* 0x0000004a390b723e */ /* 0x000fe200000010ff */
[----:B------:R1:W-:Y:S04]  /*d5b0*/  STS.128 [R69+0x18100], R12 ;  /* 0x0181000c45007388 */ /* 0x0003e80000000c00 */
[----:B------:R1:W-:Y:S02]  /*d5c0*/  STS.128 [R68+0x18100], R8 ;  /* 0x0181000844007388 */ /* 0x0003e40000000c00 */
.L_x_1020:
[----:B------:R-:W-:Y:S05]  /*d5d0*/  BSYNC B0 ;  /* 0x0000000000007941 */ /* 0x000fea0003800000 */
.L_x_1019:
        /* <DEDUP_REMOVED lines=82> */
[----:B------:R-:W-:Y:S02]  /*db00*/  FFMA.FTZ R15, R44, R102, R15 ;  /* 0x000000662c0f7223 */ /* 0x000fe4000001000f */
        /* <DEDUP_REMOVED lines=38> */
.L_x_1016:
[----:B------:R-:W-:Y:S05]  /*dd70*/  BSYNC B1 ;  /* 0x0000000000017941 */ /* 0x000fea0003800000 */
.L_x_1015:
        /* <DEDUP_REMOVED lines=17> */
[----:B------:R-:W-:Y:S02]  /*de90*/  LOP3.LUT R12, R10, 0x38, R77, 0xf8, !PT ;  /* 0x000000380a0c7812 */ /* 0x000fe400078ef84d */
        /* <DEDUP_REMOVED lines=11> */
[--C-:B------:R-:W-:Y:S02]  /*df50*/  SHF.R.U64 R41, R42, 0x10, R43.reuse ;  /* 0x000000102a297819 */ /* 0x100fe4000000122b */
[----:B------:R-:W-:Y:S01]  /*df60*/  IMAD.SHL.U32 R44, R44, 0x2, RZ ;  /* 0x000000022c2c7824 */ /* 0x000fe200078e00ff */
[----:B------:R-:W-:-:S02]  /*df70*/  SHF.R.U32.HI R42, RZ, 0x10, R43 ;  /* 0x00000010ff2a7819 */ /* 0x000fc4000001162b */
[--C-:B------:R-:W-:Y:S02]  /*df80*/  SHF.R.U64 R43, R36, 0x10, R37.reuse ;  /* 0x00000010242b7819 */ /* 0x100fe40000001225 */
[----:B------:R-:W2:Y:S01]  /*df90*/  LDS.128 R8, [R44+0x18100] ;  /* 0x018100002c087984 */ /* 0x000ea20000000c00 */
[----:B------:R-:W-:Y:S02]  /*dfa0*/  SHF.R.U32.HI R36, RZ, 0x10, R37 ;  /* 0x00000010ff247819 */ /* 0x000fe40000011625 */
[----:B------:R-:W-:Y:S02]  /*dfb0*/  SHF.R.U64 R37, R38, 0x10, R39 ;  /* 0x0000001026257819 */ /* 0x000fe40000001227 */
[----:B------:R-:W-:Y:S02]  /*dfc0*/  PRMT R91, R91, 0x5410, R36 ;  /* 0x000054105b5b7816 */ /* 0x000fe40000000024 */
        /* <DEDUP_REMOVED lines=82> */
.L_x_1022:
[----:B------:R-:W-:Y:S05]  /*e4f0*/  BSYNC B0 ;  /* 0x0000000000007941 */ /* 0x000fea0003800000 */
.L_x_1021:
        /* <DEDUP_REMOVED lines=50> */
[----:B------:R-:W-:Y:S02]  /*e820*/  PRMT R90, R90, 0x5410, R39 ;  /* 0x000054105a5a7816 */ /* 0x000fe40000000027 */
[----:B------:R-:W-:Y:S02]  /*e830*/  LOP3.LUT R42, R87, 0xffff0000, RZ, 0xc0, !PT ;  /* 0xffff0000572a7812 */ /* 0x000fe400078ec0ff */
        /* <DEDUP_REMOVED lines=40> */
[----:B------:R-:W-:-:S02]  /*eac0*/  FFMA.FTZ R28, R13, R28, -R8 ;  /* 0x0000001c0d1c7223 */ /* 0x000fc40000010808 */
[----:B------:R-:W-:Y:S02]  /*ead0*/  IMAD.U32 R41, R90, 0x10000, RZ ;  /* 0x000100005a297824 */ /* 0x000fe400078e00ff */
[----:B------:R-:W-:Y:S02]  /*eae0*/  FFMA.FTZ R42, R13, R42, R34 ;  /* 0x0000002a0d2a7223 */ /* 0x000fe40000010022 */
[C---:B------:R-:W-:Y:S01]  /*eaf0*/  IMAD.U32 R30, R14.reuse, 0x10000, RZ ;  /* 0x000100000e1e7824 */ /* 0x040fe200078e00ff */
[----:B------:R-:W-:Y:S01]  /*eb00*/  LOP3.LUT R14, R14, 0xffff0000, RZ, 0xc0, !PT ;  /* 0xffff00000e0e7812 */ /* 0x000fe200078ec0ff */
[C---:B------:R-:W-:Y:S02]  /*eb10*/  FMUL.FTZ R13, R39.reuse, R12 ;  /* 0x0000000c270d7220 */ /* 0x040fe40000410000 */
[-C--:B------:R-:W-:Y:S02]  /*eb20*/  FMUL.FTZ R39, R39, R41.reuse ;  /* 0x0000002927277220 */ /* 0x080fe40000410000 */
[----:B------:R-:W-:Y:S01]  /*eb30*/  FFMA.FTZ R41, R30, R41, -R13 ;  /* 0x000000291e297223 */ /* 0x000fe2000001080d */
[----:B------:R-:W-:Y:S01]  /*eb40*/  LOP3.LUT R13, R90, 0xffff0000, RZ, 0xc0, !PT ;  /* 0xffff00005a0d7812 */ /* 0x000fe200078ec0ff */
[----:B------:R-:W-:-:S02]  /*eb50*/  FMUL.FTZ R8, R40, R78 ;  /* 0x0000004e28087220 */ /* 0x000fc40000410000 */
[----:B------:R-:W-:Y:S02]  /*eb60*/  FMUL.FTZ R40, R40, R86 ;  /* 0x0000005628287220 */ /* 0x000fe40000410000 */
[----:B------:R-:W-:Y:S02]  /*eb70*/  FFMA.FTZ R39, R30, R12, R39 ;  /* 0x0000000c1e277223 */ /* 0x000fe40000010027 */
[----:B------:R-:W-:Y:S02]  /*eb80*/  FFMA.FTZ R86, R31, R86, -R8 ;  /* 0x000000561f567223 */ /* 0x000fe40000010808 */
[C---:B------:R-:W-:Y:S02]  /*eb90*/  FMUL.FTZ R30, R38.reuse, R85 ;  /* 0x00000055261e7220 */ /* 0x040fe40000410000 */
[----:B------:R-:W-:Y:S02]  /*eba0*/  FMUL.FTZ R12, R11, R84 ;  /* 0x000000540b0c7220 */ /* 0x000fe40000410000 */
[----:B------:R-:W-:-:S02]  /*ebb0*/  FMUL.FTZ R34, R38, R13 ;  /* 0x0000000d26227220 */ /* 0x000fc40000410000 */
[-C--:B------:R-:W-:Y:S02]  /*ebc0*/  FMUL.FTZ R8, R11, R88.reuse ;  /* 0x000000580b087220 */ /* 0x080fe40000410000 */
[----:B------:R-:W-:Y:S01]  /*ebd0*/  FFMA.FTZ R30, R14, R13, -R30 ;  /* 0x0000000d0e1e7223 */ /* 0x000fe2000001081e */
[----:B------:R-:W-:Y:S01]  /*ebe0*/  F2FP.BF16.PACK_AB R13, R86, R29 ;  /* 0x0000001d560d723e */ /* 0x000fe200000010ff */
        /* <DEDUP_REMOVED lines=13> */
.L_x_1024:
[----:B------:R-:W-:Y:S05]  /*ecc0*/  BSYNC B0 ;  /* 0x0000000000007941 */ /* 0x000fea0003800000 */
.L_x_1023:
        /* <DEDUP_REMOVED lines=123> */
.L_x_1000:
[----:B------:R-:W-:Y:S05]  /*f480*/  BSYNC B2 ;  /* 0x0000000000027941 */ /* 0x000fea0003800000 */
.L_x_982:
[----:B------:R-:W-:-:S04]  /*f490*/  DEPBAR.LE SB0, 0x2 ;  /* 0x000080800000791a */ /* 0x000fc80000000000 */
[----:B------:R-:W-:Y:S01]  /*f4a0*/  IMAD.SHL.U32 R56, R0, 0x2, RZ ;  /* 0x0000000200387824 */ /* 0x000fe200078e00ff */
[----:B------:R-:W-:Y:S01]  /*f4b0*/  BAR.SYNC.DEFER_BLOCKING 0x0 ;  /* 0x0000000000007b1d */ /* 0x000fe20000010000 */
[----:B------:R-:W-:Y:S01]  /*f4c0*/  IMAD.SHL.U32 R190, R5, 0x2, RZ ;  /* 0x0000000205be7824 */ /* 0x000fe200078e00ff */
[----:B-1----:R-:W-:Y:S01]  /*f4d0*/  @P2 IADD3 R9, R145, -0x2, RZ ;  /* 0xfffffffe91092810 */ /* 0x002fe20007ffe0ff */
[----:B------:R-:W-:Y:S01]  /*f4e0*/  IMAD.MOV.U32 R191, RZ, RZ, 0x20 ;  /* 0x00000020ffbf7424 */ /* 0x000fe200078e00ff */
[----:B------:R-:W-:Y:S01]  /*f4f0*/  LOP3.LUT P3, RZ, R135, 0x2, RZ, 0xc0, !PT ;  /* 0x0000000287ff7812 */ /* 0x000fe2000786c0ff */
[----:B------:R-:W-:Y:S01]  /*f500*/  IMAD.SHL.U32 R189, R2, 0x2, RZ ;  /* 0x0000000202bd7824 */ /* 0x000fe200078e00ff */
[----:B------:R-:W-:Y:S01]  /*f510*/  @P2 SHF.R.S32.HI R8, RZ, 0x1f, R9 ;  /* 0x0000001fff082819 */ /* 0x000fe20000011409 */
[----:B------:R-:W-:Y:S01]  /*f520*/  @P2 IMAD R26, R26, R9, RZ ;  /* 0x000000091a1a2224 */ /* 0x000fe200078e02ff */
[----:B------:R-:W-:Y:S01]  /*f530*/  LEA R192, R0, 0x18100, 0x1 ;  /* 0x0001810000c07811 */ /* 0x000fe200078e08ff */
[-C--:B--2---:R-:W-:Y:S01]  /*f540*/  @P2 IMAD.WIDE.U32 R10, R9, R27.reuse, R210 ;  /* 0x0000001b090a2225 */ /* 0x084fe200078e00d2 */
[----:B------:R-:W-:Y:S01]  /*f550*/  SEL R191, R191, 0xffffffe0, !P3 ;  /* 0xffffffe0bfbf7807 */ /* 0x000fe20005800000 */
[----:B------:R-:W-:Y:S01]  /*f560*/  ULDC UR4, c[0x0][0x324] ;  /* 0x0000c90000047ab9 */ /* 0x000fe20000000800 */
[----:B------:R-:W-:Y:S01]  /*f570*/  ISETP.GE.AND P3, PT, R195, 0x1, PT ;  /* 0x00000001c300780c */ /* 0x000fe20003f66270 */
[----:B------:R-:W-:Y:S01]  /*f580*/  @P2 IMAD R8, R8, R27, R26 ;  /* 0x0000001b08082224 */ /* 0x000fe200078e021a */
[----:B------:R-:W-:Y:S01]  /*f590*/  @P2 LEA R48, P0, R10, c[0x0][0x1f8], 0x1 ;  /* 0x00007e000a302a11 */ /* 0x000fe200078008ff */
[----:B------:R-:W-:Y:S01]  /*f5a0*/  IMAD.IADD R188, R192, 0x1, R189 ;  /* 0x00000001c0bc7824 */ /* 0x000fe200078e02bd */
[----:B------:R-:W-:Y:S01]  /*f5b0*/  ULOP3.LUT UR4, URZ, UR4, URZ, 0x33, !UPT ;  /* 0x000000043f047292 */ /* 0x000fe2000f8e333f */
[----:B------:R-:W-:-:S02]  /*f5c0*/  @P2 IMAD.IADD R8, R11, 0x1, R8 ;  /* 0x000000010b082824 */ /* 0x000fc400078e0208 */
[----:B------:R-:W-:Y:S02]  /*f5d0*/  IMAD.IADD R5, R190, 0x1, R191 ;  /* 0x00000001be057824 */ /* 0x000fe400078e02bf */
[----:B------:R-:W-:Y:S01]  /*f5e0*/  IMAD.MOV.U32 R134, RZ, RZ, 0x40 ;  /* 0x00000040ff867424 */ /* 0x000fe200078e00ff */
[----:B------:R-:W-:Y:S01]  /*f5f0*/  @P2 LEA.HI.X R49, R10, c[0x0][0x1fc], R8, 0x1, P0 ;  /* 0x00007f000a312a11 */ /* 0x000fe200000f0c08 */
[----:B------:R-:W-:Y:S01]  /*f600*/  IMAD R187, R3, 0x2, R192 ;  /* 0x0000000203bb7824 */ /* 0x000fe200078e02c0 */
[----:B------:R-:W-:Y:S01]  /*f610*/  LDSM.16.M88.4 R56, [R56+0x18100] ;  /* 0x018100003838783b */ /* 0x000fe20000000200 */
[----:B------:R-:W-:Y:S01]  /*f620*/  @P2 IADD3 R76, P0, R25, R48, RZ ;  /* 0x00000030194c2210 */ /* 0x000fe20007f1e0ff */
[----:B------:R-:W-:Y:S01]  /*f630*/  IMAD R186, R3, 0x2, R188 ;  /* 0x0000000203ba7824 */ /* 0x000fe200078e02bc */
[----:B------:R-:W-:Y:S01]  /*f640*/  SEL R134, R134, 0xffffffc0, !P1 ;  /* 0xffffffc086867807 */ /* 0x000fe20004800000 */
[----:B------:R-:W1:Y:S02]  /*f650*/  LDSM.16.M88.4 R28, [R190+0xc100] ;  /* 0x00c10000be1c783b */ /* 0x000e640000000200 */
[----:B------:R-:W-:-:S02]  /*f660*/  @P2 IMAD.X R77, R24, 0x1, R49, P0 ;  /* 0x00000001184d2824 */ /* 0x000fc400000e0631 */
[----:B------:R-:W2:Y:S01]  /*f670*/  LDSM.16.M88.4 R20, [R190+0xc900] ;  /* 0x00c90000be14783b */ /* 0x000ea20000000200 */
[----:B------:R-:W-:Y:S02]  /*f680*/  IMAD.IADD R2, R190, 0x1, R134 ;  /* 0x00000001be027824 */ /* 0x000fe400078e0286 */
[----:B------:R-:W-:Y:S01]  /*f690*/  IMAD.IADD R0, R134, 0x1, R5 ;  /* 0x0000000186007824 */ /* 0x000fe200078e0205 */
[----:B------:R-:W3:Y:S04]  /*f6a0*/  LDSM.16.M88.4 R64, [R190+0xd100] ;  /* 0x00d10000be40783b */ /* 0x000ee80000000200 */
[----:B------:R-:W4:Y:S04]  /*f6b0*/  LDSM.16.M88.4 R40, [R190+0xd900] ;  /* 0x00d90000be28783b */ /* 0x000f280000000200 */
[----:B------:R-:W-:Y:S04]  /*f6c0*/  LDSM.16.M88.4 R12, [R188] ;  /* 0x00000000bc0c783b */ /* 0x000fe80000000200 */
[----:B------:R-:W5:Y:S04]  /*f6d0*/  LDSM.16.M88.4 R8, [R5+0xc100] ;  /* 0x00c100000508783b */ /* 0x000f680000000200 */
[----:B------:R-:W3:Y:S04]  /*f6e0*/  LDSM.16.M88.4 R44, [R5+0xc900] ;  /* 0x00c90000052c783b */ /* 0x000ee80000000200 */
[----:B------:R-:W4:Y:S01]  /*f6f0*/  LDSM.16.M88.4 R36, [R5+0xd100] ;  /* 0x00d100000524783b */ /* 0x000f220000000200 */
[C---:B-1----:R-:W-:Y:S08]  /*f700*/  HMMA.16816.F32.BF16 R32, R56.reuse, R28, RZ ;  /* 0x0000001c3820723c */ /* 0x042ff000000418ff */
[C---:B------:R-:W-:Y:S08]  /*f710*/  HMMA.16816.F32.BF16 R28, R56.reuse, R30, RZ ;  /* 0x0000001e381c723c */ /* 0x040ff000000418ff */
[C---:B--2---:R-:W-:Y:S08]  /*f720*/  HMMA.16816.F32.BF16 R24, R56.reuse, R20, RZ ;  /* 0x000000143818723c */ /* 0x044ff000000418ff */
[C---:B---3--:R-:W-:Y:S08]  /*f730*/  HMMA.16816.F32.BF16 R16, R56.reuse, R64, RZ ;  /* 0x000000403810723c */ /* 0x048ff000000418ff */
[C---:B------:R-:W-:Y:S08]  /*f740*/  HMMA.16816.F32.BF16 R20, R56.reuse, R22, RZ ;  /* 0x000000163814723c */ /* 0x040ff000000418ff */
[C---:B------:R-:W-:Y:S08]  /*f750*/  HMMA.16816.F32.BF16 R64, R56.reuse, R66, RZ ;  /* 0x000000423840723c */ /* 0x040ff000000418ff */
[C---:B----4-:R-:W-:Y:S08]  /*f760*/  HMMA.16816.F32.BF16 R60, R56.reuse, R40, RZ ;  /* 0x00000028383c723c */ /* 0x050ff000000418ff */
[----:B------:R-:W-:Y:S01]  /*f770*/  HMMA.16816.F32.BF16 R56, R56, R42, RZ ;  /* 0x0000002a3838723c */ /* 0x000fe200000418ff */
[----:B------:R-:W1:Y:S04]  /*f780*/  LDSM.16.M88.4 R40, [R5+0xd900] ;  /* 0x00d900000528783b */ /* 0x000e680000000200 */
[----:B------:R-:W-:Y:S01]  /*f790*/  @!PT LDS RZ, [RZ] ;  /* 0x00000000fffff984 */ /* 0x000fe20000000800 */
[----:B------:R-:W-:Y:S01]  /*f7a0*/  @!PT LDS RZ, [RZ] ;  /* 0x00000000fffff984 */ /* 0x000fe20000000800 */
[----:B------:R-:W-:Y:S01]  /*f7b0*/  @!PT LDS RZ, [RZ] ;  /* 0x00000000fffff984 */ /* 0x000fe20000000800 */
[----:B------:R2:W-:Y:S03]  /*f7c0*/  @P2 LDGSTS.E.BYPASS.LTC128B.128 [R144+0x6100], [R48.64], !P5 ;  /* 0x0610000030902fae */ /* 0x0005e6000e901d46 */
[C---:B-----5:R-:W-:Y:S01]  /*f7d0*/  HMMA.16816.F32.BF16 R32, R12.reuse, R8, R32 ;  /* 0x000000080c20723c */ /* 0x060fe20000041820 */
[----:B------:R2:W-:Y:S04]  /*f7e0*/  @P2 LDGSTS.E.BYPASS.LTC128B.128 [R144+0x8100], [R48.64+0x80], !P4 ;  /* 0x0810008030902fae */ /* 0x0005e8000e101d46 */
[----:B------:R2:W-:Y:S03]  /*f7f0*/  @P2 LDGSTS.E.BYPASS.LTC128B.128 [R144+0xa100], [R48.64+0x100], !P6 ;  /* 0x0a10010030902fae */ /* 0x0005e6000f101d46 */
[C---:B------:R-:W-:Y:S01]  /*f800*/  HMMA.16816.F32.BF16 R28, R12.reuse, R10, R28 ;  /* 0x0000000a0c1c723c */ /* 0x040fe2000004181c */
[----:B------:R3:W-:Y:S04]  /*f810*/  @P2 LDGSTS.E.BYPASS.LTC128B.128 [R144+0x7100], [R76.64], !P5 ;  /* 0x071000004c902fae */ /* 0x0007e8000e901d46 */
[----:B------:R3:W-:Y:S03]  /*f820*/  @P2 LDGSTS.E.BYPASS.LTC128B.128 [R144+0x9100], [R76.64+0x80], !P4 ;  /* 0x091000804c902fae */ /* 0x0007e6000e101d46 */
[----:B------:R-:W-:Y:S01]  /*f830*/  HMMA.16816.F32.BF16 R24, R12, R44, R24 ;  /* 0x0000002c0c18723c */ /* 0x000fe20000041818 */
[----:B------:R3:W-:Y:S01]  /*f840*/  @P2 LDGSTS.E.BYPASS.LTC128B.128 [R144+0xb100], [R76.64+0x100], !P6 ;  /* 0x0b1001004c902fae */ /* 0x0007e2000f101d46 */
[----:B------:R-:W-:-:S03]  /*f850*/  ISETP.NE.AND P2, PT, R193, 0x1, PT ;  /* 0x00000001c100780c */ /* 0x000fc60003f45270 */
        /* <DEDUP_REMOVED lines=100> */
[C---:B-1----:R-:W-:Y:S08]  /*fea0*/  HMMA.16816.F32.BF16 R32, R72.reuse, R12, R32 ;  /* 0x0000000c4820723c */ /* 0x042ff00000041820 */
[C---:B------:R-:W-:Y:S01]  /*feb0*/  HMMA.16816.F32.BF16 R28, R72.reuse, R14, R28 ;  /* 0x0000000e481c723c */ /* 0x040fe2000004181c */
[----:B------:R-:W-:Y:S07]  /*fec0*/  LDSM.16.M88.4 R12, [R0+0x10100] ;  /* 0x01010000000c783b */ /* 0x000fee0000000200 */
[C---:B---3--:R-:W-:Y:S08]  /*fed0*/  HMMA.16816.F32.BF16 R24, R72.reuse, R8, R24 ;  /* 0x000000084818723c */ /* 0x048ff00000041818 */
[----:B------:R-:W-:Y:S01]  /*fee0*/  HMMA.16816.F32.BF16 R20, R72, R10, R20 ;  /* 0x0000000a4814723c */ /* 0x000fe20000041814 */
[----:B------:R-:W1:Y:S07]  /*fef0*/  LDSM.16.M88.4 R8, [R186+0x8000] ;  /* 0x00800000ba08783b */ /* 0x000e6e0000000200 */
[C---:B------:R-:W-:Y:S08]  /*ff00*/  HMMA.16816.F32.BF16 R60, R36.reuse, R40, R60 ;  /* 0x00000028243c723c */ /* 0x040ff0000004183c */
[C---:B------:R-:W-:Y:S01]  /*ff10*/  HMMA.16816.F32.BF16 R56, R36.reuse, R42, R56 ;  /* 0x0000002a2438723c */ /* 0x040fe20000041838 */
[----:B------:R-:W-:Y:S07]  /*ff20*/  LDSM.16.M88.4 R40, [R2+0x11100] ;  /* 0x011100000228783b */ /* 0x000fee0000000200 */
[C---:B------:R-:W-:Y:S08]  /*ff30*/  HMMA.16816.F32.BF16 R16, R36.reuse, R44, R16 ;  /* 0x0000002c2410723c */ /* 0x040ff00000041810 */
[----:B------:R-:W-:Y:S01]  /*ff40*/  HMMA.16816.F32.BF16 R64, R36, R46, R64 ;  /* 0x0000002e2440723c */ /* 0x000fe20000041840 */
[----:B------:R-:W3:Y:S04]  /*ff50*/  LDSM.16.M88.4 R44, [R2+0x10900] ;  /* 0x01090000022c783b */ /* 0x000ee80000000200 */
[----:B------:R4:W5:Y:S03]  /*ff60*/  LDSM.16.M88.4 R36, [R2+0x11900] ;  /* 0x011900000224783b */ /* 0x0009660000000200 */
[----:B--2---:R-:W-:Y:S08]  /*ff70*/  HMMA.16816.F32.BF16 R32, R52, R48, R32 ;  /* 0x000000303420723c */ /* 0x004ff00000041820 */
[C---:B------:R-:W-:Y:S08]  /*ff80*/  HMMA.16816.F32.BF16 R60, R72.reuse, R68, R60 ;  /* 0x00000044483c723c */ /* 0x040ff0000004183c */
[----:B------:R-:W-:Y:S01]  /*ff90*/  HMMA.16816.F32.BF16 R56, R72, R70, R56 ;  /* 0x000000464838723c */ /* 0x000fe20000041838 */
[----:B------:R-:W2:Y:S01]  /*ffa0*/  LDSM.16.M88.4 R68, [R0+0x10900] ;  /* 0x010900000044783b */ /* 0x000ea20000000200 */
[----:B----4-:R-:W-:-:S06]  /*ffb0*/  LOP3.LUT R2, R82, 0xffffffe0, RZ, 0xc0, !PT ;  /* 0xffffffe052027812 */ /* 0x010fcc00078ec0ff */
[----:B------:R-:W-:Y:S01]  /*ffc0*/  HMMA.16816.F32.BF16 R28, R52, R50, R28 ;  /* 0x00000032341c723c */ /* 0x000fe2000004181c */
[----:B------:R-:W-:-:S07]  /*ffd0*/  IMAD.IADD R2, R89, 0x1, -R2 ;  /* 0x0000000159027824 */ /* 0x000fce00078e0a02 */
[C---:B------:R-:W-:Y:S08]  /*ffe0*/  HMMA.16816.F32.BF16 R16, R72.reuse, R76, R16 ;  /* 0x0000004c4810723c */ /* 0x040ff00000041810 */
[----:B------:R-:W-:Y:S08]  /*fff0*/  HMMA.16816.F32.BF16 R64, R72, R78, R64 ;  /* 0x0000004e4840723c */ /* 0x000ff00000041840 */
[----:B-1----:R-:W-:Y:S07]  /*10000*/  HMMA.16816.F32.BF16 R32, R8, R12, R32 ;  /* 0x0000000c0820723c */ /* 0x002fee0000041820 */
[----:B------:R-:W-:Y:S01]  /*10010*/  LEA.HI R12, R80, R89, RZ, 0x2 ;  /* 0x00000059500c7211 */ /* 0x000fe200078f10ff */
[----:B---3--:R-:W-:Y:S01]  /*10020*/  HMMA.16816.F32.BF16 R24, R52, R44, R24 ;  /* 0x0000002c3418723c */ /* 0x008fe20000041818 */
[----:B------:R-:W-:-:S02]  /*10030*/  SHF.R.S32.HI R13, RZ, 0x1f, R2 ;  /* 0x0000001fff0d7819 */ /* 0x000fc40000011402 */
[----:B------:R-:W-:-:S04]  /*10040*/  LOP3.LUT R12, R12, 0xfffffffc, RZ, 0xc0, !PT ;  /* 0xfffffffc0c0c7812 */ /* 0x000fc800078ec0ff */
[----:B------:R-:W-:Y:S01]  /*10050*/  SHF.R.S32.HI R44, RZ, 0x1f, R83 ;  /* 0x0000001fff2c7819 */ /* 0x000fe20000011453 */
[----:B------:R-:W-:Y:S01]  /*10060*/  IMAD.IADD R89, R89, 0x1, -R12 ;  /* 0x0000000159597824 */ /* 0x000fe200078e0a0c */
[----:B-----5:R-:W-:Y:S01]  /*10070*/  HMMA.16816.F32.BF16 R60, R52, R36, R60 ;  /* 0x00000024343c723c */ /* 0x020fe2000004183c */
[----:B------:R-:W-:Y:S02]  /*10080*/  LEA.HI R12, R13, R2, RZ, 0x2 ;  /* 0x000000020d0c7211 */ /* 0x000fe400078f10ff */
[----:B------:R-:W-:Y:S02]  /*10090*/  LEA.HI R5, R44, R83, RZ, 0x3 ;  /* 0x000000532c057211 */ /* 0x000fe400078f18ff */
[----:B------:R-:W-:-:S03]  /*100a0*/  LOP3.LUT R213, R12, 0x7ffffffc, RZ, 0xc0, !PT ;  /* 0x7ffffffc0cd57812 */ /* 0x000fc600078ec0ff */
[----:B------:R-:W-:Y:S01]  /*100b0*/  HMMA.16816.F32.BF16 R56, R52, R38, R56 ;  /* 0x000000263438723c */ /* 0x000fe20000041838 */
[----:B------:R-:W1:Y:S01]  /*100c0*/  LDSM.16.M88.4 R36, [R0+0x11900] ;  /* 0x011900000024783b */ /* 0x000e620000000200 */
[----:B------:R-:W-:-:S04]  /*100d0*/  IMAD.IADD R213, R2, 0x1, -R213 ;  /* 0x0000000102d57824 */ /* 0x000fc800078e0ad5 */
[----:B------:R-:W-:Y:S02]  /*100e0*/  IMAD.SHL.U32 R213, R213, 0x2, RZ ;  /* 0x00000002d5d57824 */ /* 0x000fe400078e00ff */
[----:B------:R-:W-:Y:S03]  /*100f0*/  HMMA.16816.F32.BF16 R28, R8, R14, R28 ;  /* 0x0000000e081c723c */ /* 0x000fe6000004181c */
[----:B------:R-:W-:-:S04]  /*10100*/  IADD3 R2, -R213, R194, -R81 ;  /* 0x000000c2d5027210 */ /* 0x000fc80007ffe951 */
[----:B------:R-:W-:Y:S01]  /*10110*/  LOP3.LUT R14, R5, 0xffffff8, RZ, 0xc0, !PT ;  /* 0x0ffffff8050e7812 */ /* 0x000fe200078ec0ff */
[----:B------:R-:W-:Y:S01]  /*10120*/  HMMA.16816.F32.BF16 R16, R52, R40, R16 ;  /* 0x000000283410723c */ /* 0x000fe20000041810 */
[----:B------:R-:W-:-:S03]  /*10130*/  LEA.HI R5, R89, R89, RZ, 0x1 ;  /* 0x0000005959057211 */ /* 0x000fc600078f08ff */
[----:B------:R-:W-:Y:S01]  /*10140*/  IMAD.IADD R83, R83, 0x1, -R14 ;  /* 0x0000000153537824 */ /* 0x000fe200078e0a0e */
[----:B------:R-:W-:-:S03]  /*10150*/  LOP3.LUT R212, R5, 0x1ffffffe, RZ, 0xc0, !PT ;  /* 0x1ffffffe05d47812 */ /* 0x000fc600078ec0ff */
[----:B------:R-:W-:Y:S01]  /*10160*/  HMMA.16816.F32.BF16 R64, R52, R42, R64 ;  /* 0x0000002a3440723c */ /* 0x000fe20000041840 */
[----:B------:R3:W4:Y:S01]  /*10170*/  LDSM.16.M88.4 R40, [R0+0x11100] ;  /* 0x011100000028783b */ /* 0x0007220000000200 */
[----:B------:R-:W-:-:S06]  /*10180*/  IMAD.IADD R212, R89, 0x1, -R212 ;  /* 0x0000000159d47824 */ /* 0x000fcc00078e0ad4 */
[----:B------:R-:W-:Y:S08]  /*10190*/  HMMA.16816.F32.BF16 R20, R52, R46, R20 ;  /* 0x0000002e3414723c */ /* 0x000ff00000041814 */
[----:B--2---:R-:W-:Y:S01]  /*101a0*/  HMMA.16816.F32.BF16 R24, R8, R68, R24 ;  /* 0x000000440818723c */ /* 0x004fe20000041818 */
[----:B---3--:R-:W-:-:S07]  /*101b0*/  LEA.HI.SX32 R0, R12, R133, 0x1e ;  /* 0x000000850c007211 */ /* 0x008fce00078ff2ff */
[----:B-1----:R-:W-:Y:S01]  /*101c0*/  HMMA.16816.F32.BF16 R60, R8, R36, R60 ;  /* 0x00000024083c723c */ /* 0x002fe2000004183c */
[----:B------:R-:W-:-:S06]  /*101d0*/  IMAD R83, R83, 0x10, R0 ;  /* 0x0000001053537824 */ /* 0x000fcc00078e0200 */
[----:B------:R-:W-:Y:S01]  /*101e0*/  IADD3 R36, R194, 0x1, -R81 ;  /* 0x00000001c2247810 */ /* 0x000fe20007ffe851 */
[----:B------:R-:W-:Y:S01]  /*101f0*/  IMAD R212, R212, 0x8, R83 ;  /* 0x00000008d4d47824 */ /* 0x000fe200078e0253 */
[----:B------:R-:W-:Y:S02]  /*10200*/  HMMA.16816.F32.BF16 R56, R8, R38, R56 ;  /* 0x000000260838723c */ /* 0x000fe40000041838 */
[----:B------:R-:W-:Y:S01]  /*10210*/  IADD3 R36, -R199, R36, -R213 ;  /* 0x00000024c7247210 */ /* 0x000fe20007ffe9d5 */
[----:B------:R-:W-:-:S04]  /*10220*/  @P2 IMAD.HI.U32 R5, R212, c[0x0][0x2c8], RZ ;  /* 0x0000b200d4052a27 */ /* 0x000fc800078e00ff */
[----:B------:R-:W-:Y:S01]  /*10230*/  IMAD.MOV.U32 R0, RZ, RZ, R212 ;  /* 0x000000ffff007224 */ /* 0x000fe200078e00d4 */
[----:B------:R-:W-:Y:S01]  /*10240*/  @P2 SHF.R.U32.HI R0, RZ, c[0x0][0x2cc], R5 ;  /* 0x0000b300ff002a19 */ /* 0x000fe20000011605 */
[C---:B------:R-:W-:Y:S01]  /*10250*/  HMMA.16816.F32.BF16 R20, R8.reuse, R70, R20 ;  /* 0x000000460814723c */ /* 0x040fe20000041814 */
[C---:B------:R-:W-:Y:S02]  /*10260*/  IADD3 R38, R36.reuse, c[0x0][0x328], RZ ;  /* 0x0000ca0024267a10 */ /* 0x040fe40007ffe0ff */
[----:B------:R-:W-:Y:S01]  /*10270*/  IADD3 R36, R36, UR4, RZ ;  /* 0x0000000424247c10 */ /* 0x000fe2000fffe0ff */
[----:B------:R-:W1:Y:S04]  /*10280*/  SHFL.IDX PT, R5, R0, RZ, 0x1c1f ;  /* 0x001c1fff00057589 */ /* 0x000e6800000e0000 */
[C---:B----4-:R-:W-:Y:S08]  /*10290*/  HMMA.16816.F32.BF16 R16, R8.reuse, R40, R16 ;  /* 0x000000280810723c */ /* 0x050ff00000041810 */
[----:B------:R-:W-:Y:S07]  /*102a0*/  HMMA.16816.F32.BF16 R64, R8, R42, R64 ;  /* 0x0000002a0840723c */ /* 0x000fee0000041840 */
[----:B-1----:R-:W-:-:S02]  /*102b0*/  IMAD.IADD R11, R38, 0x1, R5 ;  /* 0x00000001260b7824 */ /* 0x002fc400078e0205 */
        /* <DEDUP_REMOVED lines=14> */
.L_x_1027:
[----:B------:R-:W-:-:S04]  /*103a0*/  MOV R5, c[0x0][0x32c] ;  /* 0x0000cb0000057a02 */ /* 0x000fc80000000f00 */
[----:B------:R-:W-:-:S13]  /*103b0*/  ISETP.NE.AND P0, PT, R5, 0x1, PT ;  /* 0x000000010500780c */ /* 0x000fda0003f05270 */
[----:B------:R-:W-:-:S05]  /*103c0*/  @P0 IMAD.HI.U32 R5, R8, c[0x0][0x330], RZ ;  /* 0x0000cc0008050a27 */ /* 0x000fca00078e00ff */
[----:B------:R-:W-:Y:S02]  /*103d0*/  @P0 SHF.R.U32.HI R8, RZ, c[0x0][0x334], R5 ;  /* 0x0000cd00ff080a19 */ /* 0x000fe40000011605 */
.L_x_1028:
[----:B------:R-:W-:Y:S05]  /*103e0*/  BSYNC B0 ;  /* 0x0000000000007941 */ /* 0x000fea0003800000 */
.L_x_1026:
[----:B------:R-:W-:-:S04]  /*103f0*/  IMAD R10, R8, c[0x0][0x32c], -R81 ;  /* 0x0000cb00080a7a24 */ /* 0x000fc800078e0a51 */
[----:B------:R-:W-:-:S05]  /*10400*/  IMAD.IADD R10, R10, 0x1, -R213 ;  /* 0x000000010a0a7824 */ /* 0x000fca00078e0ad5 */
[----:B------:R-:W-:Y:S02]  /*10410*/  IADD3 R8, R10, c[0x0][0x32c], RZ ;  /* 0x0000cb000a087a10 */ /* 0x000fe40007ffe0ff */
[----:B------:R-:W-:Y:S02]  /*10420*/  IMNMX R9, R9, R10, !PT ;  /* 0x0000000a09097217 */ /* 0x000fe40007800200 */
[----:B------:R-:W-:Y:S02]  /*10430*/  IMNMX R11, R11, R8, PT ;  /* 0x000000080b0b7217 */ /* 0x000fe40003800200 */
.L_x_1025:
[----:B------:R-:W-:Y:S01]  /*10440*/  ISETP.GT.AND P1, PT, R145, RZ, PT ;  /* 0x000000ff9100720c */ /* 0x000fe20003f24270 */
[----:B------:R-:W1:Y:S03]  /*10450*/  SHFL.IDX PT, R5, R0, 0x1, 0x1c1f ;  /* 0x003c1f0000057f89 */ /* 0x000e6600000e0000 */
[----:B------:R-:W-:-:S04]  /*10460*/  ISETP.GT.AND P0, PT, R9, RZ, P1 ;  /* 0x000000ff0900720c */ /* 0x000fc80000f04270 */
[----:B------:R-:W-:-:S04]  /*10470*/  ISETP.LT.OR P0, PT, R11, 0x1, P0 ;  /* 0x000000010b00780c */ /* 0x000fc80000701670 */
[----:B------:R-:W-:Y:S02]  /*10480*/  FSEL R32, R32, -INF , !P0 ;  /* 0xff80000020207808 */ /* 0x000fe40004000000 */
[----:B------:R-:W-:-:S04]  /*10490*/  ISETP.GT.AND P0, PT, R9, 0x1, P1 ;  /* 0x000000010900780c */ /* 0x000fc80000f04270 */
[----:B------:R-:W-:-:S04]  /*104a0*/  ISETP.LT.OR P0, PT, R11, 0x2, P0 ;  /* 0x000000020b00780c */ /* 0x000fc80000701670 */
[----:B------:R-:W-:Y:S02]  /*104b0*/  FSEL R14, R33, -INF , !P0 ;  /* 0xff800000210e7808 */ /* 0x000fe40004000000 */
[----:B------:R-:W-:Y:S01]  /*104c0*/  ISETP.GT.AND P0, PT, R9, 0x8, P1 ;  /* 0x000000080900780c */ /* 0x000fe20000f04270 */
[----:B-1----:R-:W-:-:S03]  /*104d0*/  IMAD.IADD R36, R36, 0x1, R5 ;  /* 0x0000000124247824 */ /* 0x002fc600078e0205 */
        /* <DEDUP_REMOVED lines=39> */
[----:B------:R-:W-:-:S03]  /*10750*/  IMAD.IADD R9, R38, 0x1, R5 ;  /* 0x0000000126097824 */ /* 0x000fc600078e0205 */
[----:B------:R-:W-:Y:S02]  /*10760*/  ISETP.LT.OR P0, PT, R11, 0x3a, P0 ;  /* 0x0000003a0b00780c */ /* 0x000fe40000701670 */
[----:B------:R-:W-:Y:S02]  /*10770*/  IMNMX R2, R9, R2, PT ;  /* 0x0000000209027217 */ /* 0x000fe40003800200 */
        /* <DEDUP_REMOVED lines=13> */
.L_x_1031:
[----:B------:R-:W-:-:S04]  /*10850*/  MOV R0, c[0x0][0x32c] ;  /* 0x0000cb0000007a02 */ /* 0x000fc80000000f00 */
[----:B------:R-:W-:-:S13]  /*10860*/  ISETP.NE.AND P0, PT, R0, 0x1, PT ;  /* 0x000000010000780c */ /* 0x000fda0003f05270 */
[----:B------:R-:W-:-:S05]  /*10870*/  @P0 IMAD.HI.U32 R0, R16, c[0x0][0x330], RZ ;  /* 0x0000cc0010000a27 */ /* 0x000fca00078e00ff */
[----:B------:R-:W-:Y:S02]  /*10880*/  @P0 SHF.R.U32.HI R16, RZ, c[0x0][0x334], R0 ;  /* 0x0000cd00ff100a19 */ /* 0x000fe40000011600 */
.L_x_1032:
[----:B------:R-:W-:Y:S05]  /*10890*/  BSYNC B0 ;  /* 0x0000000000007941 */ /* 0x000fea0003800000 */
.L_x_1030:
[----:B------:R-:W-:-:S04]  /*108a0*/  IMAD R16, R16, c[0x0][0x32c], -R81 ;  /* 0x0000cb0010107a24 */ /* 0x000fc800078e0a51 */
[----:B------:R-:W-:-:S05]  /*108b0*/  IMAD.IADD R9, R16, 0x1, -R213 ;  /* 0x0000000110097824 */ /* 0x000fca00078e0ad5 */
[----:B------:R-:W-:Y:S02]  /*108c0*/  IADD3 R5, R9, c[0x0][0x32c], RZ ;  /* 0x0000cb0009057a10 */ /* 0x000fe40007ffe0ff */
[----:B------:R-:W-:Y:S02]  /*108d0*/  IMNMX R36, R36, R9, !PT ;  /* 0x0000000924247217 */ /* 0x000fe40007800200 */
[----:B------:R-:W-:Y:S02]  /*108e0*/  IMNMX R2, R2, R5, PT ;  /* 0x0000000502027217 */ /* 0x000fe40003800200 */
.L_x_1029:
        /* <DEDUP_REMOVED lines=74> */
[----:B------:R-:W-:Y:S02]  /*10d90*/  FMNMX.FTZ R7, R32, R14, !PT ;  /* 0x0000000e20077209 */ /* 0x000fe40007810000 */
[----:B------:R-:W-:Y:S01]  /*10da0*/  @P0 LEA R148, P1, R16, c[0x0][0x1c8], 0x1 ;  /* 0x0000720010940a11 */ /* 0x000fe200078208ff */
[----:B------:R-:W-:Y:S01]  /*10db0*/  @P0 IMAD.IADD R0, R17, 0x1, R0 ;  /* 0x0000000111000824 */ /* 0x000fe200078e0200 */
[----:B------:R-:W-:Y:S02]  /*10dc0*/  FMNMX.FTZ R7, R28, R7, !PT ;  /* 0x000000071c077209 */ /* 0x000fe40007810000 */
[----:B------:R-:W-:Y:S02]  /*10dd0*/  FMNMX.FTZ R6, R34, R35, !PT ;  /* 0x0000002322067209 */ /* 0x000fe40007810000 */
[----:B------:R-:W-:Y:S02]  /*10de0*/  FMNMX.FTZ R7, R12, R7, !PT ;  /* 0x000000070c077209 */ /* 0x000fe40007810000 */
[----:B------:R-:W-:-:S02]  /*10df0*/  @P0 LEA.HI.X R149, R16, c[0x0][0x1cc], R0, 0x1, P1 ;  /* 0x0000730010950a11 */ /* 0x000fc400008f0c00 */
[----:B------:R-:W-:Y:S01]  /*10e00*/  FMNMX.FTZ R7, R24, R7, !PT ;  /* 0x0000000718077209 */ /* 0x000fe20007810000 */
[----:B------:R-:W-:Y:S01]  /*10e10*/  LDSM.16.MT88.4 R16, [R184+0x2900] ;  /* 0x00290000b810783b */ /* 0x000fe20000004200 */
        /* <DEDUP_REMOVED lines=23> */
[----:B------:R-:W-:Y:S01]  /*10f90*/  @P0 LEA R146, P1, R203, R148, 0x1 ;  /* 0x00000094cb920211 */ /* 0x000fe200078208ff */
[----:B------:R-:W1:Y:S01]  /*10fa0*/  SHFL.BFLY PT, R7, R0, 0x2, 0x1f ;  /* 0x0c401f0000077f89 */ /* 0x000e6200000e0000 */
[----:B------:R-:W-:Y:S02]  /*10fb0*/  FMNMX.FTZ R6, R141, R6, !PT ;  /* 0x000000068d067209 */ /* 0x000fe40007810000 */
[----:B------:R-:W-:Y:S02]  /*10fc0*/  @P0 LEA.HI.X R147, R203, R149, R202, 0x1, P1 ;  /* 0x00000095cb930211 */ /* 0x000fe400008f0cca */
[----:B------:R-:W-:Y:S02]  /*10fd0*/  FMNMX.FTZ R6, R171, R6, !PT ;  /* 0x00000006ab067209 */ /* 0x000fe40007810000 */
[----:B-1----:R-:W-:-:S05]  /*10fe0*/  FMNMX.FTZ R7, R0, R7, !PT ;  /* 0x0000000700077209 */ /* 0x002fca0007810000 */
[----:B------:R-:W1:Y:S02]  /*10ff0*/  SHFL.BFLY PT, R2, R7, 0x1, 0x1f ;  /* 0x0c201f0007027f89 */ /* 0x000e6400000e0000 */
[----:B-1----:R-:W-:Y:S02]  /*11000*/  FMNMX.FTZ R2, R7, R2, !PT ;  /* 0x0000000207027209 */ /* 0x002fe40007810000 */
[----:B------:R-:W1:Y:S02]  /*11010*/  SHFL.BFLY PT, R7, R6, 0x2, 0x1f ;  /* 0x0c401f0006077f89 */ /* 0x000e6400000e0000 */
        /* <DEDUP_REMOVED lines=8> */
[--C-:B------:R-:W-:Y:S02]  /*110a0*/  FFMA.FTZ R154, R10, c[0x0][0x2d0], -R179.reuse ;  /* 0x0000b4000a9a7a23 */ /* 0x100fe400000108b3 */
[--C-:B------:R-:W-:Y:S01]  /*110b0*/  FFMA.FTZ R150, R8, c[0x0][0x2d0], -R179.reuse ;  /* 0x0000b40008967a23 */ /* 0x100fe200000108b3 */
[----:B-1----:R-:W-:Y:S01]  /*110c0*/  FMNMX.FTZ R7, R6, R7, !PT ;  /* 0x0000000706077209 */ /* 0x002fe20007810000 */
[----:B------:R-:W-:-:S02]  /*110d0*/  FFMA.FTZ R159, R24, c[0x0][0x2d0], -R179 ;  /* 0x0000b400189f7a23 */ /* 0x000fc400000108b3 */
[--C-:B------:R-:W-:Y:S01]  /*110e0*/  FFMA.FTZ R153, R20, c[0x0][0x2d0], -R179.reuse ;  /* 0x0000b40014997a23 */ /* 0x100fe200000108b3 */
[----:B------:R-:W1:Y:S01]  /*110f0*/  MUFU.EX2 R160, R160 ;  /* 0x000000a000a07308 */ /* 0x000e620000000800 */
[----:B------:R-:W2:Y:S01]  /*11100*/  SHFL.BFLY PT, R0, R7, 0x1, 0x1f ;  /* 0x0c201f0007007f89 */ /* 0x000ea200000e0000 */
[--C-:B------:R-:W-:Y:S02]  /*11110*/  FFMA.FTZ R169, R176, c[0x0][0x2d0], -R179.reuse ;  /* 0x0000b400b0a97a23 */ /* 0x100fe400000108b3 */
[--C-:B------:R-:W-:Y:S01]  /*11120*/  FFMA.FTZ R167, R174, c[0x0][0x2d0], -R179.reuse ;  /* 0x0000b400aea77a23 */ /* 0x100fe200000108b3 */
[----:B------:R-:W-:Y:S01]  /*11130*/  LDSM.16.MT88.4 R20, [R185+0x900] ;  /* 0x00090000b914783b */ /* 0x000fe20000004200 */
[--C-:B------:R-:W-:Y:S02]  /*11140*/  FFMA.FTZ R166, R166, c[0x0][0x2d0], -R179.reuse ;  /* 0x0000b400a6a67a23 */ /* 0x100fe400000108b3 */
[----:B------:R-:W-:Y:S01]  /*11150*/  MUFU.EX2 R158, R158 ;  /* 0x0000009e009e7308 */ /* 0x000fe20000000800 */
[----:B------:R-:W-:-:S02]  /*11160*/  FFMA.FTZ R168, R168, c[0x0][0x2d0], -R179 ;  /* 0x0000b400a8a87a23 */ /* 0x000fc400000108b3 */
[--C-:B------:R-:W-:Y:S02]  /*11170*/  FFMA.FTZ R180, R180, c[0x0][0x2d0], -R179.reuse ;  /* 0x0000b400b4b47a23 */ /* 0x100fe400000108b3 */
[----:B------:R-:W-:-:S03]  /*11180*/  FFMA.FTZ R217, R140, c[0x0][0x2d0], -R179 ;  /* 0x0000b4008cd97a23 */ /* 0x000fc600000108b3 */
[----:B------:R-:W3:Y:S01]  /*11190*/  MUFU.EX2 R155, R155 ;  /* 0x0000009b009b7308 */ /* 0x000ee20000000800 */
[----:B-1----:R-:W-:Y:S01]  /*111a0*/  F2FP.BF16.PACK_AB R96, R160, R161 ;  /* 0x000000a1a060723e */ /* 0x002fe200000010ff */
[----:B------:R-:W-:-:S06]  /*111b0*/  FADD.FTZ R161, R161, R160 ;  /* 0x000000a0a1a17221 */ /* 0x000fcc0000010000 */
[----:B------:R-:W-:Y:S01]  /*111c0*/  MUFU.EX2 R159, R159 ;  /* 0x0000009f009f7308 */ /* 0x000fe20000000800 */
[----:B--2---:R-:W-:-:S04]  /*111d0*/  FMNMX.FTZ R0, R7, R0, !PT ;  /* 0x0000000007007209 */ /* 0x004fc80007810000 */
[C---:B------:R-:W-:Y:S01]  /*111e0*/  FSETP.NEU.FTZ.AND P1, PT, R0.reuse, -INF , PT ;  /* 0xff8000000000780b */ /* 0x040fe20003f3d000 */
[----:B------:R-:W-:Y:S01]  /*111f0*/  FMUL.FTZ R170, R0, c[0x0][0x2d0] ;  /* 0x0000b40000aa7a20 */ /* 0x000fe20000410000 */
[C---:B---3--:R-:W-:Y:S01]  /*11200*/  F2FP.BF16.PACK_AB R98, R155.reuse, R158 ;  /* 0x0000009e9b62723e */ /* 0x048fe200000010ff */
[----:B------:R-:W-:Y:S01]  /*11210*/  MUFU.EX2 R154, R154 ;  /* 0x0000009a009a7308 */ /* 0x000fe20000000800 */
[----:B------:R-:W-:Y:S02]  /*11220*/  FADD.FTZ R158, R158, R161 ;  /* 0x000000a19e9e7221 */ /* 0x000fe40000010000 */
[----:B------:R-:W-:Y:S02]  /*11230*/  FSEL R170, R170, RZ, P1 ;  /* 0x000000ffaaaa7208 */ /* 0x000fe40000800000 */
[----:B------:R-:W-:-:S03]  /*11240*/  FADD.FTZ R158, R155, R158 ;  /* 0x0000009e9b9e7221 */ /* 0x000fc60000010000 */
[--C-:B------:R-:W-:Y:S01]  /*11250*/  FFMA.FTZ R163, R34, c[0x0][0x2d0], -R170.reuse ;  /* 0x0000b40022a37a23 */ /* 0x100fe200000108aa */
[----:B------:R-:W-:Y:S01]  /*11260*/  MUFU.EX2 R153, R153 ;  /* 0x0000009900997308 */ /* 0x000fe20000000800 */
[--C-:B------:R-:W-:Y:S02]  /*11270*/  FFMA.FTZ R162, R35, c[0x0][0x2d0], -R170.reuse ;  /* 0x0000b40023a27a23 */ /* 0x100fe400000108aa */
[--C-:B------:R-:W-:Y:S01]  /*11280*/  FFMA.FTZ R164, R5, c[0x0][0x2d0], -R170.reuse ;  /* 0x0000b40005a47a23 */ /* 0x100fe200000108aa */
[----:B------:R-:W-:Y:S01]  /*11290*/  LDSM.16.MT88.4 R32, [R184+0x900] ;  /* 0x00090000b820783b */ /* 0x000fe20000004200 */
[--C-:B------:R-:W-:Y:S02]  /*112a0*/  FFMA.FTZ R157, R31, c[0x0][0x2d0], -R170.reuse ;  /* 0x0000b4001f9d7a23 */ /* 0x100fe400000108aa */
[--C-:B------:R-:W-:Y:S01]  /*112b0*/  FFMA.FTZ R152, R11, c[0x0][0x2d0], -R170.reuse ;  /* 0x0000b4000b987a23 */ /* 0x100fe200000108aa */
[----:B------:R1:W2:Y:S01]  /*112c0*/  LDSM.16.MT88.4 R4, [R3+0x4100] ;  /* 0x004100000304783b */ /* 0x0002a20000004200 */
[----:B------:R-:W-:Y:S01]  /*112d0*/  MUFU.EX2 R163, R163 ;  /* 0x000000a300a37308 */ /* 0x000fe20000000800 */
[----:B------:R-:W-:-:S02]  /*112e0*/  FFMA.FTZ R156, R13, c[0x0][0x2d0], -R170 ;  /* 0x0000b4000d9c7a23 */ /* 0x000fc400000108aa */
[--C-:B------:R-:W-:Y:S01]  /*112f0*/  FFMA.FTZ R151, R27, c[0x0][0x2d0], -R170.reuse ;  /* 0x0000b4001b977a23 */ /* 0x100fe200000108aa */
[----:B------:R-:W-:Y:S01]  /*11300*/  LDSM.16.MT88.4 R12, [R165+0x2900] ;  /* 0x00290000a50c783b */ /* 0x000fe20000004200 */
[--C-:B------:R-:W-:Y:S02]  /*11310*/  FFMA.FTZ R173, R173, c[0x0][0x2d0], -R170.reuse ;  /* 0x0000b400adad7a23 */ /* 0x100fe400000108aa */
[--C-:B------:R-:W-:Y:S01]  /*11320*/  FFMA.FTZ R174, R183, c[0x0][0x2d0], -R170.reuse ;  /* 0x0000b400b7ae7a23 */ /* 0x100fe200000108aa */
[----:B------:R-:W3:Y:S01]  /*11330*/  MUFU.EX2 R162, R162 ;  /* 0x000000a200a27308 */ /* 0x000ee20000000800 */
[----:B------:R-:W-:Y:S01]  /*11340*/  LDSM.16.MT88.4 R28, [R165+0x900] ;  /* 0x00090000a51c783b */ /* 0x000fe20000004200 */
[--C-:B------:R-:W-:Y:S02]  /*11350*/  FFMA.FTZ R175, R175, c[0x0][0x2d0], -R170.reuse ;  /* 0x0000b400afaf7a23 */ /* 0x100fe400000108aa */
[----:B------:R-:W-:Y:S01]  /*11360*/  FFMA.FTZ R176, R181, c[0x0][0x2d0], -R170 ;  /* 0x0000b400b5b07a23 */ /* 0x000fe200000108aa */
[----:B------:R-:W-:Y:S01]  /*11370*/  LDSM.16.MT88.4 R24, [R172+0x2900] ;  /* 0x00290000ac18783b */ /* 0x000fe20000004200 */
[----:B------:R-:W-:-:S02]  /*11380*/  FFMA.FTZ R181, R178, c[0x0][0x2d0], -R179 ;  /* 0x0000b400b2b57a23 */ /* 0x000fc400000108b3 */
[----:B------:R-:W-:Y:S01]  /*11390*/  MUFU.EX2 R164, R164 ;  /* 0x000000a400a47308 */ /* 0x000fe20000000800 */
[----:B------:R-:W-:Y:S02]  /*113a0*/  FFMA.FTZ R178, R142, c[0x0][0x2d0], -R179 ;  /* 0x0000b4008eb27a23 */ /* 0x000fe400000108b3 */
[--C-:B------:R-:W-:Y:S02]  /*113b0*/  FFMA.FTZ R177, R177, c[0x0][0x2d0], -R170.reuse ;  /* 0x0000b400b1b17a23 */ /* 0x100fe400000108aa */
[--C-:B------:R-:W-:Y:S02]  /*113c0*/  FFMA.FTZ R182, R143, c[0x0][0x2d0], -R170.reuse ;  /* 0x0000b4008fb67a23 */ /* 0x100fe400000108aa */
[--C-:B-1----:R-:W-:Y:S01]  /*113d0*/  FFMA.FTZ R3, R9, c[0x0][0x2d0], -R170.reuse ;  /* 0x0000b40009037a23 */ /* 0x102fe200000108aa */
[----:B------:R-:W1:Y:S01]  /*113e0*/  MUFU.EX2 R157, R157 ;  /* 0x0000009d009d7308 */ /* 0x000e620000000800 */
[----:B------:R-:W4:Y:S01]  /*113f0*/  LDSM.16.MT88.4 R8, [R185+0x2900] ;  /* 0x00290000b908783b */ /* 0x000f220000004200 */
[----:B---3--:R-:W-:Y:S01]  /*11400*/  F2FP.BF16.PACK_AB R97, R162, R163 ;  /* 0x000000a3a261723e */ /* 0x008fe200000010ff */
[----:B------:R-:W-:-:S02]  /*11410*/  FFMA.FTZ R179, R141, c[0x0][0x2d0], -R170 ;  /* 0x0000b4008db37a23 */ /* 0x000fc400000108aa */
[----:B------:R-:W-:Y:S01]  /*11420*/  FFMA.FTZ R218, R171, c[0x0][0x2d0], -R170 ;  /* 0x0000b400abda7a23 */ /* 0x000fe200000108aa */
[----:B------:R-:W-:Y:S01]  /*11430*/  LDSM.16.MT88.4 R140, [R172+0x3900] ;  /* 0x00390000ac8c783b */ /* 0x000fe20000004200 */
[----:B------:R-:W-:Y:S01]  /*11440*/  FADD.FTZ R163, R163, R162 ;  /* 0x000000a2a3a37221 */ /* 0x000fe20000010000 */
[----:B------:R-:W-:Y:S01]  /*11450*/  MUFU.EX2 R150, R150 ;  /* 0x0000009600967308 */ /* 0x000fe20000000800 */
[----:B-1----:R-:W-:-:S07]  /*11460*/  F2FP.BF16.PACK_AB R99, R157, R164 ;  /* 0x000000a49d63723e */ /* 0x002fce00000010ff */
[----:B------:R-:W-:Y:S01]  /*11470*/  MUFU.EX2 R156, R156 ;  /* 0x0000009c009c7308 */ /* 0x000fe20000000800 */
[----:B------:R-:W-:-:S04]  /*11480*/  FADD.FTZ R164, R164, R163 ;  /* 0x000000a3a4a47221 */ /* 0x000fc80000010000 */
[----:B------:R-:W-:Y:S01]  /*11490*/  FADD.FTZ R157, R157, R164 ;  /* 0x000000a49d9d7221 */ /* 0x000fe20000010000 */
[C---:B------:R-:W-:Y:S02]  /*114a0*/  HMMA.16816.F32.BF16 R36, R96.reuse, R40, RZ ;  /* 0x000000286024723c */ /* 0x040fe400000418ff */
[----:B------:R-:W1:Y:S06]  /*114b0*/  MUFU.EX2 R151, R151 ;  /* 0x0000009700977308 */ /* 0x000e6c0000000800 */
[C---:B------:R-:W-:Y:S02]  /*114c0*/  HMMA.16816.F32.BF16 R52, R96.reuse, R56, RZ ;  /* 0x000000386034723c */ /* 0x040fe400000418ff */
[----:B------:R-:W-:Y:S06]  /*114d0*/  MUFU.EX2 R152, R152 ;  /* 0x0000009800987308 */ /* 0x000fec0000000800 */
[C---:B------:R-:W-:Y:S02]  /*114e0*/  HMMA.16816.F32.BF16 R40, R96.reuse, R42, RZ ;  /* 0x0000002a6028723c */ /* 0x040fe400000418ff */
[----:B------:R-:W3:Y:S06]  /*114f0*/  MUFU.EX2 R3, R3 ;  /* 0x0000000300037308 */ /* 0x000eec0000000800 */
        /* <DEDUP_REMOVED lines=32> */
[C---:B------:R-:W-:Y:S08]  /*11700*/  HMMA.16816.F32.BF16 R72, R96.reuse, R74, RZ ;  /* 0x0000004a6048723c */ /* 0x040ff000000418ff */
[C---:B------:R-:W-:Y:S08]  /*11710*/  HMMA.16816.F32.BF16 R80, R96.reuse, R82, RZ ;  /* 0x000000526050723c */ /* 0x040ff000000418ff */
[C---:B------:R-:W-:Y:S08]  /*11720*/  HMMA.16816.F32.BF16 R88, R96.reuse, R90, RZ ;  /* 0x0000005a6058723c */ /* 0x040ff000000418ff */
[C---:B--2---:R-:W-:Y:S07]  /*11730*/  HMMA.16816.F32.BF16 R92, R96.reuse, R4, RZ ;  /* 0x00000004605c723c */ /* 0x044fee00000418ff */
[----:B------:R-:W-:Y:S01]  /*11740*/  F2FP.BF16.PACK_AB R4, R154, R159 ;  /* 0x0000009f9a04723e */ /* 0x000fe200000010ff */
[----:B------:R-:W-:Y:S01]  /*11750*/  HMMA.16816.F32.BF16 R96, R96, R6, RZ ;  /* 0x000000066060723c */ /* 0x000fe200000418ff */
[----:B-1----:R-:W-:Y:S01]  /*11760*/  F2FP.BF16.PACK_AB R5, R151, R156 ;  /* 0x0000009c9705723e */ /* 0x002fe200000010ff */
[----:B------:R-:W-:-:S02]  /*11770*/  FADD.FTZ R159, R159, R158 ;  /* 0x0000009e9f9f7221 */ /* 0x000fc40000010000 */
[----:B------:R-:W-:Y:S02]  /*11780*/  FADD.FTZ R156, R156, R157 ;  /* 0x0000009d9c9c7221 */ /* 0x000fe40000010000 */
[----:B------:R-:W-:Y:S01]  /*11790*/  FADD.FTZ R154, R154, R159 ;  /* 0x0000009f9a9a7221 */ /* 0x000fe20000010000 */
[----:B------:R-:W-:Y:S01]  /*117a0*/  F2FP.BF16.PACK_AB R6, R150, R153 ;  /* 0x000000999606723e */ /* 0x000fe200000010ff */
[----:B------:R-:W-:Y:S01]  /*117b0*/  FADD.FTZ R151, R151, R156 ;  /* 0x0000009c97977221 */ /* 0x000fe20000010000 */
[----:B---3--:R-:W-:Y:S01]  /*117c0*/  F2FP.BF16.PACK_AB R7, R3, R152 ;  /* 0x000000980307723e */ /* 0x008fe200000010ff */
[----:B------:R-:W-:Y:S02]  /*117d0*/  FADD.FTZ R153, R153, R154 ;  /* 0x0000009a99997221 */ /* 0x000fe40000010000 */
[----:B------:R-:W-:Y:S02]  /*117e0*/  FADD.FTZ R152, R152, R151 ;  /* 0x0000009798987221 */ /* 0x000fe40000010000 */
[----:B------:R-:W-:-:S02]  /*117f0*/  FADD.FTZ R153, R150, R153 ;  /* 0x0000009996997221 */ /* 0x000fc40000010000 */
[----:B----4-:R-:W-:Y:S01]  /*11800*/  HMMA.16816.F32.BF16 R36, R4, R8, R36 ;  /* 0x000000080424723c */ /* 0x010fe20000041824 */
        /* <DEDUP_REMOVED lines=39> */
[----:B-----5:R-:W-:Y:S01]  /*11a80*/  F2FP.BF16.PACK_AB R4, R169, R166 ;  /* 0x000000a6a904723e */ /* 0x020fe200000010ff */
        /* <DEDUP_REMOVED lines=108> */
.L_x_1034:
[----:B------:R-:W-:-:S13]  /*12150*/  ISETP.NE.AND P0, PT, R3, 0x1, PT ;  /* 0x000000010300780c */ /* 0x000fda0003f05270 */
[----:B------:R-:W-:-:S05]  /*12160*/  @P0 IMAD.HI.U32 R5, R6, c[0x0][0x330], RZ ;  /* 0x0000cc0006050a27 */ /* 0x000fca00078e00ff */
[----:B------:R-:W-:-:S05]  /*12170*/  @P0 SHF.R.U32.HI R6, RZ, c[0x0][0x334], R5 ;  /* 0x0000cd00ff060a19 */ /* 0x000fca0000011605 */
.L_x_1035:
[----:B------:R-:W-:-:S05]  /*12180*/  IMAD R3, R6, R3, c[0x0][0x32c] ;  /* 0x0000cb0006037624 */ /* 0x000fca00078e0203 */
[----:B------:R-:W-:-:S04]  /*12190*/  IMNMX R4, R4, R3, PT ;  /* 0x0000000304047217 */ /* 0x000fc80003800200 */
.L_x_1033:
        /* <DEDUP_REMOVED lines=10> */
[C---:B------:R-:W-:Y:S01]  /*12240*/  IADD3 RZ, P0, R206.reuse, 0x40, RZ ;  /* 0x00000040ceff7810 */ /* 0x040fe20007f1e0ff */
[----:B------:R-:W-:Y:S01]  /*12250*/  IMAD.MOV.U32 R3, RZ, RZ, R0 ;  /* 0x000000ffff037224 */ /* 0x000fe200078e0000 */
[----:B------:R-:W-:Y:S01]  /*12260*/  LOP3.LUT P1, RZ, R135, 0x2, RZ, 0xc0, !PT ;  /* 0x0000000287ff7812 */ /* 0x000fe2000782c0ff */
[----:B------:R-:W-:Y:S01]  /*12270*/  IMAD.MOV.U32 R132, RZ, RZ, R2 ;  /* 0x000000ffff847224 */ /* 0x000fe200078e0002 */
[----:B------:R-:W-:Y:S01]  /*12280*/  IADD3 RZ, P2, R206, 0x80, RZ ;  /* 0x00000080ceff7810 */ /* 0x000fe20007f5e0ff */
[--C-:B------:R-:W-:Y:S01]  /*12290*/  IMAD.X R229, RZ, RZ, R211.reuse, P0 ;  /* 0x000000ffffe57224 */ /* 0x100fe200000e06d3 */
[----:B------:R-:W-:Y:S01]  /*122a0*/  SEL R191, R191, 0xffffffe0, !P1 ;  /* 0xffffffe0bfbf7807 */ /* 0x000fe20004800000 */
[----:B------:R-:W-:Y:S01]  /*122b0*/  IMAD.MOV.U32 R216, RZ, RZ, RZ ;  /* 0x000000ffffd87224 */ /* 0x000fe200078e00ff */
[C---:B------:R-:W-:Y:S01]  /*122c0*/  IADD3 RZ, P1, R208.reuse, 0x40, RZ ;  /* 0x00000040d0ff7810 */ /* 0x040fe20007f3e0ff */
[----:B------:R-:W-:Y:S01]  /*122d0*/  IMAD.X R228, RZ, RZ, R211, P2 ;  /* 0x000000ffffe47224 */ /* 0x000fe200010e06d3 */
[----:B------:R-:W-:Y:S01]  /*122e0*/  IADD3 RZ, P0, R208, 0x80, RZ ;  /* 0x00000080d0ff7810 */ /* 0x000fe20007f1e0ff */
[----:B------:R-:W-:Y:S01]  /*122f0*/  @P3 IMAD.HI.U32 R225, R212, c[0x0][0x2c8], RZ ;  /* 0x0000b200d4e13a27 */ /* 0x000fe200078e00ff */
[C---:B------:R-:W-:Y:S01]  /*12300*/  IADD3 R224, R206.reuse, 0x40, RZ ;  /* 0x00000040cee07810 */ /* 0x040fe20007ffe0ff */
[----:B------:R-:W-:Y:S01]  /*12310*/  ULDC UR8, c[0x0][0x324] ;  /* 0x0000c90000087ab9 */ /* 0x000fe20000000800 */
[----:B------:R-:W-:Y:S01]  /*12320*/  IADD3 R223, R206, 0x80, RZ ;  /* 0x00000080cedf7810 */ /* 0x000fe20007ffe0ff */
[----:B------:R-:W-:Y:S01]  /*12330*/  IMAD.X R227, RZ, RZ, R215, P1 ;  /* 0x000000ffffe37224 */ /* 0x000fe200008e06d7 */
[----:B------:R-:W-:Y:S01]  /*12340*/  @P3 SHF.R.U32.HI R225, RZ, c[0x0][0x2cc], R225 ;  /* 0x0000b300ffe13a19 */ /* 0x000fe200000116e1 */
[----:B------:R-:W-:Y:S01]  /*12350*/  IMAD.X R226, RZ, RZ, R215, P0 ;  /* 0x000000ffffe27224 */ /* 0x000fe200000e06d7 */
[C---:B------:R-:W-:Y:S01]  /*12360*/  IADD3 R222, R208.reuse, 0x80, RZ ;  /* 0x00000080d0de7810 */ /* 0x040fe20007ffe0ff */
[----:B------:R-:W-:Y:S01]  /*12370*/  ULOP3.LUT UR8, URZ, UR8, URZ, 0x33, !UPT ;  /* 0x000000083f087292 */ /* 0x000fe2000f8e333f */
[----:B------:R-:W-:Y:S01]  /*12380*/  IADD3 R220, R208, 0x40, RZ ;  /* 0x00000040d0dc7810 */ /* 0x000fe20007ffe0ff */
[----:B------:R-:W-:-:S02]  /*12390*/  UMOV UR5, 0x1 ;  /* 0x0000000100057882 */ /* 0x000fc40000000000 */
.L_x_1045:
[----:B------:R-:W-:Y:S04]  /*123a0*/  DEPBAR.LE SB0, 0x2 ;  /* 0x000080800000791a */ /* 0x000fe80000000000 */
[----:B------:R-:W-:Y:S01]  /*123b0*/  BAR.SYNC.DEFER_BLOCKING 0x0 ;  /* 0x0000000000007b1d */ /* 0x000fe20000010000 */
[----:B------:R-:W-:Y:S01]  /*123c0*/  UIMAD UR4, UR5, 0x6000, URZ ;  /* 0x00006000050478a4 */ /* 0x000fe2000f8e023f */
[----:B------:R-:W-:Y:S02]  /*123d0*/  ISETP.GE.AND P0, PT, R198, R221, PT ;  /* 0x000000ddc600720c */ /* 0x000fe40003f06270 */
[----:B------:R-:W-:Y:S02]  /*123e0*/  ISETP.NE.AND P2, PT, R193, 0x1, PT ;  /* 0x00000001c100780c */ /* 0x000fe40003f45270 */
[----:B------:R-:W-:Y:S02]  /*123f0*/  ISETP.GE.AND P3, PT, R195, 0x1, PT ;  /* 0x00000001c300780c */ /* 0x000fe40003f66270 */
[----:B------:R-:W-:Y:S05]  /*12400*/  IADD3 R135, R190, UR4, RZ ;  /* 0x00000004be877c10 */ /* 0x000fea000fffe0ff */
[----:B------:R-:W-:Y:S02]  /*12410*/  IMAD.IADD R133, R191, 0x1, R135 ;  /* 0x00000001bf857824 */ /* 0x000fe400078e0287 */
[----:B------:R-:W-:Y:S01]  /*12420*/  @!P0 IADD3 R28, R221, -0x1, RZ ;  /* 0xffffffffdd1c8810 */ /* 0x000fe20007ffe0ff */
[----:B------:R-:W-:Y:S02]  /*12430*/  @!P0 IMAD R179, R216, 0x6000, R204 ;  /* 0x00006000d8b38824 */ /* 0x000fe400078e02cc */
        /* <DEDUP_REMOVED lines=8> */
[----:B------:R-:W-:Y:S02]  /*124c0*/  @!P0 IMAD.IADD R33, R29, 0x1, R33 ;  /* 0x000000011d218824 */ /* 0x000fe400078e0221 */
[C---:B------:R-:W-:Y:S01]  /*124d0*/  @!P0 IMAD.SHL.U32 R29, R28.reuse, 0x40, RZ ;  /* 0x000000401c1d8824 */ /* 0x040fe200078e00ff */
[----:B------:R-:W3:Y:S02]  /*124e0*/  LDSM.16.M88.4 R148, [R190+UR4+0xd100] ;  /* 0x00d10004be94783b */ /* 0x000ee40008000200 */
[----:B------:R-:W-:Y:S02]  /*124f0*/  @!P0 SHF.L.U64.HI R33, R28, 0x6, R33 ;  /* 0x000000061c218819 */ /* 0x000fe40000010221 */
[----:B------:R-:W-:Y:S01]  /*12500*/  @!P0 IADD3 R31, P1, R29, R206, RZ ;  /* 0x000000ce1d1f8210 */ /* 0x000fe20007f3e0ff */
[----:B------:R-:W4:Y:S04]  /*12510*/  LDSM.16.M88.4 R152, [R190+UR4+0xd900] ;  /* 0x00d90004be98783b */ /* 0x000f280008000200 */
[----:B------:R-:W-:Y:S01]  /*12520*/  @!P0 IMAD.X R0, R33, 0x1, R211, P1 ;  /* 0x0000000121008824 */ /* 0x000fe200008e06d3 */
[C---:B------:R-:W-:Y:S01]  /*12530*/  @!P0 LEA R172, P1, R31.reuse, c[0x0][0x1f8], 0x1 ;  /* 0x00007e001fac8a11 */ /* 0x040fe200078208ff */
[----:B------:R-:W-:Y:S03]  /*12540*/  LDSM.16.M88.4 R156, [R133+0xd100] ;  /* 0x00d10000859c783b */ /* 0x000fe60000000200 */
[----:B------:R-:W-:Y:S02]  /*12550*/  @!P0 LEA.HI.X R173, R31, c[0x0][0x1fc], R0, 0x1, P1 ;  /* 0x00007f001fad8a11 */ /* 0x000fe400008f0c00 */
[----:B------:R-:W-:Y:S01]  /*12560*/  @!P0 IADD3 R0, P1, R29, R224, RZ ;  /* 0x000000e01d008210 */ /* 0x000fe20007f3e0ff */
[----:B------:R-:W-:Y:S04]  /*12570*/  LDSM.16.M88.4 R160, [R133+0xd900] ;  /* 0x00d9000085a0783b */ /* 0x000fe80000000200 */
[----:B------:R-:W-:Y:S01]  /*12580*/  @!P0 IMAD.X R31, R33, 0x1, R229, P1 ;  /* 0x00000001211f8824 */ /* 0x000fe200008e06e5 */
[C---:B------:R-:W-:Y:S04]  /*12590*/  @!P0 LEA R174, P1, R0.reuse, c[0x0][0x1f8], 0x1 ;  /* 0x00007e0000ae8a11 */ /* 0x040fe800078208ff */
[----:B------:R-:W-:Y:S02]  /*125a0*/  @!P0 LEA.HI.X R175, R0, c[0x0][0x1fc], R31, 0x1, P1 ;  /* 0x00007f0000af8a11 */ /* 0x000fe400008f0c1f */
[----:B------:R-:W-:Y:S01]  /*125b0*/  @!P0 IADD3 R0, P1, R29, R223, RZ ;  /* 0x000000df1d008210 */ /* 0x000fe20007f3e0ff */
[C---:B-1----:R-:W-:Y:S04]  /*125c0*/  HMMA.16816.F32.BF16 R4, R136.reuse, R140, RZ ;  /* 0x0000008c8804723c */ /* 0x042fe800000418ff */
[--C-:B------:R-:W-:Y:S01]  /*125d0*/  @!P0 IMAD.X R31, R33, 0x1, R228.reuse, P1 ;  /* 0x00000001211f8824 */ /* 0x100fe200008e06e4 */
[C---:B------:R-:W-:Y:S03]  /*125e0*/  @!P0 LEA R176, P1, R0.reuse, c[0x0][0x1f8], 0x1 ;  /* 0x00007e0000b08a11 */ /* 0x040fe600078208ff */
[C---:B------:R-:W-:Y:S01]  /*125f0*/  HMMA.16816.F32.BF16 R8, R136.reuse, R142, RZ ;  /* 0x0000008e8808723c */ /* 0x040fe200000418ff */
[----:B------:R-:W-:Y:S03]  /*12600*/  LDSM.16.M88.4 R140, [R188] ;  /* 0x00000000bc8c783b */ /* 0x000fe60000000200 */
[----:B------:R-:W-:Y:S02]  /*12610*/  @!P0 LEA.HI.X R177, R0, c[0x0][0x1fc], R31, 0x1, P1 ;  /* 0x00007f0000b18a11 */ /* 0x000fe400008f0c1f */
[----:B------:R-:W-:Y:S02]  /*12620*/  @!P0 IADD3 R29, P1, R201, R29, RZ ;  /* 0x0000001dc91d8210 */ /* 0x000fe40007f3e0ff */
[C---:B--2---:R-:W-:Y:S04]  /*12630*/  HMMA.16816.F32.BF16 R12, R136.reuse, R144, RZ ;  /* 0x00000090880c723c */ /* 0x044fe800000418ff */
[----:B------:R-:W-:Y:S01]  /*12640*/  @!P0 IMAD.X R33, R200, 0x1, R33, P1 ;  /* 0x00000001c8218824 */ /* 0x000fe200008e0621 */
[----:B------:R-:W-:Y:S03]  /*12650*/  @!P0 IADD3 R0, P1, R29, R206, RZ ;  /* 0x000000ce1d008210 */ /* 0x000fe60007f3e0ff */
[C---:B------:R-:W-:Y:S01]  /*12660*/  HMMA.16816.F32.BF16 R16, R136.reuse, R146, RZ ;  /* 0x000000928810723c */ /* 0x040fe200000418ff */
[----:B------:R-:W1:Y:S03]  /*12670*/  LDSM.16.M88.4 R144, [R133+0xc100] ;  /* 0x00c100008590783b */ /* 0x000e660000000200 */
[----:B------:R-:W-:Y:S01]  /*12680*/  @!P0 IMAD.X R31, R33, 0x1, R211, P1 ;  /* 0x00000001211f8824 */ /* 0x000fe200008e06d3 */
[C---:B------:R-:W-:Y:S03]  /*12690*/  @!P0 LEA R180, P1, R0.reuse, c[0x0][0x1f8], 0x1 ;  /* 0x00007e0000b48a11 */ /* 0x040fe600078208ff */
[C---:B---3--:R-:W-:Y:S01]  /*126a0*/  HMMA.16816.F32.BF16 R20, R136.reuse, R148, RZ ;  /* 0x000000948814723c */ /* 0x048fe200000418ff */
[----:B------:R-:W-:Y:S03]  /*126b0*/  @!P0 LEA.HI.X R181, R0, c[0x0][0x1fc], R31, 0x1, P1 ;  /* 0x00007f0000b58a11 */ /* 0x000fe600008f0c1f */
[----:B------:R-:W-:Y:S04]  /*126c0*/  @!P0 IADD3 R0, P1, R29, R224, RZ ;  /* 0x000000e01d008210 */ /* 0x000fe80007f3e0ff */
[C---:B------:R-:W-:Y:S01]  /*126d0*/  HMMA.16816.F32.BF16 R24, R136.reuse, R150, RZ ;  /* 0x000000968818723c */ /* 0x040fe200000418ff */
[----:B------:R-:W-:Y:S01]  /*126e0*/  @!P0 IMAD.X R31, R33, 0x1, R229, P1 ;  /* 0x00000001211f8824 */ /* 0x000fe200008e06e5 */
[----:B------:R-:W2:Y:S02]  /*126f0*/  LDSM.16.M88.4 R148, [R133+0xc900] ;  /* 0x00c900008594783b */ /* 0x000ea40000000200 */
[C---:B------:R-:W-:Y:S03]  /*12700*/  @!P0 LEA R182, P1, R0.reuse, c[0x0][0x1f8], 0x1 ;  /* 0x00007e0000b68a11 */ /* 0x040fe600078208ff */
[----:B------:R-:W-:Y:S01]  /*12710*/  @!PT LDS RZ, [RZ] ;  /* 0x00000000fffff984 */ /* 0x000fe20000000800 */
[----:B------:R-:W-:Y:S01]  /*12720*/  @!PT LDS RZ, [RZ] ;  /* 0x00000000fffff984 */ /* 0x000fe20000000800 */
[----:B------:R-:W-:Y:S01]  /*12730*/  @!PT LDS RZ, [RZ] ;  /* 0x00000000fffff984 */ /* 0x000fe20000000800 */
[----:B------:R3:W-:Y:S01]  /*12740*/  @!P0 LDGSTS.E.BYPASS.LTC128B.128 [R179], [R172.64], !P5 ;  /* 0x00000000acb38fae */ /* 0x0007e2000e901d46 */
[----:B------:R-:W-:Y:S04]  /*12750*/  @!P0 LEA.HI.X R183, R0, c[0x0][0x1fc], R31, 0x1, P1 ;  /* 0x00007f0000b78a11 */ /* 0x000fe800008f0c1f */
[----:B------:R-:W-:Y:S01]  /*12760*/  @!P0 IADD3 R0, P1, R29, R223, RZ ;  /* 0x000000df1d008210 */ /* 0x000fe20007f3e0ff */
[----:B------:R3:W-:Y:S01]  /*12770*/  @!P0 LDGSTS.E.BYPASS.LTC128B.128 [R179+0x2000], [R174.64], !P4 ;  /* 0x02000000aeb38fae */ /* 0x0007e2000e101d46 */
[C---:B----4-:R-:W-:Y:S03]  /*12780*/  HMMA.16816.F32.BF16 R28, R136.reuse, R152, RZ ;  /* 0x00000098881c723c */ /* 0x050fe600000418ff */
[----:B------:R-:W-:Y:S01]  /*12790*/  @!P0 IMAD.X R33, R33, 0x1, R228, P1 ;  /* 0x0000000121218824 */ /* 0x000fe200008e06e4 */
[C---:B------:R-:W-:Y:S01]  /*127a0*/  @!P0 LEA R232, P1, R0.reuse, c[0x0][0x1f8], 0x1 ;  /* 0x00007e0000e88a11 */ /* 0x040fe200078208ff */
[----:B------:R4:W-:Y:S03]  /*127b0*/  @!P0 LDGSTS.E.BYPASS.LTC128B.128 [R179+0x4000], [R176.64], !P6 ;  /* 0x04000000b0b38fae */ /* 0x0009e6000f101d46 */
[----:B------:R-:W-:Y:S01]  /*127c0*/  @!P0 LEA.HI.X R233, R0, c[0x0][0x1fc], R33, 0x1, P1 ;  /* 0x00007f0000e98a11 */ /* 0x000fe200008f0c21 */
[----:B------:R-:W-:Y:S01]  /*127d0*/  IMAD.IADD R0, R134, 0x1, R135 ;  /* 0x0000000186007824 */ /* 0x000fe200078e0287 */
[----:B------:R-:W-:Y:S01]  /*127e0*/  HMMA.16816.F32.BF16 R32, R136, R154, RZ ;  /* 0x0000009a8820723c */ /* 0x000fe200000418ff */
[----:B------:R4:W-:Y:S01]  /*127f0*/  @!P0 LDGSTS.E.BYPASS.LTC128B.128 [R179+0x1000], [R180.64], !P5 ;  /* 0x01000000b4b38fae */ /* 0x0009e2000e901d46 */
[----:B------:R-:W-:Y:S04]  /*12800*/  IADD3 R135, R191, R135, R134 ;  /* 0x00000087bf877210 */ /* 0x000fe80007ffe086 */
[----:B------:R4:W-:Y:S02]  /*12810*/  @!P0 LDGSTS.E.BYPASS.LTC128B.128 [R179+0x3000], [R182.64], !P4 ;  /* 0x03000000b6b38fae */ /* 0x0009e4000e101d46 */
[C---:B-1----:R-:W-:Y:S03]  /*12820*/  HMMA.16816.F32.BF16 R4, R140.reuse, R144, R4 ;  /* 0x000000908c04723c */ /* 0x042fe60000041804 */
[----:B------:R4:W-:Y:S02]  /*12830*/  @!P0 LDGSTS.E.BYPASS.LTC128B.128 [R179+0x5000], [R232.64], !P6 ;  /* 0x05000000e8b38fae */ /* 0x0009e4000f101d46 */
[C---:B------:R-:W-:Y:S02]  /*12840*/  ISETP.GE.AND P0, PT, R216.reuse, 0x1, PT ;  /* 0x00000001d800780c */ /* 0x040fe40003f06270 */
[----:B------:R-:W-:Y:S01]  /*12850*/  IADD3 R216, R216, 0x1, RZ ;  /* 0x00000001d8d87810 */ /* 0x000fe20007ffe0ff */
[C---:B------:R-:W-:Y:S01]  /*12860*/  HMMA.16816.F32.BF16 R8, R140.reuse, R146, R8 ;  /* 0x000000928c08723c */ /* 0x040fe20000041808 */
[----:B------:R-:W-:Y:S03]  /*12870*/  LDSM.16.M88.4 R136, [R187] ;  /* 0x00000000bb88783b */ /* 0x000fe60000000200 */
[----:B------:R-:W-:Y:S02]  /*12880*/  SEL R216, R216, RZ, !P0 ;  /* 0x000000ffd8d87207 */ /* 0x000fe40004000000 */
[----:B------:R-:W1:Y:S02]  /*12890*/  LDSM.16.M88.4 R152, [R0+0xc100] ;  /* 0x00c100000098783b */ /* 0x000e640000000200 */
[C---:B--2---:R-:W-:Y:S03]  /*128a0*/  HMMA.16816.F32.BF16 R12, R140.reuse, R148, R12 ;  /* 0x000000948c0c723c */ /* 0x044fe6000004180c */
[----:B------:R-:W2:Y:S05]  /*128b0*/  LDSM.16.M88.4 R164, [R0+0xc900] ;  /* 0x00c9000000a4783b */ /* 0x000eaa0000000200 */
[C---:B------:R-:W-:Y:S01]  /*128c0*/  HMMA.16816.F32.BF16 R16, R140.reuse, R150, R16 ;  /* 0x000000968c10723c */ /* 0x040fe20000041810 */
[----:B------:R-:W5:Y:S05]  /*128d0*/  LDSM.16.M88.4 R168, [R0+0xd100] ;  /* 0x00d1000000a8783b */ /* 0x000f6a0000000200 */
[----:B---3--:R-:W3:Y:S02]  /*128e0*/  LDSM.16.M88.4 R172, [R0+0xd900] ;  /* 0x00d9000000ac783b */ /* 0x008ee40000000200 */
[C---:B------:R-:W-:Y:S03]  /*128f0*/  HMMA.16816.F32.BF16 R20, R140.reuse, R156, R20 ;  /* 0x0000009c8c14723c */ /* 0x040fe60000041814 */
[----:B------:R-:W-:Y:S05]  /*12900*/  LDSM.16.M88.4 R144, [R186] ;  /* 0x00000000ba90783b */ /* 0x000fea0000000200 */
[C---:B------:R-:W-:Y:S01]  /*12910*/  HMMA.16816.F32.BF16 R24, R140.reuse, R158, R24 ;  /* 0x0000009e8c18723c */ /* 0x040fe20000041818 */
[----:B------:R-:W3:Y:S05]  /*12920*/  LDSM.16.M88.4 R148, [R2+0xc100] ;  /* 0x00c100000294783b */ /* 0x000eea0000000200 */
[----:B------:R-:W3:Y:S02]  /*12930*/  LDSM.16.M88.4 R156, [R2+0xc900] ;  /* 0x00c90000029c783b */ /* 0x000ee40000000200 */
[C---:B------:R-:W-:Y:S03]  /*12940*/  HMMA.16816.F32.BF16 R28, R140.reuse, R160, R28 ;  /* 0x000000a08c1c723c */ /* 0x040fe6000004181c */
[----:B----4-:R-:W4:Y:S05]  /*12950*/  LDSM.16.M88.4 R176, [R2+0xd100] ;  /* 0x00d1000002b0783b */ /* 0x010f2a0000000200 */
[----:B------:R-:W-:Y:S01]  /*12960*/  HMMA.16816.F32.BF16 R32, R140, R162, R32 ;  /* 0x000000a28c20723c */ /* 0x000fe20000041820 */
[----:B------:R-:W3:Y:S05]  /*12970*/  LDSM.16.M88.4 R180, [R2+0xd900] ;  /* 0x00d9000002b4783b */ /* 0x000eea0000000200 */
[----:B------:R-:W-:Y:S02]  /*12980*/  LDSM.16.M88.4 R140, [R192+0x4000] ;  /* 0x00400000c08c783b */ /* 0x000fe40000000200 */
[C---:B-1----:R-:W-:Y:S03]  /*12990*/  HMMA.16816.F32.BF16 R4, R136.reuse, R152, R4 ;  /* 0x000000988804723c */ /* 0x042fe60000041804 */
[----:B------:R-:W-:Y:S05]  /*129a0*/  LDSM.16.M88.4 R160, [R190+UR4+0xe900] ;  /* 0x00e90004bea0783b */ /* 0x000fea0008000200 */
[C---:B------:R-:W-:Y:S01]  /*129b0*/  HMMA.16816.F32.BF16 R8, R136.reuse, R154, R8 ;  /* 0x0000009a8808723c */ /* 0x040fe20000041808 */
[----:B------:R-:W1:Y:S05]  /*129c0*/  LDSM.16.M88.4 R152, [R190+UR4+0xe100] ;  /* 0x00e10004be98783b */ /* 0x000e6a0008000200 */
[----:B------:R-:W0:Y:S02]  /*129d0*/  LDGDEPBAR ;  /* 0x00000000000079af */ /* 0x000e240000000000 */
[C---:B--2---:R-:W-:Y:S08]  /*129e0*/  HMMA.16816.F32.BF16 R12, R136.reuse, R164, R12 ;  /* 0x000000a4880c723c */ /* 0x044ff0000004180c */
[C---:B------:R-:W-:Y:S01]  /*129f0*/  HMMA.16816.F32.BF16 R16, R136.reuse, R166, R16 ;  /* 0x000000a68810723c */ /* 0x040fe20000041810 */
[----:B------:R-:W2:Y:S07]  /*12a00*/  LDSM.16.M88.4 R164, [R190+UR4+0xf100] ;  /* 0x00f10004bea4783b */ /* 0x000eae0008000200 */
[C---:B-----5:R-:W-:Y:S08]  /*12a10*/  HMMA.16816.F32.BF16 R20, R136.reuse, R168, R20 ;  /* 0x000000a88814723c */ /* 0x060ff00000041814 */
[C---:B------:R-:W-:Y:S01]  /*12a20*/  HMMA.16816.F32.BF16 R24, R136.reuse, R170, R24 ;  /* 0x000000aa8818723c */ /* 0x040fe20000041818 */
[----:B------:R-:W5:Y:S07]  /*12a30*/  LDSM.16.M88.4 R168, [R190+UR4+0xf900] ;  /* 0x00f90004bea8783b */ /* 0x000f6e0008000200 */
[C---:B---3--:R-:W-:Y:S08]  /*12a40*/  HMMA.16816.F32.BF16 R28, R136.reuse, R172, R28 ;  /* 0x000000ac881c723c */ /* 0x048ff0000004181c */
        /* <DEDUP_REMOVED lines=8> */
[----:B------:R-:W2:Y:S07]  /*12ad0*/  LDSM.16.M88.4 R156, [R133+0xe900] ;  /* 0x00e90000859c783b */ /* 0x000eae0000000200 */
[C---:B----4-:R-:W-:Y:S08]  /*12ae0*/  HMMA.16816.F32.BF16 R20, R144.reuse, R176, R20 ;  /* 0x000000b09014723c */ /* 0x050ff00000041814 */
[C---:B------:R-:W-:Y:S01]  /*12af0*/  HMMA.16816.F32.BF16 R24, R144.reuse, R178, R24 ;  /* 0x000000b29018723c */ /* 0x040fe20000041818 */
[----:B------:R-:W4:Y:S07]  /*12b00*/  LDSM.16.M88.4 R176, [R133+0xf900] ;  /* 0x00f9000085b0783b */ /* 0x000f2e0000000200 */
[C---:B------:R-:W-:Y:S08]  /*12b10*/  HMMA.16816.F32.BF16 R28, R144.reuse, R180, R28 ;  /* 0x000000b4901c723c */ /* 0x040ff0000004181c */
[----:B------:R-:W-:Y:S01]  /*12b20*/  HMMA.16816.F32.BF16 R32, R144, R182, R32 ;  /* 0x000000b69020723c */ /* 0x000fe20000041820 */
[----:B------:R-:W-:Y:S05]  /*12b30*/  LDSM.16.M88.4 R144, [R187+0x4000] ;  /* 0x00400000bb90783b */ /* 0x000fea0000000200 */
[----:B------:R-:W-:Y:S02]  /*12b40*/  LDSM.16.M88.4 R180, [R0+0xf900] ;  /* 0x00f9000000b4783b */ /* 0x000fe40000000200 */
        /* <DEDUP_REMOVED lines=9> */
[C---:B-----5:R-:W-:Y:S08]  /*12be0*/  HMMA.16816.F32.BF16 R28, R140.reuse, R168, R28 ;  /* 0x000000a88c1c723c */ /* 0x060ff0000004181c */
[----:B------:R-:W-:Y:S01]  /*12bf0*/  HMMA.16816.F32.BF16 R32, R140, R170, R32 ;  /* 0x000000aa8c20723c */ /* 0x000fe20000041820 */
[----:B------:R-:W-:Y:S05]  /*12c00*/  LDSM.16.M88.4 R140, [R186+0x4000] ;  /* 0x00400000ba8c783b */ /* 0x000fea0000000200 */
        /* <DEDUP_REMOVED lines=9> */
[----:B------:R-:W2:Y:S07]  /*12ca0*/  LDSM.16.M88.4 R172, [R135+0xf900] ;  /* 0x00f9000087ac783b */ /* 0x000eae0000000200 */
[C---:B----4-:R-:W-:Y:S08]  /*12cb0*/  HMMA.16816.F32.BF16 R28, R136.reuse, R176, R28 ;  /* 0x000000b0881c723c */ /* 0x050ff0000004181c */
[----:B------:R-:W-:Y:S01]  /*12cc0*/  HMMA.16816.F32.BF16 R32, R136, R178, R32 ;  /* 0x000000b28820723c */ /* 0x000fe20000041820 */
[----:B------:R-:W-:Y:S05]  /*12cd0*/  LDSM.16.M88.4 R136, [R192+0x8000] ;  /* 0x00800000c088783b */ /* 0x000fea0000000200 */
[----:B------:R-:W-:Y:S02]  /*12ce0*/  LDSM.16.M88.4 R176, [R190+UR4+0x11900] ;  /* 0x01190004beb0783b */ /* 0x000fe40008000200 */
[C---:B-1----:R-:W-:Y:S08]  /*12cf0*/  HMMA.16816.F32.BF16 R4, R144.reuse, R152, R4 ;  /* 0x000000989004723c */ /* 0x042ff00000041804 */
[C---:B------:R-:W-:Y:S01]  /*12d00*/  HMMA.16816.F32.BF16 R8, R144.reuse, R154, R8 ;  /* 0x0000009a9008723c */ /* 0x040fe20000041808 */
[----:B------:R-:W1:Y:S07]  /*12d10*/  LDSM.16.M88.4 R152, [R190+UR4+0x10100] ;  /* 0x01010004be98783b */ /* 0x000e6e0008000200 */
[C---:B------:R-:W-:Y:S08]  /*12d20*/  HMMA.16816.F32.BF16 R12, R144.reuse, R160, R12 ;  /* 0x000000a0900c723c */ /* 0x040ff0000004180c */
[C---:B------:R-:W-:Y:S01]  /*12d30*/  HMMA.16816.F32.BF16 R16, R144.reuse, R162, R16 ;  /* 0x000000a29010723c */ /* 0x040fe20000041810 */
[----:B------:R-:W4:Y:S07]  /*12d40*/  LDSM.16.M88.4 R160, [R190+UR4+0x10900] ;  /* 0x01090004bea0783b */ /* 0x000f2e0008000200 */
[C---:B--2---:R-:W-:Y:S08]  /*12d50*/  HMMA.16816.F32.BF16 R20, R144.reuse, R164, R20 ;  /* 0x000000a49014723c */ /* 0x044ff00000041814 */
[C---:B------:R-:W-:Y:S01]  /*12d60*/  HMMA.16816.F32.BF16 R24, R144.reuse, R166, R24 ;  /* 0x000000a69018723c */ /* 0x040fe20000041818 */
[----:B------:R-:W2:Y:S07]  /*12d70*/  LDSM.16.M88.4 R164, [R190+UR4+0x11100] ;  /* 0x01110004bea4783b */ /* 0x000eae0008000200 */
[C---:B------:R-:W-:Y:S08]  /*12d80*/  HMMA.16816.F32.BF16 R28, R144.reuse, R180, R28 ;  /* 0x000000b4901c723c */ /* 0x040ff0000004181c */
[----:B------:R-:W-:Y:S01]  /*12d90*/  HMMA.16816.F32.BF16 R32, R144, R182, R32 ;  /* 0x000000b69020723c */ /* 0x000fe20000041820 */
[----:B------:R-:W-:Y:S05]  /*12da0*/  LDSM.16.M88.4 R144, [R188+0x8000] ;  /* 0x00800000bc90783b */ /* 0x000fea0000000200 */
[----:B------:R-:W-:Y:S02]  /*12db0*/  LDSM.16.M88.4 R180, [R133+0x11900] ;  /* 0x0119000085b4783b */ /* 0x000fe40000000200 */
[C---:B---3--:R-:W-:Y:S08]  /*12dc0*/  HMMA.16816.F32.BF16 R4, R140.reuse, R148, R4 ;  /* 0x000000948c04723c */ /* 0x048ff00000041804 */
[C---:B------:R-:W-:Y:S01]  /*12dd0*/  HMMA.16816.F32.BF16 R8, R140.reuse, R150, R8 ;  /* 0x000000968c08723c */ /* 0x040fe20000041808 */
[----:B------:R-:W3:Y:S07]  /*12de0*/  LDSM.16.M88.4 R148, [R133+0x10100] ;  /* 0x010100008594783b */ /* 0x000eee0000000200 */
[C---:B-----5:R-:W-:Y:S08]  /*12df0*/  HMMA.16816.F32.BF16 R12, R140.reuse, R156, R12 ;  /* 0x0000009c8c0c723c */ /* 0x060ff0000004180c */
[C---:B------:R-:W-:Y:S01]  /*12e00*/  HMMA.16816.F32.BF16 R16, R140.reuse, R158, R16 ;  /* 0x0000009e8c10723c */ /* 0x040fe20000041810 */
[----:B------:R-:W5:Y:S07]  /*12e10*/  LDSM.16.M88.4 R156, [R133+0x10900] ;  /* 0x01090000859c783b */ /* 0x000f6e0000000200 */
[C---:B------:R-:W-:Y:S08]  /*12e20*/  HMMA.16816.F32.BF16 R20, R140.reuse, R168, R20 ;  /* 0x000000a88c14723c */ /* 0x040ff00000041814 */
[C---:B------:R-:W-:Y:S01]  /*12e30*/  HMMA.16816.F32.BF16 R24, R140.reuse, R170, R24 ;  /* 0x000000aa8c18723c */ /* 0x040fe20000041818 */
[----:B------:R-:W2:Y:S07]  /*12e40*/  LDSM.16.M88.4 R168, [R133+0x11100] ;  /* 0x0111000085a8783b */ /* 0x000eae0000000200 */
[C---:B------:R-:W-:Y:S08]  /*12e50*/  HMMA.16816.F32.BF16 R28, R140.reuse, R172, R28 ;  /* 0x000000ac8c1c723c */ /* 0x040ff0000004181c */
[----:B------:R-:W-:Y:S01]  /*12e60*/  HMMA.16816.F32.BF16 R32, R140, R174, R32 ;  /* 0x000000ae8c20723c */ /* 0x000fe20000041820 */
[----:B------:R-:W-:Y:S07]  /*12e70*/  LDSM.16.M88.4 R140, [R187+0x8000] ;  /* 0x00800000bb8c783b */ /* 0x000fee0000000200 */
        /* <DEDUP_REMOVED lines=8> */
[----:B------:R-:W-:Y:S07]  /*12f00*/  LDSM.16.M88.4 R164, [R135+0x11100] ;  /* 0x0111000087a4783b */ /* 0x000fee0000000200 */
[C---:B------:R-:W-:Y:S08]  /*12f10*/  HMMA.16816.F32.BF16 R28, R136.reuse, R176, R28 ;  /* 0x000000b0881c723c */ /* 0x040ff0000004181c */
[----:B------:R-:W-:Y:S01]  /*12f20*/  HMMA.16816.F32.BF16 R32, R136, R178, R32 ;  /* 0x000000b28820723c */ /* 0x000fe20000041820 */
[----:B------:R-:W2:Y:S07]  /*12f30*/  LDSM.16.M88.4 R136, [R0+0x11100] ;  /* 0x011100000088783b */ /* 0x000eae0000000200 */
[C---:B---3--:R-:W-:Y:S08]  /*12f40*/  HMMA.16816.F32.BF16 R4, R144.reuse, R148, R4 ;  /* 0x000000949004723c */ /* 0x048ff00000041804 */
[C---:B------:R-:W-:Y:S01]  /*12f50*/  HMMA.16816.F32.BF16 R8, R144.reuse, R150, R8 ;  /* 0x000000969008723c */ /* 0x040fe20000041808 */
[----:B------:R-:W-:Y:S07]  /*12f60*/  LDSM.16.M88.4 R148, [R186+0x8000] ;  /* 0x00800000ba94783b */ /* 0x000fee0000000200 */
[C---:B-----5:R-:W-:Y:S08]  /*12f70*/  HMMA.16816.F32.BF16 R12, R144.reuse, R156, R12 ;  /* 0x0000009c900c723c */ /* 0x060ff0000004180c */
[C---:B------:R-:W-:Y:S01]  /*12f80*/  HMMA.16816.F32.BF16 R16, R144.reuse, R158, R16 ;  /* 0x0000009e9010723c */ /* 0x040fe20000041810 */
[----:B------:R-:W-:Y:S07]  /*12f90*/  LDSM.16.M88.4 R156, [R135+0x10900] ;  /* 0x01090000879c783b */ /* 0x000fee0000000200 */
[C---:B------:R-:W-:Y:S08]  /*12fa0*/  HMMA.16816.F32.BF16 R20, R144.reuse, R168, R20 ;  /* 0x000000a89014723c */ /* 0x040ff00000041814 */
[C---:B------:R-:W-:Y:S08]  /*12fb0*/  HMMA.16816.F32.BF16 R24, R144.reuse, R170, R24 ;  /* 0x000000aa9018723c */ /* 0x040ff00000041818 */
[C---:B------:R-:W-:Y:S08]  /*12fc0*/  HMMA.16816.F32.BF16 R28, R144.reuse, R180, R28 ;  /* 0x000000b4901c723c */ /* 0x040ff0000004181c */
[----:B------:R-:W-:Y:S01]  /*12fd0*/  HMMA.16816.F32.BF16 R32, R144, R182, R32 ;  /* 0x000000b69020723c */ /* 0x000fe20000041820 */
[----:B------:R3:W5:Y:S07]  /*12fe0*/  LDSM.16.M88.4 R144, [R0+0x11900] ;  /* 0x011900000090783b */ /* 0x00076e0000000200 */
[C---:B-1----:R-:W-:Y:S08]  /*12ff0*/  HMMA.16816.F32.BF16 R4, R140.reuse, R152, R4 ;  /* 0x000000988c04723c */ /* 0x042ff00000041804 */
[C---:B------:R-:W-:Y:S01]  /*13000*/  HMMA.16816.F32.BF16 R8, R140.reuse, R154, R8 ;  /* 0x0000009a8c08723c */ /* 0x040fe20000041808 */
[----:B------:R1:W5:Y:S07]  /*13010*/  LDSM.16.M88.4 R152, [R2+0x10100] ;  /* 0x010100000298783b */ /* 0x00036e0000000200 */
[C---:B----4-:R-:W-:Y:S04]  /*13020*/  HMMA.16816.F32.BF16 R12, R140.reuse, R160, R12 ;  /* 0x000000a08c0c723c */ /* 0x050fe8000004180c */
[----:B---3--:R-:W-:Y:S02]  /*13030*/  IMAD.MOV.U32 R0, RZ, RZ, R212 ;  /* 0x000000ffff007224 */ /* 0x008fe400078e00d4 */
[----:B------:R-:W-:Y:S02]  /*13040*/  @P2 IMAD.MOV.U32 R0, RZ, RZ, R225 ;  /* 0x000000ffff002224 */ /* 0x000fe400078e00e1 */
[C---:B------:R-:W-:Y:S01]  /*13050*/  HMMA.16816.F32.BF16 R16, R140.reuse, R162, R16 ;  /* 0x000000a28c10723c */ /* 0x040fe20000041810 */
[----:B------:R-:W3:Y:S07]  /*13060*/  LDSM.16.M88.4 R160, [R135+0x11900] ;  /* 0x0119000087a0783b */ /* 0x000eee0000000200 */
[C---:B--2---:R-:W-:Y:S04]  /*13070*/  HMMA.16816.F32.BF16 R20, R140.reuse, R136, R20 ;  /* 0x000000888c14723c */ /* 0x044fe80000041814 */
[----:B-1----:R-:W-:Y:S04]  /*13080*/  IMAD.SHL.U32 R2, R221, 0x40, RZ ;  /* 0x00000040dd027824 */ /* 0x002fe800078e00ff */
[C---:B------:R-:W-:Y:S08]  /*13090*/  HMMA.16816.F32.BF16 R24, R140.reuse, R138, R24 ;  /* 0x0000008a8c18723c */ /* 0x040ff00000041818 */
[C---:B-----5:R-:W-:Y:S08]  /*130a0*/  HMMA.16816.F32.BF16 R28, R140.reuse, R144, R28 ;  /* 0x000000908c1c723c */ /* 0x060ff0000004181c */
[----:B------:R-:W-:Y:S08]  /*130b0*/  HMMA.16816.F32.BF16 R32, R140, R146, R32 ;  /* 0x000000928c20723c */ /* 0x000ff00000041820 */
[C---:B------:R-:W-:Y:S08]  /*130c0*/  HMMA.16816.F32.BF16 R4, R148.reuse, R152, R4 ;  /* 0x000000989404723c */ /* 0x040ff00000041804 */
[C---:B------:R-:W-:Y:S08]  /*130d0*/  HMMA.16816.F32.BF16 R8, R148.reuse, R154, R8 ;  /* 0x0000009a9408723c */ /* 0x040ff00000041808 */
[C---:B------:R-:W-:Y:S08]  /*130e0*/  HMMA.16816.F32.BF16 R12, R148.reuse, R156, R12 ;  /* 0x0000009c940c723c */ /* 0x040ff0000004180c */
[C---:B------:R-:W-:Y:S08]  /*130f0*/  HMMA.16816.F32.BF16 R16, R148.reuse, R158, R16 ;  /* 0x0000009e9410723c */ /* 0x040ff00000041810 */
[C---:B------:R-:W-:Y:S08]  /*13100*/  HMMA.16816.F32.BF16 R20, R148.reuse, R164, R20 ;  /* 0x000000a49414723c */ /* 0x040ff00000041814 */
[C---:B------:R-:W-:Y:S08]  /*13110*/  HMMA.16816.F32.BF16 R24, R148.reuse, R166, R24 ;  /* 0x000000a69418723c */ /* 0x040ff00000041818 */
[C---:B---3--:R-:W-:Y:S01]  /*13120*/  HMMA.16816.F32.BF16 R28, R148.reuse, R160, R28 ;  /* 0x000000a0941c723c */ /* 0x048fe2000004181c */
[----:B------:R-:W1:Y:S07]  /*13130*/  SHFL.IDX PT, R161, R0, RZ, 0x1c1f ;  /* 0x001c1fff00a17589 */ /* 0x000e6e00000e0000 */
[----:B------:R-:W-:Y:S07]  /*13140*/  HMMA.16816.F32.BF16 R32, R148, R162, R32 ;  /* 0x000000a29420723c */ /* 0x000fee0000041820 */
[----:B------:R-:W-:Y:S05]  /*13150*/  IADD3 R162, -R213, 0x1, -R2 ;  /* 0x00000001d5a27810 */ /* 0x000fea0007ffe902 */
[----:B------:R-:W-:Y:S04]  /*13160*/  IADD3 R162, -R199, R162, R194 ;  /* 0x000000a2c7a27210 */ /* 0x000fe80007ffe1c2 */
[C---:B------:R-:W-:Y:S02]  /*13170*/  IADD3 R164, R162.reuse, c[0x0][0x328], RZ ;  /* 0x0000ca00a2a47a10 */ /* 0x040fe40007ffe0ff */
[----:B------:R-:W-:Y:S03]  /*13180*/  IADD3 R162, R162, UR8, RZ ;  /* 0x00000008a2a27c10 */ /* 0x000fe6000fffe0ff */
[--C-:B-1----:R-:W-:Y:S02]  /*13190*/  IMAD.IADD R166, R164, 0x1, R161.reuse ;  /* 0x00000001a4a67824 */ /* 0x102fe400078e02a1 */
[----:B------:R-:W-:Y:S01]  /*131a0*/  IMAD.IADD R165, R162, 0x1, R161 ;  /* 0x00000001a2a57824 */ /* 0x000fe200078e02a1 */
        /* <DEDUP_REMOVED lines=14> */
.L_x_1039:
[----:B------:R-:W-:Y:S04]  /*13290*/  MOV R133, c[0x0][0x32c] ;  /* 0x0000cb0000857a02 */ /* 0x000fe80000000f00 */
[----:B------:R-:W-:Y:S11]  /*132a0*/  ISETP.NE.AND P0, PT, R133, 0x1, PT ;  /* 0x000000018500780c */ /* 0x000ff60003f05270 */
[----:B------:R-:W-:Y:S02]  /*132b0*/  @!UPT UIADD3 URZ, URZ, URZ, URZ ;  /* 0x0000003f3f3ff290 */ /* 0x000fe4000fffe03f */
[----:B------:R-:W-:Y:S05]  /*132c0*/  @P0 IMAD.HI.U32 R133, R161, c[0x0][0x330], RZ ;  /* 0x0000cc00a1850a27 */ /* 0x000fea00078e00ff */
[----:B------:R-:W-:Y:S02]  /*132d0*/  @P0 SHF.R.U32.HI R161, RZ, c[0x0][0x334], R133 ;  /* 0x0000cd00ffa10a19 */ /* 0x000fe40000011685 */
.L_x_1040:
[----:B------:R-:W-:Y:S05]  /*132e0*/  BSYNC B0 ;  /* 0x0000000000007941 */ /* 0x000fea0003800000 */
.L_x_1038:
[----:B------:R-:W-:Y:S04]  /*132f0*/  IMAD R136, R161, c[0x0][0x32c], -R2 ;  /* 0x0000cb00a1887a24 */ /* 0x000fe800078e0a02 */
[----:B------:R-:W-:Y:S05]  /*13300*/  IMAD.IADD R136, R136, 0x1, -R213 ;  /* 0x0000000188887824 */ /* 0x000fea00078e0ad5 */
[----:B------:R-:W-:Y:S02]  /*13310*/  IADD3 R133, R136, c[0x0][0x32c], RZ ;  /* 0x0000cb0088857a10 */ /* 0x000fe40007ffe0ff */
[----:B------:R-:W-:Y:S02]  /*13320*/  IMNMX R165, R165, R136, !PT ;  /* 0x00000088a5a57217 */ /* 0x000fe40007800200 */
[----:B------:R-:W-:Y:S02]  /*13330*/  IMNMX R166, R166, R133, PT ;  /* 0x00000085a6a67217 */ /* 0x000fe40003800200 */
.L_x_1037:
[----:B------:R-:W-:Y:S04]  /*13340*/  ISETP.GT.AND P2, PT, R221, -0x1, PT ;  /* 0xffffffffdd00780c */ /* 0x000fe80003f44270 */
[C---:B------:R-:W-:Y:S04]  /*13350*/  ISETP.GT.AND P0, PT, R165.reuse, RZ, P2 ;  /* 0x000000ffa500720c */ /* 0x040fe80001704270 */
        /* <DEDUP_REMOVED lines=17> */
[C---:B------:R-:W-:Y:S01]  /*13470*/  ISETP.GT.AND P0, PT, R165.reuse, 0x18, P2 ;  /* 0x00000018a500780c */ /* 0x040fe20001704270 */
[----:B------:R-:W1:Y:S03]  /*13480*/  SHFL.IDX PT, R13, R0, 0x1, 0x1c1f ;  /* 0x003c1f00000d7f89 */ /* 0x000e6600000e0000 */
[----:B------:R-:W-:Y:S04]  /*13490*/  ISETP.LT.OR P0, PT, R166, 0x19, P0 ;  /* 0x00000019a600780c */ /* 0x000fe80000701670 */
[----:B------:R-:W-:Y:S02]  /*134a0*/  FSEL R143, R16, -INF , !P0 ;  /* 0xff800000108f7808 */ /* 0x000fe40004000000 */
[----:B------:R-:W-:Y:S04]  /*134b0*/  ISETP.GT.AND P0, PT, R165, 0x19, P2 ;  /* 0x00000019a500780c */ /* 0x000fe80001704270 */
[C---:B------:R-:W-:Y:S04]  /*134c0*/  ISETP.LT.OR P0, PT, R166.reuse, 0x1a, P0 ;  /* 0x0000001aa600780c */ /* 0x040fe80000701670 */
[----:B------:R-:W-:Y:S02]  /*134d0*/  FSEL R141, R17, -INF , !P0 ;  /* 0xff800000118d7808 */ /* 0x000fe40004000000 */
[C---:B------:R-:W-:Y:S04]  /*134e0*/  ISETP.GT.AND P0, PT, R165.reuse, 0x20, P2 ;  /* 0x00000020a500780c */ /* 0x040fe80001704270 */
[----:B------:R-:W-:Y:S01]  /*134f0*/  ISETP.LT.OR P0, PT, R166, 0x21, P0 ;  /* 0x00000021a600780c */ /* 0x000fe20000701670 */
[--C-:B-1----:R-:W-:Y:S02]  /*13500*/  IMAD.IADD R164, R164, 0x1, R13.reuse ;  /* 0x00000001a4a47824 */ /* 0x102fe400078e020d */
[----:B------:R-:W-:Y:S01]  /*13510*/  IMAD.IADD R162, R162, 0x1, R13 ;  /* 0x00000001a2a27824 */ /* 0x000fe200078e020d */
        /* <DEDUP_REMOVED lines=36> */
.L_x_1043:
[----:B------:R-:W-:Y:S04]  /*13760*/  MOV R0, c[0x0][0x32c] ;  /* 0x0000cb0000007a02 */ /* 0x000fe80000000f00 */
[----:B------:R-:W-:Y:S11]  /*13770*/  ISETP.NE.AND P0, PT, R0, 0x1, PT ;  /* 0x000000010000780c */ /* 0x000ff60003f05270 */
[----:B------:R-:W-:Y:S02]  /*13780*/  @!UPT UIADD3 URZ, URZ, URZ, URZ ;  /* 0x0000003f3f3ff290 */ /* 0x000fe4000fffe03f */
[----:B------:R-:W-:Y:S05]  /*13790*/  @P0 IMAD.HI.U32 R0, R13, c[0x0][0x330], RZ ;  /* 0x0000cc000d000a27 */ /* 0x000fea00078e00ff */
[----:B------:R-:W-:Y:S02]  /*137a0*/  @P0 SHF.R.U32.HI R13, RZ, c[0x0][0x334], R0 ;  /* 0x0000cd00ff0d0a19 */ /* 0x000fe40000011600 */
.L_x_1044:
[----:B------:R-:W-:Y:S05]  /*137b0*/  BSYNC B0 ;  /* 0x0000000000007941 */ /* 0x000fea0003800000 */
.L_x_1042:
[----:B------:R-:W-:Y:S04]  /*137c0*/  IMAD R2, R13, c[0x0][0x32c], -R2 ;  /* 0x0000cb000d027a24 */ /* 0x000fe800078e0a02 */
[----:B------:R-:W-:Y:S05]  /*137d0*/  IMAD.IADD R17, R2, 0x1, -R213 ;  /* 0x0000000102117824 */ /* 0x000fea00078e0ad5 */
[----:B------:R-:W-:Y:S02]  /*137e0*/  IADD3 R13, R17, c[0x0][0x32c], RZ ;  /* 0x0000cb00110d7a10 */ /* 0x000fe40007ffe0ff */
[----:B------:R-:W-:Y:S02]  /*137f0*/  IMNMX R162, R162, R17, !PT ;  /* 0x00000011a2a27217 */ /* 0x000fe40007800200 */
[----:B------:R-:W-:Y:S02]  /*13800*/  IMNMX R164, R164, R13, PT ;  /* 0x0000000da4a47217 */ /* 0x000fe40003800200 */
.L_x_1041:
        /* <DEDUP_REMOVED lines=66> */
[----:B------:R-:W-:Y:S02]  /*13c30*/  FMNMX.FTZ R0, R147, R2, !PT ;  /* 0x0000000293007209 */ /* 0x000fe40007810000 */
[----:B------:R-:W-:Y:S02]  /*13c40*/  ISETP.LT.OR P0, PT, R164, 0x31, P0 ;  /* 0x00000031a400780c */ /* 0x000fe40000701670 */
[----:B------:R-:W-:Y:S01]  /*13c50*/  FMNMX.FTZ R11, R176, R11, !PT ;  /* 0x0000000bb00b7209 */ /* 0x000fe20007810000 */
[----:B------:R-:W1:Y:S01]  /*13c60*/  SHFL.BFLY PT, R7, R0, 0x2, 0x1f ;  /* 0x0c401f0000077f89 */ /* 0x000e6200000e0000 */
[----:B------:R-:W-:Y:S02]  /*13c70*/  FSEL R158, R30, -INF , !P0 ;  /* 0xff8000001e9e7808 */ /* 0x000fe40004000000 */
[----:B------:R-:W-:Y:S02]  /*13c80*/  ISETP.GT.AND P0, PT, R162, 0x31, P2 ;  /* 0x00000031a200780c */ /* 0x000fe40001704270 */
[----:B------:R-:W-:Y:S02]  /*13c90*/  FMNMX.FTZ R11, R174, R11, !PT ;  /* 0x0000000bae0b7209 */ /* 0x000fe40007810000 */
[----:B------:R-:W-:Y:S02]  /*13ca0*/  ISETP.LT.OR P0, PT, R164, 0x32, P0 ;  /* 0x00000032a400780c */ /* 0x000fe40000701670 */
[----:B------:R-:W-:Y:S02]  /*13cb0*/  ISETP.GT.AND P1, PT, R162, 0x38, P2 ;  /* 0x00000038a200780c */ /* 0x000fe40001724270 */
[----:B------:R-:W-:Y:S02]  /*13cc0*/  FMNMX.FTZ R11, R172, R11, !PT ;  /* 0x0000000bac0b7209 */ /* 0x000fe40007810000 */
[----:B------:R-:W-:Y:S02]  /*13cd0*/  FSEL R156, R31, -INF , !P0 ;  /* 0xff8000001f9c7808 */ /* 0x000fe40004000000 */
[----:B------:R-:W-:Y:S01]  /*13ce0*/  ISETP.LT.OR P1, PT, R164, 0x39, P1 ;  /* 0x00000039a400780c */ /* 0x000fe20000f21670 */
[----:B------:R-:W-:Y:S01]  /*13cf0*/  LDSM.16.MT88.4 R28, [R184+UR4+0x100] ;  /* 0x00010004b81c783b */ /* 0x000fe20008004200 */
[----:B------:R-:W-:Y:S02]  /*13d00*/  ISETP.GT.AND P0, PT, R162, 0x39, P2 ;  /* 0x00000039a200780c */ /* 0x000fe40001704270 */
[----:B------:R-:W-:Y:S02]  /*13d10*/  FMNMX.FTZ R11, R158, R11, !PT ;  /* 0x0000000b9e0b7209 */ /* 0x000fe40007810000 */
[----:B------:R-:W-:Y:S02]  /*13d20*/  FSEL R146, R34, -INF , !P1 ;  /* 0xff80000022927808 */ /* 0x000fe40004800000 */
[----:B------:R-:W-:Y:S02]  /*13d30*/  ISETP.LT.OR P0, PT, R164, 0x3a, P0 ;  /* 0x0000003aa400780c */ /* 0x000fe40000701670 */
[----:B------:R-:W-:Y:S02]  /*13d40*/  FMNMX.FTZ R11, R156, R11, !PT ;  /* 0x0000000b9c0b7209 */ /* 0x000fe40007810000 */
[----:B------:R-:W-:Y:S02]  /*13d50*/  FSEL R144, R35, -INF , !P0 ;  /* 0xff80000023907808 */ /* 0x000fe40004000000 */
[----:B------:R-:W-:Y:S02]  /*13d60*/  FMNMX.FTZ R15, R146, R11, !PT ;  /* 0x0000000b920f7209 */ /* 0x000fe40007810000 */
[----:B------:R-:W-:Y:S02]  /*13d70*/  IADD3 R16, R184, UR4, RZ ;  /* 0x00000004b8107c10 */ /* 0x000fe4000fffe0ff */
        /* <DEDUP_REMOVED lines=15> */
[----:B-1----:R-:W-:Y:S01]  /*13e70*/  FMNMX.FTZ R0, R7, R0, !PT ;  /* 0x0000000007007209 */ /* 0x002fe20007810000 */
        /* <DEDUP_REMOVED lines=344> */
[----:B------:R-:W-:Y:S03]  /*15400*/  @P0 IMAD R16, R16, c[0x0][0x1e0], RZ ;  /* 0x0000780010100a24 */ /* 0x000fe600078e02ff */
[C---:B------:R-:W-:Y:S01]  /*15410*/  @P0 SHF.L.U32 R29, R18.reuse, 0x6, RZ ;  /* 0x00000006121d0819 */ /* 0x040fe200000006ff */
        /* <DEDUP_REMOVED lines=11> */
[----:B------:R-:W-:Y:S01]  /*154d0*/  @P0 IADD3.X R5, R25, R215, RZ, P1, !PT ;  /* 0x000000d719050210 */ /* 0x000fe20000ffe4ff */
[C---:B------:R-:W-:Y:S04]  /*154e0*/  HMMA.16816.F32.BF16 R56, R136.reuse, R6, R56 ;  /* 0x000000068838723c */ /* 0x040fe80000041838 */
[C---:B------:R-:W-:Y:S04]  /*154f0*/  @P0 LEA R20, P1, R16.reuse, c[0x0][0x1c8], 0x1 ;  /* 0x0000720010140a11 */ /* 0x040fe800078208ff */
[C---:B----4-:R-:W-:Y:S04]  /*15500*/  HMMA.16816.F32.BF16 R60, R136.reuse, R8, R60 ;  /* 0x00000008883c723c */ /* 0x050fe8000004183c */
[----:B------:R-:W-:Y:S02]  /*15510*/  @P0 LEA.HI.X R21, R16, c[0x0][0x1cc], R5, 0x1, P1 ;  /* 0x0000730010150a11 */ /* 0x000fe400008f0c05 */
[----:B------:R-:W2:Y:S01]  /*15520*/  LDSM.16.MT88.4 R16, [R133+0x5900] ;  /* 0x005900008510783b */ /* 0x000ea20000004200 */
[----:B------:R-:W-:Y:S01]  /*15530*/  @P0 IADD3 R4, P1, R29, R220, RZ ;  /* 0x000000dc1d040210 */ /* 0x000fe20007f3e0ff */
[C---:B------:R-:W-:Y:S04]  /*15540*/  HMMA.16816.F32.BF16 R64, R136.reuse, R10, R64 ;  /* 0x0000000a8840723c */ /* 0x040fe80000041840 */
[----:B------:R-:W-:Y:S02]  /*15550*/  @P0 IADD3.X R5, R25, R227, RZ, P1, !PT ;  /* 0x000000e319050210 */ /* 0x000fe40000ffe4ff */
        /* <DEDUP_REMOVED lines=13> */
[----:B------:R-:W-:Y:S02]  /*15630*/  @P0 IADD3.X R9, R25, R215, RZ, P1, !PT ;  /* 0x000000d719090210 */ /* 0x000fe40000ffe4ff */
        /* <DEDUP_REMOVED lines=32> */
.L_x_1036:
[----:B------:R-:W-:Y:S01]  /*15840*/  IMAD.MOV.U32 R3, RZ, RZ, c[0x0][0x2c4] ;  /* 0x0000b100ff037624 */ /* 0x000fe200078e00ff */
[----:B------:R-:W-:-:S02]  /*15850*/  LEA R6, R219, 0x7f, 0x7 ;  /* 0x0000007fdb067811 */ /* 0x000fc400078e38ff */
[----:B------:R-:W-:Y:S02]  /*15860*/  ISETP.GE.AND P0, PT, R195, 0x1, PT ;  /* 0x00000001c300780c */ /* 0x000fe40003f06270 */
[----:B------:R-:W-:Y:S02]  /*15870*/  ISETP.NE.AND P3, PT, R3, 0x1, PT ;  /* 0x000000010300780c */ /* 0x000fe40003f65270 */
[----:B------:R-:W-:-:S11]  /*15880*/  IADD3 R3, R194, 0x1, -R199 ;  /* 0x00000001c2037810 */ /* 0x000fd60007ffe8c7 */
        /* <DEDUP_REMOVED lines=14> */
.L_x_1047:
[----:B------:R-:W-:-:S04]  /*15970*/  MOV R3, c[0x0][0x32c] ;  /* 0x0000cb0000037a02 */ /* 0x000fc80000000f00 */
[----:B------:R-:W-:-:S13]  /*15980*/  ISETP.NE.AND P0, PT, R3, 0x1, PT ;  /* 0x000000010300780c */ /* 0x000fda0003f05270 */
[----:B------:R-:W-:-:S05]  /*15990*/  @P0 IMAD.HI.U32 R3, R5, c[0x0][0x330], RZ ;  /* 0x0000cc0005030a27 */ /* 0x000fca00078e00ff */
[----:B------:R-:W-:-:S05]  /*159a0*/  @P0 SHF.R.U32.HI R5, RZ, c[0x0][0x334], R3 ;  /* 0x0000cd00ff050a19 */ /* 0x000fca0000011603 */
.L_x_1048:
[----:B------:R-:W-:-:S05]  /*159b0*/  IMAD R5, R5, c[0x0][0x32c], RZ ;  /* 0x0000cb0005057a24 */ /* 0x000fca00078e02ff */
[----:B------:R-:W-:-:S04]  /*159c0*/  IMNMX R4, R4, R5, !PT ;  /* 0x0000000504047217 */ /* 0x000fc80007800200 */
.L_x_1046:
[----:B------:R-:W-:-:S04]  /*159d0*/  IADD3 R4, R4, 0x3f, RZ ;  /* 0x0000003f04047810 */ /* 0x000fc80007ffe0ff */
[----:B------:R-:W-:-:S04]  /*159e0*/  SHF.R.S32.HI R3, RZ, 0x1f, R4 ;  /* 0x0000001fff037819 */ /* 0x000fc80000011404 */
[----:B------:R-:W-:-:S04]  /*159f0*/  LEA.HI R3, R3, R4, RZ, 0x6 ;  /* 0x0000000403037211 */ /* 0x000fc800078f30ff */
[----:B------:R-:W-:-:S04]  /*15a00*/  SHF.R.S32.HI R3, RZ, 0x6, R3 ;  /* 0x00000006ff037819 */ /* 0x000fc80000011403 */
[----:B------:R-:W-:-:S04]  /*15a10*/  IMNMX R220, R198, R3, !PT ;  /* 0x00000003c6dc7217 */ /* 0x000fc80007800200 */
[----:B------:R-:W-:-:S13]  /*15a20*/  ISETP.GE.AND P0, PT, R221, R220, PT ;  /* 0x000000dcdd00720c */ /* 0x000fda0003f06270 */
[----:B------:R-:W-:Y:S05]  /*15a30*/  @!P0 BRA `(.L_x_1049) ;  /* 0x00002b8000008947 */ /* 0x000fea0003800000 */
[----:B------:R-:W1:Y:S01]  /*15a40*/  S2R R4, SR_TID.X ;  /* 0x0000000000047919 */ /* 0x000e620000002100 */
[C---:B------:R-:W-:Y:S01]  /*15a50*/  IADD3 RZ, P0, R206.reuse, 0x40, RZ ;  /* 0x00000040ceff7810 */ /* 0x040fe20007f1e0ff */
[----:B------:R-:W-:Y:S01]  /*15a60*/  IMAD.MOV.U32 R191, RZ, RZ, 0x20 ;  /* 0x00000020ffbf7424 */ /* 0x000fe200078e00ff */
[C---:B------:R-:W-:Y:S01]  /*15a70*/  IADD3 RZ, P1, R206.reuse, 0x80, RZ ;  /* 0x00000080ceff7810 */ /* 0x040fe20007f3e0ff */
[----:B------:R-:W-:Y:S01]  /*15a80*/  IMAD.MOV.U32 R133, RZ, RZ, R2 ;  /* 0x000000ffff857224 */ /* 0x000fe200078e0002 */
[----:B------:R-:W-:Y:S01]  /*15a90*/  IADD3 R179, R206, 0x40, RZ ;  /* 0x00000040ceb37810 */ /* 0x000fe20007ffe0ff */
[--C-:B------:R-:W-:Y:S01]  /*15aa0*/  IMAD.X R183, RZ, RZ, R211.reuse, P0 ;  /* 0x000000ffffb77224 */ /* 0x100fe200000e06d3 */
[----:B------:R-:W-:Y:S01]  /*15ab0*/  IADD3 RZ, P0, R208, 0x40, RZ ;  /* 0x00000040d0ff7810 */ /* 0x000fe20007f1e0ff */
[----:B------:R-:W-:Y:S01]  /*15ac0*/  IMAD.X R182, RZ, RZ, R211, P1 ;  /* 0x000000ffffb67224 */ /* 0x000fe200008e06d3 */
[----:B------:R-:W-:Y:S02]  /*15ad0*/  IADD3 R178, R206, 0x80, RZ ;  /* 0x00000080ceb27810 */ /* 0x000fe40007ffe0ff */
[C---:B------:R-:W-:Y:S01]  /*15ae0*/  IADD3 R177, R208.reuse, 0x40, RZ ;  /* 0x00000040d0b17810 */ /* 0x040fe20007ffe0ff */
[----:B------:R-:W-:Y:S01]  /*15af0*/  IMAD.X R181, RZ, RZ, R215, P0 ;  /* 0x000000ffffb57224 */ /* 0x000fe200000e06d7 */
[----:B------:R-:W-:-:S02]  /*15b00*/  IADD3 RZ, P0, R208, 0x80, RZ ;  /* 0x00000080d0ff7810 */ /* 0x000fc40007f1e0ff */
[----:B------:R-:W-:-:S03]  /*15b10*/  IADD3 R176, R208, 0x80, RZ ;  /* 0x00000080d0b07810 */ /* 0x000fc60007ffe0ff */
[----:B------:R-:W-:Y:S01]  /*15b20*/  IMAD.X R180, RZ, RZ, R215, P0 ;  /* 0x000000ffffb47224 */ /* 0x000fe200000e06d7 */
[----:B-1----:R-:W-:-:S04]  /*15b30*/  SHF.R.S32.HI R3, RZ, 0x1f, R4 ;  /* 0x0000001fff037819 */ /* 0x002fc80000011404 */
[----:B------:R-:W-:-:S04]  /*15b40*/  LEA.HI R3, R3, R4, RZ, 0x3 ;  /* 0x0000000403037211 */ /* 0x000fc800078f18ff */
[----:B------:R-:W-:-:S05]  /*15b50*/  LOP3.LUT R3, R3, 0xfffffff8, RZ, 0xc0, !PT ;  /* 0xfffffff803037812 */ /* 0x000fca00078ec0ff */
[----:B------:R-:W-:-:S05]  /*15b60*/  IMAD.IADD R3, R4, 0x1, -R3 ;  /* 0x0000000104037824 */ /* 0x000fca00078e0a03 */
[----:B------:R-:W-:Y:S01]  /*15b70*/  LOP3.LUT P1, RZ, R3, 0x2, RZ, 0xc0, !PT ;  /* 0x0000000203ff7812 */ /* 0x000fe2000782c0ff */
[----:B------:R-:W-:-:S03]  /*15b80*/  IMAD.MOV.U32 R3, RZ, RZ, R0 ;  /* 0x000000ffff037224 */ /* 0x000fc600078e0000 */
[----:B------:R-:W-:Y:S02]  /*15b90*/  SEL R191, R191, 0xffffffe0, !P1 ;  /* 0xffffffe0bfbf7807 */ /* 0x000fe40004800000 */
.L_x_1050:
[----:B------:R-:W-:Y:S04]  /*15ba0*/  DEPBAR.LE SB0, 0x2 ;  /* 0x000080800000791a */ /* 0x000fe80000000000 */
[----:B------:R-:W-:Y:S01]  /*15bb0*/  BAR.SYNC.DEFER_BLOCKING 0x0 ;  /* 0x0000000000007b1d */ /* 0x000fe20000010000 */
[----:B------:R-:W-:Y:S01]  /*15bc0*/  UIMAD UR4, UR5, 0x6000, URZ ;  /* 0x00006000050478a4 */ /* 0x000fe2000f8e023f */
[----:B------:R-:W-:Y:S01]  /*15bd0*/  ISETP.GE.AND P0, PT, R198, R221, PT ;  /* 0x000000ddc600720c */ /* 0x000fe20003f06270 */
[----:B------:R-:W-:Y:S01]  /*15be0*/  UIADD3 UR8, UR5, 0x1, URZ ;  /* 0x0000000105087890 */ /* 0x000fe2000fffe03f */
[----:B------:R-:W-:Y:S01]  /*15bf0*/  IADD3 R5, R221, -0x1, RZ ;  /* 0xffffffffdd057810 */ /* 0x000fe20007ffe0ff */
[----:B------:R-:W-:Y:S02]  /*15c00*/  UISETP.GE.AND UP0, UPT, UR5, 0x1, UPT ;  /* 0x000000010500788c */ /* 0x000fe4000bf06270 */
[----:B------:R-:W-:Y:S02]  /*15c10*/  IADD3 R2, R190, UR4, RZ ;  /* 0x00000004be027c10 */ /* 0x000fe4000fffe0ff */
[----:B------:R-:W-:Y:S02]  /*15c20*/  USEL UR5, UR8, URZ, !UP0 ;  /* 0x0000003f08057287 */ /* 0x000fe4000c000000 */
[----:B------:R-:W-:Y:S04]  /*15c30*/  IADD3 R135, R191, R2, RZ ;  /* 0x00000002bf877210 */ /* 0x000fe80007ffe0ff */
[----:B------:R-:W-:Y:S01]  /*15c40*/  @!P0 SHF.R.S32.HI R0, RZ, 0x1f, R5 ;  /* 0x0000001fff008819 */ /* 0x000fe20000011405 */
[----:B------:R-:W-:Y:S01]  /*15c50*/  @!P0 IMAD R171, R216, 0x6000, R204 ;  /* 0x00006000d8ab8824 */ /* 0x000fe200078e02cc */
[----:B------:R-:W-:Y:S03]  /*15c60*/  IADD3 R172, R134, R135, RZ ;  /* 0x0000008786ac7210 */ /* 0x000fe60007ffe0ff */
[----:B------:R-:W-:Y:S01]  /*15c70*/  @!P0 IMAD R0, R0, c[0x0][0x208], RZ ;  /* 0x0000820000008a24 */ /* 0x000fe200078e02ff */
[----:B------:R-:W-:Y:S03]  /*15c80*/  LDSM.16.M88.4 R32, [R192] ;  /* 0x00000000c020783b */ /* 0x000fe60000000200 */
[C---:B------:R-:W-:Y:S02]  /*15c90*/  @!P0 IMAD R0, R5.reuse, c[0x0][0x20c], R0 ;  /* 0x0000830005008a24 */ /* 0x040fe400078e0200 */
[----:B------:R-:W-:Y:S03]  /*15ca0*/  @!P0 IMAD.WIDE.U32 R4, R5, c[0x0][0x208], RZ ;  /* 0x0000820005048a25 */ /* 0x000fe600078e00ff */
[----:B------:R-:W1:Y:S02]  /*15cb0*/  LDSM.16.M88.4 R8, [R190+UR4+0xc100] ;  /* 0x00c10004be08783b */ /* 0x000e640008000200 */
[----:B------:R-:W-:Y:S02]  /*15cc0*/  @!P0 IADD3 R0, R5, R0, RZ ;  /* 0x0000000005008210 */ /* 0x000fe40007ffe0ff */
[C---:B------:R-:W-:Y:S02]  /*15cd0*/  @!P0 SHF.L.U32 R155, R4.reuse, 0x6, RZ ;  /* 0x00000006049b8819 */ /* 0x040fe400000006ff */
[----:B------:R-:W-:Y:S02]  /*15ce0*/  @!P0 SHF.L.U64.HI R153, R4, 0x6, R0 ;  /* 0x0000000604998819 */ /* 0x000fe40000010200 */
[----:B------:R-:W-:Y:S01]  /*15cf0*/  @!P0 IADD3 R5, P1, R155, R206, RZ ;  /* 0x000000ce9b058210 */ /* 0x000fe20007f3e0ff */
[----:B------:R-:W2:Y:S03]  /*15d00*/  LDSM.16.M88.4 R16, [R190+UR4+0xc900] ;  /* 0x00c90004be10783b */ /* 0x000ea60008000200 */
[----:B------:R-:W-:Y:S02]  /*15d10*/  @!P0 IADD3.X R0, R153, R211, RZ, P1, !PT ;  /* 0x000000d399008210 */ /* 0x000fe40000ffe4ff */
[C---:B------:R-:W-:Y:S03]  /*15d20*/  @!P0 LEA R160, P1, R5.reuse, c[0x0][0x1f8], 0x1 ;  /* 0x00007e0005a08a11 */ /* 0x040fe600078208ff */
[----:B------:R-:W3:Y:S01]  /*15d30*/  LDSM.16.M88.4 R24, [R190+UR4+0xd100] ;  /* 0x00d10004be18783b */ /* 0x000ee20008000200 */
[----:B------:R-:W-:Y:S02]  /*15d40*/  @!P0 LEA.HI.X R161, R5, c[0x0][0x1fc], R0, 0x1, P1 ;  /* 0x00007f0005a18a11 */ /* 0x000fe400008f0c00 */
[----:B------:R-:W-:Y:S04]  /*15d50*/  @!P0 IADD3 R0, P1, R155, R179, RZ ;  /* 0x000000b39b008210 */ /* 0x000fe80007f3e0ff */
[----:B------:R-:W-:Y:S01]  /*15d60*/  @!P0 IADD3.X R13, R153, R183, RZ, P1, !PT ;  /* 0x000000b7990d8210 */ /* 0x000fe20000ffe4ff */
        /* <DEDUP_REMOVED lines=16> */
[----:B------:R-:W-:Y:S02]  /*15e70*/  @!P0 IADD3.X R29, R153, R211, RZ, P1, !PT ;  /* 0x000000d3991d8210 */ /* 0x000fe40000ffe4ff */
[C---:B------:R-:W-:Y:S02]  /*15e80*/  @!P0 LEA R168, P1, R0.reuse, c[0x0][0x1f8], 0x1 ;  /* 0x00007e0000a88a11 */ /* 0x040fe400078208ff */
[C---:B------:R-:W-:Y:S04]  /*15e90*/  HMMA.16816.F32.BF16 R16, R32.reuse, R18, RZ ;  /* 0x000000122010723c */ /* 0x040fe800000418ff */
[----:B------:R-:W-:Y:S02]  /*15ea0*/  @!P0 LEA.HI.X R169, R0, c[0x0][0x1fc], R29, 0x1, P1 ;  /* 0x00007f0000a98a11 */ /* 0x000fe400008f0c1d */
[----:B------:R-:W-:Y:S02]  /*15eb0*/  @!P0 IADD3 R157, P1, R155, R179, RZ ;  /* 0x000000b39b9d8210 */ /* 0x000fe40007f3e0ff */
        /* <DEDUP_REMOVED lines=246> */
[----:B------:R-:W-:Y:S02]  /*16e20*/  FMUL.FTZ R104, R132, R104 ;  /* 0x0000006884687220 */ /* 0x000fe40000410000 */
        /* <DEDUP_REMOVED lines=12> */
[----:B------:R-:W-:Y:S02]  /*16ef0*/  FMUL.FTZ R113, R132, R113 ;  /* 0x0000007184717220 */ /* 0x000fe40000410000 */
        /* <DEDUP_REMOVED lines=11> */
[----:B------:R-:W5:Y:S01]  /*16fb0*/  MUFU.EX2 R156, R156 ;  /* 0x0000009c009c7308 */ /* 0x000f620000000800 */
[C---:B------:R-:W-:Y:S02]  /*16fc0*/  FMUL.FTZ R36, R132.reuse, R36 ;  /* 0x0000002484247220 */ /* 0x040fe40000410000 */
[----:B------:R-:W-:Y:S01]  /*16fd0*/  FMUL.FTZ R38, R3, R38 ;  /* 0x0000002603267220 */ /* 0x000fe20000410000 */
[----:B--2---:R-:W-:Y:S01]  /*16fe0*/  F2FP.BF16.PACK_AB R129, R159, R158 ;  /* 0x0000009e9f81723e */ /* 0x004fe200000010ff */
[----:B------:R-:W-:Y:S02]  /*16ff0*/  FMUL.FTZ R37, R132, R37 ;  /* 0x0000002584257220 */ /* 0x000fe40000410000 */
        /* <DEDUP_REMOVED lines=8> */
[----:B------:R-:W-:Y:S01]  /*17080*/  FMUL.FTZ R40, R132, R40 ;  /* 0x0000002884287220 */ /* 0x000fe20000410000 */
[----:B------:R-:W2:Y:S01]  /*17090*/  MUFU.EX2 R164, R164 ;  /* 0x000000a400a47308 */ /* 0x000ea20000000800 */
[C---:B------:R-:W-:Y:S01]  /*170a0*/  FMUL.FTZ R42, R3.reuse, R42 ;  /* 0x0000002a032a7220 */ /* 0x040fe20000410000 */
        /* <DEDUP_REMOVED lines=90> */
[----:B------:R-:W-:Y:S02]  /*17650*/  FFMA.FTZ R162, R13, c[0x0][0x2d0], -R165 ;  /* 0x0000b4000da27a23 */ /* 0x000fe400000108a5 */
        /* <DEDUP_REMOVED lines=16> */
[C---:B------:R-:W-:Y:S01]  /*17760*/  FMUL.FTZ R98, R3.reuse, R98 ;  /* 0x0000006203627220 */ /* 0x040fe20000410000 */
[C---:B---3--:R-:W-:Y:S02]  /*17770*/  HMMA.16816.F32.BF16 R92, R128.reuse, R124, R92 ;  /* 0x0000007c805c723c */ /* 0x048fe4000004185c */
[----:B------:R-:W3:Y:S01]  /*17780*/  MUFU.EX2 R167, R167 ;  /* 0x000000a700a77308 */ /* 0x000ee20000000800 */
[C---:B------:R-:W-:Y:S02]  /*17790*/  FMUL.FTZ R97, R132.reuse, R97 ;  /* 0x0000006184617220 */ /* 0x040fe40000410000 */
[C---:B------:R-:W-:Y:S02]  /*177a0*/  FMUL.FTZ R99, R3.reuse, R99 ;  /* 0x0000006303637220 */ /* 0x040fe40000410000 */
[----:B------:R-:W-:Y:S02]  /*177b0*/  FFMA.FTZ R153, R132, R217, R153 ;  /* 0x000000d984997223 */ /* 0x000fe40000010099 */
[----:B------:R-:W-:Y:S03]  /*177c0*/  FFMA.FTZ R32, R32, c[0x0][0x2d0], -R165 ;  /* 0x0000b40020207a23 */ /* 0x000fe600000108a5 */
[----:B------:R-:W-:Y:S01]  /*177d0*/  HMMA.16816.F32.BF16 R96, R128, R126, R96 ;  /* 0x0000007e8060723c */ /* 0x000fe20000041860 */
[----:B------:R-:W5:Y:S02]  /*177e0*/  LDSM.16.MT88.4 R124, [R133+0x2900] ;  /* 0x00290000857c783b */ /* 0x000f640000004200 */
[----:B------:R-:W-:Y:S01]  /*177f0*/  MUFU.EX2 R32, R32 ;  /* 0x0000002000207308 */ /* 0x000fe20000000800 */
[----:B--2---:R-:W-:Y:S01]  /*17800*/  F2FP.BF16.PACK_AB R12, R162, R161 ;  /* 0x000000a1a20c723e */ /* 0x004fe200000010ff */
[----:B------:R-:W-:Y:S02]  /*17810*/  FFMA.FTZ R34, R34, c[0x0][0x2d0], -R160 ;  /* 0x0000b40022227a23 */ /* 0x000fe400000108a0 */
[----:B------:R-:W-:Y:S02]  /*17820*/  FFMA.FTZ R158, R3, R218, R158 ;  /* 0x000000da039e7223 */ /* 0x000fe4000001009e */
[----:B------:R-:W2:Y:S03]  /*17830*/  LDSM.16.MT88.4 R128, [R184+UR4+0x2900] ;  /* 0x00290004b880783b */ /* 0x000ea60008004200 */
[----:B------:R-:W-:Y:S01]  /*17840*/  FADD.FTZ R158, R159, R158 ;  /* 0x0000009e9f9e7221 */ /* 0x000fe20000010000 */
[----:B------:R-:W-:Y:S01]  /*17850*/  MUFU.EX2 R34, R34 ;  /* 0x0000002200227308 */ /* 0x000fe20000000800 */
        /* <DEDUP_REMOVED lines=165> */
[----:B------:R-:W1:Y:S01]  /*182b0*/  LDSM.16.MT88.4 R8, [R133+0x5900] ;  /* 0x005900008508783b */ /* 0x000e620000004200 */
        /* <DEDUP_REMOVED lines=9> */
[----:B------:R-:W-:Y:S06]  /*18350*/  @P0 IADD3 R22, P1, R23, R208, RZ ;  /* 0x000000d017160210 */ /* 0x000fec0007f3e0ff */
[----:B------:R-:W-:Y:S02]  /*18360*/  @P0 IADD3.X R5, R29, R215, RZ, P1, !PT ;  /* 0x000000d71d050210 */ /* 0x000fe40000ffe4ff */
[C---:B------:R-:W-:Y:S04]  /*18370*/  @P0 LEA R30, P1, R22.reuse, c[0x0][0x1c8], 0x1 ;  /* 0x00007200161e0a11 */ /* 0x040fe800078208ff */
[----:B------:R-:W-:Y:S02]  /*18380*/  @P0 LEA.HI.X R31, R22, c[0x0][0x1cc], R5, 0x1, P1 ;  /* 0x00007300161f0a11 */ /* 0x000fe400008f0c05 */
[----:B------:R-:W-:Y:S01]  /*18390*/  @P0 IADD3 R4, P1, R23, R177, RZ ;  /* 0x000000b117040210 */ /* 0x000fe20007f3e0ff */
[C---:B-1----:R-:W-:Y:S03]  /*183a0*/  HMMA.16816.F32.BF16 R76, R12.reuse, R8, R76 ;  /* 0x000000080c4c723c */ /* 0x042fe6000004184c */
[----:B------:R-:W-:Y:S02]  /*183b0*/  @P0 IADD3.X R5, R29, R181, RZ, P1, !PT ;  /* 0x000000b51d050210 */ /* 0x000fe40000ffe4ff */
        /* <DEDUP_REMOVED lines=26> */
[C---:B------:R-:W-:Y:S02]  /*18560*/  ISETP.GT.AND P0, PT, R221.reuse, R220, PT ;  /* 0x000000dcdd00720c */ /* 0x040fe40003f04270 */
[----:B------:R-:W-:Y:S05]  /*18570*/  IADD3 R221, R221, -0x1, RZ ;  /* 0xffffffffdddd7810 */ /* 0x000fea0007ffe0ff */
[----:B------:R-:W0:Y:S01]  /*18580*/  LDGDEPBAR ;  /* 0x00000000000079af */ /* 0x000e220000000000 */
[----:B-1----:R-:W-:Y:S02]  /*18590*/  MOV R133, R2 ;  /* 0x0000000200857202 */ /* 0x002fe40000000f00 */
[----:B--2---:R-:W-:Y:S03]  /*185a0*/  MOV R3, R0 ;  /* 0x0000000000037202 */ /* 0x004fe60000000f00 */
[----:B------:R-:W-:-:S05]  /*185b0*/  @P0 BRA `(.L_x_1050) ;  /* 0xffffd5e000000947 */ /* 0x000fca000383ffff */
.L_x_1049:
[----:B------:R-:W-:-:S13]  /*185c0*/  ISETP.GE.AND P0, PT, R221, R198, PT ;  /* 0x000000c6dd00720c */ /* 0x000fda0003f06270 */
[----:B------:R-:W-:Y:S05]  /*185d0*/  @!P0 BRA `(.L_x_1051) ;  /* 0x0000364000008947 */ /* 0x000fea0003800000 */
[----:B------:R-:W1:Y:S01]  /*185e0*/  S2R R4, SR_TID.X ;  /* 0x0000000000047919 */ /* 0x000e620000002100 */
[----:B------:R-:W-:Y:S01]  /*185f0*/  IADD3 RZ, P1, R208, 0x40, RZ ;  /* 0x00000040d0ff7810 */ /* 0x000fe20007f3e0ff */
[----:B------:R-:W-:Y:S01]  /*18600*/  @P3 IMAD.HI.U32 R219, R212, c[0x0][0x2c8], RZ ;  /* 0x0000b200d4db3a27 */ /* 0x000fe200078e00ff */
[C---:B------:R-:W-:Y:S01]  /*18610*/  IADD3 RZ, P0, R206.reuse, 0x40, RZ ;  /* 0x00000040ceff7810 */ /* 0x040fe20007f1e0ff */
[----:B------:R-:W-:Y:S01]  /*18620*/  ULDC UR8, c[0x0][0x324] ;  /* 0x0000c90000087ab9 */ /* 0x000fe20000000800 */
[----:B------:R-:W-:Y:S01]  /*18630*/  IADD3 RZ, P2, R206, 0x80, RZ ;  /* 0x00000080ceff7810 */ /* 0x000fe20007f5e0ff */
[----:B------:R-:W-:Y:S01]  /*18640*/  IMAD.X R222, RZ, RZ, R215, P1 ;  /* 0x000000ffffde7224 */ /* 0x000fe200008e06d7 */
[----:B------:R-:W-:Y:S01]  /*18650*/  IADD3 RZ, P1, R208, 0x80, RZ ;  /* 0x00000080d0ff7810 */ /* 0x000fe20007f3e0ff */
[----:B------:R-:W-:Y:S01]  /*18660*/  IMAD.X R224, RZ, RZ, R211, P0 ;  /* 0x000000ffffe07224 */ /* 0x000fe200000e06d3 */
[----:B------:R-:W-:Y:S01]  /*18670*/  @P3 SHF.R.U32.HI R219, RZ, c[0x0][0x2cc], R219 ;  /* 0x0000b300ffdb3a19 */ /* 0x000fe200000116db */
[----:B------:R-:W-:Y:S01]  /*18680*/  IMAD.MOV.U32 R193, RZ, RZ, 0x40 ;  /* 0x00000040ffc17424 */ /* 0x000fe200078e00ff */
[C---:B------:R-:W-:Y:S01]  /*18690*/  IADD3 R228, R206.reuse, 0x80, RZ ;  /* 0x00000080cee47810 */ /* 0x040fe20007ffe0ff */
[----:B------:R-:W-:Y:S01]  /*186a0*/  IMAD.X R223, RZ, RZ, R211, P2 ;  /* 0x000000ffffdf7224 */ /* 0x000fe200010e06d3 */
[----:B------:R-:W-:Y:S01]  /*186b0*/  IADD3 R227, R206, 0x40, RZ ;  /* 0x00000040cee37810 */ /* 0x000fe20007ffe0ff */
[----:B------:R-:W-:Y:S01]  /*186c0*/  IMAD.MOV.U32 R132, RZ, RZ, R2 ;  /* 0x000000ffff847224 */ /* 0x000fe200078e0002 */
[C---:B------:R-:W-:Y:S01]  /*186d0*/  IADD3 R226, R208.reuse, 0x80, RZ ;  /* 0x00000080d0e27810 */ /* 0x040fe20007ffe0ff */
[----:B------:R-:W-:Y:S01]  /*186e0*/  IMAD.X R220, RZ, RZ, R215, P1 ;  /* 0x000000ffffdc7224 */ /* 0x000fe200008e06d7 */
[----:B------:R-:W-:Y:S01]  /*186f0*/  IADD3 R225, R208, 0x40, RZ ;  /* 0x00000040d0e17810 */ /* 0x000fe20007ffe0ff */
[----:B------:R-:W-:Y:S01]  /*18700*/  ULOP3.LUT UR8, URZ, UR8, URZ, 0x33, !UPT ;  /* 0x000000083f087292 */ /* 0x000fe2000f8e333f */
[----:B-1----:R-:W-:-:S04]  /*18710*/  SHF.R.S32.HI R3, RZ, 0x1f, R4 ;  /* 0x0000001fff037819 */ /* 0x002fc80000011404 */
[----:B------:R-:W-:-:S04]  /*18720*/  LEA.HI R3, R3, R4, RZ, 0x3 ;  /* 0x0000000403037211 */ /* 0x000fc800078f18ff */
[----:B------:R-:W-:-:S05]  /*18730*/  LOP3.LUT R3, R3, 0xfffffff8, RZ, 0xc0, !PT ;  /* 0xfffffff803037812 */ /* 0x000fca00078ec0ff */
[----:B------:R-:W-:-:S05]  /*18740*/  IMAD.IADD R3, R4, 0x1, -R3 ;  /* 0x0000000104037824 */ /* 0x000fca00078e0a03 */
[----:B------:R-:W-:Y:S01]  /*18750*/  LOP3.LUT P0, RZ, R3, 0x4, RZ, 0xc0, !PT ;  /* 0x0000000403ff7812 */ /* 0x000fe2000780c0ff */
[----:B------:R-:W-:-:S03]  /*18760*/  IMAD.MOV.U32 R3, RZ, RZ, R0 ;  /* 0x000000ffff037224 */ /* 0x000fc600078e0000 */
[----:B------:R-:W-:Y:S02]  /*18770*/  SEL R193, R193, 0xffffffc0, !P0 ;  /* 0xffffffc0c1c17807 */ /* 0x000fe40004000000 */
.L_x_1060:
[----:B------:R-:W-:Y:S01]  /*18780*/  ISETP.GE.AND P0, PT, R198, R221, PT ;  /* 0x000000ddc600720c */ /* 0x000fe20003f06270 */
[----:B------:R-:W-:Y:S04]  /*18790*/  DEPBAR.LE SB0, 0x2 ;  /* 0x000080800000791a */ /* 0x000fe80000000000 */
[----:B------:R-:W-:Y:S01]  /*187a0*/  BAR.SYNC.DEFER_BLOCKING 0x0 ;  /* 0x0000000000007b1d */ /* 0x000fe20000010000 */
[----:B------:R-:W-:Y:S07]  /*187b0*/  UIMAD UR4, UR5, 0x6000, URZ ;  /* 0x00006000050478a4 */ /* 0x000fee000f8e023f */
        /* <DEDUP_REMOVED lines=49> */
[----:B------:R-:W4:Y:S01]  /*18ad0*/  LDSM.16.M88.4 R156, [R134+0xd900] ;  /* 0x00d90000869c783b */ /* 0x000f220000000200 */
[----:B------:R-:W-:Y:S04]  /*18ae0*/  ISETP.GE.AND P1, PT, R195, 0x1, PT ;  /* 0x00000001c300780c */ /* 0x000fe80003f26270 */
        /* <DEDUP_REMOVED lines=144> */
[----:B------:R2:W5:Y:S07]  /*193f0*/  LDSM.16.M88.4 R152, [R2+0x10100] ;  /* 0x010100000298783b */ /* 0x00056e0000000200 */
[C---:B----4-:R-:W-:Y:S04]  /*19400*/  HMMA.16816.F32.BF16 R12, R144.reuse, R156, R12 ;  /* 0x0000009c900c723c */ /* 0x050fe8000004180c */
[----:B-1----:R-:W-:Y:S02]  /*19410*/  IMAD.MOV.U32 R0, RZ, RZ, R212 ;  /* 0x000000ffff007224 */ /* 0x002fe400078e00d4 */
[----:B------:R-:W-:Y:S02]  /*19420*/  @P3 IMAD.MOV.U32 R0, RZ, RZ, R219 ;  /* 0x000000ffff003224 */ /* 0x000fe400078e00db */
[C---:B------:R-:W-:Y:S01]  /*19430*/  HMMA.16816.F32.BF16 R16, R144.reuse, R158, R16 ;  /* 0x0000009e9010723c */ /* 0x040fe20000041810 */
[----:B------:R1:W-:Y:S05]  /*19440*/  LDSM.16.M88.4 R156, [R133+0x11900] ;  /* 0x01190000859c783b */ /* 0x0003ea0000000200 */
[----:B------:R-:W4:Y:S02]  /*19450*/  SHFL.IDX PT, R134, R0, RZ, 0x1c1f ;  /* 0x001c1fff00867589 */ /* 0x000f2400000e0000 */
[C---:B------:R-:W-:Y:S04]  /*19460*/  HMMA.16816.F32.BF16 R20, R144.reuse, R140, R20 ;  /* 0x0000008c9014723c */ /* 0x040fe80000041814 */
[----:B--2---:R-:W-:Y:S04]  /*19470*/  IMAD.SHL.U32 R2, R221, 0x40, RZ ;  /* 0x00000040dd027824 */ /* 0x004fe800078e00ff */
[C---:B------:R-:W-:Y:S08]  /*19480*/  HMMA.16816.F32.BF16 R24, R144.reuse, R142, R24 ;  /* 0x0000008e9018723c */ /* 0x040ff00000041818 */
[C---:B---3--:R-:W-:Y:S04]  /*19490*/  HMMA.16816.F32.BF16 R28, R144.reuse, R136, R28 ;  /* 0x00000088901c723c */ /* 0x048fe8000004181c */
[----:B-1----:R-:W-:Y:S04]  /*194a0*/  IADD3 R133, -R213, 0x1, -R2 ;  /* 0x00000001d5857810 */ /* 0x002fe80007ffe902 */
[----:B------:R-:W-:Y:S04]  /*194b0*/  HMMA.16816.F32.BF16 R32, R144, R138, R32 ;  /* 0x0000008a9020723c */ /* 0x000fe80000041820 */
[----:B------:R-:W-:Y:S04]  /*194c0*/  IADD3 R133, -R199, R133, R194 ;  /* 0x00000085c7857210 */ /* 0x000fe80007ffe1c2 */
[C---:B-----5:R-:W-:Y:S05]  /*194d0*/  HMMA.16816.F32.BF16 R4, R148.reuse, R152, R4 ;  /* 0x000000989404723c */ /* 0x060fea0000041804 */
[C---:B------:R-:W-:Y:S02]  /*194e0*/  IADD3 R135, R133.reuse, c[0x0][0x328], RZ ;  /* 0x0000ca0085877a10 */ /* 0x040fe40007ffe0ff */
[----:B------:R-:W-:Y:S01]  /*194f0*/  IADD3 R133, R133, UR8, RZ ;  /* 0x0000000885857c10 */ /* 0x000fe2000fffe0ff */
[C---:B------:R-:W-:Y:S04]  /*19500*/  HMMA.16816.F32.BF16 R8, R148.reuse, R154, R8 ;  /* 0x0000009a9408723c */ /* 0x040fe80000041808 */
[--C-:B----4-:R-:W-:Y:S02]  /*19510*/  IMAD.IADD R141, R135, 0x1, R134.reuse ;  /* 0x00000001878d7824 */ /* 0x110fe400078e0286 */
[----:B------:R-:W-:Y:S02]  /*19520*/  IMAD.IADD R137, R133, 0x1, R134 ;  /* 0x0000000185897824 */ /* 0x000fe400078e0286 */
[C---:B------:R-:W-:Y:S08]  /*19530*/  HMMA.16816.F32.BF16 R12, R148.reuse, R160, R12 ;  /* 0x000000a0940c723c */ /* 0x040ff0000004180c */
        /* <DEDUP_REMOVED lines=19> */
.L_x_1054:
[----:B------:R-:W-:Y:S04]  /*19670*/  MOV R134, c[0x0][0x32c] ;  /* 0x0000cb0000867a02 */ /* 0x000fe80000000f00 */
[----:B------:R-:W-:Y:S11]  /*19680*/  ISETP.NE.AND P0, PT, R134, 0x1, PT ;  /* 0x000000018600780c */ /* 0x000ff60003f05270 */
[----:B------:R-:W-:Y:S02]  /*19690*/  @!UPT UIADD3 URZ, URZ, URZ, URZ ;  /* 0x0000003f3f3ff290 */ /* 0x000fe4000fffe03f */
[----:B------:R-:W-:Y:S05]  /*196a0*/  @P0 IMAD.HI.U32 R134, R139, c[0x0][0x330], RZ ;  /* 0x0000cc008b860a27 */ /* 0x000fea00078e00ff */
[----:B------:R-:W-:Y:S02]  /*196b0*/  @P0 SHF.R.U32.HI R139, RZ, c[0x0][0x334], R134 ;  /* 0x0000cd00ff8b0a19 */ /* 0x000fe40000011686 */
.L_x_1055:
[----:B------:R-:W-:Y:S05]  /*196c0*/  BSYNC B0 ;  /* 0x0000000000007941 */ /* 0x000fea0003800000 */
.L_x_1053:
[----:B------:R-:W-:Y:S04]  /*196d0*/  IMAD R136, R139, c[0x0][0x32c], -R2 ;  /* 0x0000cb008b887a24 */ /* 0x000fe800078e0a02 */
[----:B------:R-:W-:Y:S05]  /*196e0*/  IMAD.IADD R136, R136, 0x1, -R213 ;  /* 0x0000000188887824 */ /* 0x000fea00078e0ad5 */
[----:B------:R-:W-:Y:S02]  /*196f0*/  IADD3 R134, R136, c[0x0][0x32c], RZ ;  /* 0x0000cb0088867a10 */ /* 0x000fe40007ffe0ff */
[----:B------:R-:W-:Y:S02]  /*19700*/  IMNMX R137, R137, R136, !PT ;  /* 0x0000008889897217 */ /* 0x000fe40007800200 */
[----:B------:R-:W-:Y:S02]  /*19710*/  IMNMX R141, R141, R134, PT ;  /* 0x000000868d8d7217 */ /* 0x000fe40003800200 */
.L_x_1052:
        /* <DEDUP_REMOVED lines=9> */
[--C-:B-1----:R-:W-:Y:S03]  /*197b0*/  IMAD.IADD R5, R135, 0x1, R0.reuse ;  /* 0x0000000187057824 */ /* 0x102fe600078e0200 */
        /* <DEDUP_REMOVED lines=8> */
[----:B------:R-:W-:Y:S01]  /*19840*/  IMAD.IADD R12, R133, 0x1, R0 ;  /* 0x00000001850c7824 */ /* 0x000fe200078e0200 */
        /* <DEDUP_REMOVED lines=47> */
.L_x_1058:
[----:B------:R-:W-:Y:S04]  /*19b40*/  MOV R0, c[0x0][0x32c] ;  /* 0x0000cb0000007a02 */ /* 0x000fe80000000f00 */
[----:B------:R-:W-:Y:S11]  /*19b50*/  ISETP.NE.AND P0, PT, R0, 0x1, PT ;  /* 0x000000010000780c */ /* 0x000ff60003f05270 */
[----:B------:R-:W-:Y:S02]  /*19b60*/  @!UPT UIADD3 URZ, URZ, URZ, URZ ;  /* 0x0000003f3f3ff290 */ /* 0x000fe4000fffe03f */
[----:B------:R-:W-:Y:S05]  /*19b70*/  @P0 IMAD.HI.U32 R0, R9, c[0x0][0x330], RZ ;  /* 0x0000cc0009000a27 */ /* 0x000fea00078e00ff */
[----:B------:R-:W-:Y:S02]  /*19b80*/  @P0 SHF.R.U32.HI R9, RZ, c[0x0][0x334], R0 ;  /* 0x0000cd00ff090a19 */ /* 0x000fe40000011600 */
.L_x_1059:
[----:B------:R-:W-:Y:S05]  /*19b90*/  BSYNC B0 ;  /* 0x0000000000007941 */ /* 0x000fea0003800000 */
.L_x_1057:
[----:B------:R-:W-:Y:S04]  /*19ba0*/  IMAD R2, R9, c[0x0][0x32c], -R2 ;  /* 0x0000cb0009027a24 */ /* 0x000fe800078e0a02 */
[----:B------:R-:W-:Y:S05]  /*19bb0*/  IMAD.IADD R9, R2, 0x1, -R213 ;  /* 0x0000000102097824 */ /* 0x000fea00078e0ad5 */
[----:B------:R-:W-:Y:S02]  /*19bc0*/  IADD3 R0, R9, c[0x0][0x32c], RZ ;  /* 0x0000cb0009007a10 */ /* 0x000fe40007ffe0ff */
[----:B------:R-:W-:Y:S02]  /*19bd0*/  IMNMX R12, R12, R9, !PT ;  /* 0x000000090c0c7217 */ /* 0x000fe40007800200 */
[----:B------:R-:W-:Y:S02]  /*19be0*/  IMNMX R5, R5, R0, PT ;  /* 0x0000000005057217 */ /* 0x000fe40003800200 */
.L_x_1056:
        /* <DEDUP_REMOVED lines=74> */
[C---:B------:R-:W-:Y:S02]  /*1a090*/  ISETP.GT.AND P1, PT, R12.reuse, 0x38, P2 ;  /* 0x000000380c00780c */ /* 0x040fe40001724270 */
[----:B------:R-:W-:Y:S02]  /*1a0a0*/  ISETP.LT.OR P0, PT, R5, 0x32, P0 ;  /* 0x000000320500780c */ /* 0x000fe40000701670 */
[----:B------:R-:W-:Y:S02]  /*1a0b0*/  FMNMX.FTZ R2, R167, R2, !PT ;  /* 0x00000002a7027209 */ /* 0x000fe40007810000 */
        /* <DEDUP_REMOVED lines=39> */
[----:B------:R-:W1:Y:S01]  /*1a330*/  MUFU.EX2 R143, R143 ;  /* 0x0000008f008f7308 */ /* 0x000e620000000800 */
[--C-:B------:R-:W-:Y:S01]  /*1a340*/  FFMA.FTZ R177, R164, c[0x0][0x2d0], -R157.reuse ;  /* 0x0000b400a4b17a23 */ /* 0x100fe2000001089d */
[----:B------:R-:W-:Y:S01]  /*1a350*/  FSEL R4, R0, RZ, P0 ;  /* 0x000000ff00047208 */ /* 0x000fe20000000000 */
[--C-:B------:R-:W-:Y:S01]  /*1a360*/  FFMA.FTZ R155, R155, c[0x0][0x2d0], -R157.reuse ;  /* 0x0000b4009b9b7a23 */ /* 0x100fe2000001089d */
[----:B------:R-:W-:Y:S01]  /*1a370*/  FSEL R148, R148, RZ, P0 ;  /* 0x000000ff94947208 */ /* 0x000fe20000000000 */
[----:B------:R-:W-:Y:S02]  /*1a380*/  FFMA.FTZ R154, R154, c[0x0][0x2d0], -R157 ;  /* 0x0000b4009a9a7a23 */ /* 0x000fe4000001089d */
[----:B------:R-:W-:Y:S02]  /*1a390*/  FADD.FTZ R4, -R4, R3 ;  /* 0x0000000304047221 */ /* 0x000fe40000010100 */
[--C-:B------:R-:W-:Y:S01]  /*1a3a0*/  FFMA.FTZ R146, R6, c[0x0][0x2d0], -R148.reuse ;  /* 0x0000b40006927a23 */ /* 0x100fe20000010894 */
[----:B------:R-:W-:Y:S01]  /*1a3b0*/  MUFU.EX2 R15, R15 ;  /* 0x0000000f000f7308 */ /* 0x000fe20000000800 */
[--C-:B------:R-:W-:Y:S02]  /*1a3c0*/  FFMA.FTZ R145, R9, c[0x0][0x2d0], -R148.reuse ;  /* 0x0000b40009917a23 */ /* 0x100fe40000010894 */
[--C-:B------:R-:W-:Y:S02]  /*1a3d0*/  FFMA.FTZ R141, R7, c[0x0][0x2d0], -R148.reuse ;  /* 0x0000b400078d7a23 */ /* 0x100fe40000010894 */
[--C-:B------:R-:W-:Y:S02]  /*1a3e0*/  FFMA.FTZ R144, R11, c[0x0][0x2d0], -R148.reuse ;  /* 0x0000b4000b907a23 */ /* 0x100fe40000010894 */
[----:B------:R-:W-:Y:S01]  /*1a3f0*/  FMUL.FTZ R3, R4, c[0x0][0x2d0] ;  /* 0x0000b40004037a20 */ /* 0x000fe20000410000 */
[----:B------:R-:W-:Y:S01]  /*1a400*/  IADD3 R4, R185, UR4, RZ ;  /* 0x00000004b9047c10 */ /* 0x000fe2000fffe0ff */
[C---:B--2---:R-:W-:Y:S01]  /*1a410*/  FMUL.FTZ R5, R12.reuse, R129 ;  /* 0x000000810c057220 */ /* 0x044fe20000410000 */
[----:B------:R-:W2:Y:S01]  /*1a420*/  MUFU.EX2 R140, R140 ;  /* 0x0000008c008c7308 */ /* 0x000ea20000000800 */
[C---:B------:R-:W-:Y:S01]  /*1a430*/  FMUL.FTZ R8, R12.reuse, R124 ;  /* 0x0000007c0c087220 */ /* 0x040fe20000410000 */
[----:B------:R-:W-:Y:S01]  /*1a440*/  IADD3 R13, R189, R4, RZ ;  /* 0x00000004bd0d7210 */ /* 0x000fe20007ffe0ff */
[----:B------:R-:W-:Y:S01]  /*1a450*/  FMUL.FTZ R4, R12, R128 ;  /* 0x000000800c047220 */ /* 0x000fe20000410000 */
[----:B-1----:R-:W-:Y:S01]  /*1a460*/  F2FP.BF16.PACK_AB R16, R142, R143 ;  /* 0x0000008f8e10723e */ /* 0x002fe200000010ff */
[C---:B------:R-:W-:Y:S02]  /*1a470*/  FMUL.FTZ R9, R12.reuse, R125 ;  /* 0x0000007d0c097220 */ /* 0x040fe40000410000 */
[----:B------:R-:W1:Y:S01]  /*1a480*/  LDSM.16.MT88.4 R24, [R13+0x100] ;  /* 0x000100000d18783b */ /* 0x000e620000004200 */
[C---:B------:R-:W-:Y:S02]  /*1a490*/  FMUL.FTZ R100, R12.reuse, R100 ;  /* 0x000000640c647220 */ /* 0x040fe40000410000 */
[----:B------:R-:W3:Y:S01]  /*1a4a0*/  MUFU.EX2 R3, R3 ;  /* 0x0000000300037308 */ /* 0x000ee20000000800 */
        /* <DEDUP_REMOVED lines=11> */
[C---:B------:R-:W-:Y:S01]  /*1a560*/  FMUL.FTZ R120, R12.reuse, R120 ;  /* 0x000000780c787220 */ /* 0x040fe20000410000 */
[----:B------:R-:W2:Y:S01]  /*1a570*/  MUFU.EX2 R145, R145 ;  /* 0x0000009100917308 */ /* 0x000ea20000000800 */
[C---:B------:R-:W-:Y:S02]  /*1a580*/  FMUL.FTZ R121, R12.reuse, R121 ;  /* 0x000000790c797220 */ /* 0x040fe40000410000 */
[C---:B------:R-:W-:Y:S02]  /*1a590*/  FMUL.FTZ R36, R12.reuse, R36 ;  /* 0x000000240c247220 */ /* 0x040fe40000410000 */
[C---:B---3--:R-:W-:Y:S02]  /*1a5a0*/  FMUL.FTZ R6, R3.reuse, R130 ;  /* 0x0000008203067220 */ /* 0x048fe40000410000 */
[C---:B------:R-:W-:Y:S02]  /*1a5b0*/  FMUL.FTZ R7, R3.reuse, R131 ;  /* 0x0000008303077220 */ /* 0x040fe40000410000 */
[C---:B------:R-:W-:Y:S01]  /*1a5c0*/  FMUL.FTZ R10, R3.reuse, R126 ;  /* 0x0000007e030a7220 */ /* 0x040fe20000410000 */
[----:B------:R-:W-:Y:S01]  /*1a5d0*/  MUFU.EX2 R141, R141 ;  /* 0x0000008d008d7308 */ /* 0x000fe20000000800 */
[C---:B------:R-:W-:Y:S01]  /*1a5e0*/  FMUL.FTZ R11, R3.reuse, R127 ;  /* 0x0000007f030b7220 */ /* 0x040fe20000410000 */
[----:B------:R-:W-:Y:S01]  /*1a5f0*/  LDSM.16.MT88.4 R128, [R185+UR4+0x2900] ;  /* 0x00290004b980783b */ /* 0x000fe20008004200 */
[C---:B------:R-:W-:Y:S02]  /*1a600*/  FMUL.FTZ R102, R3.reuse, R102 ;  /* 0x0000006603667220 */ /* 0x040fe40000410000 */
[C---:B------:R-:W-:Y:S02]  /*1a610*/  FMUL.FTZ R103, R3.reuse, R103 ;  /* 0x0000006703677220 */ /* 0x040fe40000410000 */
[C---:B------:R-:W-:Y:S02]  /*1a620*/  FMUL.FTZ R106, R3.reuse, R106 ;  /* 0x0000006a036a7220 */ /* 0x040fe40000410000 */
[C---:B------:R-:W-:Y:S01]  /*1a630*/  FMUL.FTZ R107, R3.reuse, R107 ;  /* 0x0000006b036b7220 */ /* 0x040fe20000410000 */
[----:B------:R-:W3:Y:S01]  /*1a640*/  MUFU.EX2 R144, R144 ;  /* 0x0000009000907308 */ /* 0x000ee20000000800 */
[C---:B------:R-:W-:Y:S01]  /*1a650*/  FMUL.FTZ R110, R3.reuse, R110 ;  /* 0x0000006e036e7220 */ /* 0x040fe20000410000 */
[----:B------:R-:W-:Y:S01]  /*1a660*/  LDSM.16.MT88.4 R124, [R184+UR4+0x900] ;  /* 0x00090004b87c783b */ /* 0x000fe20008004200 */
        /* <DEDUP_REMOVED lines=13> */
[----:B------:R-:W-:Y:S01]  /*1a740*/  FMUL.FTZ R40, R12, R40 ;  /* 0x000000280c287220 */ /* 0x000fe20000410000 */
[----:B---3--:R-:W-:Y:S01]  /*1a750*/  F2FP.BF16.PACK_AB R19, R144, R141 ;  /* 0x0000008d9013723e */ /* 0x008fe200000010ff */
[--C-:B------:R-:W-:Y:S02]  /*1a760*/  FFMA.FTZ R160, R137, c[0x0][0x2d0], -R148.reuse ;  /* 0x0000b40089a07a23 */ /* 0x100fe40000010894 */
[----:B------:R-:W-:Y:S01]  /*1a770*/  LDSM.16.MT88.4 R136, [R184+UR4+0x2900] ;  /* 0x00290004b888783b */ /* 0x000fe20008004200 */
[--C-:B------:R-:W-:Y:S02]  /*1a780*/  FFMA.FTZ R163, R135, c[0x0][0x2d0], -R148.reuse ;  /* 0x0000b40087a37a23 */ /* 0x100fe40000010894 */
[--C-:B------:R-:W-:Y:S01]  /*1a790*/  FFMA.FTZ R162, R33, c[0x0][0x2d0], -R148.reuse ;  /* 0x0000b40021a27a23 */ /* 0x100fe20000010894 */
[C---:B------:R-:W-:Y:S01]  /*1a7a0*/  HMMA.16816.F32.BF16 R4, R16.reuse, R20, R4 ;  /* 0x000000141004723c */ /* 0x040fe20000041804 */
[----:B------:R-:W-:Y:S03]  /*1a7b0*/  MUFU.EX2 R158, R158 ;  /* 0x0000009e009e7308 */ /* 0x000fe60000000800 */
[----:B------:R-:W-:Y:S01]  /*1a7c0*/  LDSM.16.MT88.4 R32, [R13+0x900] ;  /* 0x000900000d20783b */ /* 0x000fe20000004200 */
[----:B------:R-:W-:Y:S02]  /*1a7d0*/  FFMA.FTZ R165, R133, c[0x0][0x2d0], -R148 ;  /* 0x0000b40085a57a23 */ /* 0x000fe40000010894 */
[----:B------:R-:W-:Y:S01]  /*1a7e0*/  IADD3 R20, R184, UR4, RZ ;  /* 0x00000004b8147c10 */ /* 0x000fe2000fffe0ff */
[C---:B------:R-:W-:Y:S03]  /*1a7f0*/  HMMA.16816.F32.BF16 R8, R16.reuse, R22, R8 ;  /* 0x000000161008723c */ /* 0x040fe60000041808 */
[----:B------:R-:W3:Y:S01]  /*1a800*/  MUFU.EX2 R161, R161 ;  /* 0x000000a100a17308 */ /* 0x000ee20000000800 */
[----:B------:R-:W-:Y:S01]  /*1a810*/  IADD3 R14, R189, R20, RZ ;  /* 0x00000014bd0e7210 */ /* 0x000fe20007ffe0ff */
[----:B------:R-:W-:Y:S01]  /*1a820*/  LDSM.16.MT88.4 R132, [R13+0x2900] ;  /* 0x002900000d84783b */ /* 0x000fe20000004200 */
[C---:B------:R-:W-:Y:S02]  /*1a830*/  FMUL.FTZ R41, R12.reuse, R41 ;  /* 0x000000290c297220 */ /* 0x040fe40000410000 */
[C---:B-1----:R-:W-:Y:S04]  /*1a840*/  HMMA.16816.F32.BF16 R100, R16.reuse, R24, R100 ;  /* 0x000000181064723c */ /* 0x042fe80000041864 */
[C---:B------:R-:W-:Y:S01]  /*1a850*/  FMUL.FTZ R42, R3.reuse, R42 ;  /* 0x0000002a032a7220 */ /* 0x040fe20000410000 */
[----:B------:R-:W1:Y:S01]  /*1a860*/  LDSM.16.MT88.4 R20, [R14+0x100] ;  /* 0x000100000e14783b */ /* 0x000e620000004200 */
[C---:B------:R-:W-:Y:S01]  /*1a870*/  FMUL.FTZ R43, R3.reuse, R43 ;  /* 0x0000002b032b7220 */ /* 0x040fe20000410000 */
[----:B------:R-:W-:Y:S01]  /*1a880*/  MUFU.EX2 R160, R160 ;  /* 0x000000a000a07308 */ /* 0x000fe20000000800 */
[C---:B------:R-:W-:Y:S04]  /*1a890*/  HMMA.16816.F32.BF16 R104, R16.reuse, R26, R104 ;  /* 0x0000001a1068723c */ /* 0x040fe80000041868 */
[C---:B------:R-:W-:Y:S01]  /*1a8a0*/  FMUL.FTZ R44, R12.reuse, R44 ;  /* 0x0000002c0c2c7220 */ /* 0x040fe20000410000 */
[----:B------:R-:W4:Y:S01]  /*1a8b0*/  LDSM.16.MT88.4 R24, [R185+UR4+0x2100] ;  /* 0x00210004b918783b */ /* 0x000f220008004200 */
[C---:B------:R-:W-:Y:S02]  /*1a8c0*/  FMUL.FTZ R45, R12.reuse, R45 ;  /* 0x0000002d0c2d7220 */ /* 0x040fe40000410000 */
[C---:B------:R-:W-:Y:S01]  /*1a8d0*/  HMMA.16816.F32.BF16 R108, R16.reuse, R28, R108 ;  /* 0x0000001c106c723c */ /* 0x040fe2000004186c */
[----:B------:R-:W5:Y:S03]  /*1a8e0*/  MUFU.EX2 R163, R163 ;  /* 0x000000a300a37308 */ /* 0x000f660000000800 */
[C---:B------:R-:W-:Y:S02]  /*1a8f0*/  FMUL.FTZ R46, R3.reuse, R46 ;  /* 0x0000002e032e7220 */ /* 0x040fe40000410000 */
[C---:B------:R-:W-:Y:S02]  /*1a900*/  FMUL.FTZ R47, R3.reuse, R47 ;  /* 0x0000002f032f7220 */ /* 0x040fe40000410000 */
[C---:B------:R-:W-:Y:S01]  /*1a910*/  HMMA.16816.F32.BF16 R112, R16.reuse, R30, R112 ;  /* 0x0000001e1070723c */ /* 0x040fe20000041870 */
[----:B------:R-:W2:Y:S02]  /*1a920*/  LDSM.16.MT88.4 R28, [R13+0x2100] ;  /* 0x002100000d1c783b */ /* 0x000ea40000004200 */
[----:B------:R-:W-:Y:S01]  /*1a930*/  MUFU.EX2 R162, R162 ;  /* 0x000000a200a27308 */ /* 0x000fe20000000800 */
[C---:B------:R-:W-:Y:S02]  /*1a940*/  FMUL.FTZ R48, R12.reuse, R48 ;  /* 0x000000300c307220 */ /* 0x040fe40000410000 */
[C---:B------:R-:W-:Y:S02]  /*1a950*/  FMUL.FTZ R49, R12.reuse, R49 ;  /* 0x000000310c317220 */ /* 0x040fe40000410000 */
[C---:B------:R-:W-:Y:S04]  /*1a960*/  FMUL.FTZ R50, R3.reuse, R50 ;  /* 0x0000003203327220 */ /* 0x040fe80000410000 */
[C---:B------:R-:W-:Y:S01]  /*1a970*/  FMUL.FTZ R51, R3.reuse, R51 ;  /* 0x0000003303337220 */ /* 0x040fe20000410000 */
[----:B------:R-:W2:Y:S01]  /*1a980*/  MUFU.EX2 R165, R165 ;  /* 0x000000a500a57308 */ /* 0x000ea20000000800 */
[C---:B------:R-:W-:Y:S02]  /*1a990*/  FMUL.FTZ R52, R12.reuse, R52 ;  /* 0x000000340c347220 */ /* 0x040fe40000410000 */
[C---:B------:R-:W-:Y:S02]  /*1a9a0*/  FMUL.FTZ R53, R12.reuse, R53 ;  /* 0x000000350c357220 */ /* 0x040fe40000410000 */
[C---:B------:R-:W-:Y:S02]  /*1a9b0*/  FMUL.FTZ R54, R3.reuse, R54 ;  /* 0x0000003603367220 */ /* 0x040fe40000410000 */
[C---:B------:R-:W-:Y:S01]  /*1a9c0*/  FMUL.FTZ R55, R3.reuse, R55 ;  /* 0x0000003703377220 */ /* 0x040fe20000410000 */
        /* <DEDUP_REMOVED lines=8> */
[----:B------:R-:W1:Y:S01]  /*1aa50*/  MUFU.EX2 R175, R175 ;  /* 0x000000af00af7308 */ /* 0x000e620000000800 */
[C---:B------:R-:W-:Y:S02]  /*1aa60*/  FMUL.FTZ R60, R12.reuse, R60 ;  /* 0x0000003c0c3c7220 */ /* 0x040fe40000410000 */
[C---:B----4-:R-:W-:Y:S04]  /*1aa70*/  HMMA.16816.F32.BF16 R36, R16.reuse, R24, R36 ;  /* 0x000000181024723c */ /* 0x050fe80000041824 */
[C---:B------:R-:W-:Y:S02]  /*1aa80*/  FMUL.FTZ R61, R12.reuse, R61 ;  /* 0x0000003d0c3d7220 */ /* 0x040fe40000410000 */
[C---:B------:R-:W-:Y:S01]  /*1aa90*/  FMUL.FTZ R62, R3.reuse, R62 ;  /* 0x0000003e033e7220 */ /* 0x040fe20000410000 */
[----:B------:R-:W-:Y:S01]  /*1aaa0*/  MUFU.EX2 R166, R166 ;  /* 0x000000a600a67308 */ /* 0x000fe20000000800 */
[C---:B------:R-:W-:Y:S01]  /*1aab0*/  HMMA.16816.F32.BF16 R40, R16.reuse, R26, R40 ;  /* 0x0000001a1028723c */ /* 0x040fe20000041828 */
[----:B------:R-:W4:Y:S03]  /*1aac0*/  LDSM.16.MT88.4 R24, [R14+0x2100] ;  /* 0x002100000e18783b */ /* 0x000f260000004200 */
[C---:B------:R-:W-:Y:S02]  /*1aad0*/  FMUL.FTZ R63, R3.reuse, R63 ;  /* 0x0000003f033f7220 */ /* 0x040fe40000410000 */
[C---:B------:R-:W-:Y:S02]  /*1aae0*/  FMUL.FTZ R64, R12.reuse, R64 ;  /* 0x000000400c407220 */ /* 0x040fe40000410000 */
[C---:B--2---:R-:W-:Y:S01]  /*1aaf0*/  HMMA.16816.F32.BF16 R44, R16.reuse, R28, R44 ;  /* 0x0000001c102c723c */ /* 0x044fe2000004182c */
[----:B------:R-:W2:Y:S03]  /*1ab00*/  MUFU.EX2 R177, R177 ;  /* 0x000000b100b17308 */ /* 0x000ea60000000800 */
[C---:B------:R-:W-:Y:S02]  /*1ab10*/  FMUL.FTZ R65, R12.reuse, R65 ;  /* 0x000000410c417220 */ /* 0x040fe40000410000 */
[C---:B------:R-:W-:Y:S02]  /*1ab20*/  FMUL.FTZ R66, R3.reuse, R66 ;  /* 0x0000004203427220 */ /* 0x040fe40000410000 */
[C---:B------:R-:W-:Y:S01]  /*1ab30*/  HMMA.16816.F32.BF16 R48, R16.reuse, R30, R48 ;  /* 0x0000001e1030723c */ /* 0x040fe20000041830 */
[----:B------:R-:W2:Y:S02]  /*1ab40*/  LDSM.16.MT88.4 R28, [R185+UR4+0x4100] ;  /* 0x00410004b91c783b */ /* 0x000ea40008004200 */
[----:B------:R-:W-:Y:S01]  /*1ab50*/  MUFU.EX2 R155, R155 ;  /* 0x0000009b009b7308 */ /* 0x000fe20000000800 */
[C---:B------:R-:W-:Y:S02]  /*1ab60*/  FMUL.FTZ R67, R3.reuse, R67 ;  /* 0x0000004303437220 */ /* 0x040fe40000410000 */
[C---:B------:R-:W-:Y:S02]  /*1ab70*/  FMUL.FTZ R68, R12.reuse, R68 ;  /* 0x000000440c447220 */ /* 0x040fe40000410000 */
[C---:B------:R-:W-:Y:S01]  /*1ab80*/  FMUL.FTZ R69, R12.reuse, R69 ;  /* 0x000000450c457220 */ /* 0x040fe20000410000 */
[C---:B-1----:R-:W-:Y:S03]  /*1ab90*/  HMMA.16816.F32.BF16 R52, R16.reuse, R20, R52 ;  /* 0x000000141034723c */ /* 0x042fe60000041834 */
[C---:B------:R-:W-:Y:S01]  /*1aba0*/  FMUL.FTZ R70, R3.reuse, R70 ;  /* 0x0000004603467220 */ /* 0x040fe20000410000 */
[----:B------:R-:W-:Y:S01]  /*1abb0*/  MUFU.EX2 R154, R154 ;  /* 0x0000009a009a7308 */ /* 0x000fe20000000800 */
        /* <DEDUP_REMOVED lines=26> */
[----:B------:R-:W1:Y:S03]  /*1ad60*/  LDSM.16.MT88.4 R20, [R185+UR4+0x900] ;  /* 0x00090004b914783b */ /* 0x000e660008004200 */
[C---:B------:R-:W-:Y:S02]  /*1ad70*/  FMUL.FTZ R87, R3.reuse, R87 ;  /* 0x0000005703577220 */ /* 0x040fe40000410000 */
[C---:B------:R-:W-:Y:S02]  /*1ad80*/  FMUL.FTZ R88, R12.reuse, R88 ;  /* 0x000000580c587220 */ /* 0x040fe40000410000 */
[C---:B------:R-:W-:Y:S03]  /*1ad90*/  FMUL.FTZ R89, R12.reuse, R89 ;  /* 0x000000590c597220 */ /* 0x040fe60000410000 */
[C---:B----4-:R-:W-:Y:S03]  /*1ada0*/  HMMA.16816.F32.BF16 R84, R16.reuse, R24, R84 ;  /* 0x000000181054723c */ /* 0x050fe60000041854 */
[C---:B------:R-:W-:Y:S02]  /*1adb0*/  FMUL.FTZ R90, R3.reuse, R90 ;  /* 0x0000005a035a7220 */ /* 0x040fe40000410000 */
[C---:B------:R-:W-:Y:S02]  /*1adc0*/  FMUL.FTZ R91, R3.reuse, R91 ;  /* 0x0000005b035b7220 */ /* 0x040fe40000410000 */
[C---:B------:R-:W-:Y:S02]  /*1add0*/  FMUL.FTZ R92, R12.reuse, R92 ;  /* 0x0000005c0c5c7220 */ /* 0x040fe40000410000 */
[C---:B------:R-:W-:Y:S03]  /*1ade0*/  FMUL.FTZ R93, R12.reuse, R93 ;  /* 0x0000005d0c5d7220 */ /* 0x040fe60000410000 */
[C---:B------:R-:W-:Y:S01]  /*1adf0*/  HMMA.16816.F32.BF16 R88, R16.reuse, R26, R88 ;  /* 0x0000001a1058723c */ /* 0x040fe20000041858 */
[----:B------:R-:W4:Y:S02]  /*1ae00*/  LDSM.16.MT88.4 R24, [R14+0x900] ;  /* 0x000900000e18783b */ /* 0x000f240000004200 */
[C---:B------:R-:W-:Y:S02]  /*1ae10*/  FMUL.FTZ R94, R3.reuse, R94 ;  /* 0x0000005e035e7220 */ /* 0x040fe40000410000 */
[C---:B------:R-:W-:Y:S02]  /*1ae20*/  FMUL.FTZ R95, R3.reuse, R95 ;  /* 0x0000005f035f7220 */ /* 0x040fe40000410000 */
[C---:B------:R-:W-:Y:S02]  /*1ae30*/  FMUL.FTZ R96, R12.reuse, R96 ;  /* 0x000000600c607220 */ /* 0x040fe40000410000 */
[C---:B------:R-:W-:Y:S03]  /*1ae40*/  FMUL.FTZ R97, R12.reuse, R97 ;  /* 0x000000610c617220 */ /* 0x040fe60000410000 */
[C---:B--2---:R-:W-:Y:S03]  /*1ae50*/  HMMA.16816.F32.BF16 R92, R16.reuse, R28, R92 ;  /* 0x0000001c105c723c */ /* 0x044fe6000004185c */
        /* <DEDUP_REMOVED lines=16> */
[----:B------:R-:W-:Y:S02]  /*1af60*/  FFMA.FTZ R157, R150, c[0x0][0x2d0], -R157 ;  /* 0x0000b400969d7a23 */ /* 0x000fe4000001089d */
[--C-:B------:R-:W-:Y:S01]  /*1af70*/  FFMA.FTZ R150, R153, c[0x0][0x2d0], -R148.reuse ;  /* 0x0000b40099967a23 */ /* 0x100fe20000010894 */
[----:B------:R-:W2:Y:S01]  /*1af80*/  MUFU.EX2 R171, R171 ;  /* 0x000000ab00ab7308 */ /* 0x000ea20000000800 */
[C---:B-1----:R-:W-:Y:S03]  /*1af90*/  HMMA.16816.F32.BF16 R4, R16.reuse, R20, R4 ;  /* 0x000000141004723c */ /* 0x042fe60000041804 */
[--C-:B------:R-:W-:Y:S02]  /*1afa0*/  FFMA.FTZ R151, R151, c[0x0][0x2d0], -R148.reuse ;  /* 0x0000b40097977a23 */ /* 0x100fe40000010894 */
[--C-:B------:R-:W-:Y:S02]  /*1afb0*/  FFMA.FTZ R149, R149, c[0x0][0x2d0], -R148.reuse ;  /* 0x0000b40095957a23 */ /* 0x100fe40000010894 */
[----:B------:R-:W-:Y:S01]  /*1afc0*/  FFMA.FTZ R148, R147, c[0x0][0x2d0], -R148 ;  /* 0x0000b40093947a23 */ /* 0x000fe20000010894 */
[C---:B------:R-:W-:Y:S01]  /*1afd0*/  HMMA.16816.F32.BF16 R8, R16.reuse, R22, R8 ;  /* 0x000000161008723c */ /* 0x040fe20000041808 */
[----:B------:R-:W1:Y:S01]  /*1afe0*/  LDSM.16.MT88.4 R20, [R14+0x2900] ;  /* 0x002900000e14783b */ /* 0x000e620000004200 */
[----:B------:R-:W-:Y:S02]  /*1aff0*/  MUFU.EX2 R168, R168 ;  /* 0x000000a800a87308 */ /* 0x000fe40000000800 */
[----:B------:R-:W-:Y:S02]  /*1b000*/  FADD.FTZ R142, R142, R143 ;  /* 0x0000008f8e8e7221 */ /* 0x000fe40000010000 */
[----:B------:R-:W-:Y:S02]  /*1b010*/  FADD.FTZ R146, R145, R146 ;  /* 0x0000009291927221 */ /* 0x000fe40000010000 */
[C---:B------:R-:W-:Y:S04]  /*1b020*/  HMMA.16816.F32.BF16 R100, R16.reuse, R32, R100 ;  /* 0x000000201064723c */ /* 0x040fe80000041864 */
[----:B------:R-:W3:Y:S01]  /*1b030*/  MUFU.EX2 R167, R167 ;  /* 0x000000a700a77308 */ /* 0x000ee20000000800 */
        /* <DEDUP_REMOVED lines=12> */
[----:B------:R-:W5:Y:S02]  /*1b100*/  MUFU.EX2 R157, R157 ;  /* 0x0000009d009d7308 */ /* 0x000f640000000800 */
[----:B------:R-:W-:Y:S02]  /*1b110*/  FADD.FTZ R159, R159, R156 ;  /* 0x0000009c9f9f7221 */ /* 0x000fe40000010000 */
[----:B------:R-:W-:Y:S02]  /*1b120*/  FADD.FTZ R163, R163, R160 ;  /* 0x000000a0a3a37221 */ /* 0x000fe40000010000 */
[C---:B----4-:R-:W-:Y:S04]  /*1b130*/  HMMA.16816.F32.BF16 R116, R16.reuse, R24, R116 ;  /* 0x000000181074723c */ /* 0x050fe80000041874 */
[----:B------:R-:W-:Y:S01]  /*1b140*/  MUFU.EX2 R150, R150 ;  /* 0x0000009600967308 */ /* 0x000fe20000000800 */
[----:B------:R-:W-:Y:S02]  /*1b150*/  FADD.FTZ R158, R158, R159 ;  /* 0x0000009f9e9e7221 */ /* 0x000fe40000010000 */
[----:B------:R-:W-:Y:S01]  /*1b160*/  FADD.FTZ R162, R162, R163 ;  /* 0x000000a3a2a27221 */ /* 0x000fe20000010000 */
[C---:B------:R-:W-:Y:S01]  /*1b170*/  HMMA.16816.F32.BF16 R120, R16.reuse, R26, R120 ;  /* 0x0000001a1078723c */ /* 0x040fe20000041878 */
[----:B------:R-:W4:Y:S03]  /*1b180*/  LDSM.16.MT88.4 R24, [R185+UR4+0x4900] ;  /* 0x00490004b918783b */ /* 0x000f260008004200 */
        /* <DEDUP_REMOVED lines=14> */
[C---:B-1----:R-:W-:Y:S08]  /*1b270*/  HMMA.16816.F32.BF16 R60, R16.reuse, R20, R60 ;  /* 0x00000014103c723c */ /* 0x042ff0000004183c */
[C---:B------:R-:W-:Y:S01]  /*1b280*/  HMMA.16816.F32.BF16 R64, R16.reuse, R22, R64 ;  /* 0x000000161040723c */ /* 0x040fe20000041840 */
[----:B------:R-:W1:Y:S07]  /*1b290*/  LDSM.16.MT88.4 R20, [R14+0x4900] ;  /* 0x004900000e14783b */ /* 0x000e6e0000004200 */
[C---:B----4-:R-:W-:Y:S08]  /*1b2a0*/  HMMA.16816.F32.BF16 R68, R16.reuse, R24, R68 ;  /* 0x000000181044723c */ /* 0x050ff00000041844 */
[C---:B------:R-:W-:Y:S01]  /*1b2b0*/  HMMA.16816.F32.BF16 R72, R16.reuse, R26, R72 ;  /* 0x0000001a1048723c */ /* 0x040fe20000041848 */
[----:B------:R-:W4:Y:S07]  /*1b2c0*/  LDSM.16.MT88.4 R24, [R185+UR4+0x1100] ;  /* 0x00110004b918783b */ /* 0x000f2e0008004200 */
[C---:B------:R-:W-:Y:S08]  /*1b2d0*/  HMMA.16816.F32.BF16 R76, R16.reuse, R28, R76 ;  /* 0x0000001c104c723c */ /* 0x040ff0000004184c */
[C---:B------:R-:W-:Y:S01]  /*1b2e0*/  HMMA.16816.F32.BF16 R80, R16.reuse, R30, R80 ;  /* 0x0000001e1050723c */ /* 0x040fe20000041850 */
[----:B------:R-:W2:Y:S07]  /*1b2f0*/  LDSM.16.MT88.4 R28, [R13+0x1100] ;  /* 0x001100000d1c783b */ /* 0x000eae0000004200 */
[C---:B------:R-:W-:Y:S08]  /*1b300*/  HMMA.16816.F32.BF16 R84, R16.reuse, R32, R84 ;  /* 0x000000201054723c */ /* 0x040ff00000041854 */
[C---:B------:R-:W-:Y:S01]  /*1b310*/  HMMA.16816.F32.BF16 R88, R16.reuse, R34, R88 ;  /* 0x000000221058723c */ /* 0x040fe20000041858 */
[----:B------:R-:W5:Y:S07]  /*1b320*/  LDSM.16.MT88.4 R32, [R14+0x1100] ;  /* 0x001100000e20783b */ /* 0x000f6e0000004200 */
[C---:B-1----:R-:W-:Y:S08]  /*1b330*/  HMMA.16816.F32.BF16 R92, R16.reuse, R20, R92 ;  /* 0x00000014105c723c */ /* 0x042ff0000004185c */
[----:B------:R-:W-:Y:S01]  /*1b340*/  HMMA.16816.F32.BF16 R96, R16, R22, R96 ;  /* 0x000000161060723c */ /* 0x000fe20000041860 */
[----:B------:R-:W1:Y:S06]  /*1b350*/  LDSM.16.MT88.4 R20, [R14+0x3100] ;  /* 0x003100000e14783b */ /* 0x000e6c0000004200 */
[----:B------:R-:W-:Y:S01]  /*1b360*/  F2FP.BF16.PACK_AB R16, R175, R170 ;  /* 0x000000aaaf10723e */ /* 0x000fe200000010ff */
[----:B------:R-:W-:Y:S01]  /*1b370*/  FADD.FTZ R170, R170, R161 ;  /* 0x000000a1aaaa7221 */ /* 0x000fe20000010000 */
[----:B------:R-:W-:Y:S03]  /*1b380*/  F2FP.BF16.PACK_AB R18, R177, R166 ;  /* 0x000000a6b112723e */ /* 0x000fe600000010ff */
[----:B--2---:R-:W-:Y:S01]  /*1b390*/  F2FP.BF16.PACK_AB R17, R171, R164 ;  /* 0x000000a4ab11723e */ /* 0x004fe200000010ff */
[----:B------:R-:W-:Y:S01]  /*1b3a0*/  FADD.FTZ R164, R164, R165 ;  /* 0x000000a5a4a47221 */ /* 0x000fe20000010000 */
[----:B---3--:R-:W-:Y:S01]  /*1b3b0*/  F2FP.BF16.PACK_AB R19, R167, R168 ;  /* 0x000000a8a713723e */ /* 0x008fe200000010ff */
        /* <DEDUP_REMOVED lines=8> */
[----:B------:R-:W2:Y:S07]  /*1b440*/  LDSM.16.MT88.4 R24, [R185+UR4+0x5100] ;  /* 0x00510004b918783b */ /* 0x000eae0008004200 */
[C---:B------:R-:W-:Y:S08]  /*1b450*/  HMMA.16816.F32.BF16 R100, R16.reuse, R28, R100 ;  /* 0x0000001c1064723c */ /* 0x040ff00000041864 */
[C---:B------:R-:W-:Y:S01]  /*1b460*/  HMMA.16816.F32.BF16 R104, R16.reuse, R30, R104 ;  /* 0x0000001e1068723c */ /* 0x040fe20000041868 */
[----:B------:R-:W3:Y:S07]  /*1b470*/  LDSM.16.MT88.4 R28, [R13+0x5100] ;  /* 0x005100000d1c783b */ /* 0x000eee0000004200 */
[C---:B------:R-:W-:Y:S08]  /*1b480*/  HMMA.16816.F32.BF16 R108, R16.reuse, R124, R108 ;  /* 0x0000007c106c723c */ /* 0x040ff0000004186c */
[C---:B------:R-:W-:Y:S01]  /*1b490*/  HMMA.16816.F32.BF16 R112, R16.reuse, R126, R112 ;  /* 0x0000007e1070723c */ /* 0x040fe20000041870 */
[----:B------:R-:W-:Y:S07]  /*1b4a0*/  LDSM.16.MT88.4 R124, [R185+UR4+0x1900] ;  /* 0x00190004b97c783b */ /* 0x000fee0008004200 */
[C---:B-----5:R-:W-:Y:S08]  /*1b4b0*/  HMMA.16816.F32.BF16 R116, R16.reuse, R32, R116 ;  /* 0x000000201074723c */ /* 0x060ff00000041874 */
        /* <DEDUP_REMOVED lines=21> */
[----:B------:R-:W4:Y:S07]  /*1b610*/  LDSM.16.MT88.4 R32, [R14+0x1900] ;  /* 0x001900000e20783b */ /* 0x000f2e0000004200 */
[C---:B-1----:R-:W-:Y:S07]  /*1b620*/  HMMA.16816.F32.BF16 R92, R16.reuse, R20, R92 ;  /* 0x00000014105c723c */ /* 0x042fee000004185c */
        /* <DEDUP_REMOVED lines=18> */
[----:B------:R-:W5:Y:S07]  /*1b750*/  LDSM.16.MT88.4 R8, [R14+0x3900] ;  /* 0x003900000e08783b */ /* 0x000f6e0000004200 */
[C---:B--2---:R-:W-:Y:S07]  /*1b760*/  HMMA.16816.F32.BF16 R100, R16.reuse, R24, R100 ;  /* 0x000000181064723c */ /* 0x044fee0000041864 */
[----:B------:R-:W-:Y:S01]  /*1b770*/  @P0 SHF.R.S32.HI R24, RZ, 0x1f, R21 ;  /* 0x0000001fff180819 */ /* 0x000fe20000011415 */
[C---:B------:R-:W-:Y:S04]  /*1b780*/  HMMA.16816.F32.BF16 R104, R16.reuse, R26, R104 ;  /* 0x0000001a1068723c */ /* 0x040fe80000041868 */
[----:B------:R-:W-:Y:S03]  /*1b790*/  @P0 IMAD R24, R24, c[0x0][0x1e0], RZ ;  /* 0x0000780018180a24 */ /* 0x000fe600078e02ff */
[C---:B------:R-:W-:Y:S01]  /*1b7a0*/  @P0 IMAD.WIDE.U32 R26, R21.reuse, c[0x0][0x1e0], RZ ;  /* 0x00007800151a0a25 */ /* 0x040fe200078e00ff */
[C---:B---3--:R-:W-:Y:S04]  /*1b7b0*/  HMMA.16816.F32.BF16 R108, R16.reuse, R28, R108 ;  /* 0x0000001c106c723c */ /* 0x048fe8000004186c */
[----:B------:R-:W-:Y:S02]  /*1b7c0*/  @P0 IMAD R24, R21, c[0x0][0x1e4], R24 ;  /* 0x0000790015180a24 */ /* 0x000fe400078e0218 */
[----:B------:R-:W2:Y:S02]  /*1b7d0*/  LDSM.16.MT88.4 R20, [R185+UR4+0x5900] ;  /* 0x00590004b914783b */ /* 0x000ea40008004200 */
        /* <DEDUP_REMOVED lines=12> */
[C---:B-1----:R-:W-:Y:S07]  /*1b8a0*/  HMMA.16816.F32.BF16 R52, R16.reuse, R4, R52 ;  /* 0x000000041034723c */ /* 0x042fee0000041834 */
[C---:B------:R-:W-:Y:S01]  /*1b8b0*/  @P0 IADD3.X R5, R33.reuse, R215, RZ, P1, !PT ;  /* 0x000000d721050210 */ /* 0x040fe20000ffe4ff */
[C---:B------:R-:W-:Y:S04]  /*1b8c0*/  HMMA.16816.F32.BF16 R56, R16.reuse, R6, R56 ;  /* 0x000000061038723c */ /* 0x040fe80000041838 */
[C---:B------:R-:W-:Y:S04]  /*1b8d0*/  @P0 LEA R28, P1, R24.reuse, c[0x0][0x1c8], 0x1 ;  /* 0x00007200181c0a11 */ /* 0x040fe800078208ff */
[C---:B-----5:R-:W-:Y:S04]  /*1b8e0*/  HMMA.16816.F32.BF16 R60, R16.reuse, R8, R60 ;  /* 0x00000008103c723c */ /* 0x060fe8000004183c */
[----:B------:R-:W-:Y:S02]  /*1b8f0*/  @P0 LEA.HI.X R29, R24, c[0x0][0x1cc], R5, 0x1, P1 ;  /* 0x00007300181d0a11 */ /* 0x000fe400008f0c05 */
[----:B------:R1:W3:Y:S01]  /*1b900*/  LDSM.16.MT88.4 R24, [R13+0x5900] ;  /* 0x005900000d18783b */ /* 0x0002e20000004200 */
[----:B------:R-:W-:Y:S01]  /*1b910*/  @P0 IADD3 R4, P1, R32, R225, RZ ;  /* 0x000000e120040210 */ /* 0x000fe20007f3e0ff */
[C---:B------:R-:W-:Y:S04]  /*1b920*/  HMMA.16816.F32.BF16 R64, R16.reuse, R10, R64 ;  /* 0x0000000a1040723c */ /* 0x040fe80000041840 */
[C---:B------:R-:W-:Y:S02]  /*1b930*/  @P0 IADD3.X R5, R33.reuse, R222, RZ, P1, !PT ;  /* 0x000000de21050210 */ /* 0x040fe40000ffe4ff */
[C---:B------:R-:W-:Y:S02]  /*1b940*/  @P0 LEA R30, P1, R4.reuse, c[0x0][0x1c8], 0x1 ;  /* 0x00007200041e0a11 */ /* 0x040fe400078208ff */
[C---:B--2---:R-:W-:Y:S04]  /*1b950*/  HMMA.16816.F32.BF16 R68, R16.reuse, R20, R68 ;  /* 0x000000141044723c */ /* 0x044fe80000041844 */
[----:B------:R-:W-:Y:S02]  /*1b960*/  @P0 LEA.HI.X R31, R4, c[0x0][0x1cc], R5, 0x1, P1 ;  /* 0x00007300041f0a11 */ /* 0x000fe400008f0c05 */
[----:B------:R-:W-:Y:S02]  /*1b970*/  @P0 IADD3 R5, P1, R32, R226, RZ ;  /* 0x000000e220050210 */ /* 0x000fe40007f3e0ff */
[C---:B------:R-:W-:Y:S04]  /*1b980*/  HMMA.16816.F32.BF16 R72, R16.reuse, R22, R72 ;  /* 0x000000161048723c */ /* 0x040fe80000041848 */
[----:B------:R-:W-:Y:S02]  /*1b990*/  @P0 IADD3.X R4, R33, R220, RZ, P1, !PT ;  /* 0x000000dc21040210 */ /* 0x000fe40000ffe4ff */
[C---:B------:R-:W-:Y:S06]  /*1b9a0*/  @P0 LEA R34, P1, R5.reuse, c[0x0][0x1c8], 0x1 ;  /* 0x0000720005220a11 */ /* 0x040fec00078208ff */
[----:B------:R-:W-:Y:S02]  /*1b9b0*/  @P0 LEA.HI.X R35, R5, c[0x0][0x1cc], R4, 0x1, P1 ;  /* 0x0000730005230a11 */ /* 0x000fe400008f0c04 */
[----:B------:R-:W2:Y:S01]  /*1b9c0*/  LDSM.16.MT88.4 R4, [R184+UR4+0x5900] ;  /* 0x00590004b804783b */ /* 0x000ea20008004200 */
[----:B-1----:R-:W-:Y:S04]  /*1b9d0*/  @P0 IADD3 R13, P1, R203, R32, RZ ;  /* 0x00000020cb0d0210 */ /* 0x002fe80007f3e0ff */
[----:B------:R-:W-:Y:S02]  /*1b9e0*/  @P0 IADD3.X R33, R202, R33, RZ, P1, !PT ;  /* 0x00000021ca210210 */ /* 0x000fe40000ffe4ff */
[----:B------:R-:W-:Y:S01]  /*1b9f0*/  @P0 IADD3 R9, P1, R13, R208, RZ ;  /* 0x000000d00d090210 */ /* 0x000fe20007f3e0ff */
[C---:B---3--:R-:W-:Y:S03]  /*1ba00*/  HMMA.16816.F32.BF16 R76, R16.reuse, R24, R76 ;  /* 0x00000018104c723c */ /* 0x048fe6000004184c */
        /* <DEDUP_REMOVED lines=8> */
[----:B------:R-:W-:Y:S02]  /*1ba90*/  @P0 LEA.HI.X R23, R3, c[0x0][0x1cc], R12, 0x1, P1 ;  /* 0x0000730003170a11 */ /* 0x000fe400008f0c0c */
[----:B------:R-:W-:Y:S04]  /*1baa0*/  @P0 IADD3 R13, P1, R13, R226, RZ ;  /* 0x000000e20d0d0210 */ /* 0x000fe80007f3e0ff */
[----:B------:R-:W-:Y:S01]  /*1bab0*/  @P0 IADD3.X R24, R33, R220, RZ, P1, !PT ;  /* 0x000000dc21180210 */ /* 0x000fe20000ffe4ff */
[C---:B--2---:R-:W-:Y:S03]  /*1bac0*/  HMMA.16816.F32.BF16 R84, R16.reuse, R4, R84 ;  /* 0x000000041054723c */ /* 0x044fe60000041854 */
[C---:B------:R-:W-:Y:S01]  /*1bad0*/  @P0 LEA R12, P1, R13.reuse, c[0x0][0x1c8], 0x1 ;  /* 0x000072000d0c0a11 */ /* 0x040fe200078208ff */
[----:B-1----:R-:W-:Y:S03]  /*1bae0*/  @P0 IMAD R14, R216, 0x3000, R205 ;  /* 0x00003000d80e0824 */ /* 0x002fe600078e02cd */
[----:B------:R-:W-:Y:S01]  /*1baf0*/  @P0 LEA.HI.X R13, R13, c[0x0][0x1cc], R24, 0x1, P1 ;  /* 0x000073000d0d0a11 */ /* 0x000fe200008f0c18 */
[C---:B------:R-:W-:Y:S04]  /*1bb00*/  HMMA.16816.F32.BF16 R88, R16.reuse, R6, R88 ;  /* 0x000000061058723c */ /* 0x040fe80000041858 */
[----:B------:R-:W-:Y:S05]  /*1bb10*/  @P0 SHF.L.U32 R3, R14, 0x1, RZ ;  /* 0x000000010e030819 */ /* 0x000fea00000006ff */
[----:B------:R-:W-:Y:S01]  /*1bb20*/  @!PT LDS RZ, [RZ] ;  /* 0x00000000fffff984 */ /* 0x000fe20000000800 */
[----:B------:R-:W-:Y:S01]  /*1bb30*/  @!PT LDS RZ, [RZ] ;  /* 0x00000000fffff984 */ /* 0x000fe20000000800 */
[----:B------:R-:W-:Y:S01]  /*1bb40*/  @!PT LDS RZ, [RZ] ;  /* 0x00000000fffff984 */ /* 0x000fe20000000800 */
[----:B------:R1:W-:Y:S01]  /*1bb50*/  @P0 LDGSTS.E.BYPASS.LTC128B.128 [R3+0xc100], [R28.64], !P5 ;  /* 0x0c1000001c030fae */ /* 0x0003e2000e901d46 */
[C---:B---3--:R-:W-:Y:S07]  /*1bb60*/  HMMA.16816.F32.BF16 R92, R16.reuse, R8, R92 ;  /* 0x00000008105c723c */ /* 0x048fee000004185c */
[----:B------:R1:W-:Y:S01]  /*1bb70*/  @P0 LDGSTS.E.BYPASS.LTC128B.128 [R3+0xe100], [R30.64], !P4 ;  /* 0x0e1000001e030fae */ /* 0x0003e2000e101d46 */
[----:B------:R-:W-:Y:S07]  /*1bb80*/  HMMA.16816.F32.BF16 R96, R16, R10, R96 ;  /* 0x0000000a1060723c */ /* 0x000fee0000041860 */
[----:B------:R1:W-:Y:S08]  /*1bb90*/  @P0 LDGSTS.E.BYPASS.LTC128B.128 [R3+0x10100], [R34.64], !P6 ;  /* 0x1010000022030fae */ /* 0x0003f0000f101d46 */
[----:B------:R1:W-:Y:S08]  /*1bba0*/  @P0 LDGSTS.E.BYPASS.LTC128B.128 [R3+0xd100], [R20.64], !P5 ;  /* 0x0d10000014030fae */ /* 0x0003f0000e901d46 */
[----:B------:R1:W-:Y:S08]  /*1bbb0*/  @P0 LDGSTS.E.BYPASS.LTC128B.128 [R3+0xf100], [R22.64], !P4 ;  /* 0x0f10000016030fae */ /* 0x0003f0000e101d46 */
[----:B------:R1:W-:Y:S01]  /*1bbc0*/  @P0 LDGSTS.E.BYPASS.LTC128B.128 [R3+0x11100], [R12.64], !P6 ;  /* 0x111000000c030fae */ /* 0x0003e2000f101d46 */
[----:B------:R-:W-:Y:S02]  /*1bbd0*/  ISETP.GE.AND P0, PT, R198, R221, PT ;  /* 0x000000ddc600720c */ /* 0x000fe40003f06270 */
[----:B------:R-:W-:Y:S05]  /*1bbe0*/  IADD3 R221, R221, -0x1, RZ ;  /* 0xffffffffdddd7810 */ /* 0x000fea0007ffe0ff */
[----:B------:R-:W0:Y:S01]  /*1bbf0*/  LDGDEPBAR ;  /* 0x00000000000079af */ /* 0x000e220000000000 */
[----:B-1----:R-:W-:Y:S05]  /*1bc00*/  MOV R3, R0 ;  /* 0x0000000000037202 */ /* 0x002fea0000000f00 */
[----:B------:R-:W-:-:S05]  /*1bc10*/  @!P0 BRA `(.L_x_1060) ;  /* 0xffffcb6000008947 */ /* 0x000fca000383ffff */
.L_x_1051:
        /* <DEDUP_REMOVED lines=16> */
[----:B------:R-:W2:Y:S08]  /*1bd20*/  @P1 MUFU.LG2 R6, R6 ;  /* 0x0000000600061308 */ /* 0x000eb00000000c00 */
[----:B------:R-:W3:Y:S01]  /*1bd30*/  @P0 MUFU.LG2 R13, R3 ;  /* 0x00000003000d0308 */ /* 0x000ee20000000c00 */
[C---:B-1----:R-:W-:Y:S02]  /*1bd40*/  FMUL.FTZ R128, R5.reuse, R128 ;  /* 0x0000008005807220 */ /* 0x042fe40000410000 */
[----:B------:R-:W-:-:S02]  /*1bd50*/  FMUL.FTZ R129, R5, R129 ;  /* 0x0000008105817220 */ /* 0x000fc40000410000 */
[C---:B------:R-:W-:Y:S02]  /*1bd60*/  FMUL.FTZ R124, R5.reuse, R124 ;  /* 0x0000007c057c7220 */ /* 0x040fe40000410000 */
[C---:B------:R-:W-:Y:S01]  /*1bd70*/  FMUL.FTZ R125, R5.reuse, R125 ;  /* 0x0000007d057d7220 */ /* 0x040fe20000410000 */
[----:B------:R1:W4:Y:S01]  /*1bd80*/  @P0 MUFU.RCP R4, R3 ;  /* 0x0000000300040308 */ /* 0x0003220000001000 */
[----:B--2---:R-:W-:Y:S02]  /*1bd90*/  @P1 FMUL.FTZ R15, R6, 0.69314718246459960938 ;  /* 0x3f317218060f1820 */ /* 0x004fe40000410000 */
[----:B------:R-:W-:Y:S02]  /*1bda0*/  @P1 FMUL.FTZ R6, R14, c[0x0][0x2d0] ;  /* 0x0000b4000e061a20 */ /* 0x000fe40000410000 */
[C---:B------:R-:W-:Y:S02]  /*1bdb0*/  FMUL.FTZ R100, R5.reuse, R100 ;  /* 0x0000006405647220 */ /* 0x040fe40000410000 */
[----:B------:R-:W-:-:S02]  /*1bdc0*/  FMUL.FTZ R101, R5, R101 ;  /* 0x0000006505657220 */ /* 0x000fc40000410000 */
[----:B---3--:R-:W-:Y:S02]  /*1bdd0*/  @P0 FMUL.FTZ R14, R13, 0.69314718246459960938 ;  /* 0x3f3172180d0e0820 */ /* 0x008fe40000410000 */
[----:B------:R-:W-:Y:S02]  /*1bde0*/  @P0 FMUL.FTZ R13, R16, c[0x0][0x2d0] ;  /* 0x0000b400100d0a20 */ /* 0x000fe40000410000 */
[C---:B------:R-:W-:Y:S02]  /*1bdf0*/  FMUL.FTZ R104, R5.reuse, R104 ;  /* 0x0000006805687220 */ /* 0x040fe40000410000 */
[C---:B------:R-:W-:Y:S01]  /*1be00*/  FMUL.FTZ R105, R5.reuse, R105 ;  /* 0x0000006905697220 */ /* 0x040fe20000410000 */
[----:B-1----:R-:W-:Y:S01]  /*1be10*/  MOV R3, 0xff800000 ;  /* 0xff80000000037802 */ /* 0x002fe20000000f00 */
        /* <DEDUP_REMOVED lines=90> */
.L_x_973:
        /* <DEDUP_REMOVED lines=38> */
[----:B------:R-:W-:Y:S01]  /*1c620*/  LEA.HI R19, R14, R14, RZ, 0x1d ;  /* 0x0000000e0e137211 */ /* 0x000fe200078fe8ff */
[----:B------:R-:W-:Y:S01]  /*1c630*/  IMAD.MOV.U32 R14, RZ, RZ, 0x20 ;  /* 0x00000020ff0e7424 */ /* 0x000fe200078e00ff */
        /* <DEDUP_REMOVED lines=86> */
[----:B------:R2:W-:Y:S04]  /*1cba0*/  STS [R15+0x8480], R78 ;  /* 0x0084804e0f007388 */ /* 0x0005e80000000800 */
[----:B------:R-:W-:Y:S04]  /*1cbb0*/  STS [R9+0x8000], R80 ;  /* 0x0080005009007388 */ /* 0x000fe80000000800 */
[----:B------:R-:W-:Y:S01]  /*1cbc0*/  STS [R9+0x8400], R82 ;  /* 0x0084005209007388 */ /* 0x000fe20000000800 */
[----:B-1----:R-:W-:-:S03]  /*1cbd0*/  IMAD.MOV.U32 R11, RZ, RZ, 0x4 ;  /* 0x00000004ff0b7424 */ /* 0x002fc600078e00ff */
[----:B------:R-:W-:Y:S04]  /*1cbe0*/  STS [R19+0x8080], R84 ;  /* 0x0080805413007388 */ /* 0x000fe80000000800 */
[----:B------:R1:W-:Y:S04]  /*1cbf0*/  STS [R19+0x8480], R86 ;  /* 0x0084805613007388 */ /* 0x0003e80000000800 */
[----:B------:R-:W-:Y:S04]  /*1cc00*/  STS [R21+0x8000], R7 ;  /* 0x0080000715007388 */ /* 0x000fe80000000800 */
[----:B------:R3:W-:Y:S01]  /*1cc10*/  STS [R21+0x8400], R10 ;  /* 0x0084000a15007388 */ /* 0x0007e20000000800 */
[----:B--2---:R-:W-:-:S03]  /*1cc20*/  IMAD.WIDE R14, R196, R11, c[0x0][0x500] ;  /* 0x00014000c40e7625 */ /* 0x004fc600078e020b */
[----:B------:R2:W-:Y:S04]  /*1cc30*/  STS [R23+0x8080], R8 ;  /* 0x0080800817007388 */ /* 0x0005e80000000800 */
[----:B------:R2:W-:Y:S04]  /*1cc40*/  STS [R23+0x8480], R94 ;  /* 0x0084805e17007388 */ /* 0x0005e80000000800 */
[----:B------:R2:W-:Y:S04]  /*1cc50*/  STS [R25+0x8000], R96 ;  /* 0x0080006019007388 */ /* 0x0005e80000000800 */
[----:B------:R2:W-:Y:S04]  /*1cc60*/  STS [R25+0x8400], R98 ;  /* 0x0084006219007388 */ /* 0x0005e80000000800 */
[----:B------:R-:W-:Y:S01]  /*1cc70*/  BAR.SYNC.DEFER_BLOCKING 0x1, 0x100 ;  /* 0x0044000000007b1d */ /* 0x000fe20000010000 */
[----:B------:R-:W-:-:S02]  /*1cc80*/  IMAD.MOV.U32 R5, RZ, RZ, c[0x0][0x388] ;  /* 0x0000e200ff057624 */ /* 0x000fc400078e00ff */
[----:B-1----:R-:W-:-:S03]  /*1cc90*/  @P1 IMAD.WIDE R18, R196, R11, c[0x0][0x508] ;  /* 0x00014200c4121625 */ /* 0x002fc600078e020b */
[----:B------:R-:W4:Y:S04]  /*1cca0*/  @P0 LDG.E R9, [R14.64] ;  /* 0x000000060e090981 */ /* 0x000f28000c1e1900 */
[----:B------:R2:W5:Y:S01]  /*1ccb0*/  @P1 LDG.E R5, [R18.64] ;  /* 0x0000000612051981 */ /* 0x000562000c1e1900 */
[----:B---3--:R-:W-:Y:S02]  /*1ccc0*/  CS2R R10, SRZ ;  /* 0x00000000000a7805 */ /* 0x008fe4000001ff00 */
[--C-:B----4-:R-:W-:Y:S01]  /*1ccd0*/  @P0 SHF.R.S32.HI R11, RZ, 0x1f, R9.reuse ;  /* 0x0000001fff0b0819 */ /* 0x110fe20000011409 */
[----:B------:R-:W-:Y:S01]  /*1cce0*/  @P0 IMAD.MOV.U32 R10, RZ, RZ, R9 ;  /* 0x000000ffff0a0224 */ /* 0x000fe200078e0009 */
[----:B------:R-:W-:Y:S05]  /*1ccf0*/  @P1 BRA `(.L_x_1062) ;  /* 0x0000004000001947 */ /* 0x000fea0003800000 */
[----:B--2---:R-:W-:Y:S05]  /*1cd00*/  @!P0 BRA `(.L_x_1062) ;  /* 0x0000003000008947 */ /* 0x004fea0003800000 */
[----:B-----5:R-:W2:Y:S04]  /*1cd10*/  LDG.E R5, [R14.64] ;  /* 0x000000060e057981 */ /* 0x020ea8000c1e1900 */
[----:B------:R-:W2:Y:S02]  /*1cd20*/  LDG.E R8, [R14.64+0x4] ;  /* 0x000004060e087981 */ /* 0x000ea4000c1e1900 */
[----:B--2---:R-:W-:-:S02]  /*1cd30*/  IADD3 R5, -R5, R8, RZ ;  /* 0x0000000805057210 */ /* 0x004fc40007ffe1ff */
.L_x_1062:
        /* <DEDUP_REMOVED lines=13> */
[----:B------:R-:W-:Y:S01]  /*1ce10*/  LEA.HI R7, R7, R8, RZ, 0x2 ;  /* 0x0000000807077211 */ /* 0x000fe200078f10ff */
[----:B------:R-:W-:Y:S01]  /*1ce20*/  IMAD R6, R0, c[0x0][0x490], RZ ;  /* 0x0001240000067a24 */ /* 0x000fe200078e02ff */
[----:B------:R-:W-:Y:S01]  /*1ce30*/  IADD3 R4, R4, -R15, RZ ;  /* 0x8000000f04047210 */ /* 0x000fe20007ffe0ff */
[----:B------:R-:W-:Y:S01]  /*1ce40*/  IMAD R0, R0, c[0x0][0x3e8], RZ ;  /* 0x0000fa0000007a24 */ /* 0x000fe200078e02ff */
[----:B------:R-:W-:Y:S01]  /*1ce50*/  SHF.R.S32.HI R7, RZ, 0x2, R7 ;  /* 0x00000002ff077819 */ /* 0x000fe20000011407 */
[----:B------:R-:W-:Y:S01]  /*1ce60*/  IMAD R15, R197, c[0x0][0x494], R6 ;  /* 0x00012500c50f7a24 */ /* 0x000fe200078e0206 */
[----:B------:R-:W-:Y:S01]  /*1ce70*/  ISETP.NE.AND P1, PT, R9, 0x1, PT ;  /* 0x000000010900780c */ /* 0x000fe20003f25270 */
[----:B------:R-:W-:Y:S01]  /*1ce80*/  IMAD R9, R11, c[0x0][0x3a0], RZ ;  /* 0x0000e8000b097a24 */ /* 0x000fe200078e02ff */
[----:B------:R-:W-:Y:S01]  /*1ce90*/  LOP3.LUT P2, RZ, R8, 0x3, RZ, 0xc0, !PT ;  /* 0x0000000308ff7812 */ /* 0x000fe2000784c0ff */
[----:B------:R-:W-:Y:S01]  /*1cea0*/  IMAD R4, R4, 0x10, R7 ;  /* 0x0000001004047824 */ /* 0x000fe200078e0207 */
[----:B------:R-:W-:Y:S01]  /*1ceb0*/  MOV R18, R10 ;  /* 0x0000000a00127202 */ /* 0x000fe20000000f00 */
[C---:B------:R-:W-:Y:S01]  /*1cec0*/  IMAD R9, R10.reuse, c[0x0][0x3a4], R9 ;  /* 0x0000e9000a097a24 */ /* 0x040fe200078e0209 */
[-C--:B------:R-:W-:Y:S01]  /*1ced0*/  LEA.HI R14, R13, R2.reuse, RZ, 0x3 ;  /* 0x000000020d0e7211 */ /* 0x080fe200078f18ff */
[----:B------:R-:W-:Y:S01]  /*1cee0*/  IMAD R8, R17, 0x8, R4 ;  /* 0x0000000811087824 */ /* 0x000fe200078e0204 */
[----:B------:R-:W-:Y:S01]  /*1cef0*/  LEA.HI R13, R13, R2, RZ, 0x6 ;  /* 0x000000020d0d7211 */ /* 0x000fe200078f30ff */
[----:B------:R-:W-:Y:S01]  /*1cf00*/  IMAD.WIDE.U32 R10, R10, c[0x0][0x3a0], RZ ;  /* 0x0000e8000a0a7a25 */ /* 0x000fe200078e00ff */
[----:B------:R-:W-:-:S02]  /*1cf10*/  LOP3.LUT R7, R14, 0xfffffff8, RZ, 0xc0, !PT ;  /* 0xfffffff80e077812 */ /* 0x000fc400078ec0ff */
[----:B-1----:R-:W-:Y:S01]  /*1cf20*/  LEA R8, R57, R8, 0x7 ;  /* 0x0000000839087211 */ /* 0x002fe200078e38ff */
[----:B------:R-:W-:Y:S01]  /*1cf30*/  IMAD.WIDE.U32 R18, R197, c[0x0][0x490], R18 ;  /* 0x00012400c5127a25 */ /* 0x000fe200078e0012 */
[----:B------:R-:W-:Y:S02]  /*1cf40*/  IADD3 R11, R11, R9, RZ ;  /* 0x000000090b0b7210 */ /* 0x000fe40007ffe0ff */
[----:B------:R-:W-:Y:S01]  /*1cf50*/  SHF.R.S32.HI R14, RZ, 0x3, R14 ;  /* 0x00000003ff0e7819 */ /* 0x000fe2000001140e */
[----:B------:R-:W-:-:S04]  /*1cf60*/  @P1 IMAD.HI.U32 R9, R8, c[0x0][0x4ec], RZ ;  /* 0x00013b0008091a27 */ /* 0x000fc800078e00ff */
[----:B------:R-:W-:Y:S01]  /*1cf70*/  IMAD.IADD R7, R2, 0x1, -R7 ;  /* 0x0000000102077824 */ /* 0x000fe200078e0a07 */
[----:B------:R-:W-:Y:S01]  /*1cf80*/  SHF.R.S32.HI R2, RZ, 0x1f, R196 ;  /* 0x0000001fff027819 */ /* 0x000fe200000114c4 */
[----:B------:R-:W-:Y:S01]  /*1cf90*/  IMAD.MOV.U32 R6, RZ, RZ, R8 ;  /* 0x000000ffff067224 */ /* 0x000fe200078e0008 */
[----:B------:R-:W-:Y:S01]  /*1cfa0*/  @P1 SHF.R.U32.HI R6, RZ, c[0x0][0x4f0], R9 ;  /* 0x00013c00ff061a19 */ /* 0x000fe20000011609 */
[----:B------:R-:W-:Y:S01]  /*1cfb0*/  IMAD.IADD R19, R19, 0x1, R15 ;  /* 0x0000000113137824 */ /* 0x000fe200078e020f */
[----:B------:R-:W-:Y:S01]  /*1cfc0*/  SEL R196, R196, RZ, !P0 ;  /* 0x000000ffc4c47207 */ /* 0x000fe20004000000 */
[----:B------:R-:W-:Y:S01]  /*1cfd0*/  IMAD R17, R197, c[0x0][0x3ec], R0 ;  /* 0x0000fb00c5117a24 */ /* 0x000fe200078e0200 */
[----:B------:R-:W-:Y:S01]  /*1cfe0*/  SEL R2, R2, RZ, !P0 ;  /* 0x000000ff02027207 */ /* 0x000fe20004000000 */
[----:B------:R-:W-:Y:S01]  /*1cff0*/  IMAD.MOV R9, RZ, RZ, -R6 ;  /* 0x000000ffff097224 */ /* 0x000fe200078e0a06 */
[----:B------:R-:W-:Y:S01]  /*1d000*/  LEA R0, R7, R14, 0x5 ;  /* 0x0000000e07007211 */ /* 0x000fe200078e28ff */
[----:B------:R-:W-:Y:S01]  /*1d010*/  IMAD.WIDE.U32 R18, R196, c[0x0][0x498], R18 ;  /* 0x00012600c4127a25 */ /* 0x000fe200078e0012 */
[----:B------:R-:W-:-:S03]  /*1d020*/  SHF.R.S32.HI R16, RZ, 0x1f, R6 ;  /* 0x0000001fff107819 */ /* 0x000fc60000011406 */
[----:B------:R-:W-:Y:S01]  /*1d030*/  IMAD R9, R9, c[0x0][0x4e8], R8 ;  /* 0x00013a0009097a24 */ /* 0x000fe200078e0208 */
[----:B------:R-:W-:Y:S01]  /*1d040*/  IADD3 R20, P0, R6, R18, RZ ;  /* 0x0000001206147210 */ /* 0x000fe20007f1e0ff */
[----:B------:R-:W-:Y:S02]  /*1d050*/  IMAD R15, R2, c[0x0][0x498], RZ ;  /* 0x00012600020f7a24 */ /* 0x000fe400078e02ff */
[----:B------:R-:W-:Y:S01]  /*1d060*/  IMAD.WIDE.U32 R10, R197, c[0x0][0x3e8], R10 ;  /* 0x0000fa00c50a7a25 */ /* 0x000fe200078e000a */
[----:B------:R-:W-:-:S03]  /*1d070*/  SHF.R.S32.HI R18, RZ, 0x1f, R9 ;  /* 0x0000001fff127819 */ /* 0x000fc60000011409 */
[----:B------:R-:W-:Y:S01]  /*1d080*/  IMAD R15, R196, c[0x0][0x49c], R15 ;  /* 0x00012700c40f7a24 */ /* 0x000fe200078e020f */
[----:B------:R-:W-:Y:S01]  /*1d090*/  IADD3 R11, R11, R17, RZ ;  /* 0x000000110b0b7210 */ /* 0x000fe20007ffe0ff */
[----:B------:R-:W-:Y:S02]  /*1d0a0*/  IMAD R8, R57, 0x80, R0 ;  /* 0x0000008039087824 */ /* 0x000fe400078e0200 */
[----:B------:R-:W-:Y:S01]  /*1d0b0*/  IMAD R18, R18, c[0x0][0x488], RZ ;  /* 0x0001220012127a24 */ /* 0x000fe200078e02ff */
[----:B------:R-:W-:Y:S01]  /*1d0c0*/  IADD3.X R21, R16, R19, R15, P0, !PT ;  /* 0x0000001310157210 */ /* 0x000fe200007fe40f */
        /* <DEDUP_REMOVED lines=13> */
[----:B------:R-:W-:Y:S01]  /*1d1a0*/  LOP3.LUT R15, R15, 0x38, R0, 0xf8, !PT ;  /* 0x000000380f0f7812 */ /* 0x000fe200078ef800 */
[----:B------:R-:W-:Y:S01]  /*1d1b0*/  SHFL.IDX PT, R34, R9, RZ, 0x1c1f ;  /* 0x001c1fff09227589 */ /* 0x000fe200000e0000 */
[----:B------:R-:W-:Y:S01]  /*1d1c0*/  LEA.HI.X R17, R20, c[0x0][0x454], R17, 0x2, P0 ;  /* 0x0001150014117a11 */ /* 0x000fe200000f1411 */
[----:B------:R-:W-:Y:S01]  /*1d1d0*/  IMAD R7, R196, c[0x0][0x3f4], R7 ;  /* 0x0000fd00c4077a24 */ /* 0x000fe200078e0207 */
[----:B------:R-:W-:Y:S01]  /*1d1e0*/  LOP3.LUT R15, R15, R2, RZ, 0x3c, !PT ;  /* 0x000000020f0f7212 */ /* 0x000fe200078e3cff */
[----:B------:R-:W-:Y:S01]  /*1d1f0*/  SHFL.IDX PT, R48, R9, 0x1, 0x1c1f ;  /* 0x003c1f0009307f89 */ /* 0x000fe200000e0000 */
[--C-:B------:R-:W-:Y:S01]  /*1d200*/  SHF.R.S32.HI R2, RZ, 0x1f, R6.reuse ;  /* 0x0000001fff027819 */ /* 0x100fe20000011406 */
[----:B------:R-:W-:Y:S01]  /*1d210*/  IMAD.MOV R19, RZ, RZ, -R6 ;  /* 0x000000ffff137224 */ /* 0x000fe200078e0a06 */
[----:B------:R-:W-:Y:S01]  /*1d220*/  IADD3 R11, R11, R7, RZ ;  /* 0x000000070b0b7210 */ /* 0x000fe20007ffe0ff */
[----:B------:R-:W1:Y:S01]  /*1d230*/  SHFL.IDX PT, R35, R17, RZ, 0x1c1f ;  /* 0x001c1fff11237589 */ /* 0x000e6200000e0000 */
[C---:B------:R-:W-:Y:S01]  /*1d240*/  IMAD R7, R57.reuse, 0x80, R4 ;  /* 0x0000008039077824 */ /* 0x040fe200078e0204 */
[----:B------:R-:W-:Y:S01]  /*1d250*/  LEA R57, R57, R14, 0x7 ;  /* 0x0000000e39397211 */ /* 0x000fe200078e38ff */
[----:B------:R-:W-:Y:S01]  /*1d260*/  IMAD R21, R2, c[0x0][0x3e0], RZ ;  /* 0x0000f80002157a24 */ /* 0x000fe200078e02ff */
[----:B------:R-:W2:Y:S01]  /*1d270*/  SHFL.IDX PT, R49, R17, 0x1, 0x1c1f ;  /* 0x003c1f0011317f89 */ /* 0x000ea200000e0000 */
[----:B-----5:R-:W-:Y:S01]  /*1d280*/  IMAD R2, R5, c[0x0][0x4e8], RZ ;  /* 0x00013a0005027a24 */ /* 0x020fe200078e02ff */
[----:B------:R-:W-:Y:S01]  /*1d290*/  IADD3 R5, R7, 0x8, RZ ;  /* 0x0000000807057810 */ /* 0x000fe20007ffe0ff */
[----:B------:R-:W-:-:S02]  /*1d2a0*/  IMAD R19, R19, c[0x0][0x4e8], R8 ;  /* 0x00013a0013137a24 */ /* 0x000fc400078e0208 */
[C---:B------:R-:W-:Y:S01]  /*1d2b0*/  IMAD R21, R6.reuse, c[0x0][0x3e4], R21 ;  /* 0x0000f90006157a24 */ /* 0x040fe200078e0215 */
[-C--:B------:R-:W-:Y:S01]  /*1d2c0*/  ISETP.GE.OR P1, PT, R7, R2.reuse, P2 ;  /* 0x000000020700720c */ /* 0x080fe20001726670 */
[----:B------:R-:W-:Y:S01]  /*1d2d0*/  IMAD.WIDE.U32 R10, R6, c[0x0][0x3e0], R10 ;  /* 0x0000f800060a7a25 */ /* 0x000fe200078e000a */
[----:B------:R-:W-:Y:S02]  /*1d2e0*/  ISETP.GE.OR P0, PT, R5, R2, P2 ;  /* 0x000000020500720c */ /* 0x000fe40001706670 */
[----:B------:R-:W-:Y:S01]  /*1d2f0*/  SHF.L.U32 R6, R13, 0x3, RZ ;  /* 0x000000030d067819 */ /* 0x000fe200000006ff */
[----:B------:R-:W-:Y:S01]  /*1d300*/  IMAD.IADD R11, R11, 0x1, R21 ;  /* 0x000000010b0b7824 */ /* 0x000fe200078e0215 */
[----:B------:R-:W-:Y:S02]  /*1d310*/  SHF.R.S32.HI R4, RZ, 0x1f, R19 ;  /* 0x0000001fff047819 */ /* 0x000fe40000011413 */
[----:B------:R-:W-:Y:S01]  /*1d320*/  LOP3.LUT R6, R15, 0x7ffffe00, R6, 0xf8, !PT ;  /* 0x7ffffe000f067812 */ /* 0x000fe200078ef806 */
[----:B------:R-:W-:-:S03]  /*1d330*/  IMAD.WIDE.U32 R32, R19, c[0x0][0x3d8], R10 ;  /* 0x0000f60013207a25 */ /* 0x000fc600078e000a */
[----:B------:R-:W-:Y:S01]  /*1d340*/  SHF.L.U32 R58, R6, 0x1, RZ ;  /* 0x00000001063a7819 */ /* 0x000fe200000006ff */
[----:B------:R-:W-:Y:S01]  /*1d350*/  IMAD R4, R4, c[0x0][0x3d8], RZ ;  /* 0x0000f60004047a24 */ /* 0x000fe200078e02ff */
[----:B-1----:R1:W-:Y:S03]  /*1d360*/  @!P1 ST.E [R34.64], R3 ;  /* 0x0000000322009985 */ /* 0x0023e6000c101906 */
[----:B------:R-:W-:Y:S01]  /*1d370*/  IMAD R13, R19, c[0x0][0x3dc], R4 ;  /* 0x0000f700130d7a24 */ /* 0x000fe200078e0204 */
[----:B--2---:R1:W-:Y:S01]  /*1d380*/  @!P0 ST.E [R48.64], R12 ;  /* 0x0000000c30008985 */ /* 0x0043e2000c101906 */
[C---:B------:R-:W-:Y:S02]  /*1d390*/  LEA R56, P0, R32.reuse, c[0x0][0x380], 0x1 ;  /* 0x0000e00020387a11 */ /* 0x040fe400078008ff */
[----:B------:R-:W-:Y:S01]  /*1d3a0*/  IMAD.IADD R13, R33, 0x1, R13 ;  /* 0x00000001210d7824 */ /* 0x000fe200078e020d */
[----:B------:R1:W2:Y:S04]  /*1d3b0*/  LDS.128 R44, [R58+0x1080] ;  /* 0x001080003a2c7984 */ /* 0x0002a80000000c00 */
[----:B------:R1:W3:Y:S01]  /*1d3c0*/  LDS.128 R40, [R58+0x2080] ;  /* 0x002080003a287984 */ /* 0x0002e20000000c00 */
[----:B------:R-:W-:-:S02]  /*1d3d0*/  LEA.HI.X R55, R32, c[0x0][0x384], R13, 0x1, P0 ;  /* 0x0000e10020377a11 */ /* 0x000fc400000f0c0d */
[----:B------:R-:W-:Y:S01]  /*1d3e0*/  ISETP.GE.AND P0, PT, R57, R2, PT ;  /* 0x000000023900720c */ /* 0x000fe20003f06270 */
        /* <DEDUP_REMOVED lines=30> */
.L_x_1064:
[----:B--2---:R-:W-:Y:S05]  /*1d5d0*/  BSYNC B0 ;  /* 0x0000000000007941 */ /* 0x004fea0003800000 */
.L_x_1063:
        /* <DEDUP_REMOVED lines=23> */
.L_x_1066:
[----:B------:R-:W-:Y:S05]  /*1d750*/  BSYNC B0 ;  /* 0x0000000000007941 */ /* 0x000fea0003800000 */
.L_x_1065:
        /* <DEDUP_REMOVED lines=23> */
.L_x_1068:
[----:B------:R-:W-:Y:S05]  /*1d8d0*/  BSYNC B0 ;  /* 0x0000000000007941 */ /* 0x000fea0003800000 */
.L_x_1067:
        /* <DEDUP_REMOVED lines=24> */
.L_x_1061:
        /* <DEDUP_REMOVED lines=18> */
.L_x_1069:
        /* <DEDUP_REMOVED lines=41> */
.L_x_1071:
[----:B------:R-:W-:Y:S05]  /*1de10*/  BSYNC B0 ;  /* 0x0000000000007941 */ /* 0x000fea0003800000 */
.L_x_1070:
        /* <DEDUP_REMOVED lines=64> */
.L_x_1073:
[----:B------:R-:W-:Y:S05]  /*1e220*/  BSYNC B0 ;  /* 0x0000000000007941 */ /* 0x000fea0003800000 */
.L_x_1072:
        /* <DEDUP_REMOVED lines=21> */
.L_x_1075:
[----:B------:R-:W-:Y:S05]  /*1e380*/  BSYNC B0 ;  /* 0x0000000000007941 */ /* 0x000fea0003800000 */
.L_x_1074:
        /* <DEDUP_REMOVED lines=21> */
.L_x_1077:
[----:B------:R-:W-:Y:S05]  /*1e4e0*/  BSYNC B0 ;  /* 0x0000000000007941 */ /* 0x000fea0003800000 */
.L_x_1076:
        /* <DEDUP_REMOVED lines=22> */
.L_x_1078:
        /* <DEDUP_REMOVED lines=11> */
.L_x_1299:


//--------------------- .text._ZN7cutlass13device_kernelIN5flash19enable_sm80_to_sm89INS1_16FlashAttnFwdSm80INS1_25CollectiveMainloopFwdSm80ILi8ELi2ELb1EN4cute5tupleIJNS5_1CILi128EEENS7_ILi96EEENS7_ILi192EEEEEELi192ENS_10bfloat16_tEfNS_4arch4Sm80ELb1ELb0ELb0ELb0ELb0ELb0ELb1ELb0EEENS1_21CollectiveEpilogueFwdINS6_IJS8_SA_S9_EEENS6_IJNS7_ILi1EEESI_SI_EEESC_SE_Li256ELb0ELb1ELb0ELb0EEENS1_30DynamicPersistentTileSchedulerILi256ELi256ELb0ELb1ELb0EEEEEEEEEvNT_6ParamsE --------------------------
	.section	.text._ZN7cutlass13device_kernelIN5flash19enable_sm80_to_sm89INS1_16FlashAttnFwdSm80INS1_25CollectiveMainloopFwdSm80ILi8ELi2ELb1EN4cute5tupleIJNS5_1CILi128EEENS7_ILi96EEENS7_ILi192EEEEEELi192ENS_10bfloat16_tEfNS_4arch4Sm80ELb1ELb0ELb0ELb0ELb0ELb0ELb1ELb0EEENS1_21CollectiveEpilogueFwdINS6_IJS8_SA_S9_EEENS6_IJNS7_ILi1EEESI_SI_EEESC_SE_Li256ELb0ELb1ELb0ELb0EEENS1_30DynamicPersistentTileSchedulerILi256ELi256ELb0ELb1ELb0EEEEEEEEEvNT_6ParamsE,"ax",@progbits
	.sectioninfo	@"SHI_REGISTERS=255"
	.align	128
.text._ZN7cutlass13device_kernelIN5flash19enable_sm80_to_sm89INS1_16FlashAttnFwdSm80INS1_25CollectiveMainloopFwdSm80ILi8ELi2ELb1EN4cute5tupleIJNS5_1CILi128EEENS7_ILi96EEENS7_ILi192EEEEEELi192ENS_10bfloat16_tEfNS_4arch4Sm80ELb1ELb0ELb0ELb0ELb0ELb0ELb1ELb0EEENS1_21CollectiveEpilogueFwdINS6_IJS8_SA_S9_EEENS6_IJNS7_ILi1EEESI_SI_EEESC_SE_Li256ELb0ELb1ELb0ELb0EEENS1_30DynamicPersistentTileSchedulerILi256ELi256ELb0ELb1ELb0EEEEEEEEEvNT_6ParamsE:
        .type           _ZN7cutlass13device_kernelIN5flash19enable_sm80_to_sm89INS1_16FlashAttnFwdSm80INS1_25CollectiveMainloopFwdSm80ILi8ELi2ELb1EN4cute5tupleIJNS5_1CILi128EEENS7_ILi96EEENS7_ILi192EEEEEELi192ENS_10bfloat16_tEfNS_4arch4Sm80ELb1ELb0ELb0ELb0ELb0ELb0ELb1ELb0EEENS1_21CollectiveEpilogueFwdINS6_IJS8_SA_S9_EEENS6_IJNS7_ILi1EEESI_SI_EEESC_SE_Li256ELb0ELb1ELb0ELb0EEENS1_30DynamicPersistentTileSchedulerILi256ELi256ELb0ELb1ELb0EEEEEEEEEvNT_6ParamsE,@function
        .size           _ZN7cutlass13device_kernelIN5flash19enable_sm80_to_sm89INS1_16FlashAttnFwdSm80INS1_25CollectiveMainloopFwdSm80ILi8ELi2ELb1EN4cute5tupleIJNS5_1CILi128EEENS7_ILi96EEENS7_ILi192EEEEEELi192ENS_10bfloat16_tEfNS_4arch4Sm80ELb1ELb0ELb0ELb0ELb0ELb0ELb1ELb0EEENS1_21CollectiveEpilogueFwdINS6_IJS8_SA_S9_EEENS6_IJNS7_ILi1EEESI_SI_EEESC_SE_Li256ELb0ELb1ELb0ELb0EEENS1_30DynamicPersistentTileSchedulerILi256ELi256ELb0ELb1ELb0EEEEEEEEEvNT_6ParamsE,(.L_x_1300 - _ZN7cutlass13device_kernelIN5flash19enable_sm80_to_sm89INS1_16FlashAttnFwdSm80INS1_25CollectiveMainloopFwdSm80ILi8ELi2ELb1EN4cute5tupleIJNS5_1CILi128EEENS7_ILi96EEENS7_ILi192EEEEEELi192ENS_10bfloat16_tEfNS_4arch4Sm80ELb1ELb0ELb0ELb0ELb0ELb0ELb1ELb0EEENS1_21CollectiveEpilogueFwdINS6_IJS8_SA_S9_EEENS6_IJNS7_ILi1EEESI_SI_EEESC_SE_Li256ELb0ELb1ELb0ELb0EEENS1_30DynamicPersistentTileSchedulerILi256ELi256ELb0ELb1ELb0EEEEEEEEEvNT_6ParamsE)
        .other          _ZN7cutlass13device_kernelIN5flash19enable_sm80_to_sm89INS1_16FlashAttnFwdSm80INS1_25CollectiveMainloopFwdSm80ILi8ELi2ELb1EN4cute5tupleIJNS5_1CILi128EEENS7_ILi96EEENS7_ILi192EEEEEELi192ENS_10bfloat16_tEfNS_4arch4Sm80ELb1ELb0ELb0ELb0ELb0ELb0ELb1ELb0EEENS1_21CollectiveEpilogueFwdINS6_IJS8_SA_S9_EEENS6_IJNS7_ILi1EEESI_SI_EEESC_SE_Li256ELb0ELb1ELb0ELb0EEENS1_30DynamicPersistentTileSchedulerILi256ELi256ELb0ELb1ELb0EEEEEEEEEvNT_6ParamsE,@"STO_CUDA_ENTRY STV_DEFAULT"
_ZN7cutlass13device_kernelIN5flash19enable_sm80_to_sm89INS1_16FlashAttnFwdSm80INS1_25CollectiveMainloopFwdSm80ILi8ELi2ELb1EN4cute5tupleIJNS5_1CILi128EEENS7_ILi96EEENS7_ILi192EEEEEELi192ENS_10bfloat16_tEfNS_4arch4Sm80ELb1ELb0ELb0ELb0ELb0ELb0ELb1ELb0EEENS1_21CollectiveEpilogueFwdINS6_IJS8_SA_S9_EEENS6_IJNS7_ILi1EEESI_SI_EEESC_SE_Li256ELb0ELb1ELb0ELb0EEENS1_30DynamicPersistentTileSchedulerILi256ELi256ELb0ELb1ELb0EEEEEEEEEvNT_6ParamsE:
        /* <DEDUP_REMOVED lines=12> */
[----:B------:R-:W-:Y:S01]  /*00c0*/  IMAD.MOV.U32 R207, RZ, RZ, 0x20 ;  /* 0x00000020ffcf7424 */ /* 0x000fe200078e00ff */
[----:B------:R-:W-:Y:S02]  /*00d0*/  ULDC.64 UR6, c[0x0][0x118] ;  /* 0x0000460000067ab9 */ /* 0x000fe40000000a00 */
[CC--:B------:R-:W-:Y:S02]  /*00e0*/  LEA.HI R4, R9.reuse, R17.reuse, RZ, 0x4 ;  /* 0x0000001109047211 */ /* 0x0c0fe400078f20ff */
[----:B------:R-:W-:Y:S02]  /*00f0*/  LEA.HI R11, R9, R17, RZ, 0x2 ;  /* 0x00000011090b7211 */ /* 0x000fe400078f10ff */
[----:B------:R-:W-:Y:S02]  /*0100*/  SHF.R.S32.HI R3, RZ, 0x4, R4 ;  /* 0x00000004ff037819 */ /* 0x000fe40000011404 */
[----:B------:R-:W-:-:S02]  /*0110*/  SHF.R.S32.HI R5, RZ, 0x2, R11 ;  /* 0x00000002ff057819 */ /* 0x000fc4000001140b */
[----:B------:R-:W-:Y:S02]  /*0120*/  SHF.R.S32.HI R0, RZ, 0x1f, R11 ;  /* 0x0000001fff007819 */ /* 0x000fe4000001140b */
[----:B------:R-:W-:Y:S02]  /*0130*/  LEA.HI R2, R4, R3, RZ, 0x1 ;  /* 0x0000000304027211 */ /* 0x000fe400078f08ff */
[----:B------:R-:W-:Y:S02]  /*0140*/  LEA.HI R0, R0, R5, RZ, 0x3 ;  /* 0x0000000500007211 */ /* 0x000fe400078f18ff */
[----:B------:R-:W-:Y:S02]  /*0150*/  LOP3.LUT R2, R2, 0xfffffffe, RZ, 0xc0, !PT ;  /* 0xfffffffe02027812 */ /* 0x000fe400078ec0ff */
[----:B------:R-:W-:Y:S02]  /*0160*/  LOP3.LUT R0, R0, 0xfffffff8, RZ, 0xc0, !PT ;  /* 0xfffffff800007812 */ /* 0x000fe400078ec0ff */
[-C--:B------:R-:W-:Y:S01]  /*0170*/  LEA.HI R8, R9, R17.reuse, RZ, 0x3 ;  /* 0x0000001109087211 */ /* 0x080fe200078f18ff */
[----:B------:R-:W-:Y:S01]  /*0180*/  IMAD.IADD R14, R3, 0x1, -R2 ;  /* 0x00000001030e7824 */ /* 0x000fe200078e0a02 */
[----:B------:R-:W-:Y:S01]  /*0190*/  LEA.HI R2, R9, R17, RZ, 0x6 ;  /* 0x0000001109027211 */ /* 0x000fe200078f30ff */
[----:B------:R-:W-:Y:S01]  /*01a0*/  IMAD.IADD R10, R5, 0x1, -R0 ;  /* 0x00000001050a7824 */ /* 0x000fe200078e0a00 */
[----:B------:R-:W-:-:S02]  /*01b0*/  LOP3.LUT R3, R8, 0xfffffff8, RZ, 0xc0, !PT ;  /* 0xfffffff808037812 */ /* 0x000fc400078ec0ff */
[----:B------:R-:W-:Y:S01]  /*01c0*/  LOP3.LUT R0, R4, 0xfffffff0, RZ, 0xc0, !PT ;  /* 0xfffffff004007812 */ /* 0x000fe200078ec0ff */
[----:B------:R-:W-:Y:S01]  /*01d0*/  IMAD.SHL.U32 R2, R2, 0x8, RZ ;  /* 0x0000000802027824 */ /* 0x000fe200078e00ff */
[----:B------:R-:W-:Y:S01]  /*01e0*/  SHF.R.S32.HI R7, RZ, 0x3, R8 ;  /* 0x00000003ff077819 */ /* 0x000fe20000011408 */
[----:B------:R-:W-:Y:S01]  /*01f0*/  IMAD.IADD R6, R17, 0x1, -R3 ;  /* 0x0000000111067824 */ /* 0x000fe200078e0a03 */
[----:B------:R-:W-:Y:S01]  /*0200*/  LEA.HI R9, R9, R17, RZ, 0x5 ;  /* 0x0000001109097211 */ /* 0x000fe200078f28ff */
[----:B------:R-:W-:Y:S02]  /*0210*/  IMAD.IADD R3, R17, 0x1, -R0 ;  /* 0x0000000111037824 */ /* 0x000fe400078e0a00 */
[----:B------:R-:W-:Y:S01]  /*0220*/  IMAD.SHL.U32 R0, R7, 0x40, RZ ;  /* 0x0000004007007824 */ /* 0x000fe200078e00ff */
[----:B------:R-:W-:Y:S01]  /*0230*/  LOP3.LUT R7, R2, 0x7ffffe00, RZ, 0xc0, !PT ;  /* 0x7ffffe0002077812 */ /* 0x000fe200078ec0ff */
[C---:B------:R-:W-:Y:S01]  /*0240*/  IMAD.SHL.U32 R4, R6.reuse, 0x40, RZ ;  /* 0x0000004006047824 */ /* 0x040fe200078e00ff */
[----:B------:R-:W-:Y:S01]  /*0250*/  SHF.R.S32.HI R5, RZ, 0x1f, R3 ;  /* 0x0000001fff057819 */ /* 0x000fe20000011403 */
[----:B------:R-:W-:Y:S01]  /*0260*/  IMAD.SHL.U32 R20, R6, 0x8, RZ ;  /* 0x0000000806147824 */ /* 0x000fe200078e00ff */
[----:B------:R-:W-:-:S02]  /*0270*/  LOP3.LUT R2, R0, 0x1c0, RZ, 0xc0, !PT ;  /* 0x000001c000027812 */ /* 0x000fc400078ec0ff */
[----:B------:R-:W-:Y:S02]  /*0280*/  LOP3.LUT R0, R4, 0x1c0, RZ, 0xc0, !PT ;  /* 0x000001c004007812 */ /* 0x000fe400078ec0ff */
[----:B------:R-:W-:Y:S02]  /*0290*/  LEA.HI R12, R5, R3, RZ, 0x3 ;  /* 0x00000003050c7211 */ /* 0x000fe400078f18ff */
[----:B------:R-:W-:Y:S02]  /*02a0*/  LOP3.LUT R4, R0, 0x8, R8, 0xf8, !PT ;  /* 0x0000000800047812 */ /* 0x000fe400078ef808 */
[----:B------:R-:W-:Y:S02]  /*02b0*/  SHF.R.U32.HI R6, RZ, 0x3, R2 ;  /* 0x00000003ff067819 */ /* 0x000fe40000011602 */
[----:B------:R-:W-:Y:S02]  /*02c0*/  LOP3.LUT R5, R2, 0x38, R20, 0xf8, !PT ;  /* 0x0000003802057812 */ /* 0x000fe400078ef814 */
[----:B------:R-:W-:-:S02]  /*02d0*/  SHF.R.U32.HI R0, RZ, 0x3, R0 ;  /* 0x00000003ff007819 */ /* 0x000fc40000011600 */
[----:B------:R-:W-:Y:S02]  /*02e0*/  LOP3.LUT R2, R12, 0xfffffff8, RZ, 0xc0, !PT ;  /* 0xfffffff80c027812 */ /* 0x000fe400078ec0ff */
[----:B------:R-:W-:Y:S02]  /*02f0*/  LOP3.LUT R13, R4, R0, RZ, 0x3c, !PT ;  /* 0x00000000040d7212 */ /* 0x000fe400078e3cff */
[----:B------:R-:W-:Y:S01]  /*0300*/  LOP3.LUT R0, R9, 0xffffffe0, RZ, 0xc0, !PT ;  /* 0xffffffe009007812 */ /* 0x000fe200078ec0ff */
[----:B------:R-:W-:Y:S01]  /*0310*/  IMAD.IADD R8, R3, 0x1, -R2 ;  /* 0x0000000103087824 */ /* 0x000fe200078e0a02 */
[--C-:B------:R-:W-:Y:S02]  /*0320*/  SHF.R.S32.HI R212, RZ, 0x5, R9.reuse ;  /* 0x00000005ffd47819 */ /* 0x100fe40000011409 */
[----:B------:R-:W-:Y:S01]  /*0330*/  SHF.R.S32.HI R2, RZ, 0x1f, R9 ;  /* 0x0000001fff027819 */ /* 0x000fe20000011409 */
[----:B------:R-:W-:Y:S01]  /*0340*/  IMAD.IADD R18, R17, 0x1, -R0 ;  /* 0x0000000111127824 */ /* 0x000fe200078e0a00 */
[----:B------:R-:W-:-:S02]  /*0350*/  LOP3.LUT R3, R10, 0x1, RZ, 0xc0, !PT ;  /* 0x000000010a037812 */ /* 0x000fc400078ec0ff */
[----:B------:R-:W-:Y:S02]  /*0360*/  LEA.HI R0, R2, R212, RZ, 0x3 ;  /* 0x000000d402007211 */ /* 0x000fe400078f18ff */
[----:B------:R-:W-:Y:S02]  /*0370*/  LOP3.LUT R4, R11, 0xfffffffc, RZ, 0xc0, !PT ;  /* 0xfffffffc0b047812 */ /* 0x000fe400078ec0ff */
[----:B------:R-:W-:Y:S01]  /*0380*/  LOP3.LUT R2, R0, 0xffffff8, RZ, 0xc0, !PT ;  /* 0x0ffffff800027812 */ /* 0x000fe200078ec0ff */
[----:B------:R-:W-:Y:S01]  /*0390*/  IMAD.SHL.U32 R0, R8, 0x40, RZ ;  /* 0x0000004008007824 */ /* 0x000fe200078e00ff */
[----:B------:R-:W-:Y:S01]  /*03a0*/  ISETP.NE.U32.AND P3, PT, R3, 0x1, PT ;  /* 0x000000010300780c */ /* 0x000fe20003f65070 */
[----:B------:R-:W-:Y:S01]  /*03b0*/  IMAD.IADD R3, R17, 0x1, -R4 ;  /* 0x0000000111037824 */ /* 0x000fe200078e0a04 */
[----:B------:R-:W-:Y:S01]  /*03c0*/  SHF.R.S32.HI R11, RZ, 0x1f, R18 ;  /* 0x0000001fff0b7819 */ /* 0x000fe20000011412 */
[----:B------:R-:W-:Y:S01]  /*03d0*/  IMAD.SHL.U32 R4, R14, 0x8, RZ ;  /* 0x000000080e047824 */ /* 0x000fe200078e00ff */
[----:B------:R-:W-:-:S02]  /*03e0*/  LOP3.LUT R0, R0, 0x1c0, RZ, 0xc0, !PT ;  /* 0x000001c000007812 */ /* 0x000fc400078ec0ff */
[----:B------:R-:W-:Y:S01]  /*03f0*/  LOP3.LUT R15, R7, R5, R6, 0xf6, !PT ;  /* 0x00000005070f7212 */ /* 0x000fe200078ef606 */
[----:B------:R-:W-:Y:S01]  /*0400*/  IMAD.IADD R7, R212, 0x1, -R2 ;  /* 0x00000001d4077824 */ /* 0x000fe200078e0a02 */
[----:B------:R-:W-:Y:S02]  /*0410*/  LEA.HI R11, R11, R18, RZ, 0x2 ;  /* 0x000000120b0b7211 */ /* 0x000fe400078f10ff */
[----:B------:R-:W-:Y:S02]  /*0420*/  LOP3.LUT R5, R0, 0x8, R4, 0xf8, !PT ;  /* 0x0000000800057812 */ /* 0x000fe400078ef804 */
[----:B------:R-:W-:Y:S01]  /*0430*/  SHF.R.U32.HI R2, RZ, 0x3, R0 ;  /* 0x00000003ff027819 */ /* 0x000fe20000011600 */
[----:B------:R-:W-:Y:S01]  /*0440*/  IMAD.SHL.U32 R0, R10, 0x40, RZ ;  /* 0x000000400a007824 */ /* 0x000fe200078e00ff */
[----:B------:R-:W-:Y:S02]  /*0450*/  LEA.HI R9, R3, R3, RZ, 0x1 ;  /* 0x0000000303097211 */ /* 0x000fe400078f08ff */
[----:B------:R-:W-:-:S02]  /*0460*/  SHF.R.S32.HI R6, RZ, 0x2, R11 ;  /* 0x00000002ff067819 */ /* 0x000fc4000001140b */
[----:B------:R-:W-:Y:S02]  /*0470*/  LOP3.LUT R4, R9, 0x1ffffffe, RZ, 0xc0, !PT ;  /* 0x1ffffffe09047812 */ /* 0x000fe400078ec0ff */
[----:B------:R-:W-:Y:S01]  /*0480*/  LOP3.LUT R0, R0, 0x1c0, RZ, 0xc0, !PT ;  /* 0x000001c000007812 */ /* 0x000fe200078ec0ff */
[----:B------:R-:W-:Y:S01]  /*0490*/  IMAD R17, R7, 0x10, R6 ;  /* 0x0000001007117824 */ /* 0x000fe200078e0206 */
[----:B------:R-:W-:Y:S01]  /*04a0*/  LOP3.LUT R5, R5, R2, RZ, 0x3c, !PT ;  /* 0x0000000205057212 */ /* 0x000fe200078e3cff */
[----:B------:R-:W-:Y:S01]  /*04b0*/  IMAD.IADD R7, R3, 0x1, -R4 ;  /* 0x0000000103077824 */ /* 0x000fe200078e0a04 */
[----:B------:R-:W-:Y:S01]  /*04c0*/  LEA.HI R0, R0, R0, RZ, 0x1d ;  /* 0x0000000000007211 */ /* 0x000fe200078fe8ff */
[----:B------:R-:W-:Y:S01]  /*04d0*/  IMAD R3, R212, 0x200, R3 ;  /* 0x00000200d4037824 */ /* 0x000fe200078e0203 */
[----:B------:R-:W-:Y:S01]  /*04e0*/  STL [R1+0xa0], R17 ;  /* 0x0000a01101007387 */ /* 0x000fe20000100800 */
[----:B------:R-:W-:Y:S01]  /*04f0*/  IMAD.SHL.U32 R4, R12, 0x40, RZ ;  /* 0x000000400c047824 */ /* 0x000fe200078e00ff */
[----:B------:R-:W-:Y:S01]  /*0500*/  SHF.R.S32.HI R21, RZ, 0x1f, R20 ;  /* 0x0000001fff157819 */ /* 0x000fe20000011414 */
[----:B------:R-:W-:Y:S01]  /*0510*/  IMAD.U32 R6, R3, 0x2, R0 ;  /* 0x0000000203067824 */ /* 0x000fe200078e0000 */
[----:B------:R-:W-:Y:S01]  /*0520*/  LOP3.LUT R3, R11, 0x7ffffffc, RZ, 0xc0, !PT ;  /* 0x7ffffffc0b037812 */ /* 0x000fe200078ec0ff */
[----:B------:R-:W-:Y:S01]  /*0530*/  STL [R1+0x74], R16 ;  /* 0x0000741001007387 */ /* 0x000fe20000100800 */
[----:B------:R-:W-:Y:S01]  /*0540*/  LOP3.LUT R0, R5, 0x7ffffe00, R4, 0xf8, !PT ;  /* 0x7ffffe0005007812 */ /* 0x000fe200078ef804 */
[----:B------:R-:W-:Y:S01]  /*0550*/  IMAD R2, R14, 0x200, R13 ;  /* 0x000002000e027824 */ /* 0x000fe200078e020d */
[----:B------:R-:W-:-:S02]  /*0560*/  IADD3 R5, R20, 0x40, RZ ;  /* 0x0000004014057810 */ /* 0x000fc40007ffe0ff */
[----:B------:R-:W-:Y:S02]  /*0570*/  IADD3 R4, R20, 0x80, RZ ;  /* 0x0000008014047810 */ /* 0x000fe40007ffe0ff */
[----:B------:R-:W-:Y:S01]  /*0580*/  SHF.R.S32.HI R9, RZ, 0x1f, R5 ;  /* 0x0000001fff097819 */ /* 0x000fe20000011405 */
[----:B------:R1:W-:Y:S01]  /*0590*/  STL [R1+0xc], R5 ;  /* 0x00000c0501007387 */ /* 0x0003e20000100800 */
[----:B------:R-:W-:Y:S01]  /*05a0*/  R2P PR, R10, 0x6 ;  /* 0x000000060a007804 */ /* 0x000fe20000000000 */
[----:B------:R-:W-:Y:S01]  /*05b0*/  IMAD.SHL.U32 R10, R15, 0x2, RZ ;  /* 0x000000020f0a7824 */ /* 0x000fe200078e00ff */
[C---:B------:R-:W-:Y:S01]  /*05c0*/  LOP3.LUT P0, RZ, R8.reuse, 0x2, RZ, 0xc0, !PT ;  /* 0x0000000208ff7812 */ /* 0x040fe2000780c0ff */
[----:B------:R2:W-:Y:S01]  /*05d0*/  STL [R1+0x18], R4 ;  /* 0x0000180401007387 */ /* 0x0005e20000100800 */
[----:B------:R-:W-:Y:S01]  /*05e0*/  LOP3.LUT P4, RZ, R8, 0x4, RZ, 0xc0, !PT ;  /* 0x0000000408ff7812 */ /* 0x000fe2000788c0ff */
[----:B------:R-:W-:Y:S01]  /*05f0*/  IMAD.MOV.U32 R8, RZ, RZ, 0x40 ;  /* 0x00000040ff087424 */ /* 0x000fe200078e00ff */
[----:B------:R-:W-:Y:S01]  /*0600*/  LEA R209, R2, 0x12100, 0x1 ;  /* 0x0001210002d17811 */ /* 0x000fe200078e08ff */
[----:B------:R-:W-:Y:S01]  /*0610*/  STL.64 [R1+0x10], R20 ;  /* 0x0000101401007387 */ /* 0x000fe20000100a00 */
[----:B------:R-:W-:-:S02]  /*0620*/  LEA R210, R0, 0x100, 0x1 ;  /* 0x0000010000d27811 */ /* 0x000fc400078e08ff */
[----:B------:R-:W-:Y:S01]  /*0630*/  SEL R0, R8, 0xffffffc0, !P4 ;  /* 0xffffffc008007807 */ /* 0x000fe20006000000 */
[----:B------:R3:W-:Y:S02]  /*0640*/  STL [R1+0x70], R9 ;  /* 0x0000700901007387 */ /* 0x0007e40000100800 */
[----:B------:R-:W-:Y:S02]  /*0650*/  IMAD R212, R212, 0x800, R210 ;  /* 0x00000800d4d47824 */ /* 0x000fe400078e02d2 */
[----:B------:R-:W-:Y:S02]  /*0660*/  IMAD.IADD R211, R210, 0x1, R0 ;  /* 0x00000001d2d37824 */ /* 0x000fe400078e0200 */
[----:B------:R-:W-:Y:S01]  /*0670*/  IMAD.IADD R213, R0, 0x1, R212 ;  /* 0x0000000100d57824 */ /* 0x000fe200078e02d4 */
[----:B-1----:R-:W-:Y:S01]  /*0680*/  SHF.R.S32.HI R5, RZ, 0x1f, R4 ;  /* 0x0000001fff057819 */ /* 0x002fe20000011404 */
[----:B--2---:R-:W-:-:S04]  /*0690*/  IMAD.IADD R4, R18, 0x1, -R3 ;  /* 0x0000000112047824 */ /* 0x004fc800078e0a03 */
[----:B------:R1:W-:Y:S01]  /*06a0*/  STL [R1+0x60], R5 ;  /* 0x0000600501007387 */ /* 0x0003e20000100800 */
[----:B------:R-:W-:-:S03]  /*06b0*/  SEL R3, R8, 0xffffffc0, !P2 ;  /* 0xffffffc008037807 */ /* 0x000fc60005000000 */
[----:B------:R-:W-:Y:S01]  /*06c0*/  STL [R1+0x1c], R10 ;  /* 0x00001c0a01007387 */ /* 0x000fe20000100800 */
[----:B---3--:R-:W-:Y:S02]  /*06d0*/  IMAD.SHL.U32 R9, R4, 0x2, RZ ;  /* 0x0000000204097824 */ /* 0x008fe400078e00ff */
[----:B------:R-:W-:-:S03]  /*06e0*/  IMAD R4, R7, 0x8, R17 ;  /* 0x0000000807047824 */ /* 0x000fc600078e0211 */
[----:B------:R2:W-:Y:S04]  /*06f0*/  STL [R1+0x58], R9 ;  /* 0x0000580901007387 */ /* 0x0005e80000100800 */
[----:B------:R3:W-:Y:S01]  /*0700*/  STL [R1+0x98], R4 ;  /* 0x0000980401007387 */ /* 0x0007e20000100800 */
[C---:B-1----:R-:W-:Y:S02]  /*0710*/  SEL R5, R207.reuse, 0xffffffe0, !P1 ;  /* 0xffffffe0cf057807 */ /* 0x042fe40004800000 */
[----:B------:R-:W-:-:S05]  /*0720*/  SEL R207, R207, 0xffffffe0, !P0 ;  /* 0xffffffe0cfcf7807 */ /* 0x000fca0004000000 */
[----:B------:R-:W-:-:S04]  /*0730*/  IMAD.IADD R214, R207, 0x1, R212 ;  /* 0x00000001cfd67824 */ /* 0x000fc800078e02d4 */
[----:B------:R-:W-:Y:S01]  /*0740*/  IMAD.IADD R214, R0, 0x1, R214 ;  /* 0x0000000100d67824 */ /* 0x000fe200078e02d6 */
[----:B--2---:R-:W-:Y:S02]  /*0750*/  LEA R9, R6, 0x80, 0x1 ;  /* 0x0000008006097811 */ /* 0x004fe400078e08ff */
[C---:B------:R-:W-:Y:S02]  /*0760*/  IADD3 R6, R10.reuse, 0x100, RZ ;  /* 0x000001000a067810 */ /* 0x040fe40007ffe0ff */
[----:B---3--:R-:W-:Y:S01]  /*0770*/  IADD3 R4, R10, 0x12100, RZ ;  /* 0x000121000a047810 */ /* 0x008fe20007ffe0ff */
[C---:B------:R-:W-:Y:S02]  /*0780*/  IMAD.IADD R2, R9.reuse, 0x1, R3 ;  /* 0x0000000109027824 */ /* 0x040fe400078e0203 */
[----:B------:R1:W-:Y:S04]  /*0790*/  STL [R1+0x2c], R6 ;  /* 0x00002c0601007387 */ /* 0x0003e80000100800 */
[----:B------:R-:W-:Y:S04]  /*07a0*/  STL [R1+0x78], R9 ;  /* 0x0000780901007387 */ /* 0x000fe80000100800 */
[----:B------:R2:W-:Y:S01]  /*07b0*/  STL [R1+0x28], R4 ;  /* 0x0000280401007387 */ /* 0x0005e20000100800 */
[C---:B-1----:R-:W-:Y:S01]  /*07c0*/  IMAD.IADD R6, R9.reuse, 0x1, R5 ;  /* 0x0000000109067824 */ /* 0x042fe200078e0205 */
[----:B--2---:R-:W-:-:S02]  /*07d0*/  IADD3 R4, R9, -0x10, RZ ;  /* 0xfffffff009047810 */ /* 0x004fc40007ffe0ff */
[----:B------:R-:W-:-:S05]  /*07e0*/  @P3 IADD3 R4, R9, 0x10, RZ ;  /* 0x0000001009043810 */ /* 0x000fca0007ffe0ff */
[----:B------:R-:W-:Y:S04]  /*07f0*/  STL [R1+0x7c], R4 ;  /* 0x00007c0401007387 */ /* 0x000fe80000100800 */
[----:B------:R-:W-:Y:S04]  /*0800*/  STL [R1+0x84], R6 ;  /* 0x0000840601007387 */ /* 0x000fe80000100800 */
[----:B------:R1:W-:Y:S02]  /*0810*/  STL [R1+0x94], R2 ;  /* 0x0000940201007387 */ /* 0x0003e40000100800 */
[----:B-1----:R-:W-:-:S02]  /*0820*/  IMAD.IADD R2, R5, 0x1, R4 ;  /* 0x0000000105027824 */ /* 0x002fc400078e0204 */
[----:B------:R-:W-:Y:S02]  /*0830*/  IMAD.IADD R5, R6, 0x1, R3 ;  /* 0x0000000106057824 */ /* 0x000fe400078e0203 */
[----:B------:R-:W-:-:S03]  /*0840*/  IMAD.IADD R4, R3, 0x1, R4 ;  /* 0x0000000103047824 */ /* 0x000fc600078e0204 */
[----:B------:R-:W-:Y:S04]  /*0850*/  STL [R1+0x90], R5 ;  /* 0x0000900501007387 */ /* 0x000fe80000100800 */
[----:B------:R1:W-:Y:S04]  /*0860*/  STL [R1+0x80], R2 ;  /* 0x0000800201007387 */ /* 0x0003e80000100800 */
[----:B------:R2:W-:Y:S01]  /*0870*/  STL [R1+0x8c], R4 ;  /* 0x00008c0401007387 */ /* 0x0005e20000100800 */
[----:B-1----:R-:W-:-:S05]  /*0880*/  IMAD.IADD R2, R2, 0x1, R3 ;  /* 0x0000000102027824 */ /* 0x002fca00078e0203 */
[----:B------:R2:W-:Y:S02]  /*0890*/  STL [R1+0x88], R2 ;  /* 0x0000880201007387 */ /* 0x0005e40000100800 */
.L_x_1124:
        /* <DEDUP_REMOVED lines=19> */
.L_x_1080:
[----:B------:R-:W-:-:S04]  /*09d0*/  MOV R0, c[0x0][0x554] ;  /* 0x0001550000007a02 */ /* 0x000fc80000000f00 */
[----:B------:R-:W-:Y:S02]  /*09e0*/  ISETP.NE.AND P0, PT, R0, 0x1, PT ;  /* 0x000000010000780c */ /* 0x000fe40003f05270 */
[----:B------:R-:W-:-:S11]  /*09f0*/  MOV R0, R2 ;  /* 0x0000000200007202 */ /* 0x000fd60000000f00 */
[----:B------:R-:W-:-:S05]  /*0a00*/  @P0 IMAD.HI.U32 R4, R2, c[0x0][0x558], RZ ;  /* 0x0001560002040a27 */ /* 0x000fca00078e00ff */
[----:B------:R-:W-:-:S05]  /*0a10*/  @P0 SHF.R.U32.HI R0, RZ, c[0x0][0x55c], R4 ;  /* 0x00015700ff000a19 */ /* 0x000fca0000011604 */
[----:B------:R-:W-:Y:S02]  /*0a20*/  IMAD R4, R0, c[0x0][0x554], RZ ;  /* 0x0001550000047a24 */ /* 0x000fe400078e02ff */
.L_x_1081:
[----:B------:R-:W-:Y:S05]  /*0a30*/  BSYNC B0 ;  /* 0x0000000000007941 */ /* 0x000fea0003800000 */
.L_x_1079:
[----:B------:R-:W-:Y:S01]  /*0a40*/  LOP3.LUT R0, RZ, R0, RZ, 0x33, !PT ;  /* 0x00000000ff007212 */ /* 0x000fe200078e33ff */
[----:B------:R-:W-:Y:S01]  /*0a50*/  IMAD.MOV.U32 R51, RZ, RZ, c[0x0][0x2c4] ;  /* 0x0000b100ff337624 */ /* 0x000fe200078e00ff */
[----:B------:R-:W-:Y:S01]  /*0a60*/  MOV R5, c[0x0][0x548] ;  /* 0x0001520000057a02 */ /* 0x000fe20000000f00 */
[----:B------:R-:W-:Y:S01]  /*0a70*/  IMAD.IADD R4, R2, 0x1, -R4 ;  /* 0x0000000102047824 */ /* 0x000fe200078e0a04 */
[----:B------:R-:W-:Y:S01]  /*0a80*/  IADD3 R0, R0, c[0x0][0x53c], RZ ;  /* 0x00014f0000007a10 */ /* 0x000fe20007ffe0ff */
[----:B------:R-:W-:Y:S01]  /*0a90*/  ULDC UR4, c[0x0][0x1d0] ;  /* 0x0000740000047ab9 */ /* 0x000fe20000000800 */
[----:B------:R-:W-:Y:S01]  /*0aa0*/  ISETP.NE.AND P2, PT, R51, 0x1, PT ;  /* 0x000000013300780c */ /* 0x000fe20003f45270 */
[----:B------:R-:W-:Y:S01]  /*0ab0*/  UIADD3 UR4, UR4, 0x5f, URZ ;  /* 0x0000005f04047890 */ /* 0x000fe2000fffe03f */
[----:B------:R-:W-:Y:S01]  /*0ac0*/  ISETP.NE.AND P0, PT, R5, 0x1, PT ;  /* 0x000000010500780c */ /* 0x000fe20003f05270 */
[----:B------:R-:W-:Y:S01]  /*0ad0*/  IMAD.SHL.U32 R103, R0, 0x80, RZ ;  /* 0x0000008000677824 */ /* 0x000fe200078e00ff */
[----:B------:R-:W-:Y:S01]  /*0ae0*/  MOV R6, c[0x0][0x168] ;  /* 0x00005a0000067a02 */ /* 0x000fe20000000f00 */
[----:B------:R-:W-:Y:S01]  /*0af0*/  UIMAD.WIDE UR4, UR4, 0x2aaaaaab, URZ ;  /* 0x2aaaaaab040478a5 */ /* 0x000fe2000f8e023f */
[----:B------:R-:W-:Y:S01]  /*0b00*/  CS2R R98, SRZ ;  /* 0x0000000000627805 */ /* 0x000fe2000001ff00 */
[----:B------:R-:W-:Y:S01]  /*0b10*/  CS2R R96, SRZ ;  /* 0x0000000000607805 */ /* 0x000fe2000001ff00 */
[----:B------:R-:W-:Y:S01]  /*0b20*/  IADD3 R0, R103, 0x7f, RZ ;  /* 0x0000007f67007810 */ /* 0x000fe20007ffe0ff */
[----:B------:R-:W-:Y:S01]  /*0b30*/  USHF.R.U32.HI UR4, URZ, 0x1f, UR5 ;  /* 0x0000001f3f047899 */ /* 0x000fe20008011605 */
[----:B------:R1:W-:Y:S01]  /*0b40*/  STL [R1+0x5c], R103 ;  /* 0x00005c6701007387 */ /* 0x0003e20000100800 */
[----:B------:R-:W-:Y:S01]  /*0b50*/  CS2R R94, SRZ ;  /* 0x00000000005e7805 */ /* 0x000fe2000001ff00 */
[----:B------:R-:W-:Y:S01]  /*0b60*/  CS2R R92, SRZ ;  /* 0x00000000005c7805 */ /* 0x000fe2000001ff00 */
[----:B------:R-:W-:Y:S01]  /*0b70*/  @P2 IMAD.HI.U32 R5, R0, c[0x0][0x2c8], RZ ;  /* 0x0000b20000052a27 */ /* 0x000fe200078e00ff */
[----:B------:R-:W-:Y:S01]  /*0b80*/  ULEA.HI.SX32 UR4, UR5, UR4, 0x1c ;  /* 0x0000000405047291 */ /* 0x000fe2000f8fe23f */
[----:B------:R-:W-:Y:S01]  /*0b90*/  MOV R86, RZ ;  /* 0x000000ff00567202 */ /* 0x000fe20000000f00 */
[----:B------:R-:W-:Y:S01]  /*0ba0*/  CS2R R8, SRZ ;  /* 0x0000000000087805 */ /* 0x000fe2000001ff00 */
[----:B------:R-:W-:Y:S01]  /*0bb0*/  IMAD.MOV.U32 R2, RZ, RZ, R0 ;  /* 0x000000ffff027224 */ /* 0x000fe200078e0000 */
[----:B------:R-:W-:Y:S01]  /*0bc0*/  @P2 SHF.R.U32.HI R2, RZ, c[0x0][0x2cc], R5 ;  /* 0x0000b300ff022a19 */ /* 0x000fe20000011605 */
[----:B------:R-:W-:Y:S01]  /*0bd0*/  IMAD R0, R3, c[0x0][0x554], R4 ;  /* 0x0001550003007a24 */ /* 0x000fe200078e0204 */
[----:B------:R-:W-:Y:S01]  /*0be0*/  IADD3 R4, -R6, 0x60, RZ ;  /* 0x0000006006047810 */ /* 0x000fe20007ffe1ff */
[----:B------:R-:W-:Y:S01]  /*0bf0*/  IMAD.MOV.U32 R90, RZ, RZ, RZ ;  /* 0x000000ffff5a7224 */ /* 0x000fe200078e00ff */
[----:B------:R-:W-:Y:S01]  /*0c00*/  MOV R5, RZ ;  /* 0x000000ff00057202 */ /* 0x000fe20000000f00 */
[----:B------:R-:W-:Y:S01]  /*0c10*/  @P0 IMAD.HI.U32 R3, R0, c[0x0][0x54c], RZ ;  /* 0x0001530000030a27 */ /* 0x000fe200078e00ff */
[----:B------:R-:W-:Y:S01]  /*0c20*/  IADD3 R2, R2, c[0x0][0x1d0], R4 ;  /* 0x0000740002027a10 */ /* 0x000fe20007ffe004 */
[----:B------:R-:W-:Y:S01]  /*0c30*/  CS2R R6, SRZ ;  /* 0x0000000000067805 */ /* 0x000fe2000001ff00 */
[----:B------:R-:W-:Y:S01]  /*0c40*/  CS2R R10, SRZ ;  /* 0x00000000000a7805 */ /* 0x000fe2000001ff00 */
[--C-:B------:R-:W-:Y:S01]  /*0c50*/  IMAD.MOV.U32 R57, RZ, RZ, R0.reuse ;  /* 0x000000ffff397224 */ /* 0x100fe200078e0000 */
[----:B------:R-:W-:Y:S01]  /*0c60*/  @P0 SHF.R.U32.HI R57, RZ, c[0x0][0x550], R3 ;  /* 0x00015400ff390a19 */ /* 0x000fe20000011603 */
[----:B------:R-:W-:Y:S01]  /*0c70*/  IMAD.HI R3, R2, 0x2aaaaaab, RZ ;  /* 0x2aaaaaab02037827 */ /* 0x000fe200078e02ff */
[----:B------:R-:W-:Y:S01]  /*0c80*/  MOV R80, RZ ;  /* 0x000000ff00507202 */ /* 0x000fe20000000f00 */
[----:B------:R-:W-:Y:S01]  /*0c90*/  CS2R R12, SRZ ;  /* 0x00000000000c7805 */ /* 0x000fe2000001ff00 */
[----:B------:R-:W-:Y:S01]  /*0ca0*/  MOV R74, RZ ;  /* 0x000000ff004a7202 */ /* 0x000fe20000000f00 */
[----:B------:R-:W-:Y:S01]  /*0cb0*/  IMAD.MOV R2, RZ, RZ, -R57 ;  /* 0x000000ffff027224 */ /* 0x000fe200078e0a39 */
[----:B------:R-:W-:Y:S01]  /*0cc0*/  SHF.R.U32.HI R4, RZ, 0x1f, R3 ;  /* 0x0000001fff047819 */ /* 0x000fe20000011603 */
[----:B------:R1:W-:Y:S01]  /*0cd0*/  STL [R1+0x54], R57 ;  /* 0x0000543901007387 */ /* 0x0003e20000100800 */
[----:B------:R-:W-:Y:S01]  /*0ce0*/  IMAD.MOV.U32 R88, RZ, RZ, RZ ;  /* 0x000000ffff587224 */ /* 0x000fe200078e00ff */
[----:B------:R-:W-:Y:S01]  /*0cf0*/  CS2R R14, SRZ ;  /* 0x00000000000e7805 */ /* 0x000fe2000001ff00 */
[--C-:B------:R-:W-:Y:S01]  /*0d00*/  IMAD R59, R2, c[0x0][0x548], R0.reuse ;  /* 0x00015200023b7a24 */ /* 0x100fe200078e0200 */
[----:B------:R-:W-:Y:S01]  /*0d10*/  LEA.HI.SX32 R4, R3, R4, 0x1c ;  /* 0x0000000403047211 */ /* 0x000fe200078fe2ff */
[----:B------:R-:W-:Y:S01]  /*0d20*/  IMAD.MOV.U32 R84, RZ, RZ, RZ ;  /* 0x000000ffff547224 */ /* 0x000fe200078e00ff */
[----:B------:R-:W-:Y:S01]  /*0d30*/  PRMT R0, RZ, 0x7610, R0 ;  /* 0x00007610ff007816 */ /* 0x000fe20000000000 */
[----:B------:R-:W-:Y:S01]  /*0d40*/  IMAD.MOV.U32 R82, RZ, RZ, RZ ;  /* 0x000000ffff527224 */ /* 0x000fe200078e00ff */
        /* <DEDUP_REMOVED lines=62> */
[----:B------:R-:W1:-:S12]  /*1130*/  S2R R61, SR_TID.X ;  /* 0x00000000003d7919 */ /* 0x000e580000002100 */
[----:B------:R-:W-:-:S05]  /*1140*/  @P0 MOV R2, 0x4 ;  /* 0x0000000400020802 */ /* 0x000fca0000000f00 */
[----:B------:R-:W-:-:S05]  /*1150*/  @P0 IMAD.WIDE R2, R57, R2, c[0x0][0x340] ;  /* 0x0000d00039020625 */ /* 0x000fca00078e0202 */
[----:B------:R3:W4:Y:S01]  /*1160*/  @P0 LDG.E R9, [R2.64] ;  /* 0x0000000602090981 */ /* 0x000722000c1e1900 */
[----:B-1----:R-:W-:-:S04]  /*1170*/  SHF.R.S32.HI R55, RZ, 0x1f, R61 ;  /* 0x0000001fff377819 */ /* 0x002fc8000001143d */
[----:B------:R-:W-:-:S04]  /*1180*/  LEA.HI R55, R55, R61, RZ, 0x3 ;  /* 0x0000003d37377211 */ /* 0x000fc800078f18ff */
[----:B------:R-:W-:-:S04]  /*1190*/  SHF.R.S32.HI R55, RZ, 0x3, R55 ;  /* 0x00000003ff377819 */ /* 0x000fc80000011437 */
[----:B------:R-:W-:-:S05]  /*11a0*/  SHF.R.S32.HI R6, RZ, 0x1f, R55 ;  /* 0x0000001fff067819 */ /* 0x000fca0000011437 */
[C---:B------:R-:W-:Y:S02]  /*11b0*/  IMAD R0, R6.reuse, c[0x0][0x1e0], RZ ;  /* 0x0000780006007a24 */ /* 0x040fe400078e02ff */
[----:B------:R-:W-:Y:S01]  /*11c0*/  IMAD R6, R6, c[0x0][0x208], RZ ;  /* 0x0000820006067a24 */ /* 0x000fe200078e02ff */
[----:B------:R-:W-:Y:S01]  /*11d0*/  SHF.R.S32.HI R10, RZ, 0x1f, R59 ;  /* 0x0000001fff0a7819 */ /* 0x000fe2000001143b */
[C---:B------:R-:W-:Y:S02]  /*11e0*/  IMAD R0, R55.reuse, c[0x0][0x1e4], R0 ;  /* 0x0000790037007a24 */ /* 0x040fe400078e0200 */
[----:B------:R-:W-:Y:S01]  /*11f0*/  IMAD R6, R55, c[0x0][0x20c], R6 ;  /* 0x0000830037067a24 */ /* 0x000fe200078e0206 */
[----:B------:R-:W-:Y:S01]  /*1200*/  SHF.R.S32.HI R8, RZ, 0x1f, R57 ;  /* 0x0000001fff087819 */ /* 0x000fe20000011439 */
[----:B------:R-:W-:Y:S01]  /*1210*/  WARPSYNC 0xffffffff ;  /* 0xffffffff00007948 */ /* 0x000fe20003800000 */
[----:B------:R-:W-:Y:S01]  /*1220*/  IADD3 R188, R207, R212, RZ ;  /* 0x000000d4cfbc7210 */ /* 0x000fe20007ffe0ff */
[----:B--2---:R-:W-:-:S04]  /*1230*/  IMAD.WIDE.U32 R4, R55, c[0x0][0x1e0], R144 ;  /* 0x0000780037047a25 */ /* 0x004fc800078e0090 */
[----:B---3--:R-:W-:Y:S01]  /*1240*/  IMAD.WIDE.U32 R2, R55, c[0x0][0x208], R144 ;  /* 0x0000820037027a25 */ /* 0x008fe200078e0090 */
[----:B------:R-:W-:-:S04]  /*1250*/  IADD3 R5, R5, R0, RZ ;  /* 0x0000000005057210 */ /* 0x000fc80007ffe0ff */
[----:B------:R-:W-:Y:S01]  /*1260*/  IADD3 R3, R3, R6, RZ ;  /* 0x0000000603037210 */ /* 0x000fe20007ffe0ff */
[C---:B------:R-:W-:Y:S02]  /*1270*/  IMAD R6, R10.reuse, c[0x0][0x1e8], RZ ;  /* 0x00007a000a067a24 */ /* 0x040fe400078e02ff */
[----:B------:R-:W-:Y:S02]  /*1280*/  IMAD R0, R10, c[0x0][0x210], RZ ;  /* 0x000084000a007a24 */ /* 0x000fe400078e02ff */
[C---:B------:R-:W-:Y:S02]  /*1290*/  IMAD R6, R59.reuse, c[0x0][0x1ec], R6 ;  /* 0x00007b003b067a24 */ /* 0x040fe400078e0206 */
[----:B------:R-:W-:-:S04]  /*12a0*/  IMAD.WIDE.U32 R4, R59, c[0x0][0x1e8], R4 ;  /* 0x00007a003b047a25 */ /* 0x000fc800078e0004 */
[C---:B------:R-:W-:Y:S02]  /*12b0*/  IMAD R0, R59.reuse, c[0x0][0x214], R0 ;  /* 0x000085003b007a24 */ /* 0x040fe400078e0200 */
[----:B------:R-:W-:Y:S01]  /*12c0*/  IMAD.WIDE.U32 R2, R59, c[0x0][0x210], R2 ;  /* 0x000084003b027a25 */ /* 0x000fe200078e0002 */
[----:B------:R-:W-:-:S04]  /*12d0*/  IADD3 R7, R5, R6, RZ ;  /* 0x0000000605077210 */ /* 0x000fc80007ffe0ff */
[----:B------:R-:W-:Y:S02]  /*12e0*/  IADD3 R5, R3, R0, RZ ;  /* 0x0000000003057210 */ /* 0x000fe40007ffe0ff */
[----:B----4-:R-:W-:Y:S02]  /*12f0*/  @P0 SHF.R.S32.HI R3, RZ, 0x1f, R9 ;  /* 0x0000001fff030819 */ /* 0x010fe40000011409 */
[----:B------:R-:W-:Y:S02]  /*1300*/  @!P0 MOV R3, R8 ;  /* 0x0000000800038202 */ /* 0x000fe40000000f00 */
[----:B------:R-:W-:Y:S02]  /*1310*/  MOV R6, R4 ;  /* 0x0000000400067202 */ /* 0x000fe40000000f00 */
[----:B------:R-:W-:Y:S02]  /*1320*/  MOV R4, R2 ;  /* 0x0000000200047202 */ /* 0x000fe40000000f00 */
        /* <DEDUP_REMOVED lines=13> */
[----:B------:R1:W-:Y:S02]  /*1400*/  STL [R1+0x4c], R22 ;  /* 0x00004c1601007387 */ /* 0x0003e40000100800 */
[----:B------:R-:W2:Y:S01]  /*1410*/  LDL R52, [R1+0xc] ;  /* 0x00000c0001347983 */ /* 0x000ea20000100800 */
[----:B------:R-:W-:Y:S01]  /*1420*/  SHF.R.S32.HI R53, RZ, 0x1f, R61 ;  /* 0x0000001fff357819 */ /* 0x000fe2000001143d */
[----:B------:R-:W-:-:S02]  /*1430*/  IMAD R5, R10, c[0x0][0x1b8], RZ ;  /* 0x00006e000a057a24 */ /* 0x000fc400078e02ff */
[----:B------:R-:W3:Y:S01]  /*1440*/  LDL R19, [R1+0x18] ;  /* 0x0000180001137983 */ /* 0x000ee20000100800 */
[----:B------:R-:W-:Y:S01]  /*1450*/  LEA.HI R53, R53, R61, RZ, 0x3 ;  /* 0x0000003d35357211 */ /* 0x000fe200078f18ff */
[----:B------:R-:W-:Y:S02]  /*1460*/  IMAD.WIDE.U32 R2, R59, c[0x0][0x1b8], RZ ;  /* 0x00006e003b027a25 */ /* 0x000fe400078e00ff */
[----:B------:R-:W4:Y:S01]  /*1470*/  LDL R18, [R1+0x1c] ;  /* 0x00001c0001127983 */ /* 0x000f220000100800 */
[----:B------:R-:W-:Y:S01]  /*1480*/  LOP3.LUT R53, R53, 0xfffffff8, RZ, 0xc0, !PT ;  /* 0xfffffff835357812 */ /* 0x000fe200078ec0ff */
[----:B------:R-:W-:Y:S02]  /*1490*/  IMAD R5, R59, c[0x0][0x1bc], R5 ;  /* 0x00006f003b057a24 */ /* 0x000fe400078e0205 */
[----:B------:R-:W5:Y:S01]  /*14a0*/  LDL R26, [R1+0x70] ;  /* 0x00007000011a7983 */ /* 0x000f620000100800 */
[----:B------:R-:W-:Y:S02]  /*14b0*/  IMAD R6, R8, c[0x0][0x1c0], RZ ;  /* 0x0000700008067a24 */ /* 0x000fe400078e02ff */
[----:B------:R-:W-:Y:S01]  /*14c0*/  IMAD.IADD R53, R61, 0x1, -R53 ;  /* 0x000000013d357824 */ /* 0x000fe200078e0a35 */
[----:B------:R-:W5:Y:S01]  /*14d0*/  LDL R23, [R1+0x60] ;  /* 0x0000600001177983 */ /* 0x000f620000100800 */
[----:B------:R-:W-:-:S02]  /*14e0*/  IMAD.IADD R3, R3, 0x1, R5 ;  /* 0x0000000103037824 */ /* 0x000fc400078e0205 */
[----:B------:R-:W-:Y:S02]  /*14f0*/  IMAD R4, R53, 0x20, R55 ;  /* 0x0000002035047824 */ /* 0x000fe400078e0237 */
[----:B------:R-:W-:-:S04]  /*1500*/  IMAD.WIDE.U32 R2, R57, c[0x0][0x1c0], R2 ;  /* 0x0000700039027a25 */ /* 0x000fc800078e0002 */
[----:B------:R-:W-:-:S04]  /*1510*/  IMAD.IADD R4, R103, 0x1, R4 ;  /* 0x0000000167047824 */ /* 0x000fc800078e0204 */
[----:B------:R-:W-:-:S04]  /*1520*/  @P2 IMAD.HI.U32 R7, R4, c[0x0][0x2c8], RZ ;  /* 0x0000b20004072a27 */ /* 0x000fc800078e00ff */
[----:B------:R-:W-:Y:S01]  /*1530*/  IMAD.MOV.U32 R0, RZ, RZ, R4 ;  /* 0x000000ffff007224 */ /* 0x000fe200078e0004 */
[----:B------:R-:W-:Y:S01]  /*1540*/  @P2 SHF.R.U32.HI R0, RZ, c[0x0][0x2cc], R7 ;  /* 0x0000b300ff002a19 */ /* 0x000fe20000011607 */
[----:B------:R-:W-:-:S03]  /*1550*/  IMAD R7, R57, c[0x0][0x1c4], R6 ;  /* 0x0000710039077a24 */ /* 0x000fc600078e0206 */
[--C-:B------:R-:W-:Y:S01]  /*1560*/  SHF.R.S32.HI R6, RZ, 0x1f, R0.reuse ;  /* 0x0000001fff067819 */ /* 0x100fe20000011400 */
[----:B------:R-:W-:-:S04]  /*1570*/  IMAD.MOV R5, RZ, RZ, -R0 ;  /* 0x000000ffff057224 */ /* 0x000fc800078e0a00 */
[----:B------:R-:W-:Y:S02]  /*1580*/  IMAD R4, R5, c[0x0][0x2c4], R4 ;  /* 0x0000b10005047a24 */ /* 0x000fe400078e0204 */
[----:B------:R-:W-:Y:S02]  /*1590*/  IMAD R5, R6, c[0x0][0x1b0], RZ ;  /* 0x00006c0006057a24 */ /* 0x000fe400078e02ff */
[----:B------:R-:W-:Y:S02]  /*15a0*/  IMAD.IADD R3, R3, 0x1, R7 ;  /* 0x0000000103037824 */ /* 0x000fe400078e0207 */
        /* <DEDUP_REMOVED lines=8> */
[----:B------:R-:W-:Y:S01]  /*1630*/  BAR.SYNC.DEFER_BLOCKING 0x0 ;  /* 0x0000000000007b1d */ /* 0x000fe20000010000 */
[----:B------:R-:W-:-:S04]  /*1640*/  LEA R2, P0, R4, c[0x0][0x160], 0x1 ;  /* 0x0000580004027a11 */ /* 0x000fc800078008ff */
[----:B------:R-:W-:Y:S01]  /*1650*/  LEA.HI.X R0, R4, c[0x0][0x164], R0, 0x1, P0 ;  /* 0x0000590004007a11 */ /* 0x000fe200000f0c00 */
[----:B------:R-:W1:Y:S01]  /*1660*/  SHFL.IDX PT, R3, R2, RZ, 0x181f ;  /* 0x00181fff02037589 */ /* 0x000e6200000e0000 */
[----:B------:R-:W-:-:S03]  /*1670*/  IMAD R16, R51, c[0x0][0x168], RZ ;  /* 0x00005a0033107a24 */ /* 0x000fc600078e02ff */
[----:B------:R-:W1:Y:S01]  /*1680*/  SHFL.IDX PT, R4, R0, RZ, 0x181f ;  /* 0x00181fff00047589 */ /* 0x000e6200000e0000 */
[----:B------:R-:W-:-:S05]  /*1690*/  IMAD.IADD R14, R55, 0x1, R103 ;  /* 0x00000001370e7824 */ /* 0x000fca00078e0267 */
[----:B------:R-:W-:Y:S01]  /*16a0*/  ISETP.GE.AND P5, PT, R14, R16, PT ;  /* 0x000000100e00720c */ /* 0x000fe20003fa6270 */
[----:B------:R-:W2:Y:S01]  /*16b0*/  SHFL.IDX PT, R12, R2, 0x1, 0x181f ;  /* 0x00381f00020c7f89 */ /* 0x000ea200000e0000 */
[----:B------:R-:W-:-:S03]  /*16c0*/  ISETP.GE.AND P6, PT, R144, c[0x0][0x198], PT ;  /* 0x0000660090007a0c */ /* 0x000fc60003fc6270 */
[----:B------:R-:W2:Y:S01]  /*16d0*/  SHFL.IDX PT, R13, R0, 0x1, 0x181f ;  /* 0x00381f00000d7f89 */ /* 0x000ea200000e0000 */
[----:B------:R-:W-:-:S04]  /*16e0*/  IADD3 R5, R14, 0x20, RZ ;  /* 0x000000200e057810 */ /* 0x000fc80007ffe0ff */
[----:B------:R-:W-:-:S03]  /*16f0*/  ISETP.GE.AND P0, PT, R5, R16, PT ;  /* 0x000000100500720c */ /* 0x000fc60003f06270 */
[----:B-1----:R-:W-:-:S04]  /*1700*/  @!P5 LEA R10, P1, R144, R3, 0x1 ;  /* 0x00000003900ad211 */ /* 0x002fc800078208ff */
[----:B------:R-:W-:Y:S01]  /*1710*/  @!P5 LEA.HI.X R11, R144, R4, R145, 0x1, P1 ;  /* 0x00000004900bd211 */ /* 0x000fe200008f0c91 */
[----:B------:R-:W-:Y:S01]  /*1720*/  SHFL.IDX PT, R15, R2, 0x3, 0x181f ;  /* 0x00781f00020f7f89 */ /* 0x000fe200000e0000 */
[----:B------:R-:W-:-:S04]  /*1730*/  IMAD.MOV.U32 R100, RZ, RZ, -0x60 ;  /* 0xffffffa0ff647424 */ /* 0x000fc800078e00ff */
[----:B------:R-:W-:Y:S01]  /*1740*/  IMAD R100, R226, R100, 0x60 ;  /* 0x00000060e2647424 */ /* 0x000fe200078e0264 */
[C---:B--2---:R-:W-:Y:S02]  /*1750*/  ISETP.GE.AND P3, PT, R52.reuse, c[0x0][0x198], PT ;  /* 0x0000660034007a0c */ /* 0x044fe40003f66270 */
[CC--:B------:R-:W-:Y:S02]  /*1760*/  @!P5 LEA R8, P4, R52.reuse, R3.reuse, 0x1 ;  /* 0x000000033408d211 */ /* 0x0c0fe400078808ff */
[C---:B---3--:R-:W-:Y:S01]  /*1770*/  ISETP.GE.AND P1, PT, R19.reuse, c[0x0][0x198], PT ;  /* 0x0000660013007a0c */ /* 0x048fe20003f26270 */
[----:B----4-:R1:W-:Y:S01]  /*1780*/  @!P5 LDGSTS.E.BYPASS.LTC128B.128 [R18+0x100], [R10.64], !P6 ;  /* 0x001000000a12dfae */ /* 0x0103e2000f101d46 */
[----:B-----5:R-:W-:Y:S02]  /*1790*/  @!P5 LEA.HI.X R9, R52, R4, R26, 0x1, P4 ;  /* 0x000000043409d211 */ /* 0x020fe400020f0c1a */
[----:B------:R-:W-:Y:S02]  /*17a0*/  @!P5 LEA R6, P4, R19, R3, 0x1 ;  /* 0x000000031306d211 */ /* 0x000fe400078808ff */
[----:B------:R-:W-:-:S03]  /*17b0*/  IADD3 R3, R14, 0x40, RZ ;  /* 0x000000400e037810 */ /* 0x000fc60007ffe0ff */
[----:B------:R2:W-:Y:S01]  /*17c0*/  @!P5 LDGSTS.E.BYPASS.LTC128B.128 [R18+0x4100], [R8.64], !P3 ;  /* 0x041000000812dfae */ /* 0x0005e2000d901d46 */
[----:B------:R-:W-:-:S05]  /*17d0*/  @!P5 LEA.HI.X R7, R19, R4, R23, 0x1, P4 ;  /* 0x000000041307d211 */ /* 0x000fca00020f0c17 */
[----:B------:R3:W-:Y:S01]  /*17e0*/  @!P5 LDGSTS.E.BYPASS.LTC128B.128 [R18+0x8100], [R6.64], !P1 ;  /* 0x081000000612dfae */ /* 0x0007e2000c901d46 */
[----:B------:R-:W-:-:S03]  /*17f0*/  ISETP.GE.AND P5, PT, R3, R16, PT ;  /* 0x000000100300720c */ /* 0x000fc60003fa6270 */
[----:B-1----:R1:W4:Y:S04]  /*1800*/  SHFL.IDX PT, R11, R2, 0x2, 0x181f ;  /* 0x00581f00020b7f89 */ /* 0x00232800000e0000 */
[----:B------:R-:W5:Y:S01]  /*1810*/  SHFL.IDX PT, R10, R0, 0x2, 0x181f ;  /* 0x00581f00000a7f89 */ /* 0x000f6200000e0000 */
[----:B--2---:R-:W-:-:S04]  /*1820*/  @!P0 LEA R8, P4, R144, R12, 0x1 ;  /* 0x0000000c90088211 */ /* 0x004fc800078808ff */
[-C--:B------:R-:W-:Y:S02]  /*1830*/  @!P0 LEA.HI.X R9, R144, R13.reuse, R145, 0x1, P4 ;  /* 0x0000000d90098211 */ /* 0x080fe400020f0c91 */
[CC--:B------:R-:W-:Y:S01]  /*1840*/  @!P0 LEA R4, P4, R52.reuse, R12.reuse, 0x1 ;  /* 0x0000000c34048211 */ /* 0x0c0fe200078808ff */
[----:B------:R-:W2:Y:S03]  /*1850*/  SHFL.IDX PT, R0, R0, 0x3, 0x181f ;  /* 0x00781f0000007f89 */ /* 0x000ea600000e0000 */
[----:B------:R-:W-:Y:S01]  /*1860*/  @!P0 LEA.HI.X R5, R52, R13, R26, 0x1, P4 ;  /* 0x0000000d34058211 */ /* 0x000fe200020f0c1a */
[----:B------:R4:W-:Y:S01]  /*1870*/  @!P0 LDGSTS.E.BYPASS.LTC128B.128 [R18+0x1100], [R8.64], !P6 ;  /* 0x0110000008128fae */ /* 0x0009e2000f101d46 */
[----:B-1----:R-:W-:-:S03]  /*1880*/  @!P0 LEA R2, P4, R19, R12, 0x1 ;  /* 0x0000000c13028211 */ /* 0x002fc600078808ff */
[----:B------:R1:W-:Y:S01]  /*1890*/  @!P0 LDGSTS.E.BYPASS.LTC128B.128 [R18+0x5100], [R4.64], !P3 ;  /* 0x0510000004128fae */ /* 0x0003e2000d901d46 */
[----:B------:R-:W-:Y:S02]  /*18a0*/  IADD3 R14, R14, 0x60, RZ ;  /* 0x000000600e0e7810 */ /* 0x000fe40007ffe0ff */
[----:B------:R-:W-:-:S05]  /*18b0*/  @!P0 LEA.HI.X R3, R19, R13, R23, 0x1, P4 ;  /* 0x0000000d13038211 */ /* 0x000fca00020f0c17 */
[----:B------:R1:W-:Y:S01]  /*18c0*/  @!P0 LDGSTS.E.BYPASS.LTC128B.128 [R18+0x9100], [R2.64], !P1 ;  /* 0x0910000002128fae */ /* 0x0003e2000c901d46 */
[----:B------:R-:W-:Y:S02]  /*18d0*/  ISETP.GE.AND P0, PT, R14, R16, PT ;  /* 0x000000100e00720c */ /* 0x000fe40003f06270 */
[----:B----4-:R-:W-:-:S04]  /*18e0*/  @!P5 LEA R8, P4, R144, R11, 0x1 ;  /* 0x0000000b9008d211 */ /* 0x010fc800078808ff */
[----:B-----5:R-:W-:Y:S02]  /*18f0*/  @!P5 LEA.HI.X R9, R144, R10, R145, 0x1, P4 ;  /* 0x0000000a9009d211 */ /* 0x020fe400020f0c91 */
[----:B---3--:R-:W-:-:S03]  /*1900*/  @!P5 LEA R6, P4, R52, R11, 0x1 ;  /* 0x0000000b3406d211 */ /* 0x008fc600078808ff */
[----:B------:R3:W-:Y:S01]  /*1910*/  @!P5 LDGSTS.E.BYPASS.LTC128B.128 [R18+0x2100], [R8.64], !P6 ;  /* 0x021000000812dfae */ /* 0x0007e2000f101d46 */
[----:B------:R-:W-:Y:S02]  /*1920*/  @!P5 LEA.HI.X R7, R52, R10, R26, 0x1, P4 ;  /* 0x0000000a3407d211 */ /* 0x000fe400020f0c1a */
[----:B-1----:R-:W-:-:S03]  /*1930*/  @!P5 LEA R4, P4, R19, R11, 0x1 ;  /* 0x0000000b1304d211 */ /* 0x002fc600078808ff */
[----:B------:R1:W-:Y:S01]  /*1940*/  @!P5 LDGSTS.E.BYPASS.LTC128B.128 [R18+0x6100], [R6.64], !P3 ;  /* 0x061000000612dfae */ /* 0x0003e2000d901d46 */
[----:B------:R-:W-:Y:S02]  /*1950*/  @!P5 LEA.HI.X R5, R19, R10, R23, 0x1, P4 ;  /* 0x0000000a1305d211 */ /* 0x000fe400020f0c17 */
[----:B------:R-:W-:Y:S02]  /*1960*/  IADD3 R10, R226, -0x1, RZ ;  /* 0xffffffffe20a7810 */ /* 0x000fe40007ffe0ff */
[C---:B------:R-:W-:Y:S01]  /*1970*/  @!P0 LEA R2, P4, R144.reuse, R15, 0x1 ;  /* 0x0000000f90028211 */ /* 0x040fe200078808ff */
[----:B------:R4:W-:Y:S01]  /*1980*/  @!P5 LDGSTS.E.BYPASS.LTC128B.128 [R18+0xa100], [R4.64], !P1 ;  /* 0x0a1000000412dfae */ /* 0x0009e2000c901d46 */
[----:B------:R-:W-:Y:S02]  /*1990*/  SHF.R.S32.HI R11, RZ, 0x1f, R10 ;  /* 0x0000001fff0b7819 */ /* 0x000fe4000001140a */
[----:B--2---:R-:W-:-:S05]  /*19a0*/  @!P0 LEA.HI.X R3, R144, R0, R145, 0x1, P4 ;  /* 0x0000000090038211 */ /* 0x004fca00020f0c91 */
[----:B------:R2:W-:Y:S01]  /*19b0*/  @!P0 LDGSTS.E.BYPASS.LTC128B.128 [R18+0x3100], [R2.64], !P6 ;  /* 0x0310000002128fae */ /* 0x0005e2000f101d46 */
[----:B---3--:R-:W-:Y:S01]  /*19c0*/  IMAD R8, R11, c[0x0][0x1e0], RZ ;  /* 0x000078000b087a24 */ /* 0x008fe200078e02ff */
[----:B------:R-:W-:-:S03]  /*19d0*/  IADD3 R9, R100, c[0x0][0x1d0], -R55 ;  /* 0x0000740064097a10 */ /* 0x000fc60007ffe837 */
[C---:B------:R-:W-:Y:S01]  /*19e0*/  IMAD R8, R10.reuse, c[0x0][0x1e4], R8 ;  /* 0x000079000a087a24 */ /* 0x040fe200078e0208 */
[----:B------:R-:W-:Y:S01]  /*19f0*/  ISETP.GE.AND P6, PT, R9, 0x21, PT ;  /* 0x000000210900780c */ /* 0x000fe20003fc6270 */
[----:B-1----:R-:W-:Y:S01]  /*1a00*/  IMAD.WIDE.U32 R6, R10, c[0x0][0x1e0], RZ ;  /* 0x000078000a067a25 */ /* 0x002fe200078e00ff */
[----:B----4-:R-:W-:-:S04]  /*1a10*/  @!P0 LEA R4, P4, R52, R15, 0x1 ;  /* 0x0000000f34048211 */ /* 0x010fc800078808ff */
[----:B------:R-:W-:Y:S02]  /*1a20*/  @!P0 LEA.HI.X R5, R52, R0, R26, 0x1, P4 ;  /* 0x0000000034058211 */ /* 0x000fe400020f0c1a */
[----:B--2---:R-:W-:-:S03]  /*1a30*/  @!P0 LEA R2, P5, R19, R15, 0x1 ;  /* 0x0000000f13028211 */ /* 0x004fc600078a08ff */
[----:B------:R1:W-:Y:S01]  /*1a40*/  @!P0 LDGSTS.E.BYPASS.LTC128B.128 [R18+0x7100], [R4.64], !P3 ;  /* 0x0710000004128fae */ /* 0x0003e2000d901d46 */
[----:B------:R-:W-:Y:S02]  /*1a50*/  ISETP.GE.AND P4, PT, R9, 0x1, PT ;  /* 0x000000010900780c */ /* 0x000fe40003f86270 */
[----:B------:R-:W-:Y:S01]  /*1a60*/  @!P0 LEA.HI.X R3, R19, R0, R23, 0x1, P5 ;  /* 0x0000000013038211 */ /* 0x000fe200028f0c17 */
[----:B------:R-:W-:Y:S02]  /*1a70*/  IMAD.MOV.U32 R23, RZ, RZ, R22 ;  /* 0x000000ffff177224 */ /* 0x000fe400078e0016 */
[----:B------:R-:W-:Y:S02]  /*1a80*/  IMAD.IADD R0, R7, 0x1, R8 ;  /* 0x0000000107007824 */ /* 0x000fe400078e0208 */
[----:B------:R-:W-:Y:S01]  /*1a90*/  IMAD.MOV.U32 R22, RZ, RZ, R20 ;  /* 0x000000ffff167224 */ /* 0x000fe200078e0014 */
[----:B------:R2:W-:Y:S01]  /*1aa0*/  @!P0 LDGSTS.E.BYPASS.LTC128B.128 [R18+0xb100], [R2.64], !P1 ;  /* 0x0b10000002128fae */ /* 0x0005e2000c901d46 */
[----:B------:R-:W-:-:S02]  /*1ab0*/  IMAD R0, R0, 0x60, RZ ;  /* 0x0000006000007824 */ /* 0x000fc400078e02ff */
[----:B------:R-:W-:Y:S01]  /*1ac0*/  IMAD.MOV.U32 R20, RZ, RZ, c[0x0][0x1e0] ;  /* 0x00007800ff147624 */ /* 0x000fe200078e00ff */
[----:B------:R-:W-:Y:S01]  /*1ad0*/  ISETP.GE.AND P5, PT, R9, 0x41, PT ;  /* 0x000000410900780c */ /* 0x000fe20003fa6270 */
[----:B------:R-:W-:Y:S01]  /*1ae0*/  IMAD.MOV.U32 R8, RZ, RZ, c[0x0][0x1e4] ;  /* 0x00007900ff087624 */ /* 0x000fe200078e00ff */
[----:B------:R-:W-:Y:S01]  /*1af0*/  @P4 ISETP.GE.AND P3, PT, R144, c[0x0][0x1d4], PT ;  /* 0x0000750090004a0c */ /* 0x000fe20003f66270 */
[----:B------:R-:W-:Y:S01]  /*1b00*/  IMAD.WIDE.U32 R12, R20, 0x40, RZ ;  /* 0x00000040140c7825 */ /* 0x000fe200078e00ff */
[----:B------:R-:W0:Y:S03]  /*1b10*/  LDGDEPBAR ;  /* 0x00000000000079af */ /* 0x000e260000000000 */
[----:B--2---:R-:W-:-:S04]  /*1b20*/  IMAD.WIDE.U32 R2, R6, 0x60, R22 ;  /* 0x0000006006027825 */ /* 0x004fc800078e0016 */
[----:B------:R-:W-:Y:S01]  /*1b30*/  IMAD.IADD R0, R3, 0x1, R0 ;  /* 0x0000000103007824 */ /* 0x000fe200078e0200 */
[----:B------:R-:W-:Y:S02]  /*1b40*/  @P6 LEA R3, P0, R20, R2, 0x5 ;  /* 0x0000000214036211 */ /* 0x000fe400078028ff */
[----:B------:R-:W-:Y:S02]  /*1b50*/  @P4 LEA R6, P1, R2, c[0x0][0x1c8], 0x1 ;  /* 0x0000720002064a11 */ /* 0x000fe400078208ff */
[----:B-1----:R-:W-:Y:S02]  /*1b60*/  @P6 LEA.HI.X R5, R20, R0, R8, 0x5, P0 ;  /* 0x0000000014056211 */ /* 0x002fe400000f2c08 */
[----:B------:R-:W-:Y:S02]  /*1b70*/  @P4 ISETP.GE.AND P0, PT, R52, c[0x0][0x1d4], PT ;  /* 0x0000750034004a0c */ /* 0x000fe40003f06270 */
[----:B------:R-:W-:Y:S02]  /*1b80*/  @P4 LEA.HI.X R7, R2, c[0x0][0x1cc], R0, 0x1, P1 ;  /* 0x0000730002074a11 */ /* 0x000fe400008f0c00 */
[----:B------:R-:W-:-:S03]  /*1b90*/  @P6 LEA R4, P1, R3, c[0x0][0x1c8], 0x1 ;  /* 0x0000720003046a11 */ /* 0x000fc600078208ff */
[----:B------:R1:W-:Y:S01]  /*1ba0*/  @P4 LDGSTS.E.BYPASS.LTC128B.128 [R18+0x12100], [R6.64], !P3 ;  /* 0x1210000006124fae */ /* 0x0003e2000d901d46 */
[----:B------:R-:W-:Y:S02]  /*1bb0*/  @P6 LEA.HI.X R5, R3, c[0x0][0x1cc], R5, 0x1, P1 ;  /* 0x0000730003056a11 */ /* 0x000fe400008f0c05 */
[----:B------:R-:W-:Y:S01]  /*1bc0*/  @P5 IADD3 R3, P1, R2, R12, RZ ;  /* 0x0000000c02035210 */ /* 0x000fe20007f3e0ff */
[----:B------:R-:W-:Y:S02]  /*1bd0*/  IMAD.SHL.U32 R2, R8, 0x40, RZ ;  /* 0x0000004008027824 */ /* 0x000fe400078e00ff */
[----:B------:R1:W-:Y:S03]  /*1be0*/  @P4 LDGSTS.E.BYPASS.LTC128B.128 [R18+0x15100], [R6.64+0x80], !P0 ;  /* 0x1510008006124fae */ /* 0x0003e6000c101d46 */
[----:B------:R-:W-:Y:S02]  /*1bf0*/  @P5 IADD3.X R0, R0, R13, R2, P1, !PT ;  /* 0x0000000d00005210 */ /* 0x000fe40000ffe402 */
[----:B------:R-:W-:-:S02]  /*1c00*/  @P5 LEA R2, P0, R3, c[0x0][0x1c8], 0x1 ;  /* 0x0000720003025a11 */ /* 0x000fc400078008ff */
[----:B------:R-:W-:Y:S02]  /*1c10*/  @P4 ISETP.GE.AND P3, PT, R19, c[0x0][0x1d4], PT ;  /* 0x0000750013004a0c */ /* 0x000fe40003f66270 */
[----:B------:R-:W-:Y:S02]  /*1c20*/  @P6 ISETP.GE.AND P1, PT, R144, c[0x0][0x1d4], PT ;  /* 0x0000750090006a0c */ /* 0x000fe40003f26270 */
[----:B------:R-:W-:Y:S02]  /*1c30*/  @P5 LEA.HI.X R3, R3, c[0x0][0x1cc], R0, 0x1, P0 ;  /* 0x0000730003035a11 */ /* 0x000fe400000f0c00 */
[----:B------:R-:W-:-:S07]  /*1c40*/  @P6 ISETP.GE.AND P0, PT, R52, c[0x0][0x1d4], PT ;  /* 0x0000750034006a0c */ /* 0x000fce0003f06270 */
[----:B------:R1:W-:Y:S01]  /*1c50*/  @P4 LDGSTS.E.BYPASS.LTC128B.128 [R18+0x18100], [R6.64+0x100], !P3 ;  /* 0x1810010006124fae */ /* 0x0003e2000d901d46 */
[----:B------:R-:W-:Y:S02]  /*1c60*/  @P6 ISETP.GE.AND P4, PT, R19, c[0x0][0x1d4], PT ;  /* 0x0000750013006a0c */ /* 0x000fe40003f86270 */
[----:B------:R-:W-:Y:S01]  /*1c70*/  @P5 ISETP.GE.AND P3, PT, R144, c[0x0][0x1d4], PT ;  /* 0x0000750090005a0c */ /* 0x000fe20003f66270 */
[----:B------:R2:W-:Y:S01]  /*1c80*/  @P6 LDGSTS.E.BYPASS.LTC128B.128 [R18+0x13100], [R4.64], !P1 ;  /* 0x1310000004126fae */ /* 0x0005e2000c901d46 */
[----:B------:R-:W-:-:S03]  /*1c90*/  @P5 ISETP.GE.AND P1, PT, R52, c[0x0][0x1d4], PT ;  /* 0x0000750034005a0c */ /* 0x000fc60003f26270 */
[----:B------:R2:W-:Y:S01]  /*1ca0*/  @P6 LDGSTS.E.BYPASS.LTC128B.128 [R18+0x16100], [R4.64+0x80], !P0 ;  /* 0x1610008004126fae */ /* 0x0005e2000c101d46 */
[----:B------:R-:W-:-:S05]  /*1cb0*/  @P5 ISETP.GE.AND P0, PT, R19, c[0x0][0x1d4], PT ;  /* 0x0000750013005a0c */ /* 0x000fca0003f06270 */
[----:B------:R2:W-:Y:S04]  /*1cc0*/  @P6 LDGSTS.E.BYPASS.LTC128B.128 [R18+0x19100], [R4.64+0x100], !P4 ;  /* 0x1910010004126fae */ /* 0x0005e8000e101d46 */
[----:B------:R3:W-:Y:S04]  /*1cd0*/  @P5 LDGSTS.E.BYPASS.LTC128B.128 [R18+0x14100], [R2.64], !P3 ;  /* 0x1410000002125fae */ /* 0x0007e8000d901d46 */
[----:B------:R3:W-:Y:S04]  /*1ce0*/  @P5 LDGSTS.E.BYPASS.LTC128B.128 [R18+0x17100], [R2.64+0x80], !P1 ;  /* 0x1710008002125fae */ /* 0x0007e8000c901d46 */
[----:B------:R3:W-:Y:S04]  /*1cf0*/  @P5 LDGSTS.E.BYPASS.LTC128B.128 [R18+0x1a100], [R2.64+0x100], !P0 ;  /* 0x1a10010002125fae */ /* 0x0007e8000c101d46 */
[----:B------:R-:W0:Y:S01]  /*1d00*/  LDGDEPBAR ;  /* 0x00000000000079af */ /* 0x000e220000000000 */
[----:B------:R-:W-:-:S02]  /*1d10*/  IMAD R0, R11, c[0x0][0x208], RZ ;  /* 0x000082000b007a24 */ /* 0x000fc400078e02ff */
[----:B-1----:R-:W-:-:S04]  /*1d20*/  IMAD.WIDE.U32 R6, R10, c[0x0][0x208], RZ ;  /* 0x000082000a067a25 */ /* 0x002fc800078e00ff */
[----:B------:R-:W-:Y:S02]  /*1d30*/  IMAD R0, R10, c[0x0][0x20c], R0 ;  /* 0x000083000a007a24 */ /* 0x000fe400078e0200 */
[----:B------:R-:W-:Y:S01]  /*1d40*/  IMAD.MOV.U32 R14, RZ, RZ, R24 ;  /* 0x000000ffff0e7224 */ /* 0x000fe200078e0018 */
[----:B------:R-:W-:-:S04]  /*1d50*/  DEPBAR.LE SB0, 0x1 ;  /* 0x000080400000791a */ /* 0x000fc80000000000 */
[----:B------:R-:W-:Y:S01]  /*1d60*/  BAR.SYNC.DEFER_BLOCKING 0x0 ;  /* 0x0000000000007b1d */ /* 0x000fe20000010000 */
[----:B------:R-:W-:Y:S02]  /*1d70*/  IMAD.IADD R0, R7, 0x1, R0 ;  /* 0x0000000107007824 */ /* 0x000fe400078e0200 */
[----:B------:R-:W-:Y:S02]  /*1d80*/  IMAD.MOV.U32 R15, RZ, RZ, R17 ;  /* 0x000000ffff0f7224 */ /* 0x000fe400078e0011 */
[----:B------:R-:W-:Y:S02]  /*1d90*/  IMAD R0, R0, 0x60, RZ ;  /* 0x0000006000007824 */ /* 0x000fe400078e02ff */
[----:B--2---:R-:W-:-:S04]  /*1da0*/  IMAD.WIDE.U32 R4, R6, 0x60, R14 ;  /* 0x0000006006047825 */ /* 0x004fc800078e000e */
[----:B------:R-:W-:Y:S01]  /*1db0*/  IMAD.MOV.U32 R16, RZ, RZ, c[0x0][0x208] ;  /* 0x00008200ff107624 */ /* 0x000fe200078e00ff */
[----:B---3--:R-:W-:Y:S01]  /*1dc0*/  LEA R2, P0, R4, c[0x0][0x1f8], 0x1 ;  /* 0x00007e0004027a11 */ /* 0x008fe200078008ff */
[----:B------:R-:W-:Y:S02]  /*1dd0*/  IMAD.IADD R0, R5, 0x1, R0 ;  /* 0x0000000105007824 */ /* 0x000fe400078e0200 */
[----:B------:R-:W-:Y:S02]  /*1de0*/  IMAD.MOV.U32 R10, RZ, RZ, 0x6 ;  /* 0x00000006ff0a7424 */ /* 0x000fe400078e00ff */
[----:B------:R-:W-:Y:S01]  /*1df0*/  IMAD.SHL.U32 R17, R16, 0x40, RZ ;  /* 0x0000004010117824 */ /* 0x000fe200078e00ff */
[----:B------:R-:W-:Y:S02]  /*1e00*/  LEA.HI.X R3, R4, c[0x0][0x1fc], R0, 0x1, P0 ;  /* 0x00007f0004037a11 */ /* 0x000fe400000f0c00 */
[----:B------:R-:W-:Y:S01]  /*1e10*/  SHF.L.U64.HI R16, R16, R10, c[0x0][0x20c] ;  /* 0x0000830010107619 */ /* 0x000fe2000001020a */
[----:B------:R1:W2:Y:S01]  /*1e20*/  LDSM.16.M88.4 R156, [R188] ;  /* 0x00000000bc9c783b */ /* 0x0002a20000000200 */
[----:B------:R-:W-:-:S03]  /*1e30*/  IADD3 R12, P3, P1, R17, 0x80, R2 ;  /* 0x00000080110c7810 */ /* 0x000fc6000797e002 */
[----:B------:R1:W3:Y:S04]  /*1e40*/  LDSM.16.M88.4 R172, [R188+0x4000] ;  /* 0x00400000bcac783b */ /* 0x0002e80000000200 */
[----:B------:R-:W4:Y:S04]  /*1e50*/  LDSM.16.M88.4 R188, [R188+0x8000] ;  /* 0x00800000bcbc783b */ /* 0x000f280000000200 */
[----:B------:R1:W1:Y:S04]  /*1e60*/  LDSM.16.M88.4 R152, [R212] ;  /* 0x00000000d498783b */ /* 0x0002680000000200 */
[----:B------:R1:W1:Y:S04]  /*1e70*/  LDSM.16.M88.4 R160, [R213] ;  /* 0x00000000d5a0783b */ /* 0x0002680000000200 */
[----:B------:R1:W1:Y:S04]  /*1e80*/  LDSM.16.M88.4 R164, [R214] ;  /* 0x00000000d6a4783b */ /* 0x0002680000000200 */
[----:B------:R1:W1:Y:S04]  /*1e90*/  LDSM.16.M88.4 R168, [R212+0x4000] ;  /* 0x00400000d4a8783b */ /* 0x0002680000000200 */
[----:B------:R1:W1:Y:S04]  /*1ea0*/  LDSM.16.M88.4 R176, [R213+0x4000] ;  /* 0x00400000d5b0783b */ /* 0x0002680000000200 */
[----:B------:R1:W1:Y:S04]  /*1eb0*/  LDSM.16.M88.4 R180, [R214+0x4000] ;  /* 0x00400000d6b4783b */ /* 0x0002680000000200 */
[----:B------:R1:W1:Y:S04]  /*1ec0*/  LDSM.16.M88.4 R184, [R212+0x8000] ;  /* 0x00800000d4b8783b */ /* 0x0002680000000200 */
[----:B------:R1:W1:Y:S04]  /*1ed0*/  LDSM.16.M88.4 R192, [R213+0x8000] ;  /* 0x00800000d5c0783b */ /* 0x0002680000000200 */
[----:B------:R1:W1:Y:S01]  /*1ee0*/  LDSM.16.M88.4 R196, [R214+0x8000] ;  /* 0x00800000d6c4783b */ /* 0x0002620000000200 */
[----:B------:R-:W-:-:S03]  /*1ef0*/  IADD3.X R13, R16, RZ, R3, P3, P1 ;  /* 0x000000ff100d7210 */ /* 0x000fc60001fe2403 */
[----:B------:R-:W-:Y:S01]  /*1f00*/  BAR.SYNC.DEFER_BLOCKING 0x0 ;  /* 0x0000000000007b1d */ /* 0x000fe20000010000 */
[C---:B------:R-:W-:Y:S02]  /*1f10*/  IADD3 R10, P3, P1, R17.reuse, 0x100, R2 ;  /* 0x00000100110a7810 */ /* 0x040fe4000797e002 */
[----:B------:R-:W-:Y:S02]  /*1f20*/  ISETP.GE.AND P6, PT, R144, c[0x0][0x1d4], PT ;  /* 0x0000750090007a0c */ /* 0x000fe40003fc6270 */
[----:B------:R-:W-:Y:S02]  /*1f30*/  ISETP.GE.AND P5, PT, R52, c[0x0][0x1d4], PT ;  /* 0x0000750034007a0c */ /* 0x000fe40003fa6270 */
[----:B------:R-:W-:Y:S02]  /*1f40*/  IADD3 R4, P0, R17, R2, RZ ;  /* 0x0000000211047210 */ /* 0x000fe40007f1e0ff */
[----:B------:R-:W-:Y:S02]  /*1f50*/  IADD3.X R11, R16, RZ, R3, P3, P1 ;  /* 0x000000ff100b7210 */ /* 0x000fe40001fe2403 */
[----:B------:R-:W-:-:S02]  /*1f60*/  ISETP.LT.OR P3, PT, R9, 0x1, P6 ;  /* 0x000000010900780c */ /* 0x000fc40003761670 */
[----:B------:R-:W-:Y:S01]  /*1f70*/  ISETP.LT.OR P1, PT, R9, 0x1, P5 ;  /* 0x000000010900780c */ /* 0x000fe20002f21670 */
[----:B------:R-:W-:Y:S01]  /*1f80*/  IMAD.X R5, R16, 0x1, R3, P0 ;  /* 0x0000000110057824 */ /* 0x000fe200000e0603 */
[----:B------:R-:W-:Y:S02]  /*1f90*/  IADD3 R6, P0, R4, R17, RZ ;  /* 0x0000001104067210 */ /* 0x000fe40007f1e0ff */
[----:B------:R-:W-:-:S03]  /*1fa0*/  ISETP.GE.AND P4, PT, R19, c[0x0][0x1d4], PT ;  /* 0x0000750013007a0c */ /* 0x000fc60003f86270 */
[----:B------:R-:W-:Y:S01]  /*1fb0*/  IMAD.X R7, R5, 0x1, R16, P0 ;  /* 0x0000000105077824 */ /* 0x000fe200000e0610 */
[----:B------:R-:W-:-:S03]  /*1fc0*/  ISETP.LT.OR P0, PT, R9, 0x1, P4 ;  /* 0x000000010900780c */ /* 0x000fc60002701670 */
[----:B------:R-:W-:Y:S01]  /*1fd0*/  @!PT LDS RZ, [RZ] ;  /* 0x00000000fffff984 */ /* 0x000fe20000000800 */
[----:B------:R-:W-:Y:S01]  /*1fe0*/  @!PT LDS RZ, [RZ] ;  /* 0x00000000fffff984 */ /* 0x000fe20000000800 */
[----:B------:R-:W-:Y:S01]  /*1ff0*/  @!PT LDS RZ, [RZ] ;  /* 0x00000000fffff984 */ /* 0x000fe20000000800 */
[----:B------:R1:W-:Y:S01]  /*2000*/  LDGSTS.E.BYPASS.LTC128B.128 [R18+0x100], [R2.64], !P3 ;  /* 0x0010000002127fae */ /* 0x0003e2000d901d46 */
[----:B------:R-:W-:-:S03]  /*2010*/  ISETP.LT.OR P3, PT, R9, 0x21, P6 ;  /* 0x000000210900780c */ /* 0x000fc60003761670 */
[----:B------:R1:W-:Y:S01]  /*2020*/  LDGSTS.E.BYPASS.LTC128B.128 [R18+0x3100], [R2.64+0x80], !P1 ;  /* 0x0310008002127fae */ /* 0x0003e2000c901d46 */
[C---:B------:R-:W-:Y:S02]  /*2030*/  ISETP.LT.OR P1, PT, R9.reuse, 0x21, P5 ;  /* 0x000000210900780c */ /* 0x040fe40002f21670 */
[C---:B------:R-:W-:Y:S01]  /*2040*/  ISETP.LT.OR P6, PT, R9.reuse, 0x41, P6 ;  /* 0x000000410900780c */ /* 0x040fe200037c1670 */
[----:B------:R1:W-:Y:S01]  /*2050*/  STL.64 [R1+0x68], R22 ;  /* 0x0000681601007387 */ /* 0x0003e20000100a00 */
[----:B------:R-:W-:-:S03]  /*2060*/  ISETP.LT.OR P5, PT, R9, 0x41, P5 ;  /* 0x000000410900780c */ /* 0x000fc60002fa1670 */
[----:B------:R1:W-:Y:S01]  /*2070*/  LDGSTS.E.BYPASS.LTC128B.128 [R18+0x6100], [R2.64+0x100], !P0 ;  /* 0x0610010002127fae */ /* 0x0003e2000c101d46 */
[C---:B------:R-:W-:Y:S02]  /*2080*/  ISETP.LT.OR P0, PT, R9.reuse, 0x21, P4 ;  /* 0x000000210900780c */ /* 0x040fe40002701670 */
[----:B------:R-:W-:Y:S01]  /*2090*/  ISETP.LT.OR P4, PT, R9, 0x41, P4 ;  /* 0x000000410900780c */ /* 0x000fe20002781670 */
[----:B------:R1:W-:Y:S04]  /*20a0*/  LDGSTS.E.BYPASS.LTC128B.128 [R18+0x1100], [R4.64], !P3 ;  /* 0x0110000004127fae */ /* 0x0003e8000d901d46 */
[----:B------:R1:W-:Y:S01]  /*20b0*/  LDGSTS.E.BYPASS.LTC128B.128 [R18+0x4100], [R12.64], !P1 ;  /* 0x041000000c127fae */ /* 0x0003e2000c901d46 */
[----:B------:R-:W-:Y:S01]  /*20c0*/  ISETP.GE.AND P1, PT, R226, 0x2, PT ;  /* 0x00000002e200780c */ /* 0x000fe20003f26270 */
[----:B------:R-:W-:Y:S04]  /*20d0*/  BSSY B0, `(.L_x_1083) ;  /* 0x0000028000007945 */ /* 0x000fe80003800000 */
[----:B------:R1:W-:Y:S04]  /*20e0*/  LDGSTS.E.BYPASS.LTC128B.128 [R18+0x7100], [R10.64], !P0 ;  /* 0x071000000a127fae */ /* 0x0003e8000c101d46 */
[----:B------:R1:W-:Y:S04]  /*20f0*/  LDGSTS.E.BYPASS.LTC128B.128 [R18+0x2100], [R6.64], !P6 ;  /* 0x0210000006127fae */ /* 0x0003e8000f101d46 */
[----:B------:R1:W-:Y:S04]  /*2100*/  LDGSTS.E.BYPASS.LTC128B.128 [R18+0x5100], [R6.64+0x80], !P5 ;  /* 0x0510008006127fae */ /* 0x0003e8000e901d46 */
[----:B------:R1:W-:Y:S04]  /*2110*/  LDGSTS.E.BYPASS.LTC128B.128 [R18+0x8100], [R6.64+0x100], !P4 ;  /* 0x0810010006127fae */ /* 0x0003e8000e101d46 */
[----:B------:R-:W0:Y:S01]  /*2120*/  LDGDEPBAR ;  /* 0x00000000000079af */ /* 0x000e220000000000 */
[----:B------:R-:W-:Y:S05]  /*2130*/  @!P1 BRA `(.L_x_1084) ;  /* 0x0000021000009947 */ /* 0x000fea0003800000 */
[----:B--234-:R-:W-:Y:S01]  /*2140*/  IADD3 R0, R226, -0x2, RZ ;  /* 0xfffffffee2007810 */ /* 0x01cfe20007ffe0ff */
[C---:B-1----:R-:W-:Y:S01]  /*2150*/  IMAD.SHL.U32 R6, R20.reuse, 0x40, RZ ;  /* 0x0000004014067824 */ /* 0x042fe200078e00ff */
[----:B------:R-:W-:-:S02]  /*2160*/  SHF.L.U64.HI R7, R20, 0x6, R8 ;  /* 0x0000000614077819 */ /* 0x000fc40000010208 */
[----:B------:R-:W-:Y:S01]  /*2170*/  SHF.R.S32.HI R2, RZ, 0x1f, R0 ;  /* 0x0000001fff027819 */ /* 0x000fe20000011400 */
[----:B------:R-:W-:Y:S01]  /*2180*/  IMAD.WIDE.U32 R4, R0, c[0x0][0x1e0], RZ ;  /* 0x0000780000047a25 */ /* 0x000fe200078e00ff */
[----:B------:R-:W-:-:S03]  /*2190*/  ISETP.GE.AND P4, PT, R144, c[0x0][0x1d4], PT ;  /* 0x0000750090007a0c */ /* 0x000fc60003f86270 */
[----:B------:R-:W-:-:S04]  /*21a0*/  IMAD R2, R2, c[0x0][0x1e0], RZ ;  /* 0x0000780002027a24 */ /* 0x000fc800078e02ff */
[----:B------:R-:W-:-:S04]  /*21b0*/  IMAD R0, R0, c[0x0][0x1e4], R2 ;  /* 0x0000790000007a24 */ /* 0x000fc800078e0202 */
[----:B------:R-:W-:Y:S02]  /*21c0*/  IMAD.IADD R0, R5, 0x1, R0 ;  /* 0x0000000105007824 */ /* 0x000fe400078e0200 */
[----:B------:R-:W-:-:S04]  /*21d0*/  IMAD.WIDE.U32 R4, R4, 0x60, R22 ;  /* 0x0000006004047825 */ /* 0x000fc800078e0016 */
[----:B------:R-:W-:Y:S01]  /*21e0*/  IMAD R0, R0, 0x60, RZ ;  /* 0x0000006000007824 */ /* 0x000fe200078e02ff */
[----:B------:R-:W-:-:S03]  /*21f0*/  LEA R2, P3, R4, c[0x0][0x1c8], 0x1 ;  /* 0x0000720004027a11 */ /* 0x000fc600078608ff */
[----:B------:R-:W-:Y:S01]  /*2200*/  IMAD.IADD R0, R5, 0x1, R0 ;  /* 0x0000000105007824 */ /* 0x000fe200078e0200 */
[----:B------:R-:W-:-:S04]  /*2210*/  IADD3 R10, P5, P0, R6, 0x80, R2 ;  /* 0x00000080060a7810 */ /* 0x000fc800078be002 */
[----:B------:R-:W-:Y:S02]  /*2220*/  LEA.HI.X R3, R4, c[0x0][0x1cc], R0, 0x1, P3 ;  /* 0x0000730004037a11 */ /* 0x000fe400018f0c00 */
[----:B------:R-:W-:Y:S02]  /*2230*/  ISETP.GE.AND P3, PT, R52, c[0x0][0x1d4], PT ;  /* 0x0000750034007a0c */ /* 0x000fe40003f66270 */
[--C-:B------:R-:W-:Y:S01]  /*2240*/  IADD3.X R11, R7, RZ, R3.reuse, P5, P0 ;  /* 0x000000ff070b7210 */ /* 0x100fe20002fe0403 */
[----:B------:R1:W-:Y:S01]  /*2250*/  LDGSTS.E.BYPASS.LTC128B.128 [R18+0x1b100], [R2.64], !P4 ;  /* 0x1b10000002127fae */ /* 0x0003e2000e101d46 */
[----:B------:R-:W-:Y:S02]  /*2260*/  IADD3 R8, P6, P5, R6, 0x100, R2 ;  /* 0x0000010006087810 */ /* 0x000fe40007dde002 */
[----:B------:R-:W-:Y:S02]  /*2270*/  ISETP.GE.AND P0, PT, R19, c[0x0][0x1d4], PT ;  /* 0x0000750013007a0c */ /* 0x000fe40003f06270 */
[----:B------:R-:W-:-:S02]  /*2280*/  IADD3.X R9, R7, RZ, R3, P6, P5 ;  /* 0x000000ff07097210 */ /* 0x000fc400037ea403 */
[----:B------:R-:W-:-:S03]  /*2290*/  IADD3 R4, P6, R6, R2, RZ ;  /* 0x0000000206047210 */ /* 0x000fc60007fde0ff */
[----:B------:R1:W-:Y:S01]  /*22a0*/  LDGSTS.E.BYPASS.LTC128B.128 [R18+0x1e100], [R2.64+0x80], !P3 ;  /* 0x1e10008002127fae */ /* 0x0003e2000d901d46 */
[----:B------:R-:W-:Y:S01]  /*22b0*/  IADD3 R6, P5, R4, R6, RZ ;  /* 0x0000000604067210 */ /* 0x000fe20007fbe0ff */
[----:B------:R-:W-:-:S04]  /*22c0*/  IMAD.X R5, R7, 0x1, R3, P6 ;  /* 0x0000000107057824 */ /* 0x000fc800030e0603 */
        /* <DEDUP_REMOVED lines=8> */
.L_x_1084:
[----:B--234-:R-:W-:Y:S05]  /*2350*/  BSYNC B0 ;  /* 0x0000000000007941 */ /* 0x01cfea0003800000 */
.L_x_1083:
[----:B------:R-:W0:Y:S01]  /*2360*/  LDGDEPBAR ;  /* 0x00000000000079af */ /* 0x000e220000000000 */
[----:B------:R-:W-:Y:S01]  /*2370*/  IMAD.MOV.U32 R208, RZ, RZ, 0x20 ;  /* 0x00000020ffd07424 */ /* 0x000fe200078e00ff */
[----:B------:R-:W-:Y:S01]  /*2380*/  LOP3.LUT P0, RZ, R53, 0x2, RZ, 0xc0, !PT ;  /* 0x0000000235ff7812 */ /* 0x000fe2000780c0ff */
[----:B------:R-:W-:Y:S03]  /*2390*/  BSSY B0, `(.L_x_1085) ;  /* 0x0000034000007945 */ /* 0x000fe60003800000 */
[----:B------:R-:W-:-:S05]  /*23a0*/  SEL R208, R208, 0xffffffe0, !P0 ;  /* 0xffffffe0d0d07807 */ /* 0x000fca0004000000 */
[----:B-1----:R-:W-:Y:S01]  /*23b0*/  IMAD.IADD R3, R209, 0x1, R208 ;  /* 0x00000001d1037824 */ /* 0x002fe200078e02d0 */
[----:B------:R-:W-:-:S04]  /*23c0*/  DEPBAR.LE SB0, 0x2 ;  /* 0x000080800000791a */ /* 0x000fc80000000000 */
[----:B------:R-:W-:Y:S06]  /*23d0*/  BAR.SYNC.DEFER_BLOCKING 0x0 ;  /* 0x0000000000007b1d */ /* 0x000fec0000010000 */
[----:B------:R1:W2:Y:S04]  /*23e0*/  LDSM.16.M88.4 R20, [R209] ;  /* 0x00000000d114783b */ /* 0x0002a80000000200 */
[----:B------:R1:W3:Y:S04]  /*23f0*/  LDSM.16.M88.4 R24, [R209+0x800] ;  /* 0x00080000d118783b */ /* 0x0002e80000000200 */
[----:B------:R1:W4:Y:S04]  /*2400*/  LDSM.16.M88.4 R36, [R209+0x1000] ;  /* 0x00100000d124783b */ /* 0x0003280000000200 */
        /* <DEDUP_REMOVED lines=10> */
[----:B--23--:R-:W-:Y:S02]  /*24b0*/  IADD3 R0, R226, -0x2, RZ ;  /* 0xfffffffee2007810 */ /* 0x00cfe40007ffe0ff */
[----:B------:R-:W-:-:S02]  /*24c0*/  ISETP.GE.AND P3, PT, R144, c[0x0][0x1d4], PT ;  /* 0x0000750090007a0c */ /* 0x000fc40003f66270 */
[----:B------:R-:W-:Y:S01]  /*24d0*/  SHF.R.S32.HI R2, RZ, 0x1f, R0 ;  /* 0x0000001fff027819 */ /* 0x000fe20000011400 */
[----:B------:R-:W-:Y:S01]  /*24e0*/  IMAD.WIDE.U32 R6, R0, c[0x0][0x208], RZ ;  /* 0x0000820000067a25 */ /* 0x000fe200078e00ff */
[----:B------:R-:W-:Y:S02]  /*24f0*/  ISETP.GE.AND P1, PT, R52, c[0x0][0x1d4], PT ;  /* 0x0000750034007a0c */ /* 0x000fe40003f26270 */
[----:B------:R-:W-:Y:S01]  /*2500*/  ISETP.GE.AND P0, PT, R19, c[0x0][0x1d4], PT ;  /* 0x0000750013007a0c */ /* 0x000fe20003f06270 */
        /* <DEDUP_REMOVED lines=28> */
.L_x_1086:
[----:B--23--:R-:W-:Y:S05]  /*26d0*/  BSYNC B0 ;  /* 0x0000000000007941 */ /* 0x00cfea0003800000 */
.L_x_1085:
[C---:B------:R-:W-:Y:S08]  /*26e0*/  HMMA.16816.F32.BF16 R16, R152.reuse, R20, RZ ;  /* 0x000000149810723c */ /* 0x040ff000000418ff */
[C---:B------:R-:W-:Y:S08]  /*26f0*/  HMMA.16816.F32.BF16 R12, R152.reuse, R22, RZ ;  /* 0x00000016980c723c */ /* 0x040ff000000418ff */
[C---:B------:R-:W-:Y:S08]  /*2700*/  HMMA.16816.F32.BF16 R8, R152.reuse, R24, RZ ;  /* 0x000000189808723c */ /* 0x040ff000000418ff */
[----:B------:R-:W-:Y:S01]  /*2710*/  HMMA.16816.F32.BF16 R4, R152, R26, RZ ;  /* 0x0000001a9804723c */ /* 0x000fe200000418ff */
[----:B------:R-:W-:Y:S01]  /*2720*/  IMAD.MOV.U32 R0, RZ, RZ, 0x40 ;  /* 0x00000040ff007424 */ /* 0x000fe200078e00ff */
[----:B------:R-:W-:Y:S01]  /*2730*/  LOP3.LUT P0, RZ, R53, 0x4, RZ, 0xc0, !PT ;  /* 0x0000000435ff7812 */ /* 0x000fe2000780c0ff */
[----:B------:R-:W2:Y:S03]  /*2740*/  LDL R102, [R1+0x98] ;  /* 0x0000980001667983 */ /* 0x000ea60000100800 */
[----:B------:R-:W-:Y:S01]  /*2750*/  SEL R206, R0, 0xffffffc0, !P0 ;  /* 0xffffffc000ce7807 */ /* 0x000fe20004000000 */
[----:B------:R-:W3:Y:S01]  /*2760*/  LDL R101, [R1+0x58] ;  /* 0x0000580001657983 */ /* 0x000ee20000100800 */
[C---:B-1----:R-:W-:Y:S03]  /*2770*/  HMMA.16816.F32.BF16 R80, R156.reuse, R32, R16 ;  /* 0x000000209c50723c */ /* 0x042fe60000041810 */
[----:B------:R-:W0:Y:S05]  /*2780*/  LDGDEPBAR ;  /* 0x00000000000079af */ /* 0x000e2a0000000000 */
[----:B------:R-:W-:Y:S01]  /*2790*/  HMMA.16816.F32.BF16 R76, R156, R34, R12 ;  /* 0x000000229c4c723c */ /* 0x000fe2000004180c */
[----:B------:R-:W-:-:S05]  /*27a0*/  IMAD.IADD R2, R209, 0x1, R206 ;  /* 0x00000001d1027824 */ /* 0x000fca00078e02ce */
[----:B------:R-:W-:Y:S02]  /*27b0*/  LDSM.16.M88.4 R68, [R2+0x800] ;  /* 0x000800000244783b */ /* 0x000fe40000000200 */
[C---:B------:R-:W-:Y:S08]  /*27c0*/  HMMA.16816.F32.BF16 R88, R156.reuse, R28, R8 ;  /* 0x0000001c9c58723c */ /* 0x040ff00000041808 */
[----:B------:R-:W-:Y:S08]  /*27d0*/  HMMA.16816.F32.BF16 R84, R156, R30, R4 ;  /* 0x0000001e9c54723c */ /* 0x000ff00000041804 */
[C---:B----4-:R-:W-:Y:S08]  /*27e0*/  HMMA.16816.F32.BF16 R32, R152.reuse, R36, RZ ;  /* 0x000000249820723c */ /* 0x050ff000000418ff */
[C---:B------:R-:W-:Y:S08]  /*27f0*/  HMMA.16816.F32.BF16 R28, R152.reuse, R38, RZ ;  /* 0x00000026981c723c */ /* 0x040ff000000418ff */
[C---:B------:R-:W-:Y:S08]  /*2800*/  HMMA.16816.F32.BF16 R24, R152.reuse, R40, RZ ;  /* 0x000000289818723c */ /* 0x040ff000000418ff */
[C---:B------:R-:W-:Y:S08]  /*2810*/  HMMA.16816.F32.BF16 R16, R152.reuse, R44, RZ ;  /* 0x0000002c9810723c */ /* 0x040ff000000418ff */
[C---:B------:R-:W-:Y:S01]  /*2820*/  HMMA.16816.F32.BF16 R12, R152.reuse, R46, RZ ;  /* 0x0000002e980c723c */ /* 0x040fe200000418ff */
[----:B------:R-:W1:Y:S07]  /*2830*/  LDSM.16.M88.4 R44, [R2] ;  /* 0x00000000022c783b */ /* 0x000e6e0000000200 */
[C---:B------:R-:W-:Y:S01]  /*2840*/  HMMA.16816.F32.BF16 R20, R152.reuse, R42, RZ ;  /* 0x0000002a9814723c */ /* 0x040fe200000418ff */
[----:B------:R-:W4:Y:S07]  /*2850*/  LDSM.16.M88.4 R40, [R2+0x1000] ;  /* 0x001000000228783b */ /* 0x000f2e0000000200 */
[----:B------:R-:W-:Y:S08]  /*2860*/  HMMA.16816.F32.BF16 R8, R152, R48, RZ ;  /* 0x000000309808723c */ /* 0x000ff000000418ff */
[C---:B------:R-:W-:Y:S01]  /*2870*/  HMMA.16816.F32.BF16 R72, R156.reuse, R64, R32 ;  /* 0x000000409c48723c */ /* 0x040fe20000041820 */
[----:B------:R-:W5:Y:S07]  /*2880*/  LDSM.16.M88.4 R32, [R2+0x1800] ;  /* 0x001800000220783b */ /* 0x000f6e0000000200 */
[C---:B------:R-:W-:Y:S01]  /*2890*/  HMMA.16816.F32.BF16 R64, R156.reuse, R66, R28 ;  /* 0x000000429c40723c */ /* 0x040fe2000004181c */
[----:B------:R-:W1:Y:S07]  /*28a0*/  LDSM.16.M88.4 R28, [R2+0x2000] ;  /* 0x00200000021c783b */ /* 0x000e6e0000000200 */
[----:B------:R-:W-:Y:S01]  /*28b0*/  HMMA.16816.F32.BF16 R60, R156, R56, R24 ;  /* 0x000000389c3c723c */ /* 0x000fe20000041818 */
[----:B------:R-:W1:Y:S01]  /*28c0*/  LDSM.16.M88.4 R24, [R2+0x2800] ;  /* 0x002800000218783b */ /* 0x000e620000000200 */
[----:B------:R-:W-:-:S06]  /*28d0*/  IADD3 R0, R206, R209, R208 ;  /* 0x000000d1ce007210 */ /* 0x000fcc0007ffe0d0 */
[----:B------:R-:W-:Y:S08]  /*28e0*/  HMMA.16816.F32.BF16 R4, R152, R50, RZ ;  /* 0x000000329804723c */ /* 0x000ff000000418ff */
[C---:B------:R-:W-:Y:S08]  /*28f0*/  HMMA.16816.F32.BF16 R56, R156.reuse, R58, R20 ;  /* 0x0000003a9c38723c */ /* 0x040ff00000041814 */
[C---:B------:R-:W-:Y:S01]  /*2900*/  HMMA.16816.F32.BF16 R52, R156.reuse, R92, R16 ;  /* 0x0000005c9c34723c */ /* 0x040fe20000041810 */
[----:B------:R-:W5:Y:S07]  /*2910*/  LDSM.16.M88.4 R16, [R0] ;  /* 0x000000000010783b */ /* 0x000f6e0000000200 */
[C---:B------:R-:W-:Y:S08]  /*2920*/  HMMA.16816.F32.BF16 R48, R156.reuse, R94, R12 ;  /* 0x0000005e9c30723c */ /* 0x040ff0000004180c */
[----:B------:R-:W-:Y:S08]  /*2930*/  HMMA.16816.F32.BF16 R36, R156, R96, R8 ;  /* 0x000000609c24723c */ /* 0x000ff00000041808 */
[C---:B-1----:R-:W-:Y:S08]  /*2940*/  HMMA.16816.F32.BF16 R12, R160.reuse, R44, R80 ;  /* 0x0000002ca00c723c */ /* 0x042ff00000041850 */
[C---:B----4-:R-:W-:Y:S08]  /*2950*/  HMMA.16816.F32.BF16 R72, R160.reuse, R40, R72 ;  /* 0x00000028a048723c */ /* 0x050ff00000041848 */
[C---:B------:R-:W-:Y:S01]  /*2960*/  HMMA.16816.F32.BF16 R80, R160.reuse, R42, R64 ;  /* 0x0000002aa050723c */ /* 0x040fe20000041840 */
[----:B------:R-:W1:Y:S07]  /*2970*/  LDSM.16.M88.4 R40, [R0+0x800] ;  /* 0x000800000028783b */ /* 0x000e6e0000000200 */
[----:B------:R-:W-:Y:S08]  /*2980*/  HMMA.16816.F32.BF16 R8, R160, R46, R76 ;  /* 0x0000002ea008723c */ /* 0x000ff0000004184c */
[----:B------:R-:W-:Y:S08]  /*2990*/  HMMA.16816.F32.BF16 R20, R156, R98, R4 ;  /* 0x000000629c14723c */ /* 0x000ff00000041804 */
[C---:B------:R-:W-:Y:S08]  /*29a0*/  HMMA.16816.F32.BF16 R4, R160.reuse, R68, R88 ;  /* 0x00000044a004723c */ /* 0x040ff00000041858 */
[C---:B------:R-:W-:Y:S08]  /*29b0*/  HMMA.16816.F32.BF16 R84, R160.reuse, R70, R84 ;  /* 0x00000046a054723c */ /* 0x040ff00000041854 */
[C---:B-----5:R-:W-:Y:S01]  /*29c0*/  HMMA.16816.F32.BF16 R68, R160.reuse, R34, R56 ;  /* 0x00000022a044723c */ /* 0x060fe20000041838 */
[----:B------:R-:W4:Y:S07]  /*29d0*/  LDSM.16.M88.4 R56, [R0+0x1000] ;  /* 0x001000000038783b */ /* 0x000f2e0000000200 */
[C---:B------:R-:W-:Y:S01]  /*29e0*/  HMMA.16816.F32.BF16 R92, R160.reuse, R28, R52 ;  /* 0x0000001ca05c723c */ /* 0x040fe20000041834 */
[----:B------:R-:W5:Y:S07]  /*29f0*/  LDSM.16.M88.4 R52, [R0+0x1800] ;  /* 0x001800000034783b */ /* 0x000f6e0000000200 */
[C---:B------:R-:W-:Y:S01]  /*2a00*/  HMMA.16816.F32.BF16 R76, R160.reuse, R30, R48 ;  /* 0x0000001ea04c723c */ /* 0x040fe20000041830 */
[----:B------:R-:W1:Y:S04]  /*2a10*/  LDSM.16.M88.4 R48, [R0+0x2000] ;  /* 0x002000000030783b */ /* 0x000e680000000200 */
[----:B------:R-:W-:Y:S03]  /*2a20*/  LDSM.16.M88.4 R28, [R209+0x3800] ;  /* 0x00380000d11c783b */ /* 0x000fe60000000200 */
[C---:B------:R-:W-:Y:S01]  /*2a30*/  HMMA.16816.F32.BF16 R96, R160.reuse, R32, R60 ;  /* 0x00000020a060723c */ /* 0x040fe2000004183c */
[----:B------:R-:W2:Y:S07]  /*2a40*/  LDSM.16.M88.4 R32, [R209+0x3000] ;  /* 0x00300000d120783b */ /* 0x000eae0000000200 */
[----:B------:R-:W-:Y:S01]  /*2a50*/  HMMA.16816.F32.BF16 R88, R160, R24, R36 ;  /* 0x00000018a058723c */ /* 0x000fe20000041824 */
[----:B------:R-:W2:Y:S07]  /*2a60*/  LDSM.16.M88.4 R36, [R0+0x2800] ;  /* 0x002800000024783b */ /* 0x000eae0000000200 */
[----:B------:R-:W-:Y:S08]  /*2a70*/  HMMA.16816.F32.BF16 R44, R164, R18, R8 ;  /* 0x00000012a42c723c */ /* 0x000ff00000041808 */
[----:B------:R-:W-:Y:S01]  /*2a80*/  HMMA.16816.F32.BF16 R64, R160, R26, R20 ;  /* 0x0000001aa040723c */ /* 0x000fe20000041814 */
[----:B------:R-:W2:Y:S07]  /*2a90*/  LDSM.16.M88.4 R24, [R209+0x4000] ;  /* 0x00400000d118783b */ /* 0x000eae0000000200 */
[C---:B------:R-:W-:Y:S08]  /*2aa0*/  HMMA.16816.F32.BF16 R60, R164.reuse, R16, R12 ;  /* 0x00000010a43c723c */ /* 0x040ff0000004180c */
[C---:B-1----:R-:W-:Y:S08]  /*2ab0*/  HMMA.16816.F32.BF16 R20, R164.reuse, R40, R4 ;  /* 0x00000028a414723c */ /* 0x042ff00000041804 */
[C---:B------:R-:W-:Y:S01]  /*2ac0*/  HMMA.16816.F32.BF16 R16, R164.reuse, R42, R84 ;  /* 0x0000002aa410723c */ /* 0x040fe20000041854 */
[----:B------:R-:W1:Y:S07]  /*2ad0*/  LDSM.16.M88.4 R40, [R209+0x4800] ;  /* 0x00480000d128783b */ /* 0x000e6e0000000200 */
[C---:B----4-:R-:W-:Y:S08]  /*2ae0*/  HMMA.16816.F32.BF16 R8, R164.reuse, R58, R80 ;  /* 0x0000003aa408723c */ /* 0x050ff00000041850 */
[C---:B-----5:R-:W-:Y:S08]  /*2af0*/  HMMA.16816.F32.BF16 R4, R164.reuse, R52, R96 ;  /* 0x00000034a404723c */ /* 0x060ff00000041860 */
[C---:B------:R-:W-:Y:S08]  /*2b00*/  HMMA.16816.F32.BF16 R52, R164.reuse, R54, R68 ;  /* 0x00000036a434723c */ /* 0x040ff00000041844 */
[C---:B------:R-:W-:Y:S01]  /*2b10*/  HMMA.16816.F32.BF16 R12, R164.reuse, R56, R72 ;  /* 0x00000038a40c723c */ /* 0x040fe20000041848 */
[----:B------:R-:W4:Y:S07]  /*2b20*/  LDSM.16.M88.4 R56, [R209+0x5000] ;  /* 0x00500000d138783b */ /* 0x000f2e0000000200 */
[C---:B------:R-:W-:Y:S08]  /*2b30*/  HMMA.16816.F32.BF16 R68, R164.reuse, R48, R92 ;  /* 0x00000030a444723c */ /* 0x040ff0000004185c */
[----:B------:R-:W-:Y:S01]  /*2b40*/  HMMA.16816.F32.BF16 R76, R164, R50, R76 ;  /* 0x00000032a44c723c */ /* 0x000fe2000004184c */
[----:B------:R-:W5:Y:S07]  /*2b50*/  LDSM.16.M88.4 R48, [R209+0x5800] ;  /* 0x00580000d130783b */ /* 0x000f6e0000000200 */
[----:B--2---:R-:W-:Y:S01]  /*2b60*/  HMMA.16816.F32.BF16 R80, R168, R34, R44 ;  /* 0x00000022a850723c */ /* 0x004fe2000004182c */
[----:B------:R-:W2:Y:S07]  /*2b70*/  LDSM.16.M88.4 R44, [R3+0x3000] ;  /* 0x00300000032c783b */ /* 0x000eae0000000200 */
[C---:B------:R-:W-:Y:S08]  /*2b80*/  HMMA.16816.F32.BF16 R96, R164.reuse, R36, R88 ;  /* 0x00000024a460723c */ /* 0x040ff00000041858 */
[----:B------:R-:W-:Y:S01]  /*2b90*/  HMMA.16816.F32.BF16 R84, R164, R38, R64 ;  /* 0x00000026a454723c */ /* 0x000fe20000041840 */
[----:B------:R-:W1:Y:S07]  /*2ba0*/  LDSM.16.M88.4 R36, [R3+0x3800] ;  /* 0x003800000324783b */ /* 0x000e6e0000000200 */
[C---:B------:R-:W-:Y:S01]  /*2bb0*/  HMMA.16816.F32.BF16 R92, R168.reuse, R32, R60 ;  /* 0x00000020a85c723c */ /* 0x040fe2000004183c */
[----:B------:R-:W2:Y:S07]  /*2bc0*/  LDSM.16.M88.4 R32, [R3+0x4000] ;  /* 0x004000000320783b */ /* 0x000eae0000000200 */
[C---:B------:R-:W-:Y:S08]  /*2bd0*/  HMMA.16816.F32.BF16 R88, R168.reuse, R28, R20 ;  /* 0x0000001ca858723c */ /* 0x040ff00000041814 */
[C---:B------:R-:W-:Y:S01]  /*2be0*/  HMMA.16816.F32.BF16 R72, R168.reuse, R30, R16 ;  /* 0x0000001ea848723c */ /* 0x040fe20000041810 */
[----:B------:R-:W2:Y:S07]  /*2bf0*/  LDSM.16.M88.4 R28, [R3+0x4800] ;  /* 0x00480000031c783b */ /* 0x000eae0000000200 */
[C---:B------:R-:W-:Y:S08]  /*2c00*/  HMMA.16816.F32.BF16 R60, R168.reuse, R26, R8 ;  /* 0x0000001aa83c723c */ /* 0x040ff00000041808 */
[C---:B------:R-:W-:Y:S01]  /*2c10*/  HMMA.16816.F32.BF16 R64, R168.reuse, R24, R12 ;  /* 0x00000018a840723c */ /* 0x040fe2000004180c */
[----:B------:R-:W2:Y:S07]  /*2c20*/  LDSM.16.M88.4 R24, [R3+0x5000] ;  /* 0x005000000318783b */ /* 0x000eae0000000200 */
[C---:B-1----:R-:W-:Y:S08]  /*2c30*/  HMMA.16816.F32.BF16 R20, R168.reuse, R40, R4 ;  /* 0x00000028a814723c */ /* 0x042ff00000041804 */
[C---:B------:R-:W-:Y:S01]  /*2c40*/  HMMA.16816.F32.BF16 R16, R168.reuse, R42, R52 ;  /* 0x0000002aa810723c */ /* 0x040fe20000041834 */
[----:B------:R-:W1:Y:S07]  /*2c50*/  LDSM.16.M88.4 R40, [R3+0x5800] ;  /* 0x005800000328783b */ /* 0x000e6e0000000200 */
[C---:B----4-:R-:W-:Y:S08]  /*2c60*/  HMMA.16816.F32.BF16 R12, R168.reuse, R56, R68 ;  /* 0x00000038a80c723c */ /* 0x050ff00000041844 */
[C---:B------:R-:W-:Y:S01]  /*2c70*/  HMMA.16816.F32.BF16 R8, R168.reuse, R58, R76 ;  /* 0x0000003aa808723c */ /* 0x040fe2000004184c */
[----:B------:R-:W-:Y:S07]  /*2c80*/  LDSM.16.M88.4 R56, [R2+0x4000] ;  /* 0x004000000238783b */ /* 0x000fee0000000200 */
[C---:B-----5:R-:W-:Y:S08]  /*2c90*/  HMMA.16816.F32.BF16 R4, R168.reuse, R48, R96 ;  /* 0x00000030a804723c */ /* 0x060ff00000041860 */
[----:B------:R-:W-:Y:S08]  /*2ca0*/  HMMA.16816.F32.BF16 R48, R168, R50, R84 ;  /* 0x00000032a830723c */ /* 0x000ff00000041854 */
[C---:B--2---:R-:W-:Y:S08]  /*2cb0*/  HMMA.16816.F32.BF16 R52, R172.reuse, R44, R92 ;  /* 0x0000002cac34723c */ /* 0x044ff0000004185c */
[C---:B------:R-:W-:Y:S01]  /*2cc0*/  HMMA.16816.F32.BF16 R76, R172.reuse, R46, R80 ;  /* 0x0000002eac4c723c */ /* 0x040fe20000041850 */
[----:B------:R-:W2:Y:S07]  /*2cd0*/  LDSM.16.M88.4 R44, [R2+0x3000] ;  /* 0x00300000022c783b */ /* 0x000eae0000000200 */
[C---:B------:R-:W-:Y:S08]  /*2ce0*/  HMMA.16816.F32.BF16 R96, R172.reuse, R36, R88 ;  /* 0x00000024ac60723c */ /* 0x040ff00000041858 */
[C---:B------:R-:W-:Y:S01]  /*2cf0*/  HMMA.16816.F32.BF16 R84, R172.reuse, R38, R72 ;  /* 0x00000026ac54723c */ /* 0x040fe20000041848 */
[----:B------:R-:W4:Y:S07]  /*2d00*/  LDSM.16.M88.4 R36, [R2+0x4800] ;  /* 0x004800000224783b */ /* 0x000f2e0000000200 */
[C---:B------:R-:W-:Y:S01]  /*2d10*/  HMMA.16816.F32.BF16 R80, R172.reuse, R34, R60 ;  /* 0x00000022ac50723c */ /* 0x040fe2000004183c */
[----:B------:R-:W5:Y:S07]  /*2d20*/  LDSM.16.M88.4 R60, [R2+0x3800] ;  /* 0x00380000023c783b */ /* 0x000f6e0000000200 */
[C---:B------:R-:W-:Y:S01]  /*2d30*/  HMMA.16816.F32.BF16 R92, R172.reuse, R32, R64 ;  /* 0x00000020ac5c723c */ /* 0x040fe20000041840 */
[----:B------:R-:W2:Y:S07]  /*2d40*/  LDSM.16.M88.4 R32, [R2+0x5000] ;  /* 0x005000000220783b */ /* 0x000eae0000000200 */
[C---:B------:R-:W-:Y:S08]  /*2d50*/  HMMA.16816.F32.BF16 R88, R172.reuse, R28, R20 ;  /* 0x0000001cac58723c */ /* 0x040ff00000041814 */
[C---:B------:R-:W-:Y:S01]  /*2d60*/  HMMA.16816.F32.BF16 R72, R172.reuse, R30, R16 ;  /* 0x0000001eac48723c */ /* 0x040fe20000041810 */
[----:B------:R-:W3:Y:S04]  /*2d70*/  LDSM.16.M88.4 R28, [R2+0x5800] ;  /* 0x00580000021c783b */ /* 0x000ee80000000200 */
[----:B------:R-:W3:Y:S03]  /*2d80*/  LDSM.16.M88.4 R16, [R0+0x3000] ;  /* 0x003000000010783b */ /* 0x000ee60000000200 */
[C---:B------:R-:W-:Y:S08]  /*2d90*/  HMMA.16816.F32.BF16 R68, R172.reuse, R24, R12 ;  /* 0x00000018ac44723c */ /* 0x040ff0000004180c */
[C---:B------:R-:W-:Y:S08]  /*2da0*/  HMMA.16816.F32.BF16 R64, R172.reuse, R26, R8 ;  /* 0x0000001aac40723c */ /* 0x040ff00000041808 */
[C---:B-1----:R-:W-:Y:S08]  /*2db0*/  HMMA.16816.F32.BF16 R24, R172.reuse, R40, R4 ;  /* 0x00000028ac18723c */ /* 0x042ff00000041804 */
[----:B------:R-:W-:Y:S08]  /*2dc0*/  HMMA.16816.F32.BF16 R20, R172, R42, R48 ;  /* 0x0000002aac14723c */ /* 0x000ff00000041830 */
[C---:B--2---:R-:W-:Y:S08]  /*2dd0*/  HMMA.16816.F32.BF16 R12, R176.reuse, R44, R52 ;  /* 0x0000002cb00c723c */ /* 0x044ff00000041834 */
[C---:B------:R-:W-:Y:S01]  /*2de0*/  HMMA.16816.F32.BF16 R8, R176.reuse, R46, R76 ;  /* 0x0000002eb008723c */ /* 0x040fe2000004184c */
[----:B------:R-:W1:Y:S07]  /*2df0*/  LDSM.16.M88.4 R44, [R0+0x3800] ;  /* 0x00380000002c783b */ /* 0x000e6e0000000200 */
[C---:B------:R-:W-:Y:S08]  /*2e00*/  HMMA.16816.F32.BF16 R52, R176.reuse, R56, R92 ;  /* 0x00000038b034723c */ /* 0x040ff0000004185c */
[C---:B------:R-:W-:Y:S01]  /*2e10*/  HMMA.16816.F32.BF16 R76, R176.reuse, R58, R80 ;  /* 0x0000003ab04c723c */ /* 0x040fe20000041850 */
[----:B------:R-:W-:Y:S07]  /*2e20*/  LDSM.16.M88.4 R56, [R0+0x5000] ;  /* 0x005000000038783b */ /* 0x000fee0000000200 */
[C---:B----4-:R-:W-:Y:S08]  /*2e30*/  HMMA.16816.F32.BF16 R92, R176.reuse, R36, R88 ;  /* 0x00000024b05c723c */ /* 0x050ff00000041858 */
[C---:B------:R-:W-:Y:S01]  /*2e40*/  HMMA.16816.F32.BF16 R80, R176.reuse, R38, R72 ;  /* 0x00000026b050723c */ /* 0x040fe20000041848 */
[----:B------:R-:W2:Y:S07]  /*2e50*/  LDSM.16.M88.4 R36, [R0+0x4000] ;  /* 0x004000000024783b */ /* 0x000eae0000000200 */
[C---:B-----5:R-:W-:Y:S08]  /*2e60*/  HMMA.16816.F32.BF16 R4, R176.reuse, R60, R96 ;  /* 0x0000003cb004723c */ /* 0x060ff00000041860 */
[C---:B------:R-:W-:Y:S01]  /*2e70*/  HMMA.16816.F32.BF16 R48, R176.reuse, R62, R84 ;  /* 0x0000003eb030723c */ /* 0x040fe20000041854 */
[----:B------:R-:W4:Y:S07]  /*2e80*/  LDSM.16.M88.4 R60, [R0+0x4800] ;  /* 0x00480000003c783b */ /* 0x000f2e0000000200 */
[C---:B------:R-:W-:Y:S08]  /*2e90*/  HMMA.16816.F32.BF16 R88, R176.reuse, R32, R68 ;  /* 0x00000020b058723c */ /* 0x040ff00000041844 */
[C---:B------:R-:W-:Y:S01]  /*2ea0*/  HMMA.16816.F32.BF16 R72, R176.reuse, R34, R64 ;  /* 0x00000022b048723c */ /* 0x040fe20000041840 */
[----:B------:R-:W5:Y:S07]  /*2eb0*/  LDSM.16.M88.4 R32, [R0+0x5800] ;  /* 0x005800000020783b */ /* 0x000f6e0000000200 */
[C---:B---3--:R-:W-:Y:S01]  /*2ec0*/  HMMA.16816.F32.BF16 R84, R176.reuse, R28, R24 ;  /* 0x0000001cb054723c */ /* 0x048fe20000041818 */
[----:B------:R-:W-:Y:S07]  /*2ed0*/  LDSM.16.M88.4 R24, [R209+0x6800] ;  /* 0x00680000d118783b */ /* 0x000fee0000000200 */
[----:B------:R-:W-:Y:S01]  /*2ee0*/  HMMA.16816.F32.BF16 R68, R176, R30, R20 ;  /* 0x0000001eb044723c */ /* 0x000fe20000041814 */
[----:B------:R-:W3:Y:S04]  /*2ef0*/  LDSM.16.M88.4 R28, [R209+0x6000] ;  /* 0x00600000d11c783b */ /* 0x000ee80000000200 */
[----:B------:R-:W3:Y:S03]  /*2f00*/  LDSM.16.M88.4 R20, [R209+0x7000] ;  /* 0x00700000d114783b */ /* 0x000ee60000000200 */
[C---:B------:R-:W-:Y:S08]  /*2f10*/  HMMA.16816.F32.BF16 R64, R180.reuse, R16, R12 ;  /* 0x00000010b440723c */ /* 0x040ff0000004180c */
[C---:B------:R-:W-:Y:S08]  /*2f20*/  HMMA.16816.F32.BF16 R40, R180.reuse, R18, R8 ;  /* 0x00000012b428723c */ /* 0x040ff00000041808 */
[C---:B-1----:R-:W-:Y:S08]  /*2f30*/  HMMA.16816.F32.BF16 R16, R180.reuse, R44, R4 ;  /* 0x0000002cb410723c */ /* 0x042ff00000041804 */
[C---:B------:R-:W-:Y:S01]  /*2f40*/  HMMA.16816.F32.BF16 R12, R180.reuse, R46, R48 ;  /* 0x0000002eb40c723c */ /* 0x040fe20000041830 */
[----:B------:R-:W1:Y:S07]  /*2f50*/  LDSM.16.M88.4 R44, [R209+0x7800] ;  /* 0x00780000d12c783b */ /* 0x000e6e0000000200 */
[C---:B--2---:R-:W-:Y:S08]  /*2f60*/  HMMA.16816.F32.BF16 R8, R180.reuse, R36, R52 ;  /* 0x00000024b408723c */ /* 0x044ff00000041834 */
[C---:B------:R-:W-:Y:S08]  /*2f70*/  HMMA.16816.F32.BF16 R4, R180.reuse, R38, R76 ;  /* 0x00000026b404723c */ /* 0x040ff0000004184c */
[C---:B----4-:R-:W-:Y:S08]  /*2f80*/  HMMA.16816.F32.BF16 R36, R180.reuse, R60, R92 ;  /* 0x0000003cb424723c */ /* 0x050ff0000004185c */
[C---:B------:R-:W-:Y:S08]  /*2f90*/  HMMA.16816.F32.BF16 R48, R180.reuse, R62, R80 ;  /* 0x0000003eb430723c */ /* 0x040ff00000041850 */
[C---:B------:R-:W-:Y:S08]  /*2fa0*/  HMMA.16816.F32.BF16 R60, R180.reuse, R56, R88 ;  /* 0x00000038b43c723c */ /* 0x040ff00000041858 */
[C---:B------:R-:W-:Y:S01]  /*2fb0*/  HMMA.16816.F32.BF16 R72, R180.reuse, R58, R72 ;  /* 0x0000003ab448723c */ /* 0x040fe20000041848 */
[----:B------:R-:W2:Y:S07]  /*2fc0*/  LDSM.16.M88.4 R56, [R209+0x8000] ;  /* 0x00800000d138783b */ /* 0x000eae0000000200 */
[C---:B-----5:R-:W-:Y:S08]  /*2fd0*/  HMMA.16816.F32.BF16 R88, R180.reuse, R32, R84 ;  /* 0x00000020b458723c */ /* 0x060ff00000041854 */
[----:B------:R-:W-:Y:S01]  /*2fe0*/  HMMA.16816.F32.BF16 R68, R180, R34, R68 ;  /* 0x00000022b444723c */ /* 0x000fe20000041844 */
[----:B------:R-:W4:Y:S07]  /*2ff0*/  LDSM.16.M88.4 R32, [R209+0x8800] ;  /* 0x00880000d120783b */ /* 0x000f2e0000000200 */
[C---:B---3--:R-:W-:Y:S08]  /*3000*/  HMMA.16816.F32.BF16 R84, R184.reuse, R28, R64 ;  /* 0x0000001cb854723c */ /* 0x048ff00000041840 */
[C---:B------:R-:W-:Y:S01]  /*3010*/  HMMA.16816.F32.BF16 R76, R184.reuse, R30, R40 ;  /* 0x0000001eb84c723c */ /* 0x040fe20000041828 */
[----:B------:R-:W3:Y:S04]  /*3020*/  LDSM.16.M88.4 R28, [R3+0x6800] ;  /* 0x00680000031c783b */ /* 0x000ee80000000200 */
[----:B------:R-:W5:Y:S03]  /*3030*/  LDSM.16.M88.4 R40, [R3+0x6000] ;  /* 0x006000000328783b */ /* 0x000f660000000200 */
[C---:B------:R-:W-:Y:S08]  /*3040*/  HMMA.16816.F32.BF16 R80, R184.reuse, R24, R16 ;  /* 0x00000018b850723c */ /* 0x040ff00000041810 */
[C---:B------:R-:W-:Y:S01]  /*3050*/  HMMA.16816.F32.BF16 R64, R184.reuse, R26, R12 ;  /* 0x0000001ab840723c */ /* 0x040fe2000004180c */
[----:B------:R-:W3:Y:S07]  /*3060*/  LDSM.16.M88.4 R24, [R3+0x7000] ;  /* 0x007000000318783b */ /* 0x000eee0000000200 */
[C---:B------:R-:W-:Y:S08]  /*3070*/  HMMA.16816.F32.BF16 R52, R184.reuse, R20, R8 ;  /* 0x00000014b834723c */ /* 0x040ff00000041808 */
[C---:B------:R-:W-:Y:S01]  /*3080*/  HMMA.16816.F32.BF16 R16, R184.reuse, R22, R4 ;  /* 0x00000016b810723c */ /* 0x040fe20000041804 */
[----:B------:R-:W3:Y:S07]  /*3090*/  LDSM.16.M88.4 R20, [R3+0x7800] ;  /* 0x007800000314783b */ /* 0x000eee0000000200 */
[C---:B-1----:R-:W-:Y:S08]  /*30a0*/  HMMA.16816.F32.BF16 R12, R184.reuse, R44, R36 ;  /* 0x0000002cb80c723c */ /* 0x042ff00000041824 */
[C---:B------:R-:W-:Y:S01]  /*30b0*/  HMMA.16816.F32.BF16 R8, R184.reuse, R46, R48 ;  /* 0x0000002eb808723c */ /* 0x040fe20000041830 */
[----:B------:R-:W-:Y:S07]  /*30c0*/  LDSM.16.M88.4 R48, [R2+0x6800] ;  /* 0x006800000230783b */ /* 0x000fee0000000200 */
[C---:B--2---:R-:W-:Y:S08]  /*30d0*/  HMMA.16816.F32.BF16 R4, R184.reuse, R56, R60 ;  /* 0x00000038b804723c */ /* 0x044ff0000004183c */
[C---:B----4-:R-:W-:Y:S08]  /*30e0*/  HMMA.16816.F32.BF16 R44, R184.reuse, R32, R88 ;  /* 0x00000020b82c723c */ /* 0x050ff00000041858 */
[----:B------:R-:W-:Y:S01]  /*30f0*/  HMMA.16816.F32.BF16 R60, R184, R34, R68 ;  /* 0x00000022b83c723c */ /* 0x000fe20000041844 */
[----:B------:R-:W1:Y:S07]  /*3100*/  LDSM.16.M88.4 R32, [R3+0x8000] ;  /* 0x008000000320783b */ /* 0x000e6e0000000200 */
[C---:B---3--:R-:W-:Y:S08]  /*3110*/  HMMA.16816.F32.BF16 R80, R188.reuse, R28, R80 ;  /* 0x0000001cbc50723c */ /* 0x048ff00000041850 */
[----:B------:R-:W-:Y:S01]  /*3120*/  HMMA.16816.F32.BF16 R64, R188, R30, R64 ;  /* 0x0000001ebc40723c */ /* 0x000fe20000041840 */
[----:B------:R-:W2:Y:S07]  /*3130*/  LDSM.16.M88.4 R28, [R2+0x6000] ;  /* 0x00600000021c783b */ /* 0x000eae0000000200 */
[----:B------:R-:W-:Y:S08]  /*3140*/  HMMA.16816.F32.BF16 R36, R184, R58, R72 ;  /* 0x0000003ab824723c */ /* 0x000ff00000041848 */
[C---:B-----5:R-:W-:Y:S08]  /*3150*/  HMMA.16816.F32.BF16 R68, R188.reuse, R40, R84 ;  /* 0x00000028bc44723c */ /* 0x060ff00000041854 */
[C---:B------:R-:W-:Y:S01]  /*3160*/  HMMA.16816.F32.BF16 R72, R188.reuse, R42, R76 ;  /* 0x0000002abc48723c */ /* 0x040fe2000004184c */
[----:B------:R-:W3:Y:S07]  /*3170*/  LDSM.16.M88.4 R40, [R3+0x8800] ;  /* 0x008800000328783b */ /* 0x000eee0000000200 */
[C---:B------:R-:W-:Y:S08]  /*3180*/  HMMA.16816.F32.BF16 R84, R188.reuse, R24, R52 ;  /* 0x00000018bc54723c */ /* 0x040ff00000041834 */
[C---:B------:R-:W-:Y:S08]  /*3190*/  HMMA.16816.F32.BF16 R88, R188.reuse, R22, R8 ;  /* 0x00000016bc58723c */ /* 0x040ff00000041808 */
[C---:B------:R-:W-:Y:S01]  /*31a0*/  HMMA.16816.F32.BF16 R52, R188.reuse, R20, R12 ;  /* 0x00000014bc34723c */ /* 0x040fe2000004180c */
[----:B------:R-:W4:Y:S07]  /*31b0*/  LDSM.16.M88.4 R20, [R2+0x7800] ;  /* 0x007800000214783b */ /* 0x000f2e0000000200 */
[C---:B-1----:R-:W-:Y:S08]  /*31c0*/  HMMA.16816.F32.BF16 R8, R188.reuse, R34, R36 ;  /* 0x00000022bc08723c */ /* 0x042ff00000041824 */
[----:B------:R-:W-:Y:S01]  /*31d0*/  HMMA.16816.F32.BF16 R56, R188, R26, R16 ;  /* 0x0000001abc38723c */ /* 0x000fe20000041810 */
[----:B------:R-:W1:Y:S04]  /*31e0*/  LDSM.16.M88.4 R16, [R2+0x8000] ;  /* 0x008000000210783b */ /* 0x000e680000000200 */
[----:B------:R-:W-:Y:S03]  /*31f0*/  LDSM.16.M88.4 R24, [R2+0x7000] ;  /* 0x007000000218783b */ /* 0x000fe60000000200 */
[C---:B--2---:R-:W-:Y:S08]  /*3200*/  HMMA.16816.F32.BF16 R36, R192.reuse, R28, R68 ;  /* 0x0000001cc024723c */ /* 0x044ff00000041844 */
[----:B------:R-:W-:Y:S01]  /*3210*/  HMMA.16816.F32.BF16 R68, R192, R30, R72 ;  /* 0x0000001ec044723c */ /* 0x000fe20000041848 */
[----:B------:R2:W5:Y:S07]  /*3220*/  LDSM.16.M88.4 R28, [R2+0x8800] ;  /* 0x00880000021c783b */ /* 0x00056e0000000200 */
[C---:B------:R-:W-:Y:S08]  /*3230*/  HMMA.16816.F32.BF16 R12, R188.reuse, R32, R4 ;  /* 0x00000020bc0c723c */ /* 0x040ff00000041804 */
[C---:B---3--:R-:W-:Y:S08]  /*3240*/  HMMA.16816.F32.BF16 R4, R188.reuse, R40, R44 ;  /* 0x00000028bc04723c */ /* 0x048ff0000004182c */
[----:B------:R-:W-:Y:S01]  /*3250*/  HMMA.16816.F32.BF16 R32, R188, R42, R60 ;  /* 0x0000002abc20723c */ /* 0x000fe2000004183c */
[----:B------:R-:W3:Y:S07]  /*3260*/  LDSM.16.M88.4 R40, [R0+0x6000] ;  /* 0x006000000028783b */ /* 0x000eee0000000200 */
[----:B------:R-:W-:Y:S01]  /*3270*/  HMMA.16816.F32.BF16 R76, R192, R50, R64 ;  /* 0x00000032c04c723c */ /* 0x000fe20000041840 */
[----:B------:R-:W-:-:S07]  /*3280*/  IMAD.IADD R102, R102, 0x1, R103 ;  /* 0x0000000166667824 */ /* 0x000fce00078e0267 */
[C---:B----4-:R-:W-:Y:S08]  /*3290*/  HMMA.16816.F32.BF16 R64, R192.reuse, R20, R52 ;  /* 0x00000014c040723c */ /* 0x050ff00000041834 */
[C---:B-1----:R-:W-:Y:S08]  /*32a0*/  HMMA.16816.F32.BF16 R52, R192.reuse, R16, R12 ;  /* 0x00000010c034723c */ /* 0x042ff0000004180c */
[C---:B------:R-:W-:Y:S01]  /*32b0*/  HMMA.16816.F32.BF16 R44, R192.reuse, R18, R8 ;  /* 0x00000012c02c723c */ /* 0x040fe20000041808 */
[----:B--2---:R-:W-:Y:S01]  /*32c0*/  @P2 IMAD.HI.U32 R2, R102, c[0x0][0x2c8], RZ ;  /* 0x0000b20066022a27 */ /* 0x004fe200078e00ff */
[----:B------:R-:W-:Y:S06]  /*32d0*/  LDSM.16.M88.4 R8, [R0+0x8000] ;  /* 0x008000000008783b */ /* 0x000fec0000000200 */
[C---:B-----5:R-:W-:Y:S01]  /*32e0*/  HMMA.16816.F32.BF16 R16, R192.reuse, R28, R4 ;  /* 0x0000001cc010723c */ /* 0x060fe20000041804 */
[----:B------:R-:W1:Y:S07]  /*32f0*/  LDSM.16.M88.4 R4, [R0+0x7800] ;  /* 0x007800000004783b */ /* 0x000e6e0000000200 */
[C---:B------:R-:W-:Y:S01]  /*3300*/  HMMA.16816.F32.BF16 R72, R192.reuse, R48, R80 ;  /* 0x00000030c048723c */ /* 0x040fe20000041850 */
[----:B------:R-:W-:Y:S07]  /*3310*/  LDSM.16.M88.4 R48, [R0+0x6800] ;  /* 0x006800000030783b */ /* 0x000fee0000000200 */
[C---:B------:R-:W-:Y:S01]  /*3320*/  HMMA.16816.F32.BF16 R80, R192.reuse, R26, R56 ;  /* 0x0000001ac050723c */ /* 0x040fe20000041838 */
[----:B------:R-:W-:Y:S07]  /*3330*/  LDSM.16.M88.4 R56, [R0+0x7000] ;  /* 0x007000000038783b */ /* 0x000fee0000000200 */
[----:B------:R-:W-:Y:S01]  /*3340*/  HMMA.16816.F32.BF16 R60, R192, R22, R88 ;  /* 0x00000016c03c723c */ /* 0x000fe20000041858 */
[----:B------:R2:W-:Y:S01]  /*3350*/  LDSM.16.M88.4 R20, [R0+0x8800] ;  /* 0x008800000014783b */ /* 0x0005e20000000200 */
[----:B------:R-:W-:-:S04]  /*3360*/  DEPBAR.LE SB0, 0x2 ;  /* 0x000080800000791a */ /* 0x000fc80000000000 */
[----:B--2---:R-:W-:Y:S01]  /*3370*/  IMAD.MOV.U32 R0, RZ, RZ, R102 ;  /* 0x000000ffff007224 */ /* 0x004fe200078e0066 */
[----:B------:R-:W-:-:S05]  /*3380*/  @P2 SHF.R.U32.HI R0, RZ, c[0x0][0x2cc], R2 ;  /* 0x0000b300ff002a19 */ /* 0x000fca0000011602 */
[----:B------:R-:W-:Y:S04]  /*3390*/  SHFL.IDX PT, R12, R0, RZ, 0x1c1f ;  /* 0x001c1fff000c7589 */ /* 0x000fe800000e0000 */
[----:B------:R2:W4:Y:S01]  /*33a0*/  SHFL.IDX PT, R3, R0, 0x1, 0x1c1f ;  /* 0x003c1f0000037f89 */ /* 0x00052200000e0000 */
[C---:B------:R-:W-:Y:S08]  /*33b0*/  HMMA.16816.F32.BF16 R84, R192.reuse, R24, R84 ;  /* 0x00000018c054723c */ /* 0x040ff00000041854 */
[----:B------:R-:W-:Y:S08]  /*33c0*/  HMMA.16816.F32.BF16 R24, R192, R30, R32 ;  /* 0x0000001ec018723c */ /* 0x000ff00000041820 */
[----:B---3--:R-:W-:Y:S01]  /*33d0*/  HMMA.16816.F32.BF16 R28, R196, R40, R36 ;  /* 0x00000028c41c723c */ /* 0x008fe20000041824 */
[----:B--2---:R-:W-:-:S04]  /*33e0*/  IADD3 R0, R100, c[0x0][0x1d0], RZ ;  /* 0x0000740064007a10 */ /* 0x004fc80007ffe0ff */
[----:B------:R-:W-:-:S03]  /*33f0*/  IADD3 R2, -R101, 0x1, R0 ;  /* 0x0000000165027810 */ /* 0x000fc60007ffe100 */
[----:B------:R-:W-:Y:S01]  /*3400*/  HMMA.16816.F32.BF16 R32, R196, R42, R68 ;  /* 0x0000002ac420723c */ /* 0x000fe20000041844 */
[----:B------:R-:W-:Y:S01]  /*3410*/  IADD3 R2, R2, -c[0x0][0x168], RZ ;  /* 0x80005a0002027a10 */ /* 0x000fe20007ffe0ff */
[----:B------:R-:W-:-:S06]  /*3420*/  IMAD.IADD R0, R0, 0x1, -R101 ;  /* 0x0000000100007824 */ /* 0x000fcc00078e0a65 */
[----:B-1----:R-:W-:Y:S01]  /*3430*/  HMMA.16816.F32.BF16 R68, R196, R4, R64 ;  /* 0x00000004c444723c */ /* 0x002fe20000041840 */
[----:B----4-:R-:W-:-:S06]  /*3440*/  IMAD.IADD R3, R2, 0x1, R3 ;  /* 0x0000000102037824 */ /* 0x010fcc00078e0203 */
[----:B------:R-:W-:Y:S01]  /*3450*/  IMAD.IADD R4, R2, 0x1, R12 ;  /* 0x0000000102047824 */ /* 0x000fe200078e020c */
[----:B------:R-:W-:Y:S04]  /*3460*/  HMMA.16816.F32.BF16 R36, R196, R48, R72 ;  /* 0x00000030c424723c */ /* 0x000fe80000041848 */
[----:B------:R-:W-:-:S04]  /*3470*/  IMNMX R2, R0, R4, PT ;  /* 0x0000000400027217 */ /* 0x000fc80003800200 */
[C---:B------:R-:W-:Y:S01]  /*3480*/  ISETP.GT.AND P4, PT, R2.reuse, RZ, PT ;  /* 0x000000ff0200720c */ /* 0x040fe20003f84270 */
[C---:B------:R-:W-:Y:S01]  /*3490*/  HMMA.16816.F32.BF16 R40, R196.reuse, R50, R76 ;  /* 0x00000032c428723c */ /* 0x040fe2000004184c */
[----:B------:R-:W-:Y:S02]  /*34a0*/  ISETP.GT.AND P3, PT, R2, 0x1, PT ;  /* 0x000000010200780c */ /* 0x000fe40003f64270 */
[----:B------:R-:W-:Y:S02]  /*34b0*/  FSEL R5, R28, -INF , P4 ;  /* 0xff8000001c057808 */ /* 0x000fe40002000000 */
[----:B------:R-:W-:Y:S02]  /*34c0*/  IMNMX R0, R0, R3, PT ;  /* 0x0000000300007217 */ /* 0x000fe40003800200 */
[----:B------:R-:W-:Y:S01]  /*34d0*/  ISETP.GT.AND P4, PT, R2, 0x8, PT ;  /* 0x000000080200780c */ /* 0x000fe20003f84270 */
[----:B------:R-:W-:Y:S01]  /*34e0*/  HMMA.16816.F32.BF16 R64, R196, R6, R60 ;  /* 0x00000006c440723c */ /* 0x000fe2000004183c */
[----:B------:R-:W-:-:S06]  /*34f0*/  ISETP.GT.AND P0, PT, R0, 0x1, PT ;  /* 0x000000010000780c */ /* 0x000fcc0003f04270 */
[----:B------:R-:W-:Y:S01]  /*3500*/  FSEL R6, R29, -INF , P3 ;  /* 0xff8000001d067808 */ /* 0x000fe20001800000 */
[C---:B------:R-:W-:Y:S01]  /*3510*/  HMMA.16816.F32.BF16 R84, R196.reuse, R56, R84 ;  /* 0x00000038c454723c */ /* 0x040fe20000041854 */
[----:B------:R-:W-:Y:S02]  /*3520*/  ISETP.GT.AND P3, PT, R2, 0x9, PT ;  /* 0x000000090200780c */ /* 0x000fe40003f64270 */
[----:B------:R-:W-:Y:S02]  /*3530*/  FSEL R7, R32, -INF , P4 ;  /* 0xff80000020077808 */ /* 0x000fe40002000000 */
[----:B------:R-:W-:Y:S02]  /*3540*/  FMNMX.FTZ R3, R5, R6, !PT ;  /* 0x0000000605037209 */ /* 0x000fe40007810000 */
[----:B------:R-:W-:Y:S01]  /*3550*/  ISETP.GT.AND P1, PT, R0, RZ, PT ;  /* 0x000000ff0000720c */ /* 0x000fe20003f24270 */
[----:B------:R-:W-:Y:S01]  /*3560*/  HMMA.16816.F32.BF16 R60, R196, R8, R52 ;  /* 0x00000008c43c723c */ /* 0x000fe20000041834 */
[----:B------:R-:W-:-:S02]  /*3570*/  FSEL R14, R31, -INF , P0 ;  /* 0xff8000001f0e7808 */ /* 0x000fc40000000000 */
[----:B------:R-:W-:Y:S02]  /*3580*/  ISETP.GT.AND P4, PT, R2, 0x10, PT ;  /* 0x000000100200780c */ /* 0x000fe40003f84270 */
[----:B------:R-:W-:Y:S02]  /*3590*/  FMNMX.FTZ R3, R7, R3, !PT ;  /* 0x0000000307037209 */ /* 0x000fe40007810000 */
[----:B------:R-:W-:Y:S01]  /*35a0*/  FSEL R8, R33, -INF , P3 ;  /* 0xff80000021087808 */ /* 0x000fe20001800000 */
[----:B------:R-:W-:Y:S01]  /*35b0*/  HMMA.16816.F32.BF16 R80, R196, R58, R80 ;  /* 0x0000003ac450723c */ /* 0x000fe20000041850 */
[----:B------:R-:W-:Y:S02]  /*35c0*/  ISETP.GT.AND P0, PT, R0, 0x9, PT ;  /* 0x000000090000780c */ /* 0x000fe40003f04270 */
[----:B------:R-:W-:Y:S02]  /*35d0*/  FSEL R13, R30, -INF , P1 ;  /* 0xff8000001e0d7808 */ /* 0x000fe40000800000 */
[----:B------:R-:W-:-:S02]  /*35e0*/  ISETP.GT.AND P3, PT, R2, 0x11, PT ;  /* 0x000000110200780c */ /* 0x000fc40003f64270 */
[----:B------:R-:W-:Y:S01]  /*35f0*/  FSEL R9, R36, -INF , P4 ;  /* 0xff80000024097808 */ /* 0x000fe20002000000 */
[----:B------:R-:W-:Y:S01]  /*3600*/  HMMA.16816.F32.BF16 R56, R196, R10, R44 ;  /* 0x0000000ac438723c */ /* 0x000fe2000004182c */
[----:B------:R-:W-:Y:S02]  /*3610*/  FMNMX.FTZ R3, R8, R3, !PT ;  /* 0x0000000308037209 */ /* 0x000fe40007810000 */
[----:B------:R-:W-:-:S05]  /*3620*/  ISETP.GT.AND P1, PT, R0, 0x8, PT ;  /* 0x000000080000780c */ /* 0x000fca0003f24270 */
[----:B------:R-:W-:Y:S01]  /*3630*/  HMMA.16816.F32.BF16 R44, R196, R20, R16 ;  /* 0x00000014c42c723c */ /* 0x000fe20000041810 */
[----:B------:R-:W-:Y:S02]  /*3640*/  FSEL R10, R37, -INF , P3 ;  /* 0xff800000250a7808 */ /* 0x000fe40001800000 */
[----:B------:R-:W-:-:S04]  /*3650*/  ISETP.GT.AND P4, PT, R2, 0x18, PT ;  /* 0x000000180200780c */ /* 0x000fc80003f84270 */
[----:B------:R-:W-:Y:S02]  /*3660*/  FSEL R17, R35, -INF , P0 ;  /* 0xff80000023117808 */ /* 0x000fe40000000000 */
[----:B------:R-:W-:Y:S02]  /*3670*/  ISETP.GT.AND P0, PT, R0, 0x11, PT ;  /* 0x000000110000780c */ /* 0x000fe40003f04270 */
[----:B------:R-:W-:Y:S02]  /*3680*/  FMNMX.FTZ R3, R9, R3, !PT ;  /* 0x0000000309037209 */ /* 0x000fe40007810000 */
[----:B------:R-:W-:Y:S02]  /*3690*/  FSEL R16, R34, -INF , P1 ;  /* 0xff80000022107808 */ /* 0x000fe40000800000 */
[----:B------:R-:W-:Y:S02]  /*36a0*/  ISETP.GT.AND P1, PT, R0, 0x10, PT ;  /* 0x000000100000780c */ /* 0x000fe40003f24270 */
[----:B------:R-:W-:-:S02]  /*36b0*/  FSEL R19, R39, -INF , P0 ;  /* 0xff80000027137808 */ /* 0x000fc40000000000 */
[----:B------:R-:W-:Y:S02]  /*36c0*/  ISETP.GT.AND P0, PT, R0, 0x19, PT ;  /* 0x000000190000780c */ /* 0x000fe40003f04270 */
[----:B------:R-:W-:Y:S02]  /*36d0*/  ISETP.GT.AND P3, PT, R2, 0x19, PT ;  /* 0x000000190200780c */ /* 0x000fe40003f64270 */
[----:B------:R-:W-:Y:S02]  /*36e0*/  FSEL R11, R40, -INF , P4 ;  /* 0xff800000280b7808 */ /* 0x000fe40002000000 */
[----:B------:R-:W-:Y:S02]  /*36f0*/  FMNMX.FTZ R3, R10, R3, !PT ;  /* 0x000000030a037209 */ /* 0x000fe40007810000 */
[----:B------:R-:W-:Y:S02]  /*3700*/  FSEL R18, R38, -INF , P1 ;  /* 0xff80000026127808 */ /* 0x000fe40000800000 */
[----:B------:R-:W-:-:S02]  /*3710*/  ISETP.GT.AND P1, PT, R0, 0x18, PT ;  /* 0x000000180000780c */ /* 0x000fc40003f24270 */
[----:B------:R-:W-:Y:S02]  /*3720*/  FSEL R32, R43, -INF , P0 ;  /* 0xff8000002b207808 */ /* 0x000fe40000000000 */
[----:B------:R-:W-:Y:S02]  /*3730*/  FSEL R12, R41, -INF , P3 ;  /* 0xff800000290c7808 */ /* 0x000fe40001800000 */
[----:B------:R-:W-:Y:S02]  /*3740*/  ISETP.GT.AND P0, PT, R2, 0x20, PT ;  /* 0x000000200200780c */ /* 0x000fe40003f04270 */
[----:B------:R-:W-:Y:S02]  /*3750*/  FMNMX.FTZ R3, R11, R3, !PT ;  /* 0x000000030b037209 */ /* 0x000fe40007810000 */
[----:B------:R-:W-:Y:S02]  /*3760*/  FSEL R20, R42, -INF , P1 ;  /* 0xff8000002a147808 */ /* 0x000fe40000800000 */
[----:B------:R-:W-:-:S02]  /*3770*/  ISETP.GT.AND P1, PT, R2, 0x21, PT ;  /* 0x000000210200780c */ /* 0x000fc40003f24270 */
[----:B------:R-:W-:Y:S02]  /*3780*/  FSEL R36, R84, -INF , P0 ;  /* 0xff80000054247808 */ /* 0x000fe40000000000 */
[----:B------:R-:W-:Y:S02]  /*3790*/  FMNMX.FTZ R3, R12, R3, !PT ;  /* 0x000000030c037209 */ /* 0x000fe40007810000 */
[----:B------:R-:W-:Y:S02]  /*37a0*/  ISETP.GT.AND P5, PT, R2, 0x28, PT ;  /* 0x000000280200780c */ /* 0x000fe40003fa4270 */
[----:B------:R-:W-:Y:S02]  /*37b0*/  FSEL R37, R85, -INF , P1 ;  /* 0xff80000055257808 */ /* 0x000fe40000800000 */
[----:B------:R-:W-:Y:S02]  /*37c0*/  FMNMX.FTZ R3, R36, R3, !PT ;  /* 0x0000000324037209 */ /* 0x000fe40007810000 */
        /* <DEDUP_REMOVED lines=17> */
[----:B------:R-:W-:Y:S02]  /*38e0*/  ISETP.GT.AND P3, PT, R2, 0x41, PT ;  /* 0x000000410200780c */ /* 0x000fe40003f64270 */
[----:B------:R-:W-:-:S02]  /*38f0*/  FMNMX.FTZ R4, R17, R4, !PT ;  /* 0x0000000411047209 */ /* 0x000fc40007810000 */
[----:B------:R-:W-:Y:S02]  /*3900*/  ISETP.GT.AND P4, PT, R2, 0x40, PT ;  /* 0x000000400200780c */ /* 0x000fe40003f84270 */
[----:B------:R-:W-:Y:S02]  /*3910*/  FSEL R78, R65, -INF , P5 ;  /* 0xff800000414e7808 */ /* 0x000fe40002800000 */
[----:B------:R-:W-:Y:S02]  /*3920*/  FMNMX.FTZ R3, R54, R3, !PT ;  /* 0x0000000336037209 */ /* 0x000fe40007810000 */
[----:B------:R-:W-:Y:S02]  /*3930*/  FSEL R79, R61, -INF , P3 ;  /* 0xff8000003d4f7808 */ /* 0x000fe40001800000 */
[----:B------:R-:W-:Y:S02]  /*3940*/  FMNMX.FTZ R4, R18, R4, !PT ;  /* 0x0000000412047209 */ /* 0x000fe40007810000 */
[----:B------:R-:W-:Y:S01]  /*3950*/  ISETP.GT.AND P3, PT, R0, 0x20, PT ;  /* 0x000000200000780c */ /* 0x000fe20003f64270 */
[----:B------:R-:W-:Y:S01]  /*3960*/  HMMA.16816.F32.BF16 R24, R196, R22, R24 ;  /* 0x00000016c418723c */ /* 0x000fe20000041818 */
[----:B------:R-:W-:-:S02]  /*3970*/  FSEL R77, R60, -INF , P4 ;  /* 0xff8000003c4d7808 */ /* 0x000fc40002000000 */
[----:B------:R-:W-:Y:S02]  /*3980*/  FMNMX.FTZ R3, R78, R3, !PT ;  /* 0x000000034e037209 */ /* 0x000fe40007810000 */
[----:B------:R-:W-:Y:S02]  /*3990*/  FMNMX.FTZ R4, R19, R4, !PT ;  /* 0x0000000413047209 */ /* 0x000fe40007810000 */
[----:B------:R-:W-:Y:S02]  /*39a0*/  FSEL R53, R86, -INF , P3 ;  /* 0xff80000056357808 */ /* 0x000fe40001800000 */
[C---:B------:R-:W-:Y:S02]  /*39b0*/  ISETP.GT.AND P0, PT, R2.reuse, 0x48, PT ;  /* 0x000000480200780c */ /* 0x040fe40003f04270 */
[C---:B------:R-:W-:Y:S02]  /*39c0*/  ISETP.GT.AND P1, PT, R2.reuse, 0x49, PT ;  /* 0x000000490200780c */ /* 0x040fe40003f24270 */
[----:B------:R-:W-:-:S02]  /*39d0*/  ISETP.GT.AND P6, PT, R2, 0x50, PT ;  /* 0x000000500200780c */ /* 0x000fc40003fc4270 */
[C---:B------:R-:W-:Y:S02]  /*39e0*/  ISETP.GT.AND P5, PT, R2.reuse, 0x51, PT ;  /* 0x000000510200780c */ /* 0x040fe40003fa4270 */
[C---:B------:R-:W-:Y:S02]  /*39f0*/  ISETP.GT.AND P4, PT, R2.reuse, 0x58, PT ;  /* 0x000000580200780c */ /* 0x040fe40003f84270 */
[----:B------:R-:W-:Y:S02]  /*3a00*/  ISETP.GT.AND P3, PT, R2, 0x59, PT ;  /* 0x000000590200780c */ /* 0x000fe40003f64270 */
[----:B------:R-:W-:Y:S02]  /*3a10*/  FMNMX.FTZ R2, R77, R3, !PT ;  /* 0x000000034d027209 */ /* 0x000fe40007810000 */
[----:B------:R-:W-:Y:S02]  /*3a20*/  FMNMX.FTZ R3, R20, R4, !PT ;  /* 0x0000000414037209 */ /* 0x000fe40007810000 */
[----:B------:R-:W-:-:S02]  /*3a30*/  FSEL R90, R56, -INF , P0 ;  /* 0xff800000385a7808 */ /* 0x000fc40000000000 */
[----:B------:R-:W-:Y:S02]  /*3a40*/  FMNMX.FTZ R2, R79, R2, !PT ;  /* 0x000000024f027209 */ /* 0x000fe40007810000 */
[----:B------:R-:W-:Y:S02]  /*3a50*/  ISETP.GT.AND P0, PT, R0, 0x21, PT ;  /* 0x000000210000780c */ /* 0x000fe40003f04270 */
[----:B------:R-:W-:Y:S02]  /*3a60*/  FMNMX.FTZ R3, R32, R3, !PT ;  /* 0x0000000320037209 */ /* 0x000fe40007810000 */
[----:B------:R-:W-:Y:S02]  /*3a70*/  FSEL R86, R57, -INF , P1 ;  /* 0xff80000039567808 */ /* 0x000fe40000800000 */
[----:B------:R-:W-:Y:S02]  /*3a80*/  FMNMX.FTZ R2, R90, R2, !PT ;  /* 0x000000025a027209 */ /* 0x000fe40007810000 */
[----:B------:R-:W-:-:S02]  /*3a90*/  FSEL R52, R87, -INF , P0 ;  /* 0xff80000057347808 */ /* 0x000fc40000000000 */
[C---:B------:R-:W-:Y:S02]  /*3aa0*/  ISETP.GT.AND P1, PT, R0.reuse, 0x28, PT ;  /* 0x000000280000780c */ /* 0x040fe40003f24270 */
[----:B------:R-:W-:Y:S02]  /*3ab0*/  FMNMX.FTZ R3, R53, R3, !PT ;  /* 0x0000000335037209 */ /* 0x000fe40007810000 */
[----:B------:R-:W-:Y:S02]  /*3ac0*/  ISETP.GT.AND P0, PT, R0, 0x29, PT ;  /* 0x000000290000780c */ /* 0x000fe40003f04270 */
[----:B------:R-:W-:Y:S02]  /*3ad0*/  FSEL R88, R44, -INF , P6 ;  /* 0xff8000002c587808 */ /* 0x000fe40003000000 */
[----:B------:R-:W-:Y:S02]  /*3ae0*/  FMNMX.FTZ R2, R86, R2, !PT ;  /* 0x0000000256027209 */ /* 0x000fe40007810000 */
[----:B------:R-:W-:-:S02]  /*3af0*/  FSEL R55, R82, -INF , P1 ;  /* 0xff80000052377808 */ /* 0x000fc40000800000 */
[----:B------:R-:W-:Y:S02]  /*3b00*/  FMNMX.FTZ R3, R52, R3, !PT ;  /* 0x0000000334037209 */ /* 0x000fe40007810000 */
[----:B------:R-:W-:Y:S02]  /*3b10*/  FSEL R64, R83, -INF , P0 ;  /* 0xff80000053407808 */ /* 0x000fe40000000000 */
[----:B------:R-:W-:Y:S02]  /*3b20*/  FSEL R94, R45, -INF , P5 ;  /* 0xff8000002d5e7808 */ /* 0x000fe40002800000 */
[----:B------:R-:W-:Y:S02]  /*3b30*/  FMNMX.FTZ R2, R88, R2, !PT ;  /* 0x0000000258027209 */ /* 0x000fe40007810000 */
[C---:B------:R-:W-:Y:S02]  /*3b40*/  ISETP.GT.AND P0, PT, R0.reuse, 0x30, PT ;  /* 0x000000300000780c */ /* 0x040fe40003f04270 */
[----:B------:R-:W-:Y:S01]  /*3b50*/  FMNMX.FTZ R3, R55, R3, !PT ;  /* 0x0000000337037209 */ /* 0x000fe20007810000 */
[----:B------:R-:W-:Y:S01]  /*3b60*/  BAR.SYNC.DEFER_BLOCKING 0x0 ;  /* 0x0000000000007b1d */ /* 0x000fe20000010000 */
[----:B------:R-:W-:-:S02]  /*3b70*/  ISETP.GT.AND P1, PT, R0, 0x31, PT ;  /* 0x000000310000780c */ /* 0x000fc40003f24270 */
[----:B------:R-:W-:Y:S02]  /*3b80*/  FMNMX.FTZ R145, R94, R2, !PT ;  /* 0x000000025e917209 */ /* 0x000fe40007810000 */
[----:B------:R-:W-:Y:S02]  /*3b90*/  FSEL R92, R24, -INF , P4 ;  /* 0xff800000185c7808 */ /* 0x000fe40002000000 */
[----:B------:R-:W-:Y:S02]  /*3ba0*/  FSEL R65, R70, -INF , P0 ;  /* 0xff80000046417808 */ /* 0x000fe40000000000 */
[----:B------:R-:W-:Y:S02]  /*3bb0*/  FMNMX.FTZ R2, R64, R3, !PT ;  /* 0x0000000340027209 */ /* 0x000fe40007810000 */
[----:B------:R-:W-:Y:S02]  /*3bc0*/  FSEL R76, R71, -INF , P1 ;  /* 0xff800000474c7808 */ /* 0x000fe40000800000 */
[----:B------:R-:W-:-:S02]  /*3bd0*/  FSEL R96, R25, -INF , P3 ;  /* 0xff80000019607808 */ /* 0x000fc40001800000 */
[----:B------:R-:W-:Y:S02]  /*3be0*/  FMNMX.FTZ R145, R92, R145, !PT ;  /* 0x000000915c917209 */ /* 0x000fe40007810000 */
[----:B------:R-:W-:Y:S02]  /*3bf0*/  ISETP.GT.AND P1, PT, R0, 0x38, PT ;  /* 0x000000380000780c */ /* 0x000fe40003f24270 */
[----:B------:R-:W-:Y:S02]  /*3c00*/  FMNMX.FTZ R2, R65, R2, !PT ;  /* 0x0000000241027209 */ /* 0x000fe40007810000 */
[----:B------:R-:W-:Y:S02]  /*3c10*/  FMNMX.FTZ R145, R96, R145, !PT ;  /* 0x0000009160917209 */ /* 0x000fe40007810000 */
[----:B------:R-:W-:Y:S02]  /*3c20*/  ISETP.GT.AND P0, PT, R0, 0x39, PT ;  /* 0x000000390000780c */ /* 0x000fe40003f04270 */
[----:B------:R-:W-:-:S02]  /*3c30*/  FSEL R66, R66, -INF , P1 ;  /* 0xff80000042427808 */ /* 0x000fc40000800000 */
[----:B------:R-:W-:Y:S01]  /*3c40*/  FMNMX.FTZ R2, R76, R2, !PT ;  /* 0x000000024c027209 */ /* 0x000fe20007810000 */
[----:B------:R-:W1:Y:S01]  /*3c50*/  SHFL.BFLY PT, R3, R145, 0x2, 0x1f ;  /* 0x0c401f0091037f89 */ /* 0x000e6200000e0000 */
[----:B------:R-:W-:Y:S02]  /*3c60*/  FSEL R67, R67, -INF , P0 ;  /* 0xff80000043437808 */ /* 0x000fe40000000000 */
[----:B------:R-:W-:Y:S02]  /*3c70*/  ISETP.GT.AND P1, PT, R0, 0x40, PT ;  /* 0x000000400000780c */ /* 0x000fe40003f24270 */
[----:B------:R-:W-:Y:S02]  /*3c80*/  FMNMX.FTZ R2, R66, R2, !PT ;  /* 0x0000000242027209 */ /* 0x000fe40007810000 */
[----:B------:R-:W-:Y:S02]  /*3c90*/  ISETP.GT.AND P0, PT, R0, 0x41, PT ;  /* 0x000000410000780c */ /* 0x000fe40003f04270 */
[----:B------:R-:W-:-:S02]  /*3ca0*/  FSEL R84, R62, -INF , P1 ;  /* 0xff8000003e547808 */ /* 0x000fc40000800000 */
[----:B------:R-:W-:Y:S02]  /*3cb0*/  FMNMX.FTZ R2, R67, R2, !PT ;  /* 0x0000000243027209 */ /* 0x000fe40007810000 */
[----:B------:R-:W-:Y:S02]  /*3cc0*/  FSEL R85, R63, -INF , P0 ;  /* 0xff8000003f557808 */ /* 0x000fe40000000000 */
[----:B------:R-:W-:Y:S02]  /*3cd0*/  ISETP.GT.AND P1, PT, R0, 0x48, PT ;  /* 0x000000480000780c */ /* 0x000fe40003f24270 */
[----:B------:R-:W-:Y:S02]  /*3ce0*/  FMNMX.FTZ R2, R84, R2, !PT ;  /* 0x0000000254027209 */ /* 0x000fe40007810000 */
[----:B------:R-:W-:Y:S02]  /*3cf0*/  ISETP.GT.AND P0, PT, R0, 0x49, PT ;  /* 0x000000490000780c */ /* 0x000fe40003f04270 */
[----:B------:R-:W-:-:S02]  /*3d00*/  FSEL R87, R58, -INF , P1 ;  /* 0xff8000003a577808 */ /* 0x000fc40000800000 */
[----:B------:R-:W-:Y:S02]  /*3d10*/  FMNMX.FTZ R2, R85, R2, !PT ;  /* 0x0000000255027209 */ /* 0x000fe40007810000 */
[----:B------:R-:W-:Y:S02]  /*3d20*/  FSEL R89, R59, -INF , P0 ;  /* 0xff8000003b597808 */ /* 0x000fe40000000000 */
[C---:B------:R-:W-:Y:S02]  /*3d30*/  ISETP.GT.AND P1, PT, R0.reuse, 0x50, PT ;  /* 0x000000500000780c */ /* 0x040fe40003f24270 */
[----:B------:R-:W-:Y:S02]  /*3d40*/  FMNMX.FTZ R2, R87, R2, !PT ;  /* 0x0000000257027209 */ /* 0x000fe40007810000 */
[----:B------:R-:W-:Y:S02]  /*3d50*/  ISETP.GT.AND P0, PT, R0, 0x51, PT ;  /* 0x000000510000780c */ /* 0x000fe40003f04270 */
[----:B------:R-:W-:-:S02]  /*3d60*/  FSEL R91, R46, -INF , P1 ;  /* 0xff8000002e5b7808 */ /* 0x000fc40000800000 */
[----:B------:R-:W-:Y:S02]  /*3d70*/  FMNMX.FTZ R2, R89, R2, !PT ;  /* 0x0000000259027209 */ /* 0x000fe40007810000 */
[C---:B------:R-:W-:Y:S02]  /*3d80*/  ISETP.GT.AND P1, PT, R0.reuse, 0x58, PT ;  /* 0x000000580000780c */ /* 0x040fe40003f24270 */
[----:B------:R-:W-:Y:S02]  /*3d90*/  FSEL R93, R47, -INF , P0 ;  /* 0xff8000002f5d7808 */ /* 0x000fe40000000000 */
[----:B------:R-:W-:Y:S01]  /*3da0*/  FMNMX.FTZ R144, R91, R2, !PT ;  /* 0x000000025b907209 */ /* 0x000fe20007810000 */
[----:B------:R-:W-:Y:S01]  /*3db0*/  STL [R1+0x30], R102 ;  /* 0x0000306601007387 */ /* 0x000fe20000100800 */
[----:B-1----:R-:W-:Y:S02]  /*3dc0*/  FMNMX.FTZ R145, R145, R3, !PT ;  /* 0x0000000391917209 */ /* 0x002fe40007810000 */
[----:B------:R-:W-:Y:S01]  /*3dd0*/  ISETP.GT.AND P0, PT, R0, 0x59, PT ;  /* 0x000000590000780c */ /* 0x000fe20003f04270 */
[----:B------:R-:W-:Y:S01]  /*3de0*/  LDSM.16.MT88.4 R44, [R210] ;  /* 0x00000000d22c783b */ /* 0x000fe20000004200 */
[----:B------:R-:W-:-:S02]  /*3df0*/  FSEL R95, R26, -INF , P1 ;  /* 0xff8000001a5f7808 */ /* 0x000fc40000800000 */
[----:B------:R-:W-:Y:S01]  /*3e00*/  FMNMX.FTZ R144, R93, R144, !PT ;  /* 0x000000905d907209 */ /* 0x000fe20007810000 */
[----:B------:R-:W1:Y:S01]  /*3e10*/  SHFL.BFLY PT, R2, R145, 0x1, 0x1f ;  /* 0x0c201f0091027f89 */ /* 0x000e6200000e0000 */
[----:B------:R-:W-:Y:S02]  /*3e20*/  FSEL R97, R27, -INF , P0 ;  /* 0xff8000001b617808 */ /* 0x000fe40000000000 */
        /* <DEDUP_REMOVED lines=12> */
[----:B------:R2:W-:Y:S02]  /*3ef0*/  MUFU.EX2 R113, R0 ;  /* 0x0000000000717308 */ /* 0x0005e40000000800 */
[----:B--2---:R-:W-:-:S06]  /*3f00*/  FFMA.FTZ R0, R7, c[0x0][0x2d0], -R2 ;  /* 0x0000b40007007a23 */ /* 0x004fcc0000010802 */
[----:B------:R2:W-:Y:S01]  /*3f10*/  MUFU.EX2 R112, R0 ;  /* 0x0000000000707308 */ /* 0x0005e20000000800 */
[----:B-1----:R-:W-:Y:S01]  /*3f20*/  FMNMX.FTZ R144, R144, R3, !PT ;  /* 0x0000000390907209 */ /* 0x002fe20007810000 */
[----:B--2---:R-:W-:-:S06]  /*3f30*/  FFMA.FTZ R0, R8, c[0x0][0x2d0], -R2 ;  /* 0x0000b40008007a23 */ /* 0x004fcc0000010802 */
[----:B------:R1:W2:Y:S01]  /*3f40*/  MUFU.EX2 R115, R0 ;  /* 0x0000000000737308 */ /* 0x0002a20000000800 */
[--C-:B------:R-:W-:Y:S01]  /*3f50*/  FFMA.FTZ R3, R11, c[0x0][0x2d0], -R2.reuse ;  /* 0x0000b4000b037a23 */ /* 0x100fe20000010802 */
[----:B------:R-:W-:Y:S01]  /*3f60*/  FSETP.NEU.FTZ.AND P0, PT, R144, -INF , PT ;  /* 0xff8000009000780b */ /* 0x000fe20003f1d000 */
[----:B-1----:R-:W-:-:S05]  /*3f70*/  FFMA.FTZ R0, R9, c[0x0][0x2d0], -R2 ;  /* 0x0000b40009007a23 */ /* 0x002fca0000010802 */
[----:B------:R1:W-:Y:S02]  /*3f80*/  MUFU.EX2 R217, R0 ;  /* 0x0000000000d97308 */ /* 0x0003e40000000800 */
[----:B-1----:R-:W-:-:S06]  /*3f90*/  FFMA.FTZ R0, R10, c[0x0][0x2d0], -R2 ;  /* 0x0000b4000a007a23 */ /* 0x002fcc0000010802 */
[----:B------:R1:W-:Y:S08]  /*3fa0*/  MUFU.EX2 R224, R0 ;  /* 0x0000000000e07308 */ /* 0x0003f00000000800 */
[----:B------:R3:W-:Y:S01]  /*3fb0*/  MUFU.EX2 R223, R3 ;  /* 0x0000000300df7308 */ /* 0x0007e20000000800 */
[----:B-1----:R-:W-:-:S05]  /*3fc0*/  FMUL.FTZ R0, R144, c[0x0][0x2d0] ;  /* 0x0000b40090007a20 */ /* 0x002fca0000410000 */
[----:B------:R-:W-:Y:S01]  /*3fd0*/  FSEL R0, R0, RZ, P0 ;  /* 0x000000ff00007208 */ /* 0x000fe20000000000 */
[----:B---3--:R-:W-:-:S04]  /*3fe0*/  FFMA.FTZ R3, R12, c[0x0][0x2d0], -R2 ;  /* 0x0000b4000c037a23 */ /* 0x008fc80000010802 */
[----:B------:R1:W-:Y:S01]  /*3ff0*/  MUFU.EX2 R225, R3 ;  /* 0x0000000300e17308 */ /* 0x0003e20000000800 */
[--C-:B------:R-:W-:Y:S02]  /*4000*/  FFMA.FTZ R4, R14, c[0x0][0x2d0], -R0.reuse ;  /* 0x0000b4000e047a23 */ /* 0x100fe40000010800 */
[----:B-1----:R-:W-:-:S05]  /*4010*/  FFMA.FTZ R3, R13, c[0x0][0x2d0], -R0 ;  /* 0x0000b4000d037a23 */ /* 0x002fca0000010800 */
[----:B------:R1:W-:Y:S02]  /*4020*/  MUFU.EX2 R101, R3 ;  /* 0x0000000300657308 */ /* 0x0003e40000000800 */
[----:B-1----:R-:W-:-:S05]  /*4030*/  IMAD.IADD R3, R210, 0x1, R207 ;  /* 0x00000001d2037824 */ /* 0x002fca00078e02cf */
[----:B------:R-:W1:Y:S01]  /*4040*/  LDSM.16.MT88.4 R12, [R3] ;  /* 0x00000000030c783b */ /* 0x000e620000004200 */
[----:B------:R3:W4:Y:S03]  /*4050*/  MUFU.EX2 R100, R4 ;  /* 0x0000000400647308 */ /* 0x0007260000000800 */
[----:B------:R-:W5:Y:S04]  /*4060*/  LDSM.16.MT88.4 R28, [R3+0x800] ;  /* 0x00080000031c783b */ /* 0x000f680000004200 */
[----:B------:R-:W1:Y:S01]  /*4070*/  LDSM.16.MT88.4 R24, [R3+0x3000] ;  /* 0x003000000318783b */ /* 0x000e620000004200 */
[----:B--2---:R-:W-:-:S03]  /*4080*/  F2FP.BF16.PACK_AB R22, R115, R112 ;  /* 0x000000707316723e */ /* 0x004fc600000010ff */
[----:B------:R-:W-:Y:S04]  /*4090*/  LDSM.16.MT88.4 R40, [R3+0x6000] ;  /* 0x006000000328783b */ /* 0x000fe80000004200 */
[----:B------:R-:W-:Y:S01]  /*40a0*/  LDSM.16.MT88.4 R140, [R3+0x5800] ;  /* 0x00580000038c783b */ /* 0x000fe20000004200 */
[----:B---3--:R-:W-:-:S04]  /*40b0*/  FFMA.FTZ R4, R16, c[0x0][0x2d0], -R0 ;  /* 0x0000b40010047a23 */ /* 0x008fc80000010800 */
[----:B------:R2:W-:Y:S02]  /*40c0*/  MUFU.EX2 R102, R4 ;  /* 0x0000000400667308 */ /* 0x0005e40000000800 */
[----:B--2---:R-:W-:-:S06]  /*40d0*/  FFMA.FTZ R4, R17, c[0x0][0x2d0], -R0 ;  /* 0x0000b40011047a23 */ /* 0x004fcc0000010800 */
[----:B------:R2:W3:Y:S01]  /*40e0*/  MUFU.EX2 R103, R4 ;  /* 0x0000000400677308 */ /* 0x0004e20000000800 */
[----:B----4-:R-:W-:Y:S01]  /*40f0*/  F2FP.BF16.PACK_AB R21, R100, R101 ;  /* 0x000000656415723e */ /* 0x010fe200000010ff */
[----:B--2---:R-:W-:-:S06]  /*4100*/  FFMA.FTZ R4, R18, c[0x0][0x2d0], -R0 ;  /* 0x0000b40012047a23 */ /* 0x004fcc0000010800 */
[----:B------:R2:W-:Y:S01]  /*4110*/  MUFU.EX2 R215, R4 ;  /* 0x0000000400d77308 */ /* 0x0005e20000000800 */
[----:B---3--:R-:W-:Y:S01]  /*4120*/  F2FP.BF16.PACK_AB R23, R103, R102 ;  /* 0x000000666717723e */ /* 0x008fe200000010ff */
[----:B--2---:R-:W-:-:S06]  /*4130*/  FFMA.FTZ R4, R19, c[0x0][0x2d0], -R0 ;  /* 0x0000b40013047a23 */ /* 0x004fcc0000010800 */
[----:B------:R2:W3:Y:S02]  /*4140*/  MUFU.EX2 R205, R4 ;  /* 0x0000000400cd7308 */ /* 0x0004e40000000800 */
[----:B--2---:R-:W-:Y:S01]  /*4150*/  FFMA.FTZ R4, R20, c[0x0][0x2d0], -R0 ;  /* 0x0000b40014047a23 */ /* 0x004fe20000010800 */
[----:B------:R-:W-:-:S05]  /*4160*/  F2FP.BF16.PACK_AB R20, R113, R114 ;  /* 0x000000727114723e */ /* 0x000fca00000010ff */
[----:B------:R2:W-:Y:S02]  /*4170*/  MUFU.EX2 R219, R4 ;  /* 0x0000000400db7308 */ /* 0x0005e40000000800 */
[----:B-1----:R-:W-:Y:S01]  /*4180*/  HMMA.16816.F32.BF16 R8, R20, R12, RZ ;  /* 0x0000000c1408723c */ /* 0x002fe200000418ff */
[----:B--2---:R-:W-:Y:S02]  /*4190*/  FFMA.FTZ R4, R32, c[0x0][0x2d0], -R0 ;  /* 0x0000b40020047a23 */ /* 0x004fe40000010800 */
[----:B------:R-:W1:Y:S03]  /*41a0*/  LDSM.16.MT88.4 R32, [R3+0x3800] ;  /* 0x003800000320783b */ /* 0x000e660000004200 */
[----:B------:R2:W4:Y:S01]  /*41b0*/  MUFU.EX2 R220, R4 ;  /* 0x0000000400dc7308 */ /* 0x0005220000000800 */
[----:B------:R-:W-:Y:S02]  /*41c0*/  F2FP.BF16.PACK_AB R16, R224, R217 ;  /* 0x000000d9e010723e */ /* 0x000fe400000010ff */
[----:B---3--:R-:W-:-:S02]  /*41d0*/  F2FP.BF16.PACK_AB R17, R205, R215 ;  /* 0x000000d7cd11723e */ /* 0x008fc400000010ff */
[----:B------:R-:W-:Y:S01]  /*41e0*/  F2FP.BF16.PACK_AB R18, R225, R223 ;  /* 0x000000dfe112723e */ /* 0x000fe200000010ff */
[----:B--2---:R-:W-:Y:S01]  /*41f0*/  FFMA.FTZ R4, R36, c[0x0][0x2d0], -R2 ;  /* 0x0000b40024047a23 */ /* 0x004fe20000010802 */
[----:B----4-:R-:W-:-:S03]  /*4200*/  F2FP.BF16.PACK_AB R19, R220, R219 ;  /* 0x000000dbdc13723e */ /* 0x010fc600000010ff */
[----:B------:R2:W-:Y:S01]  /*4210*/  MUFU.EX2 R216, R4 ;  /* 0x0000000400d87308 */ /* 0x0005e20000000800 */
[----:B------:R-:W-:Y:S01]  /*4220*/  HMMA.16816.F32.BF16 R12, R20, R14, RZ ;  /* 0x0000000e140c723c */ /* 0x000fe200000418ff */
[----:B--2---:R-:W-:-:S07]  /*4230*/  FFMA.FTZ R4, R37, c[0x0][0x2d0], -R2 ;  /* 0x0000b40025047a23 */ /* 0x004fce0000010802 */
[----:B-----5:R-:W-:Y:S01]  /*4240*/  HMMA.16816.F32.BF16 R80, R16, R28, R8 ;  /* 0x0000001c1050723c */ /* 0x020fe20000041808 */
[----:B------:R-:W2:Y:S01]  /*4250*/  LDSM.16.MT88.4 R36, [R3+0x6800] ;  /* 0x006800000324783b */ /* 0x000ea20000004200 */
[----:B------:R3:W4:Y:S06]  /*4260*/  MUFU.EX2 R218, R4 ;  /* 0x0000000400da7308 */ /* 0x00072c0000000800 */
[----:B------:R-:W-:Y:S01]  /*4270*/  HMMA.16816.F32.BF16 R8, R20, R24, RZ ;  /* 0x000000181408723c */ /* 0x000fe200000418ff */
[----:B---3--:R-:W-:-:S04]  /*4280*/  FFMA.FTZ R4, R48, c[0x0][0x2d0], -R2 ;  /* 0x0000b40030047a23 */ /* 0x008fc80000010802 */
[----:B------:R3:W-:Y:S02]  /*4290*/  MUFU.EX2 R221, R4 ;  /* 0x0000000400dd7308 */ /* 0x0007e40000000800 */
[----:B---3--:R-:W-:-:S06]  /*42a0*/  FFMA.FTZ R4, R49, c[0x0][0x2d0], -R2 ;  /* 0x0000b40031047a23 */ /* 0x008fcc0000010802 */
[----:B------:R3:W-:Y:S02]  /*42b0*/  MUFU.EX2 R222, R4 ;  /* 0x0000000400de7308 */ /* 0x0007e40000000800 */
[----:B---3--:R-:W-:-:S06]  /*42c0*/  FFMA.FTZ R4, R50, c[0x0][0x2d0], -R2 ;  /* 0x0000b40032047a23 */ /* 0x008fcc0000010802 */
[----:B------:R3:W-:Y:S01]  /*42d0*/  MUFU.EX2 R106, R4 ;  /* 0x00000004006a7308 */ /* 0x0007e20000000800 */
[----:B------:R-:W-:Y:S01]  /*42e0*/  HMMA.16816.F32.BF16 R72, R16, R30, R12 ;  /* 0x0000001e1048723c */ /* 0x000fe2000004180c */
[----:B------:R-:W5:Y:S01]  /*42f0*/  LDSM.16.MT88.4 R28, [R3+0x1000] ;  /* 0x00100000031c783b */ /* 0x000f620000004200 */
[----:B---3--:R-:W-:-:S06]  /*4300*/  FFMA.FTZ R4, R51, c[0x0][0x2d0], -R2 ;  /* 0x0000b40033047a23 */ /* 0x008fcc0000010802 */
[----:B------:R-:W-:Y:S01]  /*4310*/  HMMA.16816.F32.BF16 R24, R20, R26, RZ ;  /* 0x0000001a1418723c */ /* 0x000fe200000418ff */
[----:B------:R-:W-:Y:S01]  /*4320*/  LDSM.16.MT88.4 R48, [R3+0x7000] ;  /* 0x007000000330783b */ /* 0x000fe20000004200 */
[----:B------:R3:W-:Y:S06]  /*4330*/  MUFU.EX2 R107, R4 ;  /* 0x00000004006b7308 */ /* 0x0007ec0000000800 */
[----:B-1----:R-:W-:Y:S01]  /*4340*/  HMMA.16816.F32.BF16 R68, R16, R32, R8 ;  /* 0x000000201044723c */ /* 0x002fe20000041808 */
[----:B---3--:R-:W-:-:S04]  /*4350*/  FFMA.FTZ R4, R54, c[0x0][0x2d0], -R2 ;  /* 0x0000b40036047a23 */ /* 0x008fc80000010802 */
[----:B------:R1:W-:Y:S03]  /*4360*/  MUFU.EX2 R108, R4 ;  /* 0x00000004006c7308 */ /* 0x0003e60000000800 */
[----:B------:R-:W-:Y:S01]  /*4370*/  HMMA.16816.F32.BF16 R8, R20, R40, RZ ;  /* 0x000000281408723c */ /* 0x000fe200000418ff */
[----:B-1----:R-:W-:-:S04]  /*4380*/  FFMA.FTZ R4, R53, c[0x0][0x2d0], -R0 ;  /* 0x0000b40035047a23 */ /* 0x002fc80000010800 */
[----:B------:R1:W-:Y:S03]  /*4390*/  MUFU.EX2 R147, R4 ;  /* 0x0000000400937308 */ /* 0x0003e60000000800 */
[----:B------:R-:W-:Y:S01]  /*43a0*/  HMMA.16816.F32.BF16 R12, R20, R42, RZ ;  /* 0x0000002a140c723c */ /* 0x000fe200000418ff */
[----:B-1----:R-:W-:-:S04]  /*43b0*/  FFMA.FTZ R4, R52, c[0x0][0x2d0], -R0 ;  /* 0x0000b40034047a23 */ /* 0x002fc80000010800 */
[----:B------:R1:W3:Y:S02]  /*43c0*/  MUFU.EX2 R146, R4 ;  /* 0x0000000400927308 */ /* 0x0002e40000000800 */
[----:B-1----:R-:W-:-:S06]  /*43d0*/  FFMA.FTZ R4, R55, c[0x0][0x2d0], -R0 ;  /* 0x0000b40037047a23 */ /* 0x002fcc0000010800 */
[----:B------:R1:W-:Y:S01]  /*43e0*/  MUFU.EX2 R204, R4 ;  /* 0x0000000400cc7308 */ /* 0x0003e20000000800 */
[----:B------:R-:W-:Y:S01]  /*43f0*/  HMMA.16816.F32.BF16 R60, R16, R34, R24 ;  /* 0x00000022103c723c */ /* 0x000fe20000041818 */
[----:B------:R-:W3:Y:S01]  /*4400*/  LDSM.16.MT88.4 R32, [R210+0x800] ;  /* 0x00080000d220783b */ /* 0x000ee20000004200 */
[----:B-1----:R-:W-:-:S05]  /*4410*/  FFMA.FTZ R4, R64, c[0x0][0x2d0], -R0 ;  /* 0x0000b40040047a23 */ /* 0x002fca0000010800 */
[----:B------:R1:W1:Y:S01]  /*4420*/  MUFU.EX2 R105, R4 ;  /* 0x0000000400697308 */ /* 0x0002620000000800 */
[----:B--2---:R-:W-:Y:S08]  /*4430*/  HMMA.16816.F32.BF16 R56, R16, R36, R8 ;  /* 0x000000241038723c */ /* 0x004ff00000041808 */
[----:B------:R-:W-:Y:S01]  /*4440*/  HMMA.16816.F32.BF16 R24, R20, R44, RZ ;  /* 0x0000002c1418723c */ /* 0x000fe200000418ff */
[----:B-1----:R-:W-:-:S07]  /*4450*/  FFMA.FTZ R4, R78, c[0x0][0x2d0], -R2 ;  /* 0x0000b4004e047a23 */ /* 0x002fce0000010802 */
[----:B------:R-:W-:Y:S01]  /*4460*/  HMMA.16816.F32.BF16 R8, R20, R46, RZ ;  /* 0x0000002e1408723c */ /* 0x000fe200000418ff */
[----:B------:R-:W1:Y:S01]  /*4470*/  LDSM.16.MT88.4 R44, [R3+0x4000] ;  /* 0x00400000032c783b */ /* 0x000e620000004200 */
[----:B------:R2:W-:Y:S06]  /*4480*/  MUFU.EX2 R104, R4 ;  /* 0x0000000400687308 */ /* 0x0005ec0000000800 */
[----:B------:R-:W-:Y:S07]  /*4490*/  HMMA.16816.F32.BF16 R52, R16, R38, R12 ;  /* 0x000000261034723c */ /* 0x000fee000004180c */
[----:B----4-:R-:W-:Y:S01]  /*44a0*/  F2FP.BF16.PACK_AB R12, R218, R216 ;  /* 0x000000d8da0c723e */ /* 0x010fe200000010ff */
[----:B--2---:R-:W-:Y:S01]  /*44b0*/  FFMA.FTZ R4, R77, c[0x0][0x2d0], -R2 ;  /* 0x0000b4004d047a23 */ /* 0x004fe20000010802 */
[----:B---3--:R-:W-:-:S02]  /*44c0*/  F2FP.BF16.PACK_AB R13, R146, R147 ;  /* 0x00000093920d723e */ /* 0x008fc400000010ff */
[----:B------:R-:W-:Y:S01]  /*44d0*/  F2FP.BF16.PACK_AB R14, R222, R221 ;  /* 0x000000ddde0e723e */ /* 0x000fe200000010ff */
[----:B------:R2:W-:Y:S01]  /*44e0*/  MUFU.EX2 R99, R4 ;  /* 0x0000000400637308 */ /* 0x0005e20000000800 */
[----:B------:R-:W-:-:S07]  /*44f0*/  F2FP.BF16.PACK_AB R15, R105, R204 ;  /* 0x000000cc690f723e */ /* 0x000fce00000010ff */
[----:B-----5:R-:W-:Y:S01]  /*4500*/  HMMA.16816.F32.BF16 R40, R12, R28, R80 ;  /* 0x0000001c0c28723c */ /* 0x020fe20000041850 */
[----:B------:R-:W-:Y:S01]  /*4510*/  LDSM.16.MT88.4 R80, [R3+0x8800] ;  /* 0x008800000350783b */ /* 0x000fe20000004200 */
[----:B--2---:R-:W-:-:S06]  /*4520*/  FFMA.FTZ R4, R79, c[0x0][0x2d0], -R2 ;  /* 0x0000b4004f047a23 */ /* 0x004fcc0000010802 */
[----:B------:R-:W-:Y:S01]  /*4530*/  HMMA.16816.F32.BF16 R36, R12, R30, R72 ;  /* 0x0000001e0c24723c */ /* 0x000fe20000041848 */
[----:B------:R-:W2:Y:S01]  /*4540*/  LDSM.16.MT88.4 R28, [R3+0x1800] ;  /* 0x00180000031c783b */ /* 0x000ea20000004200 */
[----:B------:R3:W-:Y:S02]  /*4550*/  MUFU.EX2 R98, R4 ;  /* 0x0000000400627308 */ /* 0x0007e40000000800 */
[----:B---3--:R-:W-:-:S06]  /*4560*/  FFMA.FTZ R4, R65, c[0x0][0x2d0], -R0 ;  /* 0x0000b40041047a23 */ /* 0x008fcc0000010800 */
[----:B------:R3:W-:Y:S02]  /*4570*/  MUFU.EX2 R252, R4 ;  /* 0x0000000400fc7308 */ /* 0x0007e40000000800 */
[----:B---3--:R-:W-:-:S06]  /*4580*/  FFMA.FTZ R4, R76, c[0x0][0x2d0], -R0 ;  /* 0x0000b4004c047a23 */ /* 0x008fcc0000010800 */
[----:B------:R3:W4:Y:S02]  /*4590*/  MUFU.EX2 R251, R4 ;  /* 0x0000000400fb7308 */ /* 0x0007240000000800 */
[----:B---3--:R-:W-:-:S06]  /*45a0*/  FFMA.FTZ R4, R66, c[0x0][0x2d0], -R0 ;  /* 0x0000b40042047a23 */ /* 0x008fcc0000010800 */
[----:B------:R3:W-:Y:S01]  /*45b0*/  MUFU.EX2 R250, R4 ;  /* 0x0000000400fa7308 */ /* 0x0007e20000000800 */
[----:B------:R-:W-:Y:S01]  /*45c0*/  HMMA.16816.F32.BF16 R232, R16, R32, R24 ;  /* 0x0000002010e8723c */ /* 0x000fe20000041818 */
[----:B------:R-:W5:Y:S01]  /*45d0*/  LDSM.16.MT88.4 R24, [R3+0x4800] ;  /* 0x004800000318783b */ /* 0x000f620000004200 */
[----:B---3--:R-:W-:-:S06]  /*45e0*/  FFMA.FTZ R4, R67, c[0x0][0x2d0], -R0 ;  /* 0x0000b40043047a23 */ /* 0x008fcc0000010800 */
[----:B------:R-:W-:Y:S01]  /*45f0*/  HMMA.16816.F32.BF16 R228, R16, R34, R8 ;  /* 0x0000002210e4723c */ /* 0x000fe20000041808 */
[----:B------:R-:W-:Y:S01]  /*4600*/  IMAD.MOV.U32 R72, RZ, RZ, R108 ;  /* 0x000000ffff487224 */ /* 0x000fe200078e006c */
[----:B------:R-:W-:Y:S01]  /*4610*/  LDSM.16.MT88.4 R64, [R210+0x3000] ;  /* 0x00300000d240783b */ /* 0x000fe20000004200 */
[----:B------:R3:W2:Y:S01]  /*4620*/  MUFU.EX2 R248, R4 ;  /* 0x0000000400f87308 */ /* 0x0006a20000000800 */
[----:B------:R-:W-:Y:S02]  /*4630*/  IMAD.MOV.U32 R73, RZ, RZ, R107 ;  /* 0x000000ffff497224 */ /* 0x000fe400078e006b */
[----:B------:R-:W-:Y:S02]  /*4640*/  IMAD.MOV.U32 R74, RZ, RZ, R106 ;  /* 0x000000ffff4a7224 */ /* 0x000fe400078e006a */
[----:B-1----:R-:W-:Y:S01]  /*4650*/  HMMA.16816.F32.BF16 R32, R12, R44, R68 ;  /* 0x0000002c0c20723c */ /* 0x002fe20000041844 */
[----:B----4-:R-:W-:Y:S01]  /*4660*/  F2FP.BF16.PACK_AB R9, R251, R252 ;  /* 0x000000fcfb09723e */ /* 0x010fe200000010ff */
[----:B------:R-:W-:Y:S05]  /*4670*/  LDSM.16.MT88.4 R108, [R3+0x2800] ;  /* 0x00280000036c783b */ /* 0x000fea0000004200 */
[----:B------:R-:W-:-:S02]  /*4680*/  IMAD.MOV.U32 R71, RZ, RZ, R104 ;  /* 0x000000ffff477224 */ /* 0x000fc400078e0068 */
[----:B---3--:R-:W-:-:S04]  /*4690*/  FFMA.FTZ R4, R90, c[0x0][0x2d0], -R2 ;  /* 0x0000b4005a047a23 */ /* 0x008fc80000010802 */
[----:B------:R1:W-:Y:S01]  /*46a0*/  MUFU.EX2 R249, R4 ;  /* 0x0000000400f97308 */ /* 0x0003e20000000800 */
[----:B------:R-:W-:Y:S02]  /*46b0*/  F2FP.BF16.PACK_AB R8, R73, R74 ;  /* 0x0000004a4908723e */ /* 0x000fe400000010ff */
[----:B------:R-:W-:Y:S02]  /*46c0*/  F2FP.BF16.PACK_AB R10, R71, R72 ;  /* 0x00000048470a723e */ /* 0x000fe400000010ff */
[----:B--2---:R-:W-:Y:S01]  /*46d0*/  F2FP.BF16.PACK_AB R11, R248, R250 ;  /* 0x000000faf80b723e */ /* 0x004fe200000010ff */
[----:B------:R-:W-:Y:S01]  /*46e0*/  HMMA.16816.F32.BF16 R56, R12, R48, R56 ;  /* 0x000000300c38723c */ /* 0x000fe20000041838 */
[----:B-1----:R-:W-:-:S04]  /*46f0*/  FFMA.FTZ R4, R86, c[0x0][0x2d0], -R2 ;  /* 0x0000b40056047a23 */ /* 0x002fc80000010802 */
[----:B------:R1:W-:Y:S03]  /*4700*/  MUFU.EX2 R247, R4 ;  /* 0x0000000400f77308 */ /* 0x0003e60000000800 */
[----:B------:R-:W-:Y:S08]  /*4710*/  HMMA.16816.F32.BF16 R52, R12, R50, R52 ;  /* 0x000000320c34723c */ /* 0x000ff00000041834 */
[----:B------:R-:W-:Y:S01]  /*4720*/  HMMA.16816.F32.BF16 R48, R8, R28, R40 ;  /* 0x0000001c0830723c */ /* 0x000fe20000041828 */
[----:B-1----:R-:W-:-:S07]  /*4730*/  FFMA.FTZ R4, R88, c[0x0][0x2d0], -R2 ;  /* 0x0000b40058047a23 */ /* 0x002fce0000010802 */
[----:B------:R-:W-:Y:S01]  /*4740*/  HMMA.16816.F32.BF16 R44, R12, R46, R60 ;  /* 0x0000002e0c2c723c */ /* 0x000fe2000004183c */
[----:B------:R-:W1:Y:S01]  /*4750*/  LDSM.16.MT88.4 R60, [R3+0x7800] ;  /* 0x00780000033c783b */ /* 0x000e620000004200 */
[----:B------:R2:W-:Y:S06]  /*4760*/  MUFU.EX2 R246, R4 ;  /* 0x0000000400f67308 */ /* 0x0005ec0000000800 */
[----:B------:R-:W-:Y:S01]  /*4770*/  HMMA.16816.F32.BF16 R40, R8, R30, R36 ;  /* 0x0000001e0828723c */ /* 0x000fe20000041824 */
[----:B------:R-:W3:Y:S01]  /*4780*/  LDSM.16.MT88.4 R36, [R3+0x2000] ;  /* 0x002000000324783b */ /* 0x000ee20000004200 */
[----:B--2---:R-:W-:-:S04]  /*4790*/  FFMA.FTZ R4, R84, c[0x0][0x2d0], -R0 ;  /* 0x0000b40054047a23 */ /* 0x004fc80000010800 */
[----:B------:R2:W-:Y:S02]  /*47a0*/  MUFU.EX2 R245, R4 ;  /* 0x0000000400f57308 */ /* 0x0005e40000000800 */
[----:B--2---:R-:W-:-:S06]  /*47b0*/  FFMA.FTZ R4, R85, c[0x0][0x2d0], -R0 ;  /* 0x0000b40055047a23 */ /* 0x004fcc0000010800 */
[----:B------:R2:W4:Y:S01]  /*47c0*/  MUFU.EX2 R244, R4 ;  /* 0x0000000400f47308 */ /* 0x0005220000000800 */
[----:B-----5:R-:W-:Y:S01]  /*47d0*/  HMMA.16816.F32.BF16 R32, R8, R24, R32 ;  /* 0x000000180820723c */ /* 0x020fe20000041820 */
[----:B--2---:R-:W-:-:S06]  /*47e0*/  FFMA.FTZ R4, R87, c[0x0][0x2d0], -R0 ;  /* 0x0000b40057047a23 */ /* 0x004fcc0000010800 */
[----:B------:R2:W-:Y:S01]  /*47f0*/  MUFU.EX2 R243, R4 ;  /* 0x0000000400f37308 */ /* 0x0005e20000000800 */
[----:B------:R-:W-:Y:S01]  /*4800*/  HMMA.16816.F32.BF16 R28, R8, R26, R44 ;  /* 0x0000001a081c723c */ /* 0x000fe2000004182c */
[----:B------:R-:W5:Y:S01]  /*4810*/  LDSM.16.MT88.4 R24, [R3+0x5000] ;  /* 0x005000000318783b */ /* 0x000f620000004200 */
[----:B------:R-:W-:-:S03]  /*4820*/  IMAD.MOV.U32 R70, RZ, RZ, R99 ;  /* 0x000000ffff467224 */ /* 0x000fc600078e0063 */
[----:B------:R-:W3:Y:S01]  /*4830*/  LDSM.16.MT88.4 R44, [R3+0x8000] ;  /* 0x00800000032c783b */ /* 0x000ee20000004200 */
[----:B--2---:R-:W-:-:S04]  /*4840*/  FFMA.FTZ R4, R89, c[0x0][0x2d0], -R0 ;  /* 0x0000b40059047a23 */ /* 0x004fc80000010800 */
[----:B------:R2:W1:Y:S01]  /*4850*/  MUFU.EX2 R242, R4 ;  /* 0x0000000400f27308 */ /* 0x0004620000000800 */
[----:B------:R-:W-:Y:S01]  /*4860*/  IMAD.MOV.U32 R69, RZ, RZ, R98 ;  /* 0x000000ffff457224 */ /* 0x000fe200078e0062 */
[----:B----4-:R-:W-:Y:S02]  /*4870*/  F2FP.BF16.PACK_AB R5, R244, R245 ;  /* 0x000000f5f405723e */ /* 0x010fe400000010ff */
[----:B------:R-:W-:Y:S01]  /*4880*/  F2FP.BF16.PACK_AB R6, R247, R249 ;  /* 0x000000f9f706723e */ /* 0x000fe200000010ff */
[----:B--2---:R-:W-:-:S04]  /*4890*/  FFMA.FTZ R4, R94, c[0x0][0x2d0], -R2 ;  /* 0x0000b4005e047a23 */ /* 0x004fc80000010802 */
[----:B------:R2:W4:Y:S01]  /*48a0*/  MUFU.EX2 R241, R4 ;  /* 0x0000000400f17308 */ /* 0x0005220000000800 */
[----:B-1----:R-:W-:Y:S01]  /*48b0*/  F2FP.BF16.PACK_AB R7, R242, R243 ;  /* 0x000000f3f207723e */ /* 0x002fe200000010ff */
[----:B------:R-:W-:Y:S01]  /*48c0*/  HMMA.16816.F32.BF16 R52, R8, R62, R52 ;  /* 0x0000003e0834723c */ /* 0x000fe20000041834 */
[--C-:B--2---:R-:W-:Y:S02]  /*48d0*/  FFMA.FTZ R4, R92, c[0x0][0x2d0], -R2.reuse ;  /* 0x0000b4005c047a23 */ /* 0x104fe40000010802 */
[----:B------:R-:W-:-:S03]  /*48e0*/  FFMA.FTZ R2, R96, c[0x0][0x2d0], -R2 ;  /* 0x0000b40060027a23 */ /* 0x000fc60000010802 */
[----:B------:R1:W-:Y:S08]  /*48f0*/  MUFU.EX2 R240, R4 ;  /* 0x0000000400f07308 */ /* 0x0003f00000000800 */
[----:B------:R2:W-:Y:S01]  /*4900*/  MUFU.EX2 R239, R2 ;  /* 0x0000000200ef7308 */ /* 0x0005e20000000800 */
[----:B-1----:R-:W-:Y:S01]  /*4910*/  F2FP.BF16.PACK_AB R4, R69, R70 ;  /* 0x000000464504723e */ /* 0x002fe200000010ff */
[----:B--2---:R-:W-:-:S06]  /*4920*/  FFMA.FTZ R2, R91, c[0x0][0x2d0], -R0 ;  /* 0x0000b4005b027a23 */ /* 0x004fcc0000010800 */
[C---:B---3--:R-:W-:Y:S01]  /*4930*/  HMMA.16816.F32.BF16 R48, R4.reuse, R36, R48 ;  /* 0x000000240430723c */ /* 0x048fe20000041830 */
[----:B------:R1:W-:Y:S07]  /*4940*/  MUFU.EX2 R238, R2 ;  /* 0x0000000200ee7308 */ /* 0x0003ee0000000800 */
[----:B------:R-:W-:Y:S01]  /*4950*/  HMMA.16816.F32.BF16 R40, R4, R38, R40 ;  /* 0x000000260428723c */ /* 0x000fe20000041828 */
[----:B------:R-:W2:Y:S01]  /*4960*/  LDSM.16.MT88.4 R36, [R211] ;  /* 0x00000000d324783b */ /* 0x000ea20000004200 */
[----:B-1----:R-:W-:-:S04]  /*4970*/  FFMA.FTZ R2, R93, c[0x0][0x2d0], -R0 ;  /* 0x0000b4005d027a23 */ /* 0x002fc80000010800 */
[----:B------:R1:W3:Y:S02]  /*4980*/  MUFU.EX2 R237, R2 ;  /* 0x0000000200ed7308 */ /* 0x0002e40000000800 */
[----:B------:R-:W-:Y:S01]  /*4990*/  HMMA.16816.F32.BF16 R56, R8, R60, R56 ;  /* 0x0000003c0838723c */ /* 0x000fe20000041838 */
[----:B-1----:R-:W-:-:S05]  /*49a0*/  FFMA.FTZ R2, R95, c[0x0][0x2d0], -R0 ;  /* 0x0000b4005f027a23 */ /* 0x002fca0000010800 */
[----:B------:R1:W-:Y:S02]  /*49b0*/  MUFU.EX2 R236, R2 ;  /* 0x0000000200ec7308 */ /* 0x0003e40000000800 */
[----:B-----5:R-:W-:Y:S01]  /*49c0*/  HMMA.16816.F32.BF16 R32, R4, R24, R32 ;  /* 0x000000180420723c */ /* 0x020fe20000041820 */
[----:B-1----:R-:W-:Y:S02]  /*49d0*/  FFMA.FTZ R2, R97, c[0x0][0x2d0], -R0 ;  /* 0x0000b40061027a23 */ /* 0x002fe40000010800 */
[----:B------:R-:W-:-:S03]  /*49e0*/  IMAD.IADD R0, R207, 0x1, R211 ;  /* 0x00000001cf007824 */ /* 0x000fc600078e02d3 */
[----:B------:R-:W1:Y:S02]  /*49f0*/  MUFU.EX2 R227, R2 ;  /* 0x0000000200e37308 */ /* 0x000e640000000800 */
[----:B------:R-:W5:Y:S01]  /*4a00*/  LDSM.16.MT88.4 R60, [R0] ;  /* 0x00000000003c783b */ /* 0x000f620000004200 */
[----:B------:R-:W-:Y:S01]  /*4a10*/  HMMA.16816.F32.BF16 R28, R4, R26, R28 ;  /* 0x0000001a041c723c */ /* 0x000fe2000004181c */
[----:B----4-:R-:W-:-:S07]  /*4a20*/  F2FP.BF16.PACK_AB R96, R241, R246 ;  /* 0x000000f6f160723e */ /* 0x010fce00000010ff */
[C---:B------:R-:W-:Y:S01]  /*4a30*/  HMMA.16816.F32.BF16 R24, R4.reuse, R46, R52 ;  /* 0x0000002e0418723c */ /* 0x040fe20000041834 */
[----:B------:R-:W4:Y:S01]  /*4a40*/  LDSM.16.MT88.4 R52, [R211+0x800] ;  /* 0x00080000d334783b */ /* 0x000f220000004200 */
[----:B---3--:R-:W-:Y:S02]  /*4a50*/  F2FP.BF16.PACK_AB R97, R237, R238 ;  /* 0x000000eeed61723e */ /* 0x008fe400000010ff */
[----:B------:R-:W-:Y:S02]  /*4a60*/  F2FP.BF16.PACK_AB R98, R239, R240 ;  /* 0x000000f0ef62723e */ /* 0x000fe400000010ff */
[----:B-1----:R-:W-:Y:S01]  /*4a70*/  F2FP.BF16.PACK_AB R99, R227, R236 ;  /* 0x000000ece363723e */ /* 0x002fe200000010ff */
[----:B------:R-:W-:Y:S01]  /*4a80*/  IMAD.MOV.U32 R75, RZ, RZ, R105 ;  /* 0x000000ffff4b7224 */ /* 0x000fe200078e0069 */
[----:B------:R-:W-:Y:S01]  /*4a90*/  HMMA.16816.F32.BF16 R76, R4, R44, R56 ;  /* 0x0000002c044c723c */ /* 0x000fe20000041838 */
[----:B------:R-:W-:Y:S04]  /*4aa0*/  LDSM.16.MT88.4 R44, [R211+0x3000] ;  /* 0x00300000d32c783b */ /* 0x000fe80000004200 */
[----:B------:R-:W-:Y:S03]  /*4ab0*/  LDSM.16.MT88.4 R56, [R210+0x3800] ;  /* 0x00380000d238783b */ /* 0x000fe60000004200 */
[C---:B------:R-:W-:Y:S01]  /*4ac0*/  HMMA.16816.F32.BF16 R104, R96.reuse, R108, R48 ;  /* 0x0000006c6068723c */ /* 0x040fe20000041830 */
[----:B------:R-:W1:Y:S07]  /*4ad0*/  LDSM.16.MT88.4 R48, [R0+0x800] ;  /* 0x000800000030783b */ /* 0x000e6e0000004200 */
[----:B------:R-:W-:Y:S08]  /*4ae0*/  HMMA.16816.F32.BF16 R108, R96, R110, R40 ;  /* 0x0000006e606c723c */ /* 0x000ff00000041828 */
[C---:B--2---:R-:W-:Y:S08]  /*4af0*/  HMMA.16816.F32.BF16 R40, R20.reuse, R36, RZ ;  /* 0x000000241428723c */ /* 0x044ff000000418ff */
[----:B------:R-:W-:Y:S08]  /*4b00*/  HMMA.16816.F32.BF16 R36, R20, R38, RZ ;  /* 0x000000261424723c */ /* 0x000ff000000418ff */
[C---:B------:R-:W-:Y:S08]  /*4b10*/  HMMA.16816.F32.BF16 R136, R96.reuse, R140, R32 ;  /* 0x0000008c6088723c */ /* 0x040ff00000041820 */
[----:B------:R-:W-:Y:S08]  /*4b20*/  HMMA.16816.F32.BF16 R140, R96, R142, R28 ;  /* 0x0000008e608c723c */ /* 0x000ff0000004181c */
[----:B-----5:R-:W-:Y:S08]  /*4b30*/  HMMA.16816.F32.BF16 R28, R20, R62, RZ ;  /* 0x0000003e141c723c */ /* 0x020ff000000418ff */
[----:B----4-:R-:W-:Y:S01]  /*4b40*/  HMMA.16816.F32.BF16 R132, R16, R54, R36 ;  /* 0x000000361084723c */ /* 0x010fe20000041824 */
[----:B------:R-:W2:Y:S07]  /*4b50*/  LDSM.16.MT88.4 R36, [R211+0x3800] ;  /* 0x00380000d324783b */ /* 0x000eae0000004200 */
[C---:B------:R-:W-:Y:S08]  /*4b60*/  HMMA.16816.F32.BF16 R76, R96.reuse, R80, R76 ;  /* 0x00000050604c723c */ /* 0x040ff0000004184c */
[----:B------:R-:W-:Y:S08]  /*4b70*/  HMMA.16816.F32.BF16 R80, R96, R82, R24 ;  /* 0x000000526050723c */ /* 0x000ff00000041818 */
[C---:B------:R-:W-:Y:S08]  /*4b80*/  HMMA.16816.F32.BF16 R24, R20.reuse, R64, RZ ;  /* 0x000000401418723c */ /* 0x040ff000000418ff */
[----:B------:R-:W-:Y:S08]  /*4b90*/  HMMA.16816.F32.BF16 R32, R20, R60, RZ ;  /* 0x0000003c1420723c */ /* 0x000ff000000418ff */
[C---:B-1----:R-:W-:Y:S08]  /*4ba0*/  HMMA.16816.F32.BF16 R124, R16.reuse, R50, R28 ;  /* 0x00000032107c723c */ /* 0x042ff0000004181c */
[----:B------:R-:W-:Y:S01]  /*4bb0*/  HMMA.16816.F32.BF16 R200, R16, R52, R40 ;  /* 0x0000003410c8723c */ /* 0x000fe20000041828 */
[----:B------:R-:W1:Y:S07]  /*4bc0*/  LDSM.16.MT88.4 R40, [R0+0x3000] ;  /* 0x003000000028783b */ /* 0x000e6e0000004200 */
[----:B------:R-:W-:Y:S08]  /*4bd0*/  HMMA.16816.F32.BF16 R28, R20, R44, RZ ;  /* 0x0000002c141c723c */ /* 0x000ff000000418ff */
[----:B------:R-:W-:Y:S08]  /*4be0*/  HMMA.16816.F32.BF16 R148, R16, R56, R24 ;  /* 0x000000381094723c */ /* 0x000ff00000041818 */
[----:B------:R-:W-:Y:S08]  /*4bf0*/  HMMA.16816.F32.BF16 R24, R20, R46, RZ ;  /* 0x0000002e1418723c */ /* 0x000ff000000418ff */
[C---:B------:R-:W-:Y:S08]  /*4c00*/  HMMA.16816.F32.BF16 R128, R16.reuse, R48, R32 ;  /* 0x000000301080723c */ /* 0x040ff00000041820 */
[C---:B--2---:R-:W-:Y:S01]  /*4c10*/  HMMA.16816.F32.BF16 R48, R16.reuse, R36, R28 ;  /* 0x000000241030723c */ /* 0x044fe2000004181c */
[----:B------:R-:W2:Y:S07]  /*4c20*/  LDSM.16.MT88.4 R28, [R0+0x3800] ;  /* 0x00380000001c783b */ /* 0x000eae0000004200 */
[----:B------:R-:W-:Y:S08]  /*4c30*/  HMMA.16816.F32.BF16 R116, R16, R38, R24 ;  /* 0x000000261074723c */ /* 0x000ff00000041818 */
[C---:B-1----:R-:W-:Y:S08]  /*4c40*/  HMMA.16816.F32.BF16 R24, R20.reuse, R40, RZ ;  /* 0x000000281418723c */ /* 0x042ff000000418ff */
[----:B------:R-:W-:Y:S11]  /*4c50*/  HMMA.16816.F32.BF16 R32, R20, R66, RZ ;  /* 0x000000421420723c */ /* 0x000ff600000418ff */
[----:B------:R-:W-:Y:S05]  /*4c60*/  @!UPT UIADD3 URZ, URZ, URZ, URZ ;  /* 0x0000003f3f3ff290 */ /* 0x000fea000fffe03f */
[C---:B--2---:R-:W-:Y:S08]  /*4c70*/  HMMA.16816.F32.BF16 R120, R16.reuse, R28, R24 ;  /* 0x0000001c1078723c */ /* 0x044ff00000041818 */
[----:B------:R-:W-:Y:S01]  /*4c80*/  HMMA.16816.F32.BF16 R56, R16, R58, R32 ;  /* 0x0000003a1038723c */ /* 0x000fe20000041820 */
[----:B------:R-:W1:Y:S07]  /*4c90*/  LDSM.16.MT88.4 R32, [R210+0x6000] ;  /* 0x00600000d220783b */ /* 0x000e6e0000004200 */
[----:B------:R-:W-:Y:S11]  /*4ca0*/  HMMA.16816.F32.BF16 R24, R20, R42, RZ ;  /* 0x0000002a1418723c */ /* 0x000ff600000418ff */
[----:B------:R-:W-:Y:S11]  /*4cb0*/  @!UPT UIADD3 URZ, URZ, URZ, URZ ;  /* 0x0000003f3f3ff290 */ /* 0x000ff6000fffe03f */
[----:B------:R-:W-:Y:S02]  /*4cc0*/  @!UPT UIADD3 URZ, URZ, URZ, URZ ;  /* 0x0000003f3f3ff290 */ /* 0x000fe4000fffe03f */
[----:B------:R-:W-:Y:S01]  /*4cd0*/  HMMA.16816.F32.BF16 R84, R16, R30, R24 ;  /* 0x0000001e1054723c */ /* 0x000fe20000041818 */
[----:B------:R-:W2:Y:S07]  /*4ce0*/  LDSM.16.MT88.4 R28, [R210+0x6800] ;  /* 0x00680000d21c783b */ /* 0x000eae0000004200 */
[----:B-1----:R-:W-:Y:S01]  /*4cf0*/  HMMA.16816.F32.BF16 R24, R20, R32, RZ ;  /* 0x000000201418723c */ /* 0x002fe200000418ff */
[----:B------:R-:W-:-:S04]  /*4d00*/  FADD.FTZ R2, R114, R113 ;  /* 0x0000007172027221 */ /* 0x000fc80000010000 */
[----:B------:R-:W-:-:S04]  /*4d10*/  FADD.FTZ R2, R112, R2 ;  /* 0x0000000270027221 */ /* 0x000fc80000010000 */
[----:B------:R-:W-:Y:S02]  /*4d20*/  FADD.FTZ R2, R115, R2 ;  /* 0x0000000273027221 */ /* 0x000fe40000010000 */
[----:B------:R-:W-:Y:S11]  /*4d30*/  FADD.FTZ R3, R101, R100 ;  /* 0x0000006465037221 */ /* 0x000ff60000010000 */
[----:B------:R-:W-:Y:S02]  /*4d40*/  @!UPT UIADD3 URZ, URZ, URZ, URZ ;  /* 0x0000003f3f3ff290 */ /* 0x000fe4000fffe03f */
[----:B--2---:R-:W-:Y:S08]  /*4d50*/  HMMA.16816.F32.BF16 R112, R16, R28, R24 ;  /* 0x0000001c1070723c */ /* 0x004ff00000041818 */
[----:B------:R-:W-:Y:S01]  /*4d60*/  HMMA.16816.F32.BF16 R24, R20, R34, RZ ;  /* 0x000000221418723c */ /* 0x000fe200000418ff */
[----:B------:R-:W1:Y:S01]  /*4d70*/  LDSM.16.MT88.4 R32, [R211+0x6000] ;  /* 0x00600000d320783b */ /* 0x000e620000004200 */
[----:B------:R-:W-:-:S04]  /*4d80*/  FADD.FTZ R3, R102, R3 ;  /* 0x0000000366037221 */ /* 0x000fc80000010000 */
[----:B------:R-:W-:Y:S11]  /*4d90*/  FADD.FTZ R3, R103, R3 ;  /* 0x0000000367037221 */ /* 0x000ff60000010000 */
[----:B------:R-:W-:Y:S07]  /*4da0*/  @!UPT UIADD3 URZ, URZ, URZ, URZ ;  /* 0x0000003f3f3ff290 */ /* 0x000fee000fffe03f */
[----:B------:R-:W-:Y:S01]  /*4db0*/  HMMA.16816.F32.BF16 R100, R16, R30, R24 ;  /* 0x0000001e1064723c */ /* 0x000fe20000041818 */
[----:B------:R-:W2:Y:S07]  /*4dc0*/  LDSM.16.MT88.4 R28, [R211+0x6800] ;  /* 0x00680000d31c783b */ /* 0x000eae0000004200 */
        /* <DEDUP_REMOVED lines=8> */
[----:B------:R-:W1:Y:S01]  /*4e50*/  LDSM.16.MT88.4 R24, [R0+0x6000] ;  /* 0x006000000018783b */ /* 0x000e620000004200 */
[----:B------:R-:W-:Y:S02]  /*4e60*/  FADD.FTZ R2, R217, R2 ;  /* 0x00000002d9027221 */ /* 0x000fe40000010000 */
[----:B------:R-:W-:Y:S02]  /*4e70*/  FADD.FTZ R3, R215, R3 ;  /* 0x00000003d7037221 */ /* 0x000fe40000010000 */
[----:B------:R-:W-:Y:S02]  /*4e80*/  FADD.FTZ R2, R224, R2 ;  /* 0x00000002e0027221 */ /* 0x000fe40000010000 */
[C---:B-1----:R-:W-:Y:S08]  /*4e90*/  HMMA.16816.F32.BF16 R28, R20.reuse, R24, RZ ;  /* 0x00000018141c723c */ /* 0x042ff000000418ff */
[----:B------:R-:W-:Y:S01]  /*4ea0*/  HMMA.16816.F32.BF16 R20, R20, R26, RZ ;  /* 0x0000001a1414723c */ /* 0x000fe200000418ff */
[----:B------:R-:W1:Y:S01]  /*4eb0*/  LDSM.16.MT88.4 R24, [R0+0x6800] ;  /* 0x006800000018783b */ /* 0x000e620000004200 */
[----:B------:R-:W-:-:S02]  /*4ec0*/  FADD.FTZ R3, R205, R3 ;  /* 0x00000003cd037221 */ /* 0x000fc40000010000 */
[----:B------:R-:W-:Y:S02]  /*4ed0*/  FADD.FTZ R2, R223, R2 ;  /* 0x00000002df027221 */ /* 0x000fe40000010000 */
[----:B------:R-:W-:Y:S02]  /*4ee0*/  FADD.FTZ R3, R219, R3 ;  /* 0x00000003db037221 */ /* 0x000fe40000010000 */
[----:B------:R-:W-:Y:S02]  /*4ef0*/  FADD.FTZ R2, R225, R2 ;  /* 0x00000002e1027221 */ /* 0x000fe40000010000 */
[----:B------:R-:W-:Y:S02]  /*4f00*/  IMAD.MOV.U32 R205, RZ, RZ, R72 ;  /* 0x000000ffffcd7224 */ /* 0x000fe400078e0048 */
[----:B------:R-:W-:Y:S02]  /*4f10*/  IMAD.MOV.U32 R223, RZ, RZ, R73 ;  /* 0x000000ffffdf7224 */ /* 0x000fe400078e0049 */
[----:B------:R-:W-:-:S02]  /*4f20*/  IMAD.MOV.U32 R219, RZ, RZ, R74 ;  /* 0x000000ffffdb7224 */ /* 0x000fc400078e004a */
[----:B------:R-:W-:Y:S02]  /*4f30*/  IMAD.MOV.U32 R225, RZ, RZ, R75 ;  /* 0x000000ffffe17224 */ /* 0x000fe400078e004b */
[C---:B-1----:R-:W-:Y:S08]  /*4f40*/  HMMA.16816.F32.BF16 R72, R16.reuse, R24, R28 ;  /* 0x000000181048723c */ /* 0x042ff0000004181c */
[----:B------:R-:W-:Y:S01]  /*4f50*/  HMMA.16816.F32.BF16 R28, R16, R26, R20 ;  /* 0x0000001a101c723c */ /* 0x000fe20000041814 */
[----:B------:R-:W1:Y:S01]  /*4f60*/  LDSM.16.MT88.4 R16, [R210+0x1000] ;  /* 0x00100000d210783b */ /* 0x000e620000004200 */
[----:B------:R-:W-:-:S02]  /*4f70*/  IMAD.MOV.U32 R217, RZ, RZ, R69 ;  /* 0x000000ffffd97224 */ /* 0x000fc400078e0045 */
[----:B------:R-:W-:Y:S01]  /*4f80*/  IMAD.MOV.U32 R215, RZ, RZ, R70 ;  /* 0x000000ffffd77224 */ /* 0x000fe200078e0046 */
[----:B------:R-:W2:Y:S01]  /*4f90*/  LDSM.16.MT88.4 R20, [R211+0x1000] ;  /* 0x00100000d314783b */ /* 0x000ea20000004200 */
[----:B------:R-:W-:Y:S02]  /*4fa0*/  IMAD.MOV.U32 R224, RZ, RZ, R71 ;  /* 0x000000ffffe07224 */ /* 0x000fe400078e0047 */
        /* <DEDUP_REMOVED lines=25> */
[----:B------:R-:W-:Y:S01]  /*5140*/  HMMA.16816.F32.BF16 R88, R12, R18, R28 ;  /* 0x000000120c58723c */ /* 0x000fe2000004181c */
[----:B------:R-:W1:Y:S04]  /*5150*/  LDSM.16.MT88.4 R16, [R211+0x1800] ;  /* 0x00180000d310783b */ /* 0x000e680000004200 */
[----:B------:R-:W3:Y:S03]  /*5160*/  LDSM.16.MT88.4 R12, [R0+0x1800] ;  /* 0x00180000000c783b */ /* 0x000ee60000004200 */
        /* <DEDUP_REMOVED lines=21> */
[C---:B-1----:R-:W-:Y:S01]  /*52c0*/  HMMA.16816.F32.BF16 R28, R8.reuse, R16, R124 ;  /* 0x00000010081c723c */ /* 0x042fe2000004187c */
[----:B------:R-:W-:Y:S01]  /*52d0*/  FADD.FTZ R3, R220, R3 ;  /* 0x00000003dc037221 */ /* 0x000fe20000010000 */
[----:B------:R-:W-:Y:S06]  /*52e0*/  LDSM.16.MT88.4 R124, [R0+0x2800] ;  /* 0x00280000007c783b */ /* 0x000fec0000004200 */
[C---:B------:R-:W-:Y:S01]  /*52f0*/  HMMA.16816.F32.BF16 R24, R8.reuse, R18, R116 ;  /* 0x000000120818723c */ /* 0x040fe20000041874 */
[----:B------:R-:W1:Y:S07]  /*5300*/  LDSM.16.MT88.4 R16, [R211+0x2000] ;  /* 0x00200000d310783b */ /* 0x000e6e0000004200 */
[C---:B---3--:R-:W-:Y:S08]  /*5310*/  HMMA.16816.F32.BF16 R132, R8.reuse, R12, R100 ;  /* 0x0000000c0884723c */ /* 0x048ff00000041864 */
[----:B------:R-:W-:Y:S01]  /*5320*/  HMMA.16816.F32.BF16 R88, R8, R14, R88 ;  /* 0x0000000e0858723c */ /* 0x000fe20000041858 */
[----:B------:R-:W3:Y:S04]  /*5330*/  LDSM.16.MT88.4 R8, [R210+0x5000] ;  /* 0x00500000d208783b */ /* 0x000ee80000004200 */
[----:B------:R-:W4:Y:S03]  /*5340*/  LDSM.16.MT88.4 R12, [R0+0x2000] ;  /* 0x00200000000c783b */ /* 0x000f260000004200 */
[C---:B--2---:R-:W-:Y:S08]  /*5350*/  HMMA.16816.F32.BF16 R148, R4.reuse, R20, R148 ;  /* 0x000000140494723c */ /* 0x044ff00000041894 */
[----:B------:R-:W-:Y:S01]  /*5360*/  HMMA.16816.F32.BF16 R40, R4, R22, R92 ;  /* 0x000000160428723c */ /* 0x000fe2000004185c */
[----:B------:R-:W2:Y:S01]  /*5370*/  LDSM.16.MT88.4 R20, [R211+0x5000] ;  /* 0x00500000d314783b */ /* 0x000ea20000004200 */
[----:B------:R-:W-:-:S02]  /*5380*/  FADD.FTZ R2, R216, R2 ;  /* 0x00000002d8027221 */ /* 0x000fc40000010000 */
[----:B------:R-:W-:Y:S01]  /*5390*/  FADD.FTZ R3, R147, R3 ;  /* 0x0000000393037221 */ /* 0x000fe20000010000 */
[----:B------:R-:W-:Y:S03]  /*53a0*/  LDSM.16.MT88.4 R116, [R211+0x2800] ;  /* 0x00280000d374783b */ /* 0x000fe60000004200 */
[C---:B-1----:R-:W-:Y:S01]  /*53b0*/  HMMA.16816.F32.BF16 R112, R4.reuse, R16, R112 ;  /* 0x000000100470723c */ /* 0x042fe20000041870 */
[----:B------:R-:W-:Y:S07]  /*53c0*/  LDSM.16.MT88.4 R100, [R210+0x2800] ;  /* 0x00280000d264783b */ /* 0x000fee0000004200 */
[C---:B---3--:R-:W-:Y:S08]  /*53d0*/  HMMA.16816.F32.BF16 R128, R4.reuse, R8, R64 ;  /* 0x000000080480723c */ /* 0x048ff00000041840 */
[C---:B------:R-:W-:Y:S01]  /*53e0*/  HMMA.16816.F32.BF16 R84, R4.reuse, R10, R56 ;  /* 0x0000000a0454723c */ /* 0x040fe20000041838 */
[----:B------:R-:W1:Y:S07]  /*53f0*/  LDSM.16.MT88.4 R8, [R211+0x8000] ;  /* 0x00800000d308783b */ /* 0x000e6e0000004200 */
[C---:B------:R-:W-:Y:S01]  /*5400*/  HMMA.16816.F32.BF16 R52, R4.reuse, R18, R52 ;  /* 0x000000120434723c */ /* 0x040fe20000041834 */
[----:B------:R-:W3:Y:S07]  /*5410*/  LDSM.16.MT88.4 R16, [R0+0x5000] ;  /* 0x005000000010783b */ /* 0x000eee0000004200 */
[C---:B----4-:R-:W-:Y:S08]  /*5420*/  HMMA.16816.F32.BF16 R120, R4.reuse, R12, R120 ;  /* 0x0000000c0478723c */ /* 0x050ff00000041878 */
[----:B------:R-:W-:Y:S01]  /*5430*/  HMMA.16816.F32.BF16 R72, R4, R14, R72 ;  /* 0x0000000e0448723c */ /* 0x000fe20000041848 */
[----:B------:R-:W4:Y:S01]  /*5440*/  LDSM.16.MT88.4 R12, [R210+0x8000] ;  /* 0x00800000d20c783b */ /* 0x000f220000004200 */
[----:B------:R-:W-:-:S02]  /*5450*/  FADD.FTZ R2, R218, R2 ;  /* 0x00000002da027221 */ /* 0x000fc40000010000 */
[----:B------:R-:W-:Y:S01]  /*5460*/  FADD.FTZ R3, R146, R3 ;  /* 0x0000000392037221 */ /* 0x000fe20000010000 */
[----:B------:R-:W-:Y:S03]  /*5470*/  LDSM.16.MT88.4 R64, [R0+0x5800] ;  /* 0x005800000040783b */ /* 0x000fe60000004200 */
[C---:B--2---:R-:W-:Y:S01]  /*5480*/  HMMA.16816.F32.BF16 R68, R4.reuse, R20, R68 ;  /* 0x000000140444723c */ /* 0x044fe20000041844 */
[----:B------:R-:W-:Y:S07]  /*5490*/  LDSM.16.MT88.4 R56, [R211+0x5800] ;  /* 0x00580000d338783b */ /* 0x000fee0000004200 */
[C---:B-1----:R-:W-:Y:S08]  /*54a0*/  HMMA.16816.F32.BF16 R28, R4.reuse, R8, R28 ;  /* 0x00000008041c723c */ /* 0x042ff0000004181c */
[----:B------:R-:W-:Y:S01]  /*54b0*/  HMMA.16816.F32.BF16 R24, R4, R10, R24 ;  /* 0x0000000a0418723c */ /* 0x000fe20000041818 */
[----:B------:R-:W1:Y:S01]  /*54c0*/  LDSM.16.MT88.4 R8, [R0+0x8000] ;  /* 0x008000000008783b */ /* 0x000e620000004200 */
[----:B------:R-:W-:-:S02]  /*54d0*/  FADD.FTZ R2, R221, R2 ;  /* 0x00000002dd027221 */ /* 0x000fc40000010000 */
[----:B------:R-:W-:Y:S02]  /*54e0*/  FADD.FTZ R3, R204, R3 ;  /* 0x00000003cc037221 */ /* 0x000fe40000010000 */
[----:B------:R-:W-:Y:S02]  /*54f0*/  FADD.FTZ R2, R222, R2 ;  /* 0x00000002de027221 */ /* 0x000fe40000010000 */
[----:B------:R-:W-:Y:S02]  /*5500*/  HMMA.16816.F32.BF16 R60, R4, R22, R60 ;  /* 0x00000016043c723c */ /* 0x000fe4000004183c */
[----:B------:R-:W-:-:S06]  /*5510*/  FADD.FTZ R2, R219, R2 ;  /* 0x00000002db027221 */ /* 0x000fcc0000010000 */
[C---:B---3--:R-:W-:Y:S08]  /*5520*/  HMMA.16816.F32.BF16 R48, R4.reuse, R16, R48 ;  /* 0x000000100430723c */ /* 0x048ff00000041830 */
[C---:B------:R-:W-:Y:S08]  /*5530*/  HMMA.16816.F32.BF16 R44, R4.reuse, R18, R44 ;  /* 0x00000012042c723c */ /* 0x040ff0000004182c */
[C---:B----4-:R-:W-:Y:S08]  /*5540*/  HMMA.16816.F32.BF16 R36, R4.reuse, R12, R36 ;  /* 0x0000000c0424723c */ /* 0x050ff00000041824 */
[C---:B------:R-:W-:Y:S08]  /*5550*/  HMMA.16816.F32.BF16 R32, R4.reuse, R14, R32 ;  /* 0x0000000e0420723c */ /* 0x040ff00000041820 */
[C---:B-1----:R-:W-:Y:S01]  /*5560*/  HMMA.16816.F32.BF16 R92, R4.reuse, R8, R132 ;  /* 0x00000008045c723c */ /* 0x042fe20000041884 */
[----:B------:R-:W-:Y:S01]  /*5570*/  FADD.FTZ R2, R223, R2 ;  /* 0x00000002df027221 */ /* 0x000fe20000010000 */
[----:B------:R-:W1:Y:S06]  /*5580*/  LDSM.16.MT88.4 R132, [R210+0x5800] ;  /* 0x00580000d284783b */ /* 0x000e6c0000004200 */
[----:B------:R-:W-:Y:S01]  /*5590*/  HMMA.16816.F32.BF16 R8, R4, R10, R88 ;  /* 0x0000000a0408723c */ /* 0x000fe20000041858 */
[----:B------:R2:W-:Y:S01]  /*55a0*/  LDSM.16.MT88.4 R4, [R0+0x8800] ;  /* 0x008800000004783b */ /* 0x0005e20000004200 */
[----:B------:R-:W-:-:S03]  /*55b0*/  FADD.FTZ R2, R205, R2 ;  /* 0x00000002cd027221 */ /* 0x000fc60000010000 */
[----:B------:R-:W-:Y:S01]  /*55c0*/  LDSM.16.MT88.4 R88, [R211+0x8800] ;  /* 0x00880000d358783b */ /* 0x000fe20000004200 */
[----:B------:R-:W-:Y:S02]  /*55d0*/  FADD.FTZ R2, R224, R2 ;  /* 0x00000002e0027221 */ /* 0x000fe40000010000 */
[----:B--2---:R-:W-:-:S04]  /*55e0*/  FADD.FTZ R0, R225, R3 ;  /* 0x00000003e1007221 */ /* 0x004fc80000010000 */
[----:B------:R-:W-:-:S04]  /*55f0*/  FADD.FTZ R0, R252, R0 ;  /* 0x00000000fc007221 */ /* 0x000fc80000010000 */
[----:B------:R-:W-:-:S04]  /*5600*/  FADD.FTZ R0, R251, R0 ;  /* 0x00000000fb007221 */ /* 0x000fc80000010000 */
[----:B------:R-:W-:-:S04]  /*5610*/  FADD.FTZ R0, R250, R0 ;  /* 0x00000000fa007221 */ /* 0x000fc80000010000 */
[----:B------:R-:W-:Y:S02]  /*5620*/  FADD.FTZ R0, R248, R0 ;  /* 0x00000000f8007221 */ /* 0x000fe40000010000 */
        /* <DEDUP_REMOVED lines=8> */
[----:B------:R-:W-:Y:S01]  /*56b0*/  HMMA.16816.F32.BF16 R124, R96, R126, R72 ;  /* 0x0000007e607c723c */ /* 0x000fe20000041848 */
[----:B------:R-:W2:Y:S01]  /*56c0*/  LDSM.16.MT88.4 R72, [R210+0x8800] ;  /* 0x00880000d248783b */ /* 0x000ea20000004200 */
[----:B------:R-:W-:Y:S02]  /*56d0*/  FADD.FTZ R2, R242, R2 ;  /* 0x00000002f2027221 */ /* 0x000fe40000010000 */
[----:B------:R-:W-:Y:S02]  /*56e0*/  FADD.FTZ R0, R246, R0 ;  /* 0x00000000f6007221 */ /* 0x000fe40000010000 */
[----:B------:R-:W-:Y:S02]  /*56f0*/  FADD.FTZ R2, R238, R2 ;  /* 0x00000002ee027221 */ /* 0x000fe40000010000 */
[----:B------:R-:W-:Y:S02]  /*5700*/  FADD.FTZ R0, R241, R0 ;  /* 0x00000000f1007221 */ /* 0x000fe40000010000 */
[----:B------:R-:W-:-:S02]  /*5710*/  FADD.FTZ R2, R237, R2 ;  /* 0x00000002ed027221 */ /* 0x000fc40000010000 */
[----:B------:R-:W-:Y:S02]  /*5720*/  FADD.FTZ R0, R240, R0 ;  /* 0x00000000f0007221 */ /* 0x000fe40000010000 */
[----:B------:R-:W-:Y:S02]  /*5730*/  FADD.FTZ R2, R236, R2 ;  /* 0x00000002ec027221 */ /* 0x000fe40000010000 */
[----:B------:R-:W-:Y:S02]  /*5740*/  FADD.FTZ R3, R239, R0 ;  /* 0x00000000ef037221 */ /* 0x000fe40000010000 */
[----:B------:R-:W-:-:S05]  /*5750*/  FADD.FTZ R0, R227, R2 ;  /* 0x00000002e3007221 */ /* 0x000fca0000010000 */
[----:B------:R3:W-:Y:S04]  /*5760*/  STL [R1+0x8], R0 ;  /* 0x0000080001007387 */ /* 0x0007e80000100800 */
[----:B------:R3:W-:Y:S01]  /*5770*/  STL [R1+0x4], R3 ;  /* 0x0000040301007387 */ /* 0x0007e20000100800 */
[----:B------:R-:W-:Y:S01]  /*5780*/  ISETP.GE.AND P0, PT, R226, 0x3, PT ;  /* 0x00000003e200780c */ /* 0x000fe20003f06270 */
[C---:B------:R-:W-:Y:S01]  /*5790*/  HMMA.16816.F32.BF16 R112, R96.reuse, R116, R112 ;  /* 0x000000746070723c */ /* 0x040fe20000041870 */
[----:B------:R-:W-:Y:S07]  /*57a0*/  BSSY B0, `(.L_x_1087) ;  /* 0x000003d000007945 */ /* 0x000fee0003800000 */
[C---:B------:R-:W-:Y:S08]  /*57b0*/  HMMA.16816.F32.BF16 R116, R96.reuse, R118, R52 ;  /* 0x000000766074723c */ /* 0x040ff00000041834 */
[C---:B-1----:R-:W-:Y:S08]  /*57c0*/  HMMA.16816.F32.BF16 R128, R96.reuse, R132, R128 ;  /* 0x000000846080723c */ /* 0x042ff00000041880 */
[C---:B------:R-:W-:Y:S08]  /*57d0*/  HMMA.16816.F32.BF16 R52, R96.reuse, R56, R68 ;  /* 0x000000386034723c */ /* 0x040ff00000041844 */
        /* <DEDUP_REMOVED lines=12> */
[----:B------:R-:W-:Y:S07]  /*58a0*/  @!UPT UIADD3 URZ, URZ, URZ, URZ ;  /* 0x0000003f3f3ff290 */ /* 0x000fee000fffe03f */
[----:B------:R-:W-:Y:S11]  /*58b0*/  @!P0 BRA `(.L_x_1088) ;  /* 0x000002b000008947 */ /* 0x000ff60003800000 */
[----:B---3--:R-:W2:Y:S04]  /*58c0*/  LDL.LU.64 R146, [R1+0x68] ;  /* 0x0000680001927983 */ /* 0x008ea80000300a00 */
[----:B------:R-:W3:Y:S04]  /*58d0*/  LDL.64 R218, [R1+0x10] ;  /* 0x0000100001da7983 */ /* 0x000ee80000100a00 */
[----:B------:R-:W4:Y:S04]  /*58e0*/  LDL R224, [R1+0xc] ;  /* 0x00000c0001e07983 */ /* 0x000f280000100800 */
[----:B------:R-:W5:Y:S04]  /*58f0*/  LDL R215, [R1+0x18] ;  /* 0x0000180001d77983 */ /* 0x000f680000100800 */
[----:B------:R-:W5:Y:S01]  /*5900*/  LDL R217, [R1+0x1c] ;  /* 0x00001c0001d97983 */ /* 0x000f620000100800 */
[----:B------:R-:W-:Y:S01]  /*5910*/  IADD3 R0, R226, -0x3, RZ ;  /* 0xfffffffde2007810 */ /* 0x000fe20007ffe0ff */
[----:B------:R-:W-:-:S02]  /*5920*/  IMAD.MOV.U32 R205, RZ, RZ, c[0x0][0x1e0] ;  /* 0x00007800ffcd7624 */ /* 0x000fc400078e00ff */
[----:B------:R-:W-:Y:S01]  /*5930*/  IMAD.MOV.U32 R223, RZ, RZ, 0x6 ;  /* 0x00000006ffdf7424 */ /* 0x000fe200078e00ff */
[----:B------:R-:W-:Y:S01]  /*5940*/  SHF.R.S32.HI R2, RZ, 0x1f, R0 ;  /* 0x0000001fff027819 */ /* 0x000fe20000011400 */
[----:B------:R-:W-:-:S03]  /*5950*/  IMAD.WIDE.U32 R4, R0, c[0x0][0x1e0], RZ ;  /* 0x0000780000047a25 */ /* 0x000fc600078e00ff */
[C---:B------:R-:W-:Y:S01]  /*5960*/  SHF.L.U64.HI R7, R205.reuse, R223, c[0x0][0x1e4] ;  /* 0x00007900cd077619 */ /* 0x040fe200000102df */
[----:B------:R-:W-:Y:S02]  /*5970*/  IMAD R2, R2, c[0x0][0x1e0], RZ ;  /* 0x0000780002027a24 */ /* 0x000fe400078e02ff */
[----:B------:R-:W-:Y:S02]  /*5980*/  IMAD.SHL.U32 R6, R205, 0x40, RZ ;  /* 0x00000040cd067824 */ /* 0x000fe400078e00ff */
[----:B------:R-:W-:-:S04]  /*5990*/  IMAD R0, R0, c[0x0][0x1e4], R2 ;  /* 0x0000790000007a24 */ /* 0x000fc800078e0202 */
[----:B------:R-:W-:-:S04]  /*59a0*/  IMAD.IADD R0, R5, 0x1, R0 ;  /* 0x0000000105007824 */ /* 0x000fc800078e0200 */
[----:B------:R-:W-:Y:S02]  /*59b0*/  IMAD R0, R0, 0x60, RZ ;  /* 0x0000006000007824 */ /* 0x000fe400078e02ff */
[----:B--2---:R-:W-:-:S04]  /*59c0*/  IMAD.WIDE.U32 R4, R4, 0x60, R146 ;  /* 0x0000006004047825 */ /* 0x004fc800078e0092 */
[----:B------:R-:W-:Y:S01]  /*59d0*/  IMAD.IADD R0, R5, 0x1, R0 ;  /* 0x0000000105007824 */ /* 0x000fe200078e0200 */
[----:B------:R-:W-:Y:S02]  /*59e0*/  LEA R2, P4, R4, c[0x0][0x1c8], 0x1 ;  /* 0x0000720004027a11 */ /* 0x000fe400078808ff */
[----:B---3--:R-:W-:Y:S02]  /*59f0*/  ISETP.GE.AND P3, PT, R218, c[0x0][0x1d4], PT ;  /* 0x00007500da007a0c */ /* 0x008fe40003f66270 */
[----:B----4-:R-:W-:Y:S02]  /*5a00*/  ISETP.GE.AND P1, PT, R224, c[0x0][0x1d4], PT ;  /* 0x00007500e0007a0c */ /* 0x010fe40003f26270 */
[----:B------:R-:W-:Y:S02]  /*5a10*/  LEA.HI.X R3, R4, c[0x0][0x1cc], R0, 0x1, P4 ;  /* 0x0000730004037a11 */ /* 0x000fe400020f0c00 */
[----:B-----5:R-:W-:Y:S02]  /*5a20*/  ISETP.GE.AND P0, PT, R215, c[0x0][0x1d4], PT ;  /* 0x00007500d7007a0c */ /* 0x020fe40003f06270 */
[----:B------:R-:W-:-:S02]  /*5a30*/  IADD3 R10, P6, P5, R6, 0x80, R2 ;  /* 0x00000080060a7810 */ /* 0x000fc40007dde002 */
[-C--:B------:R-:W-:Y:S02]  /*5a40*/  IADD3 R4, P4, R2, R6.reuse, RZ ;  /* 0x0000000602047210 */ /* 0x080fe40007f9e0ff */
        /* <DEDUP_REMOVED lines=18> */
.L_x_1088:
[----:B---3--:R-:W-:Y:S05]  /*5b70*/  BSYNC B0 ;  /* 0x0000000000007941 */ /* 0x008fea0003800000 */
.L_x_1087:
[----:B------:R-:W2:Y:S01]  /*5b80*/  LDL R0, [R1+0x5c] ;  /* 0x00005c0001007983 */ /* 0x000ea20000100800 */
[----:B-1----:R-:W-:Y:S01]  /*5b90*/  IMAD.MOV.U32 R3, RZ, RZ, c[0x0][0x168] ;  /* 0x00005a00ff037624 */ /* 0x002fe200078e00ff */
[----:B------:R-:W-:Y:S01]  /*5ba0*/  IADD3 R216, R226, -0x2, RZ ;  /* 0xfffffffee2d87810 */ /* 0x000fe20007ffe0ff */
[----:B------:R-:W-:Y:S01]  /*5bb0*/  IMAD.MOV.U32 R204, RZ, RZ, 0x1 ;  /* 0x00000001ffcc7424 */ /* 0x000fe200078e00ff */
[----:B------:R-:W0:Y:S01]  /*5bc0*/  LDGDEPBAR ;  /* 0x00000000000079af */ /* 0x000e220000000000 */
[----:B--2---:R-:W-:-:S05]  /*5bd0*/  @P2 IMAD.HI.U32 R2, R0, c[0x0][0x2c8], RZ ;  /* 0x0000b20000022a27 */ /* 0x004fca00078e00ff */
[----:B------:R-:W-:-:S04]  /*5be0*/  @P2 SHF.R.U32.HI R0, RZ, c[0x0][0x2cc], R2 ;  /* 0x0000b300ff002a19 */ /* 0x000fc80000011602 */
[----:B------:R-:W-:-:S05]  /*5bf0*/  IADD3 R0, R0, c[0x0][0x1d0], -R3 ;  /* 0x0000740000007a10 */ /* 0x000fca0007ffe803 */
[----:B------:R-:W-:-:S05]  /*5c00*/  IMAD.HI R0, R0, 0x2aaaaaab, RZ ;  /* 0x2aaaaaab00007827 */ /* 0x000fca00078e02ff */
[----:B------:R-:W-:-:S04]  /*5c10*/  SHF.R.U32.HI R2, RZ, 0x1f, R0 ;  /* 0x0000001fff027819 */ /* 0x000fc80000011600 */
[----:B------:R-:W-:-:S04]  /*5c20*/  LEA.HI.SX32 R0, R0, R2, 0x1c ;  /* 0x0000000200007211 */ /* 0x000fc800078fe2ff */
[----:B------:R-:W-:-:S04]  /*5c30*/  IMNMX R3, RZ, R0, !PT ;  /* 0x00000000ff037217 */ /* 0x000fc80007800200 */
[----:B------:R-:W-:Y:S01]  /*5c40*/  ISETP.GE.AND P0, PT, R216, R3, PT ;  /* 0x00000003d800720c */ /* 0x000fe20003f06270 */
[----:B------:R1:W-:Y:S04]  /*5c50*/  STL [R1+0x20], R3 ;  /* 0x0000200301007387 */ /* 0x0003e80000100800 */
[----:B------:R1:W-:Y:S08]  /*5c60*/  STL [R1], RZ ;  /* 0x000000ff01007387 */ /* 0x0003f00000100800 */
[----:B------:R-:W-:Y:S05]  /*5c70*/  @!P0 BRA `(.L_x_1089) ;  /* 0x000040d000008947 */ /* 0x000fea0003800000 */
[----:B------:R-:W2:Y:S01]  /*5c80*/  LDL R4, [R1+0x30] ;  /* 0x0000300001047983 */ /* 0x000ea20000100800 */
[----:B-1----:R-:W-:Y:S01]  /*5c90*/  IMAD.MOV.U32 R3, RZ, RZ, R144 ;  /* 0x000000ffff037224 */ /* 0x002fe200078e0090 */
[----:B------:R-:W-:Y:S01]  /*5ca0*/  MOV R238, R216 ;  /* 0x000000d800ee7202 */ /* 0x000fe20000000f00 */
[----:B------:R-:W-:Y:S01]  /*5cb0*/  IMAD.MOV.U32 R2, RZ, RZ, R145 ;  /* 0x000000ffff027224 */ /* 0x000fe200078e0091 */
[----:B------:R1:W-:Y:S01]  /*5cc0*/  STL [R1], RZ ;  /* 0x000000ff01007387 */ /* 0x0003e20000100800 */
[----:B------:R-:W-:Y:S01]  /*5cd0*/  MOV R204, 0x1 ;  /* 0x0000000100cc7802 */ /* 0x000fe20000000f00 */
[----:B--2---:R-:W-:-:S05]  /*5ce0*/  @P2 IMAD.HI.U32 R0, R4, c[0x0][0x2c8], RZ ;  /* 0x0000b20004002a27 */ /* 0x004fca00078e00ff */
[----:B------:R-:W-:-:S05]  /*5cf0*/  @P2 SHF.R.U32.HI R0, RZ, c[0x0][0x2cc], R0 ;  /* 0x0000b300ff002a19 */ /* 0x000fca0000011600 */
[----:B------:R1:W-:Y:S02]  /*5d00*/  @P2 STL [R1+0x24], R0 ;  /* 0x0000240001002387 */ /* 0x0003e40000100800 */
.L_x_1090:
[----:B------:R-:W-:Y:S04]  /*5d10*/  DEPBAR.LE SB0, 0x2 ;  /* 0x000080800000791a */ /* 0x000fe80000000000 */
[----:B------:R-:W-:Y:S01]  /*5d20*/  WARPSYNC 0xffffffff ;  /* 0xffffffff00007948 */ /* 0x000fe20003800000 */
[----:B------:R-:W-:Y:S01]  /*5d30*/  BAR.SYNC.DEFER_BLOCKING 0x0 ;  /* 0x0000000000007b1d */ /* 0x000fe20000010000 */
[----:B------:R-:W-:Y:S01]  /*5d40*/  IMAD R205, R204, 0x9000, RZ ;  /* 0x00009000cccd7824 */ /* 0x000fe200078e02ff */
[C---:B------:R-:W-:Y:S02]  /*5d50*/  ISETP.GE.AND P5, PT, R238.reuse, 0x1, PT ;  /* 0x00000001ee00780c */ /* 0x040fe40003fa6270 */
[----:B------:R-:W-:Y:S01]  /*5d60*/  IADD3 R216, R238, -0x1, RZ ;  /* 0xffffffffeed87810 */ /* 0x000fe20007ffe0ff */
[----:B-1----:R-:W-:Y:S04]  /*5d70*/  IMAD.IADD R0, R209, 0x1, R205 ;  /* 0x00000001d1007824 */ /* 0x002fe800078e02cd */
[----:B------:R-:W-:Y:S06]  /*5d80*/  IMAD.IADD R200, R208, 0x1, R0 ;  /* 0x00000001d0c87824 */ /* 0x000fec00078e0200 */
[----:B------:R-:W-:Y:S01]  /*5d90*/  @P5 IMAD.WIDE.U32 R202, R216, c[0x0][0x208], RZ ;  /* 0x00008200d8ca5a25 */ /* 0x000fe200078e00ff */
[----:B------:R-:W1:Y:S08]  /*5da0*/  LDSM.16.M88.4 R8, [R0] ;  /* 0x000000000008783b */ /* 0x000e700000000200 */
[----:B------:R-:W2:Y:S08]  /*5db0*/  LDSM.16.M88.4 R16, [R0+0x800] ;  /* 0x000800000010783b */ /* 0x000eb00000000200 */
[----:B------:R-:W3:Y:S08]  /*5dc0*/  LDSM.16.M88.4 R24, [R0+0x1000] ;  /* 0x001000000018783b */ /* 0x000ef00000000200 */
[----:B------:R-:W4:Y:S06]  /*5dd0*/  LDL.64 R218, [R1+0x38] ;  /* 0x0000380001da7983 */ /* 0x000f2c0000100a00 */
[----:B------:R-:W5:Y:S08]  /*5de0*/  LDSM.16.M88.4 R32, [R0+0x1800] ;  /* 0x001800000020783b */ /* 0x000f700000000200 */
[----:B------:R-:W4:Y:S01]  /*5df0*/  LDL R215, [R1+0x48] ;  /* 0x0000480001d77983 */ /* 0x000f220000100800 */
[C---:B-1----:R-:W-:Y:S03]  /*5e00*/  HMMA.16816.F32.BF16 R4, R152.reuse, R8, RZ ;  /* 0x000000089804723c */ /* 0x042fe600000418ff */
[----:B------:R-:W1:Y:S05]  /*5e10*/  LDSM.16.M88.4 R40, [R0+0x2000] ;  /* 0x002000000028783b */ /* 0x000e6a0000000200 */
[C---:B------:R-:W-:Y:S03]  /*5e20*/  HMMA.16816.F32.BF16 R8, R152.reuse, R10, RZ ;  /* 0x0000000a9808723c */ /* 0x040fe600000418ff */
[----:B------:R-:W4:Y:S04]  /*5e30*/  LDL R201, [R1+0x2c] ;  /* 0x00002c0001c97983 */ /* 0x000f280000100800 */
[----:B------:R-:W1:Y:S01]  /*5e40*/  LDSM.16.M88.4 R48, [R0+0x2800] ;  /* 0x002800000030783b */ /* 0x000e620000000200 */
[C---:B--2---:R-:W-:Y:S07]  /*5e50*/  HMMA.16816.F32.BF16 R12, R152.reuse, R16, RZ ;  /* 0x00000010980c723c */ /* 0x044fee00000418ff */
[----:B------:R-:W2:Y:S01]  /*5e60*/  LDL.LU R221, [R1] ;  /* 0x0000000001dd7983 */ /* 0x000ea20000300800 */
[C---:B------:R-:W-:Y:S03]  /*5e70*/  HMMA.16816.F32.BF16 R16, R152.reuse, R18, RZ ;  /* 0x000000129810723c */ /* 0x040fe600000418ff */
[----:B------:R-:W1:Y:S05]  /*5e80*/  LDSM.16.M88.4 R144, [R200] ;  /* 0x00000000c890783b */ /* 0x000e6a0000000200 */
[C---:B---3--:R-:W-:Y:S03]  /*5e90*/  HMMA.16816.F32.BF16 R20, R152.reuse, R24, RZ ;  /* 0x000000189814723c */ /* 0x048fe600000418ff */
[----:B------:R-:W3:Y:S05]  /*5ea0*/  LDL.64 R228, [R1+0x10] ;  /* 0x0000100001e47983 */ /* 0x000eea0000100a00 */
[C---:B------:R-:W-:Y:S01]  /*5eb0*/  HMMA.16816.F32.BF16 R24, R152.reuse, R26, RZ ;  /* 0x0000001a9818723c */ /* 0x040fe200000418ff */
[----:B------:R-:W2:Y:S04]  /*5ec0*/  LDL R226, [R1+0xc] ;  /* 0x00000c0001e27983 */ /* 0x000ea80000100800 */
[----:B------:R-:W4:Y:S03]  /*5ed0*/  LDL R217, [R1+0x18] ;  /* 0x0000180001d97983 */ /* 0x000f260000100800 */
[C---:B-----5:R-:W-:Y:S08]  /*5ee0*/  HMMA.16816.F32.BF16 R28, R152.reuse, R32, RZ ;  /* 0x00000020981c723c */ /* 0x060ff000000418ff */
[C---:B------:R-:W-:Y:S08]  /*5ef0*/  HMMA.16816.F32.BF16 R32, R152.reuse, R34, RZ ;  /* 0x000000229820723c */ /* 0x040ff000000418ff */
[C---:B-1----:R-:W-:Y:S08]  /*5f00*/  HMMA.16816.F32.BF16 R36, R152.reuse, R40, RZ ;  /* 0x000000289824723c */ /* 0x042ff000000418ff */
[C---:B------:R-:W-:Y:S08]  /*5f10*/  HMMA.16816.F32.BF16 R40, R152.reuse, R42, RZ ;  /* 0x0000002a9828723c */ /* 0x040ff000000418ff */
[C---:B------:R-:W-:Y:S08]  /*5f20*/  HMMA.16816.F32.BF16 R44, R152.reuse, R48, RZ ;  /* 0x00000030982c723c */ /* 0x040ff000000418ff */
[----:B------:R-:W-:Y:S08]  /*5f30*/  HMMA.16816.F32.BF16 R48, R152, R50, RZ ;  /* 0x000000329830723c */ /* 0x000ff000000418ff */
[C---:B------:R-:W-:Y:S08]  /*5f40*/  HMMA.16816.F32.BF16 R4, R156.reuse, R144, R4 ;  /* 0x000000909c04723c */ /* 0x040ff00000041804 */
[C---:B------:R-:W-:Y:S01]  /*5f50*/  HMMA.16816.F32.BF16 R8, R156.reuse, R146, R8 ;  /* 0x000000929c08723c */ /* 0x040fe20000041808 */
[----:B------:R-:W1:Y:S07]  /*5f60*/  LDSM.16.M88.4 R144, [R200+0x800] ;  /* 0x00080000c890783b */ /* 0x000e6e0000000200 */
[C---:B-1----:R-:W-:Y:S08]  /*5f70*/  HMMA.16816.F32.BF16 R12, R156.reuse, R144, R12 ;  /* 0x000000909c0c723c */ /* 0x042ff0000004180c */
        /* <DEDUP_REMOVED lines=10> */
[----:B------:R-:W1:Y:S02]  /*6020*/  LDSM.16.M88.4 R144, [R200+0x2800] ;  /* 0x00280000c890783b */ /* 0x000e640000000200 */
[----:B---3--:R-:W-:Y:S05]  /*6030*/  @P5 ISETP.GE.AND P3, PT, R228, c[0x0][0x1d4], PT ;  /* 0x00007500e4005a0c */ /* 0x008fea0003f66270 */
[C---:B-1----:R-:W-:Y:S03]  /*6040*/  HMMA.16816.F32.BF16 R44, R156.reuse, R144, R44 ;  /* 0x000000909c2c723c */ /* 0x042fe6000004182c */
[----:B--2---:R-:W-:Y:S02]  /*6050*/  @P5 ISETP.GE.AND P1, PT, R226, c[0x0][0x1d4], PT ;  /* 0x00007500e2005a0c */ /* 0x004fe40003f26270 */
[----:B----4-:R-:W-:Y:S02]  /*6060*/  @P5 ISETP.GE.AND P0, PT, R217, c[0x0][0x1d4], PT ;  /* 0x00007500d9005a0c */ /* 0x010fe40003f06270 */
[----:B------:R-:W-:Y:S01]  /*6070*/  @P5 SHF.R.S32.HI R144, RZ, 0x1f, R216 ;  /* 0x0000001fff905819 */ /* 0x000fe200000114d8 */
[----:B------:R-:W-:Y:S04]  /*6080*/  HMMA.16816.F32.BF16 R48, R156, R146, R48 ;  /* 0x000000929c30723c */ /* 0x000fe80000041830 */
[----:B------:R-:W-:Y:S03]  /*6090*/  @P5 IMAD R144, R144, c[0x0][0x208], RZ ;  /* 0x0000820090905a24 */ /* 0x000fe600078e02ff */
[----:B------:R-:W-:Y:S01]  /*60a0*/  @P5 MOV R147, R215 ;  /* 0x000000d700935202 */ /* 0x000fe20000000f00 */
[----:B------:R-:W-:Y:S02]  /*60b0*/  @P5 IMAD R144, R216, c[0x0][0x20c], R144 ;  /* 0x00008300d8905a24 */ /* 0x000fe400078e0290 */
[----:B------:R-:W2:Y:S02]  /*60c0*/  LDL R216, [R1+0x58] ;  /* 0x0000580001d87983 */ /* 0x000ea40000100800 */
[----:B------:R-:W-:Y:S01]  /*60d0*/  @P5 IMAD.MOV.U32 R146, RZ, RZ, R218 ;  /* 0x000000ffff925224 */ /* 0x000fe200078e00da */
[----:B------:R-:W-:Y:S01]  /*60e0*/  @P5 IADD3 R144, R203, R144, RZ ;  /* 0x00000090cb905210 */ /* 0x000fe20007ffe0ff */
[----:B------:R-:W-:Y:S01]  /*60f0*/  @P5 IMAD R215, R221, 0x9000, R201 ;  /* 0x00009000ddd75824 */ /* 0x000fe200078e02c9 */
[----:B------:R-:W3:Y:S01]  /*6100*/  LDL R218, [R1+0x24] ;  /* 0x0000240001da7983 */ /* 0x000ee20000100800 */
[----:B------:R-:W-:Y:S01]  /*6110*/  @P5 IMAD.WIDE.U32 R146, R202, 0x60, R146 ;  /* 0x00000060ca925825 */ /* 0x000fe200078e0092 */
[----:B------:R-:W-:Y:S03]  /*6120*/  @P5 MOV R202, c[0x0][0x208] ;  /* 0x0000820000ca5a02 */ /* 0x000fe60000000f00 */
[----:B------:R-:W-:Y:S01]  /*6130*/  @P5 IMAD R145, R144, 0x60, RZ ;  /* 0x0000006090915824 */ /* 0x000fe200078e02ff */
[----:B------:R-:W-:Y:S01]  /*6140*/  @P5 LEA R144, P4, R146, c[0x0][0x1f8], 0x1 ;  /* 0x00007e0092905a11 */ /* 0x000fe200078808ff */
[----:B------:R-:W-:Y:S02]  /*6150*/  IMAD.IADD R201, R206, 0x1, R0 ;  /* 0x00000001cec97824 */ /* 0x000fe400078e0200 */
[----:B------:R-:W-:Y:S05]  /*6160*/  @P5 IMAD.IADD R145, R147, 0x1, R145 ;  /* 0x0000000193915824 */ /* 0x000fea00078e0291 */
[----:B------:R-:W-:Y:S01]  /*6170*/  @P5 LEA.HI.X R145, R146, c[0x0][0x1fc], R145, 0x1, P4 ;  /* 0x00007f0092915a11 */ /* 0x000fe200020f0c91 */
[----:B------:R-:W-:Y:S04]  /*6180*/  @P5 IMAD.MOV.U32 R146, RZ, RZ, 0x6 ;  /* 0x00000006ff925424 */ /* 0x000fe800078e00ff */
[----:B------:R-:W-:Y:S01]  /*6190*/  @!PT LDS RZ, [RZ] ;  /* 0x00000000fffff984 */ /* 0x000fe20000000800 */
[----:B------:R-:W-:Y:S01]  /*61a0*/  @!PT LDS RZ, [RZ] ;  /* 0x00000000fffff984 */ /* 0x000fe20000000800 */
[----:B------:R-:W-:Y:S01]  /*61b0*/  @!PT LDS RZ, [RZ] ;  /* 0x00000000fffff984 */ /* 0x000fe20000000800 */
[----:B------:R1:W-:Y:S01]  /*61c0*/  @P5 LDGSTS.E.BYPASS.LTC128B.128 [R215], [R144.64], !P3 ;  /* 0x0000000090d75fae */ /* 0x0003e2000d901d46 */
[C---:B------:R-:W-:Y:S02]  /*61d0*/  @P5 SHF.L.U64.HI R146, R202.reuse, R146, c[0x0][0x20c] ;  /* 0x00008300ca925619 */ /* 0x040fe40000010292 */
[----:B------:R-:W-:Y:S05]  /*61e0*/  @P5 SHF.L.U32 R202, R202, 0x6, RZ ;  /* 0x00000006caca5819 */ /* 0x000fea00000006ff */
[----:B------:R1:W-:Y:S08]  /*61f0*/  @P5 LDGSTS.E.BYPASS.LTC128B.128 [R215+0x3000], [R144.64+0x80], !P1 ;  /* 0x0300008090d75fae */ /* 0x0003f0000c901d46 */
[----:B------:R1:W-:Y:S02]  /*6200*/  @P5 LDGSTS.E.BYPASS.LTC128B.128 [R215+0x6000], [R144.64+0x100], !P0 ;  /* 0x0600010090d75fae */ /* 0x0003e4000c101d46 */
[----:B-1----:R-:W-:Y:S05]  /*6210*/  @P5 IADD3 R144, P4, R202, R144, RZ ;  /* 0x00000090ca905210 */ /* 0x002fea0007f9e0ff */
        /* <DEDUP_REMOVED lines=8> */
[----:B------:R4:W-:Y:S08]  /*62a0*/  @P5 LDGSTS.E.BYPASS.LTC128B.128 [R215+0x8000], [R202.64+0x100], !P0 ;  /* 0x08000100cad75fae */ /* 0x0009f0000c101d46 */
[----:B-1----:R-:W1:Y:S08]  /*62b0*/  LDSM.16.M88.4 R144, [R201] ;  /* 0x00000000c990783b */ /* 0x002e700000000200 */
[----:B------:R-:W0:Y:S01]  /*62c0*/  LDGDEPBAR ;  /* 0x00000000000079af */ /* 0x000e220000000000 */
[----:B----4-:R-:W-:Y:S02]  /*62d0*/  IADD3 R203, R206, R200, RZ ;  /* 0x000000c8cecb7210 */ /* 0x010fe40007ffe0ff */
[----:B------:R-:W-:Y:S01]  /*62e0*/  IADD3 R202, R208, R0, R206 ;  /* 0x00000000d0ca7210 */ /* 0x000fe20007ffe0ce */
        /* <DEDUP_REMOVED lines=16> */
[----:B------:R-:W-:Y:S01]  /*63f0*/  HMMA.16816.F32.BF16 R48, R160, R146, R48 ;  /* 0x00000092a030723c */ /* 0x000fe20000041830 */
[----:B------:R-:W1:Y:S07]  /*6400*/  LDSM.16.M88.4 R144, [R203] ;  /* 0x00000000cb90783b */ /* 0x000e6e0000000200 */
        /* <DEDUP_REMOVED lines=104> */
[----:B------:R1:W4:Y:S08]  /*6a90*/  LDSM.16.M88.4 R144, [R0+0x8800] ;  /* 0x008800000090783b */ /* 0x0003300000000200 */
[----:B-1----:R1:W3:Y:S01]  /*6aa0*/  LDL R0, [R1+0x30] ;  /* 0x0000300001007983 */ /* 0x0022e20000100800 */
[C---:B----4-:R-:W-:Y:S08]  /*6ab0*/  HMMA.16816.F32.BF16 R44, R184.reuse, R144, R44 ;  /* 0x00000090b82c723c */ /* 0x050ff0000004182c */
[----:B------:R-:W-:Y:S01]  /*6ac0*/  HMMA.16816.F32.BF16 R48, R184, R146, R48 ;  /* 0x00000092b830723c */ /* 0x000fe20000041830 */
[----:B------:R-:W4:Y:S07]  /*6ad0*/  LDSM.16.M88.4 R144, [R200+0x6000] ;  /* 0x00600000c890783b */ /* 0x000f2e0000000200 */
[C---:B----4-:R-:W-:Y:S08]  /*6ae0*/  HMMA.16816.F32.BF16 R4, R188.reuse, R144, R4 ;  /* 0x00000090bc04723c */ /* 0x050ff00000041804 */
[C---:B------:R-:W-:Y:S01]  /*6af0*/  HMMA.16816.F32.BF16 R8, R188.reuse, R146, R8 ;  /* 0x00000092bc08723c */ /* 0x040fe20000041808 */
        /* <DEDUP_REMOVED lines=12> */
[----:B------:R-:W4:Y:S03]  /*6bc0*/  LDSM.16.M88.4 R144, [R200+0x8800] ;  /* 0x00880000c890783b */ /* 0x000f260000000200 */
[----:B---3--:R-:W-:Y:S04]  /*6bd0*/  @P2 IMAD.MOV.U32 R0, RZ, RZ, R218 ;  /* 0x000000ffff002224 */ /* 0x008fe800078e00da */
[C---:B----4-:R-:W-:Y:S08]  /*6be0*/  HMMA.16816.F32.BF16 R44, R188.reuse, R144, R44 ;  /* 0x00000090bc2c723c */ /* 0x050ff0000004182c */
[----:B------:R-:W-:Y:S01]  /*6bf0*/  HMMA.16816.F32.BF16 R48, R188, R146, R48 ;  /* 0x00000092bc30723c */ /* 0x000fe20000041830 */
[----:B------:R-:W3:Y:S07]  /*6c00*/  LDSM.16.M88.4 R144, [R201+0x6000] ;  /* 0x00600000c990783b */ /* 0x000eee0000000200 */
        /* <DEDUP_REMOVED lines=29> */
[----:B------:R-:W3:Y:S08]  /*6de0*/  LDSM.16.M88.4 R144, [R202+0x8000] ;  /* 0x00800000ca90783b */ /* 0x000ef00000000200 */
[----:B------:R-:W4:Y:S01]  /*6df0*/  LDSM.16.M88.4 R200, [R202+0x8800] ;  /* 0x00880000cac8783b */ /* 0x000f220000000200 */
[----:B------:R-:W-:Y:S07]  /*6e00*/  DEPBAR.LE SB0, 0x2 ;  /* 0x000080800000791a */ /* 0x000fee0000000000 */
[----:B------:R-:W-:Y:S01]  /*6e10*/  BAR.SYNC.DEFER_BLOCKING 0x0 ;  /* 0x0000000000007b1d */ /* 0x000fe20000010000 */
[C---:B---3--:R-:W-:Y:S07]  /*6e20*/  HMMA.16816.F32.BF16 R36, R196.reuse, R144, R36 ;  /* 0x00000090c424723c */ /* 0x048fee0000041824 */
[----:B------:R-:W-:Y:S01]  /*6e30*/  SHFL.IDX PT, R145, R0, 0x1, 0x1c1f ;  /* 0x003c1f0000917f89 */ /* 0x000fe200000e0000 */
[----:B------:R-:W-:Y:S01]  /*6e40*/  IMAD R144, R238, -0x60, RZ ;  /* 0xffffffa0ee907824 */ /* 0x000fe200078e02ff */
[C---:B------:R-:W-:Y:S06]  /*6e50*/  HMMA.16816.F32.BF16 R40, R196.reuse, R146, R40 ;  /* 0x00000092c428723c */ /* 0x040fec0000041828 */
[----:B------:R-:W3:Y:S01]  /*6e60*/  SHFL.IDX PT, R146, R0, RZ, 0x1c1f ;  /* 0x001c1fff00927589 */ /* 0x000ee200000e0000 */
[----:B--2---:R-:W-:Y:S01]  /*6e70*/  IADD3 R144, -R216, 0x1, R144 ;  /* 0x00000001d8907810 */ /* 0x004fe20007ffe190 */
[C---:B----4-:R-:W-:Y:S04]  /*6e80*/  HMMA.16816.F32.BF16 R44, R196.reuse, R200, R44 ;  /* 0x000000c8c42c723c */ /* 0x050fe8000004182c */
[----:B------:R-:W-:Y:S04]  /*6e90*/  IADD3 R144, R144, c[0x0][0x1d0], RZ ;  /* 0x0000740090907a10 */ /* 0x000fe80007ffe0ff */
[----:B------:R-:W-:Y:S04]  /*6ea0*/  HMMA.16816.F32.BF16 R48, R196, R202, R48 ;  /* 0x000000cac430723c */ /* 0x000fe80000041830 */
[----:B------:R-:W-:Y:S04]  /*6eb0*/  IADD3 R144, R144, -c[0x0][0x168], RZ ;  /* 0x80005a0090907a10 */ /* 0x000fe80007ffe0ff */
[C---:B---3--:R-:W-:Y:S01]  /*6ec0*/  IADD3 R0, R144.reuse, R146, RZ ;  /* 0x0000009290007210 */ /* 0x048fe20007ffe0ff */
[----:B------:R-:W-:Y:S03]  /*6ed0*/  IMAD.IADD R144, R144, 0x1, R145 ;  /* 0x0000000190907824 */ /* 0x000fe600078e0291 */
[C---:B------:R-:W-:Y:S02]  /*6ee0*/  ISETP.GT.AND P4, PT, R0.reuse, RZ, PT ;  /* 0x000000ff0000720c */ /* 0x040fe40003f84270 */
[----:B------:R-:W-:Y:S02]  /*6ef0*/  ISETP.GT.AND P3, PT, R0, 0x1, PT ;  /* 0x000000010000780c */ /* 0x000fe40003f64270 */
[----:B------:R-:W-:Y:S02]  /*6f00*/  ISETP.GT.AND P1, PT, R144, RZ, PT ;  /* 0x000000ff9000720c */ /* 0x000fe40003f24270 */
[----:B------:R-:W-:Y:S02]  /*6f10*/  FSEL R4, R4, -INF , P4 ;  /* 0xff80000004047808 */ /* 0x000fe40002000000 */
[----:B------:R-:W-:Y:S02]  /*6f20*/  FSEL R6, R6, -INF , P1 ;  /* 0xff80000006067808 */ /* 0x000fe40000800000 */
[----:B------:R-:W-:Y:S02]  /*6f30*/  ISETP.GT.AND P1, PT, R144, 0x8, PT ;  /* 0x000000089000780c */ /* 0x000fe40003f24270 */
[----:B------:R-:W-:Y:S02]  /*6f40*/  FSEL R5, R5, -INF , P3 ;  /* 0xff80000005057808 */ /* 0x000fe40001800000 */
[----:B------:R-:W-:Y:S02]  /*6f50*/  FSEL R215, R10, -INF , P1 ;  /* 0xff8000000ad77808 */ /* 0x000fe40000800000 */
[----:B------:R-:W-:Y:S02]  /*6f60*/  FMNMX.FTZ R10, R4, R2, !PT ;  /* 0x00000002040a7209 */ /* 0x000fe40007810000 */
[----:B------:R-:W-:Y:S02]  /*6f70*/  ISETP.GT.AND P4, PT, R0, 0x8, PT ;  /* 0x000000080000780c */ /* 0x000fe40003f84270 */
[----:B------:R-:W-:Y:S02]  /*6f80*/  ISETP.GT.AND P0, PT, R144, 0x1, PT ;  /* 0x000000019000780c */ /* 0x000fe40003f04270 */
[----:B------:R-:W-:Y:S02]  /*6f90*/  ISETP.GT.AND P3, PT, R0, 0x9, PT ;  /* 0x000000090000780c */ /* 0x000fe40003f64270 */
[----:B------:R-:W-:Y:S02]  /*6fa0*/  FSEL R7, R7, -INF , P0 ;  /* 0xff80000007077808 */ /* 0x000fe40000000000 */
[----:B------:R-:W-:Y:S02]  /*6fb0*/  ISETP.GT.AND P0, PT, R144, 0x9, PT ;  /* 0x000000099000780c */ /* 0x000fe40003f04270 */
[----:B------:R-:W-:Y:S02]  /*6fc0*/  FSEL R8, R8, -INF , P4 ;  /* 0xff80000008087808 */ /* 0x000fe40002000000 */
        /* <DEDUP_REMOVED lines=12> */
[----:B------:R-:W-:Y:S02]  /*7090*/  FMNMX.FTZ R10, R218, R10, !PT ;  /* 0x0000000ada0a7209 */ /* 0x000fe40007810000 */
[----:B------:R-:W-:Y:S02]  /*70a0*/  ISETP.GT.AND P1, PT, R144, 0x10, PT ;  /* 0x000000109000780c */ /* 0x000fe40003f24270 */
[----:B------:R-:W-:Y:S02]  /*70b0*/  ISETP.GT.AND P4, PT, R0, 0x18, PT ;  /* 0x000000180000780c */ /* 0x000fe40003f84270 */
[----:B------:R-:W-:Y:S02]  /*70c0*/  FSEL R220, R14, -INF , P1 ;  /* 0xff8000000edc7808 */ /* 0x000fe40000800000 */
[----:B------:R-:W-:Y:S02]  /*70d0*/  ISETP.GT.AND P3, PT, R0, 0x19, PT ;  /* 0x000000190000780c */ /* 0x000fe40003f64270 */
[----:B------:R-:W-:Y:S02]  /*70e0*/  FSEL R224, R16, -INF , P4 ;  /* 0xff80000010e07808 */ /* 0x000fe40002000000 */
[----:B------:R-:W-:Y:S02]  /*70f0*/  ISETP.GT.AND P0, PT, R144, 0x11, PT ;  /* 0x000000119000780c */ /* 0x000fe40003f04270 */
[----:B------:R-:W-:Y:S02]  /*7100*/  FMNMX.FTZ R11, R216, R11, !PT ;  /* 0x0000000bd80b7209 */ /* 0x000fe40007810000 */
[----:B------:R-:W-:Y:S02]  /*7110*/  FMNMX.FTZ R10, R219, R10, !PT ;  /* 0x0000000adb0a7209 */ /* 0x000fe40007810000 */
[----:B------:R-:W-:Y:S02]  /*7120*/  MOV R14, R221 ;  /* 0x000000dd000e7202 */ /* 0x000fe40000000f00 */
[----:B------:R-:W-:Y:S02]  /*7130*/  FSEL R223, R17, -INF , P3 ;  /* 0xff80000011df7808 */ /* 0x000fe40001800000 */
[----:B------:R-:W-:Y:S01]  /*7140*/  FSEL R221, R15, -INF , P0 ;  /* 0xff8000000fdd7808 */ /* 0x000fe20000000000 */
[----:B------:R-:W-:Y:S01]  /*7150*/  IMAD.MOV.U32 R15, RZ, RZ, R226 ;  /* 0x000000ffff0f7224 */ /* 0x000fe200078e00e2 */
[----:B------:R-:W-:Y:S02]  /*7160*/  ISETP.GT.AND P1, PT, R144, 0x18, PT ;  /* 0x000000189000780c */ /* 0x000fe40003f24270 */
[----:B------:R-:W-:Y:S02]  /*7170*/  FMNMX.FTZ R10, R224, R10, !PT ;  /* 0x0000000ae00a7209 */ /* 0x000fe40007810000 */
[----:B------:R-:W-:Y:S02]  /*7180*/  ISETP.GT.AND P4, PT, R0, 0x20, PT ;  /* 0x000000200000780c */ /* 0x000fe40003f84270 */
[----:B------:R-:W-:Y:S02]  /*7190*/  FMNMX.FTZ R11, R220, R11, !PT ;  /* 0x0000000bdc0b7209 */ /* 0x000fe40007810000 */
[----:B------:R-:W-:Y:S02]  /*71a0*/  FMNMX.FTZ R10, R223, R10, !PT ;  /* 0x0000000adf0a7209 */ /* 0x000fe40007810000 */
[----:B------:R-:W-:Y:S01]  /*71b0*/  FSEL R222, R18, -INF , P1 ;  /* 0xff80000012de7808 */ /* 0x000fe20000800000 */
[----:B------:R-:W-:Y:S01]  /*71c0*/  IMAD.MOV.U32 R18, RZ, RZ, R228 ;  /* 0x000000ffff127224 */ /* 0x000fe200078e00e4 */
[----:B------:R-:W-:Y:S02]  /*71d0*/  ISETP.GT.AND P0, PT, R144, 0x19, PT ;  /* 0x000000199000780c */ /* 0x000fe40003f04270 */
[----:B------:R-:W-:Y:S02]  /*71e0*/  ISETP.GT.AND P3, PT, R0, 0x21, PT ;  /* 0x000000210000780c */ /* 0x000fe40003f64270 */
[----:B------:R-:W-:Y:S02]  /*71f0*/  FMNMX.FTZ R11, R221, R11, !PT ;  /* 0x0000000bdd0b7209 */ /* 0x000fe40007810000 */
[----:B------:R-:W-:Y:S02]  /*7200*/  FSEL R232, R20, -INF , P4 ;  /* 0xff80000014e87808 */ /* 0x000fe40002000000 */
[----:B------:R-:W-:Y:S02]  /*7210*/  FSEL R225, R19, -INF , P0 ;  /* 0xff80000013e17808 */ /* 0x000fe40000000000 */
[----:B------:R-:W-:Y:S02]  /*7220*/  ISETP.GT.AND P1, PT, R144, 0x20, PT ;  /* 0x000000209000780c */ /* 0x000fe40003f24270 */
[----:B------:R-:W-:Y:S02]  /*7230*/  FSEL R233, R21, -INF , P3 ;  /* 0xff80000015e97808 */ /* 0x000fe40001800000 */
[----:B------:R-:W-:Y:S02]  /*7240*/  FMNMX.FTZ R11, R222, R11, !PT ;  /* 0x0000000bde0b7209 */ /* 0x000fe40007810000 */
[----:B------:R-:W-:Y:S02]  /*7250*/  ISETP.GT.AND P4, PT, R0, 0x28, PT ;  /* 0x000000280000780c */ /* 0x000fe40003f84270 */
[----:B------:R-:W-:Y:S02]  /*7260*/  FMNMX.FTZ R10, R232, R10, !PT ;  /* 0x0000000ae80a7209 */ /* 0x000fe40007810000 */
[----:B------:R-:W-:Y:S02]  /*7270*/  FSEL R234, R22, -INF , P1 ;  /* 0xff80000016ea7808 */ /* 0x000fe40000800000 */
[----:B------:R-:W-:Y:S01]  /*7280*/  FSEL R237, R24, -INF , P4 ;  /* 0xff80000018ed7808 */ /* 0x000fe20002000000 */
[----:B------:R-:W2:Y:S01]  /*7290*/  LDL.LU R22, [R1+0x4] ;  /* 0x0000040001167983 */ /* 0x000ea20000300800 */
[----:B------:R-:W-:Y:S02]  /*72a0*/  FMNMX.FTZ R11, R225, R11, !PT ;  /* 0x0000000be10b7209 */ /* 0x000fe40007810000 */
[----:B------:R-:W-:Y:S02]  /*72b0*/  FMNMX.FTZ R10, R233, R10, !PT ;  /* 0x0000000ae90a7209 */ /* 0x000fe40007810000 */
[----:B------:R-:W-:Y:S02]  /*72c0*/  ISETP.GT.AND P0, PT, R144, 0x21, PT ;  /* 0x000000219000780c */ /* 0x000fe40003f04270 */
[----:B------:R-:W-:Y:S02]  /*72d0*/  ISETP.GT.AND P3, PT, R0, 0x29, PT ;  /* 0x000000290000780c */ /* 0x000fe40003f64270 */
[----:B------:R-:W-:Y:S02]  /*72e0*/  FSEL R235, R23, -INF , P0 ;  /* 0xff80000017eb7808 */ /* 0x000fe40000000000 */
[----:B------:R-:W-:Y:S02]  /*72f0*/  FSEL R240, R25, -INF , P3 ;  /* 0xff80000019f07808 */ /* 0x000fe40001800000 */
[----:B------:R-:W-:Y:S02]  /*7300*/  FMNMX.FTZ R10, R237, R10, !PT ;  /* 0x0000000aed0a7209 */ /* 0x000fe40007810000 */
[----:B------:R-:W-:Y:S02]  /*7310*/  ISETP.GT.AND P1, PT, R144, 0x28, PT ;  /* 0x000000289000780c */ /* 0x000fe40003f24270 */
[----:B------:R-:W-:Y:S02]  /*7320*/  ISETP.GT.AND P4, PT, R0, 0x30, PT ;  /* 0x000000300000780c */ /* 0x000fe40003f84270 */
[----:B------:R-:W-:Y:S02]  /*7330*/  FMNMX.FTZ R11, R234, R11, !PT ;  /* 0x0000000bea0b7209 */ /* 0x000fe40007810000 */
[----:B------:R-:W-:Y:S02]  /*7340*/  ISETP.GT.AND P0, PT, R144, 0x29, PT ;  /* 0x000000299000780c */ /* 0x000fe40003f04270 */
[----:B------:R-:W-:Y:S02]  /*7350*/  FSEL R241, R26, -INF , P1 ;  /* 0xff8000001af17808 */ /* 0x000fe40000800000 */
[----:B------:R-:W-:Y:S02]  /*7360*/  FSEL R245, R28, -INF , P4 ;  /* 0xff8000001cf57808 */ /* 0x000fe40002000000 */
[----:B------:R-:W-:Y:S02]  /*7370*/  FMNMX.FTZ R11, R235, R11, !PT ;  /* 0x0000000beb0b7209 */ /* 0x000fe40007810000 */
[----:B------:R-:W-:Y:S02]  /*7380*/  FMNMX.FTZ R10, R240, R10, !PT ;  /* 0x0000000af00a7209 */ /* 0x000fe40007810000 */
[----:B------:R-:W-:Y:S02]  /*7390*/  FSEL R246, R27, -INF , P0 ;  /* 0xff8000001bf67808 */ /* 0x000fe40000000000 */
[----:B------:R-:W-:Y:S02]  /*73a0*/  ISETP.GT.AND P3, PT, R0, 0x31, PT ;  /* 0x000000310000780c */ /* 0x000fe40003f64270 */
[C---:B------:R-:W-:Y:S02]  /*73b0*/  ISETP.GT.AND P1, PT, R144.reuse, 0x30, PT ;  /* 0x000000309000780c */ /* 0x040fe40003f24270 */
[----:B------:R-:W-:Y:S02]  /*73c0*/  ISETP.GT.AND P0, PT, R144, 0x31, PT ;  /* 0x000000319000780c */ /* 0x000fe40003f04270 */
[----:B------:R-:W-:Y:S02]  /*73d0*/  FSEL R244, R29, -INF , P3 ;  /* 0xff8000001df47808 */ /* 0x000fe40001800000 */
[C---:B------:R-:W-:Y:S02]  /*73e0*/  ISETP.GT.AND P3, PT, R0.reuse, 0x39, PT ;  /* 0x000000390000780c */ /* 0x040fe40003f64270 */
[----:B------:R-:W-:Y:S02]  /*73f0*/  ISETP.GT.AND P4, PT, R0, 0x38, PT ;  /* 0x000000380000780c */ /* 0x000fe40003f84270 */
[----:B------:R-:W-:Y:S02]  /*7400*/  FMNMX.FTZ R10, R245, R10, !PT ;  /* 0x0000000af50a7209 */ /* 0x000fe40007810000 */
[----:B------:R-:W-:Y:S02]  /*7410*/  FMNMX.FTZ R11, R241, R11, !PT ;  /* 0x0000000bf10b7209 */ /* 0x000fe40007810000 */
[----:B------:R-:W-:Y:S02]  /*7420*/  FSEL R30, R30, -INF , P1 ;  /* 0xff8000001e1e7808 */ /* 0x000fe40000800000 */
[----:B------:R-:W-:Y:S02]  /*7430*/  FSEL R12, R31, -INF , P0 ;  /* 0xff8000001f0c7808 */ /* 0x000fe40000000000 */
[C---:B------:R-:W-:Y:S02]  /*7440*/  ISETP.GT.AND P1, PT, R144.reuse, 0x38, PT ;  /* 0x000000389000780c */ /* 0x040fe40003f24270 */
[----:B------:R-:W-:Y:S02]  /*7450*/  ISETP.GT.AND P0, PT, R144, 0x39, PT ;  /* 0x000000399000780c */ /* 0x000fe40003f04270 */
[----:B------:R-:W-:Y:S02]  /*7460*/  FSEL R243, R32, -INF , P4 ;  /* 0xff80000020f37808 */ /* 0x000fe40002000000 */
[----:B------:R-:W-:Y:S02]  /*7470*/  FSEL R242, R33, -INF , P3 ;  /* 0xff80000021f27808 */ /* 0x000fe40001800000 */
[----:B------:R-:W-:Y:S02]  /*7480*/  ISETP.GT.AND P4, PT, R0, 0x40, PT ;  /* 0x000000400000780c */ /* 0x000fe40003f84270 */
[----:B------:R-:W-:Y:S02]  /*7490*/  FSEL R13, R34, -INF , P1 ;  /* 0xff800000220d7808 */ /* 0x000fe40000800000 */
[----:B------:R-:W-:Y:S02]  /*74a0*/  FSEL R16, R35, -INF , P0 ;  /* 0xff80000023107808 */ /* 0x000fe40000000000 */
[----:B------:R-:W-:Y:S02]  /*74b0*/  FMNMX.FTZ R10, R244, R10, !PT ;  /* 0x0000000af40a7209 */ /* 0x000fe40007810000 */
[----:B------:R-:W-:Y:S02]  /*74c0*/  ISETP.GT.AND P3, PT, R0, 0x41, PT ;  /* 0x000000410000780c */ /* 0x000fe40003f64270 */
[----:B------:R-:W-:Y:S02]  /*74d0*/  FMNMX.FTZ R11, R246, R11, !PT ;  /* 0x0000000bf60b7209 */ /* 0x000fe40007810000 */
[C---:B------:R-:W-:Y:S02]  /*74e0*/  ISETP.GT.AND P1, PT, R144.reuse, 0x40, PT ;  /* 0x000000409000780c */ /* 0x040fe40003f24270 */
[----:B------:R-:W-:Y:S02]  /*74f0*/  ISETP.GT.AND P0, PT, R144, 0x41, PT ;  /* 0x000000419000780c */ /* 0x000fe40003f04270 */
[----:B------:R-:W-:Y:S02]  /*7500*/  FSEL R239, R36, -INF , P4 ;  /* 0xff80000024ef7808 */ /* 0x000fe40002000000 */
[----:B------:R-:W-:Y:S02]  /*7510*/  FMNMX.FTZ R10, R243, R10, !PT ;  /* 0x0000000af30a7209 */ /* 0x000fe40007810000 */
[----:B------:R-:W-:Y:S02]  /*7520*/  FSEL R236, R37, -INF , P3 ;  /* 0xff80000025ec7808 */ /* 0x000fe40001800000 */
[C---:B------:R-:W-:Y:S02]  /*7530*/  ISETP.GT.AND P6, PT, R0.reuse, 0x50, PT ;  /* 0x000000500000780c */ /* 0x040fe40003fc4270 */
[C---:B------:R-:W-:Y:S02]  /*7540*/  ISETP.GT.AND P5, PT, R0.reuse, 0x51, PT ;  /* 0x000000510000780c */ /* 0x040fe40003fa4270 */
[----:B------:R-:W-:Y:S02]  /*7550*/  ISETP.GT.AND P3, PT, R0, 0x59, PT ;  /* 0x000000590000780c */ /* 0x000fe40003f64270 */
[----:B------:R-:W-:Y:S02]  /*7560*/  FSEL R17, R38, -INF , P1 ;  /* 0xff80000026117808 */ /* 0x000fe40000800000 */
[C---:B------:R-:W-:Y:S02]  /*7570*/  ISETP.GT.AND P4, PT, R0.reuse, 0x58, PT ;  /* 0x000000580000780c */ /* 0x040fe40003f84270 */
[----:B------:R-:W-:Y:S02]  /*7580*/  FSEL R20, R39, -INF , P0 ;  /* 0xff80000027147808 */ /* 0x000fe40000000000 */
[C---:B------:R-:W-:Y:S02]  /*7590*/  ISETP.GT.AND P1, PT, R0.reuse, 0x48, PT ;  /* 0x000000480000780c */ /* 0x040fe40003f24270 */
[----:B------:R-:W-:Y:S02]  /*75a0*/  ISETP.GT.AND P0, PT, R0, 0x49, PT ;  /* 0x000000490000780c */ /* 0x000fe40003f04270 */
[----:B------:R-:W-:Y:S02]  /*75b0*/  FMNMX.FTZ R0, R30, R11, !PT ;  /* 0x0000000b1e007209 */ /* 0x000fe40007810000 */
[----:B------:R-:W-:Y:S02]  /*75c0*/  FMNMX.FTZ R145, R242, R10, !PT ;  /* 0x0000000af2917209 */ /* 0x000fe40007810000 */
[----:B------:R-:W-:Y:S02]  /*75d0*/  FMNMX.FTZ R0, R12, R0, !PT ;  /* 0x000000000c007209 */ /* 0x000fe40007810000 */
[----:B------:R-:W-:Y:S02]  /*75e0*/  FMNMX.FTZ R145, R239, R145, !PT ;  /* 0x00000091ef917209 */ /* 0x000fe40007810000 */
[----:B------:R-:W-:Y:S02]  /*75f0*/  FMNMX.FTZ R0, R13, R0, !PT ;  /* 0x000000000d007209 */ /* 0x000fe40007810000 */
[----:B------:R-:W-:Y:S02]  /*7600*/  FSEL R231, R40, -INF , P1 ;  /* 0xff80000028e77808 */ /* 0x000fe40000800000 */
[----:B------:R-:W-:Y:S02]  /*7610*/  FMNMX.FTZ R0, R16, R0, !PT ;  /* 0x0000000010007209 */ /* 0x000fe40007810000 */
[----:B------:R-:W-:Y:S02]  /*7620*/  FMNMX.FTZ R145, R236, R145, !PT ;  /* 0x00000091ec917209 */ /* 0x000fe40007810000 */
[----:B------:R-:W-:Y:S02]  /*7630*/  ISETP.GT.AND P1, PT, R144, 0x48, PT ;  /* 0x000000489000780c */ /* 0x000fe40003f24270 */
[----:B------:R-:W-:Y:S02]  /*7640*/  FSEL R230, R41, -INF , P0 ;  /* 0xff80000029e67808 */ /* 0x000fe40000000000 */
[----:B------:R-:W-:Y:S02]  /*7650*/  FMNMX.FTZ R0, R17, R0, !PT ;  /* 0x0000000011007209 */ /* 0x000fe40007810000 */
[----:B------:R-:W-:Y:S02]  /*7660*/  FMNMX.FTZ R145, R231, R145, !PT ;  /* 0x00000091e7917209 */ /* 0x000fe40007810000 */
[----:B------:R-:W-:Y:S02]  /*7670*/  FSEL R252, R42, -INF , P1 ;  /* 0xff8000002afc7808 */ /* 0x000fe40000800000 */
[----:B------:R-:W-:Y:S02]  /*7680*/  FMNMX.FTZ R0, R20, R0, !PT ;  /* 0x0000000014007209 */ /* 0x000fe40007810000 */
[----:B------:R-:W-:Y:S02]  /*7690*/  FMNMX.FTZ R145, R230, R145, !PT ;  /* 0x00000091e6917209 */ /* 0x000fe40007810000 */
[----:B------:R-:W-:Y:S02]  /*76a0*/  MOV R19, R229 ;  /* 0x000000e500137202 */ /* 0x000fe40000000f00 */
[----:B------:R-:W-:Y:S02]  /*76b0*/  FSEL R229, R44, -INF , P6 ;  /* 0xff8000002ce57808 */ /* 0x000fe40003000000 */
        /* <DEDUP_REMOVED lines=8> */
[----:B------:R-:W-:Y:S02]  /*7740*/  FSEL R250, R46, -INF , P1 ;  /* 0xff8000002efa7808 */ /* 0x000fe40000800000 */
[C---:B------:R-:W-:Y:S02]  /*7750*/  ISETP.GT.AND P0, PT, R144.reuse, 0x51, PT ;  /* 0x000000519000780c */ /* 0x040fe40003f04270 */
[----:B------:R-:W-:Y:S02]  /*7760*/  FMNMX.FTZ R0, R251, R0, !PT ;  /* 0x00000000fb007209 */ /* 0x000fe40007810000 */
[----:B------:R-:W-:Y:S02]  /*7770*/  FSEL R226, R49, -INF , P3 ;  /* 0xff80000031e27808 */ /* 0x000fe40001800000 */
[----:B------:R-:W-:Y:S02]  /*7780*/  FSEL R249, R47, -INF , P0 ;  /* 0xff8000002ff97808 */ /* 0x000fe40000000000 */
[----:B------:R-:W-:Y:S02]  /*7790*/  ISETP.GT.AND P0, PT, R144, 0x58, PT ;  /* 0x000000589000780c */ /* 0x000fe40003f04270 */
[----:B------:R-:W-:Y:S02]  /*77a0*/  FMNMX.FTZ R145, R227, R145, !PT ;  /* 0x00000091e3917209 */ /* 0x000fe40007810000 */
[----:B------:R-:W-:Y:S02]  /*77b0*/  FMNMX.FTZ R0, R250, R0, !PT ;  /* 0x00000000fa007209 */ /* 0x000fe40007810000 */
[----:B------:R-:W-:Y:S02]  /*77c0*/  FMNMX.FTZ R145, R226, R145, !PT ;  /* 0x00000091e2917209 */ /* 0x000fe40007810000 */
[----:B------:R-:W-:Y:S02]  /*77d0*/  ISETP.GT.AND P1, PT, R144, 0x59, PT ;  /* 0x000000599000780c */ /* 0x000fe40003f24270 */
[----:B------:R-:W-:Y:S01]  /*77e0*/  FSEL R248, R50, -INF , P0 ;  /* 0xff80000032f87808 */ /* 0x000fe20000000000 */
[----:B------:R-:W3:Y:S01]  /*77f0*/  SHFL.BFLY PT, R11, R145, 0x2, 0x1f ;  /* 0x0c401f00910b7f89 */ /* 0x000ee200000e0000 */
[----:B------:R-:W-:Y:S02]  /*7800*/  FMNMX.FTZ R0, R249, R0, !PT ;  /* 0x00000000f9007209 */ /* 0x000fe40007810000 */
[----:B------:R-:W-:Y:S02]  /*7810*/  FSEL R247, R51, -INF , P1 ;  /* 0xff80000033f77808 */ /* 0x000fe40000800000 */
[----:B------:R-:W-:Y:S02]  /*7820*/  FMNMX.FTZ R0, R248, R0, !PT ;  /* 0x00000000f8007209 */ /* 0x000fe40007810000 */
[----:B------:R-:W-:Y:S02]  /*7830*/  MOV R21, R217 ;  /* 0x000000d900157202 */ /* 0x000fe40000000f00 */
[----:B------:R-:W-:Y:S02]  /*7840*/  FMNMX.FTZ R0, R247, R0, !PT ;  /* 0x00000000f7007209 */ /* 0x000fe40007810000 */
[----:B------:R-:W-:Y:S03]  /*7850*/  ISETP.GE.AND P6, PT, R238, 0x2, PT ;  /* 0x00000002ee00780c */ /* 0x000fe60003fc6270 */
[----:B------:R-:W4:Y:S01]  /*7860*/  SHFL.BFLY PT, R10, R0, 0x2, 0x1f ;  /* 0x0c401f00000a7f89 */ /* 0x000f2200000e0000 */
[----:B---3--:R-:W-:Y:S07]  /*7870*/  FMNMX.FTZ R145, R145, R11, !PT ;  /* 0x0000000b91917209 */ /* 0x008fee0007810000 */
[----:B------:R-:W3:Y:S01]  /*7880*/  SHFL.BFLY PT, R11, R145, 0x1, 0x1f ;  /* 0x0c201f00910b7f89 */ /* 0x000ee200000e0000 */
[----:B----4-:R-:W-:Y:S07]  /*7890*/  FMNMX.FTZ R0, R0, R10, !PT ;  /* 0x0000000a00007209 */ /* 0x010fee0007810000 */
[----:B------:R-:W4:Y:S01]  /*78a0*/  SHFL.BFLY PT, R144, R0, 0x1, 0x1f ;  /* 0x0c201f0000907f89 */ /* 0x000f2200000e0000 */
[----:B---3--:R-:W-:Y:S04]  /*78b0*/  FMNMX.FTZ R145, R145, R11, !PT ;  /* 0x0000000b91917209 */ /* 0x008fe80007810000 */
[C---:B------:R-:W-:Y:S01]  /*78c0*/  FSETP.NEU.FTZ.AND P1, PT, R145.reuse, -INF , PT ;  /* 0xff8000009100780b */ /* 0x040fe20003f3d000 */
[----:B------:R-:W-:Y:S05]  /*78d0*/  FMUL.FTZ R147, R145, c[0x0][0x2d0] ;  /* 0x0000b40091937a20 */ /* 0x000fea0000410000 */
[----:B------:R-:W-:Y:S02]  /*78e0*/  FSEL R147, R147, RZ, P1 ;  /* 0x000000ff93937208 */ /* 0x000fe40000800000 */
[----:B----4-:R-:W-:Y:S03]  /*78f0*/  FMNMX.FTZ R144, R0, R144, !PT ;  /* 0x0000009000907209 */ /* 0x010fe60007810000 */
[--C-:B------:R-:W-:Y:S01]  /*7900*/  FFMA.FTZ R4, R4, c[0x0][0x2d0], -R147.reuse ;  /* 0x0000b40004047a23 */ /* 0x100fe20000010893 */
[----:B------:R-:W-:Y:S01]  /*7910*/  FSEL R0, R145, RZ, P1 ;  /* 0x000000ff91007208 */ /* 0x000fe20000800000 */
[--C-:B------:R-:W-:Y:S01]  /*7920*/  FFMA.FTZ R5, R5, c[0x0][0x2d0], -R147.reuse ;  /* 0x0000b40005057a23 */ /* 0x100fe20000010893 */
[----:B------:R-:W-:Y:S01]  /*7930*/  FSETP.NEU.FTZ.AND P0, PT, R144, -INF , PT ;  /* 0xff8000009000780b */ /* 0x000fe20003f1d000 */
[----:B------:R-:W-:Y:S01]  /*7940*/  FFMA.FTZ R8, R8, c[0x0][0x2d0], -R147 ;  /* 0x0000b40008087a23 */ /* 0x000fe20000010893 */
[----:B------:R-:W-:Y:S01]  /*7950*/  MUFU.EX2 R201, R4 ;  /* 0x0000000400c97308 */ /* 0x000fe20000000800 */
[----:B------:R-:W-:Y:S02]  /*7960*/  FADD.FTZ R0, -R0, R2 ;  /* 0x0000000200007221 */ /* 0x000fe40000010100 */
[----:B------:R-:W-:Y:S02]  /*7970*/  FMUL.FTZ R200, R144, c[0x0][0x2d0] ;  /* 0x0000b40090c87a20 */ /* 0x000fe40000410000 */
[----:B------:R-:W-:Y:S03]  /*7980*/  FMUL.FTZ R0, R0, c[0x0][0x2d0] ;  /* 0x0000b40000007a20 */ /* 0x000fe60000410000 */
[----:B------:R-:W-:Y:S02]  /*7990*/  FSEL R200, R200, RZ, P0 ;  /* 0x000000ffc8c87208 */ /* 0x000fe40000000000 */
[----:B------:R-:W3:Y:S03]  /*79a0*/  MUFU.EX2 R2, R0 ;  /* 0x0000000000027308 */ /* 0x000ee60000000800 */
[--C-:B------:R-:W-:Y:S02]  /*79b0*/  FFMA.FTZ R6, R6, c[0x0][0x2d0], -R200.reuse ;  /* 0x0000b40006067a23 */ /* 0x100fe400000108c8 */
[--C-:B------:R-:W-:Y:S05]  /*79c0*/  FFMA.FTZ R7, R7, c[0x0][0x2d0], -R200.reuse ;  /* 0x0000b40007077a23 */ /* 0x100fea00000108c8 */
[----:B------:R4:W-:Y:S10]  /*79d0*/  MUFU.EX2 R202, R5 ;  /* 0x0000000500ca7308 */ /* 0x0009f40000000800 */
[----:B------:R5:W-:Y:S01]  /*79e0*/  MUFU.EX2 R203, R8 ;  /* 0x0000000800cb7308 */ /* 0x000be20000000800 */
[----:B---3--:R-:W-:Y:S01]  /*79f0*/  FMUL.FTZ R25, R2, R117 ;  /* 0x0000007502197220 */ /* 0x008fe20000410000 */
[----:B------:R-:W-:Y:S01]  /*7a00*/  FSEL R0, R144, RZ, P0 ;  /* 0x000000ff90007208 */ /* 0x000fe20000000000 */
[----:B------:R-:W3:Y:S01]  /*7a10*/  LDL.LU R117, [R1+0x8] ;  /* 0x0000080001757983 */ /* 0x000ee20000300800 */
[C---:B------:R-:W-:Y:S02]  /*7a20*/  FMUL.FTZ R4, R2.reuse, R148 ;  /* 0x0000009402047220 */ /* 0x040fe40000410000 */
[----:B------:R-:W-:Y:S04]  /*7a30*/  FMUL.FTZ R24, R2, R116 ;  /* 0x0000007402187220 */ /* 0x000fe80000410000 */
[----:B------:R-:W-:Y:S01]  /*7a40*/  MUFU.EX2 R146, R6 ;  /* 0x0000000600927308 */ /* 0x000fe20000000800 */
[----:B------:R-:W-:Y:S01]  /*7a50*/  FADD.FTZ R0, -R0, R3 ;  /* 0x0000000300007221 */ /* 0x000fe20000010100 */
[----:B------:R-:W-:Y:S01]  /*7a60*/  MOV R116, R15 ;  /* 0x0000000f00747202 */ /* 0x000fe20000000f00 */
[----:B------:R-:W-:Y:S02]  /*7a70*/  FFMA.FTZ R3, R9, c[0x0][0x2d0], -R147 ;  /* 0x0000b40009037a23 */ /* 0x000fe40000010893 */
[----:B------:R-:W-:Y:S02]  /*7a80*/  FMUL.FTZ R0, R0, c[0x0][0x2d0] ;  /* 0x0000b40000007a20 */ /* 0x000fe40000410000 */
[C---:B----4-:R-:W-:Y:S02]  /*7a90*/  FMUL.FTZ R5, R2.reuse, R149 ;  /* 0x0000009502057220 */ /* 0x050fe40000410000 */
[C---:B------:R-:W-:Y:S01]  /*7aa0*/  FMUL.FTZ R9, R2.reuse, R101 ;  /* 0x0000006502097220 */ /* 0x040fe20000410000 */
[----:B------:R-:W-:Y:S01]  /*7ab0*/  MUFU.EX2 R217, R7 ;  /* 0x0000000700d97308 */ /* 0x000fe20000000800 */
[----:B------:R-:W-:Y:S01]  /*7ac0*/  MOV R101, R12 ;  /* 0x0000000c00657202 */ /* 0x000fe20000000f00 */
[C---:B------:R-:W-:Y:S02]  /*7ad0*/  FMUL.FTZ R12, R2.reuse, R104 ;  /* 0x00000068020c7220 */ /* 0x040fe40000410000 */
[----:B------:R-:W-:Y:S02]  /*7ae0*/  IMAD.MOV.U32 R104, RZ, RZ, R13 ;  /* 0x000000ffff687224 */ /* 0x000fe400078e000d */
[C---:B-----5:R-:W-:Y:S02]  /*7af0*/  FMUL.FTZ R8, R2.reuse, R100 ;  /* 0x0000006402087220 */ /* 0x060fe40000410000 */
[C---:B------:R-:W-:Y:S01]  /*7b00*/  FMUL.FTZ R13, R2.reuse, R105 ;  /* 0x00000069020d7220 */ /* 0x040fe20000410000 */
[----:B------:R-:W-:Y:S01]  /*7b10*/  MOV R105, R16 ;  /* 0x0000001000697202 */ /* 0x000fe20000000f00 */
[----:B------:R-:W4:Y:S01]  /*7b20*/  MUFU.EX2 R0, R0 ;  /* 0x0000000000007308 */ /* 0x000f220000000800 */
        /* <DEDUP_REMOVED lines=38> */
[C---:B--2---:R-:W-:Y:S02]  /*7d90*/  FFMA.FTZ R148, R2.reuse, R22, R201 ;  /* 0x0000001602947223 */ /* 0x044fe400000100c9 */
[----:B------:R-:W-:Y:S02]  /*7da0*/  IMAD.MOV.U32 R108, RZ, RZ, R17 ;  /* 0x000000ffff6c7224 */ /* 0x000fe400078e0011 */
[C---:B------:R-:W-:Y:S01]  /*7db0*/  FMUL.FTZ R17, R2.reuse, R109 ;  /* 0x0000006d02117220 */ /* 0x040fe20000410000 */
[----:B------:R-:W-:Y:S01]  /*7dc0*/  MOV R109, R20 ;  /* 0x00000014006d7202 */ /* 0x000fe20000000f00 */
[C---:B------:R-:W-:Y:S02]  /*7dd0*/  FMUL.FTZ R20, R2.reuse, R112 ;  /* 0x0000007002147220 */ /* 0x040fe40000410000 */
[----:B------:R-:W-:Y:S02]  /*7de0*/  IMAD.MOV.U32 R112, RZ, RZ, R21 ;  /* 0x000000ffff707224 */ /* 0x000fe400078e0015 */
[----:B------:R-:W-:Y:S02]  /*7df0*/  FMUL.FTZ R21, R2, R113 ;  /* 0x0000007102157220 */ /* 0x000fe40000410000 */
[----:B------:R-:W-:Y:S01]  /*7e00*/  FFMA.FTZ R2, R215, c[0x0][0x2d0], -R200 ;  /* 0x0000b400d7027a23 */ /* 0x000fe200000108c8 */
[----:B------:R-:W2:Y:S01]  /*7e10*/  MUFU.EX2 R113, R3 ;  /* 0x0000000300717308 */ /* 0x000ea20000000800 */
[----:B------:R-:W-:Y:S02]  /*7e20*/  IMAD.MOV.U32 R120, RZ, RZ, R18 ;  /* 0x000000ffff787224 */ /* 0x000fe400078e0012 */
[C---:B----4-:R-:W-:Y:S02]  /*7e30*/  FMUL.FTZ R18, R0.reuse, R110 ;  /* 0x0000006e00127220 */ /* 0x050fe40000410000 */
[C---:B------:R-:W-:Y:S01]  /*7e40*/  FMUL.FTZ R15, R0.reuse, R107 ;  /* 0x0000006b000f7220 */ /* 0x040fe20000410000 */
[----:B------:R-:W-:Y:S01]  /*7e50*/  MOV R140, R120 ;  /* 0x00000078008c7202 */ /* 0x000fe20000000f00 */
[----:B------:R-:W-:Y:S02]  /*7e60*/  IMAD.MOV.U32 R100, RZ, RZ, R30 ;  /* 0x000000ffff647224 */ /* 0x000fe400078e001e */
[----:B------:R-:W-:Y:S01]  /*7e70*/  IMAD.MOV.U32 R149, RZ, RZ, R14 ;  /* 0x000000ffff957224 */ /* 0x000fe200078e000e */
[----:B------:R4:W-:Y:S01]  /*7e80*/  MUFU.EX2 R110, R2 ;  /* 0x00000002006e7308 */ /* 0x0009e20000000800 */
[C---:B------:R-:W-:Y:S02]  /*7e90*/  FMUL.FTZ R14, R0.reuse, R106 ;  /* 0x0000006a000e7220 */ /* 0x040fe40000410000 */
[C---:B------:R-:W-:Y:S01]  /*7ea0*/  FMUL.FTZ R6, R0.reuse, R150 ;  /* 0x0000009600067220 */ /* 0x040fe20000410000 */
[----:B------:R-:W-:Y:S01]  /*7eb0*/  MOV R150, R109 ;  /* 0x0000006d00967202 */ /* 0x000fe20000000f00 */
[C---:B------:R-:W-:Y:S02]  /*7ec0*/  FMUL.FTZ R7, R0.reuse, R151 ;  /* 0x0000009700077220 */ /* 0x040fe40000410000 */
[C---:B------:R-:W-:Y:S02]  /*7ed0*/  FMUL.FTZ R10, R0.reuse, R102 ;  /* 0x00000066000a7220 */ /* 0x040fe40000410000 */
[C---:B------:R-:W-:Y:S02]  /*7ee0*/  FMUL.FTZ R11, R0.reuse, R103 ;  /* 0x00000067000b7220 */ /* 0x040fe40000410000 */
[C---:B------:R-:W-:Y:S02]  /*7ef0*/  FMUL.FTZ R19, R0.reuse, R111 ;  /* 0x0000006f00137220 */ /* 0x040fe40000410000 */
[C---:B------:R-:W-:Y:S01]  /*7f00*/  FMUL.FTZ R22, R0.reuse, R114 ;  /* 0x0000007200167220 */ /* 0x040fe20000410000 */
[----:B--2---:R-:W-:Y:S01]  /*7f10*/  F2FP.BF16.PACK_AB R102, R113, R203 ;  /* 0x000000cb7166723e */ /* 0x004fe200000010ff */
        /* <DEDUP_REMOVED lines=14> */
[C---:B------:R-:W-:Y:S01]  /*8000*/  FMUL.FTZ R50, R0.reuse, R142 ;  /* 0x0000008e00327220 */ /* 0x040fe20000410000 */
[----:B------:R-:W-:Y:S01]  /*8010*/  MOV R142, R101 ;  /* 0x00000065008e7202 */ /* 0x000fe20000000f00 */
[C---:B------:R-:W-:Y:S01]  /*8020*/  FMUL.FTZ R51, R0.reuse, R143 ;  /* 0x0000008f00337220 */ /* 0x040fe20000410000 */
[----:B------:R-:W-:Y:S01]  /*8030*/  F2FP.BF16.PACK_AB R101, R217, R146 ;  /* 0x00000092d965723e */ /* 0x000fe200000010ff */
        /* <DEDUP_REMOVED lines=25> */
[----:B----4-:R-:W-:Y:S02]  /*81d0*/  FFMA.FTZ R2, R216, c[0x0][0x2d0], -R200 ;  /* 0x0000b400d8027a23 */ /* 0x010fe400000108c8 */
[----:B------:R-:W-:Y:S01]  /*81e0*/  IMAD.MOV.U32 R143, RZ, RZ, R100 ;  /* 0x000000ffff8f7224 */ /* 0x000fe200078e0064 */
[----:B------:R-:W-:Y:S01]  /*81f0*/  F2FP.BF16.PACK_AB R100, R202, R201 ;  /* 0x000000c9ca64723e */ /* 0x000fe200000010ff */
[--C-:B------:R-:W-:Y:S02]  /*8200*/  FFMA.FTZ R109, R218, c[0x0][0x2d0], -R147.reuse ;  /* 0x0000b400da6d7a23 */ /* 0x100fe40000010893 */
[----:B------:R-:W-:Y:S02]  /*8210*/  IMAD.MOV.U32 R151, RZ, RZ, R108 ;  /* 0x000000ffff977224 */ /* 0x000fe400078e006c */
[--C-:B------:R-:W-:Y:S02]  /*8220*/  FFMA.FTZ R108, R219, c[0x0][0x2d0], -R147.reuse ;  /* 0x0000b400db6c7a23 */ /* 0x100fe40000010893 */
[----:B------:R-:W-:Y:S02]  /*8230*/  IMAD.MOV.U32 R137, RZ, RZ, R112 ;  /* 0x000000ffff897224 */ /* 0x000fe400078e0070 */
[----:B------:R-:W-:Y:S01]  /*8240*/  MUFU.EX2 R112, R109 ;  /* 0x0000006d00707308 */ /* 0x000fe20000000800 */
[----:B------:R-:W-:Y:S02]  /*8250*/  FADD.FTZ R148, R202, R148 ;  /* 0x00000094ca947221 */ /* 0x000fe40000010000 */
[--C-:B------:R-:W-:Y:S02]  /*8260*/  FFMA.FTZ R135, R231, c[0x0][0x2d0], -R147.reuse ;  /* 0x0000b400e7877a23 */ /* 0x100fe40000010893 */
[----:B------:R-:W-:Y:S02]  /*8270*/  FADD.FTZ R148, R203, R148 ;  /* 0x00000094cb947221 */ /* 0x000fe40000010000 */
[--C-:B------:R-:W-:Y:S02]  /*8280*/  FFMA.FTZ R114, R245, c[0x0][0x2d0], -R147.reuse ;  /* 0x0000b400f5727a23 */ /* 0x100fe40000010893 */
[----:B------:R-:W-:Y:S01]  /*8290*/  FFMA.FTZ R115, R243, c[0x0][0x2d0], -R147 ;  /* 0x0000b400f3737a23 */ /* 0x000fe20000010893 */
[----:B------:R2:W-:Y:S01]  /*82a0*/  MUFU.EX2 R122, R108 ;  /* 0x0000006c007a7308 */ /* 0x0005e20000000800 */
[----:B------:R-:W-:Y:S01]  /*82b0*/  IMAD.MOV.U32 R141, RZ, RZ, R121 ;  /* 0x000000ffff8d7224 */ /* 0x000fe200078e0079 */
[----:B------:R-:W-:Y:S01]  /*82c0*/  MOV R121, R116 ;  /* 0x0000007400797202 */ /* 0x000fe20000000f00 */
[--C-:B------:R-:W-:Y:S02]  /*82d0*/  FFMA.FTZ R116, R242, c[0x0][0x2d0], -R147.reuse ;  /* 0x0000b400f2747a23 */ /* 0x100fe40000010893 */
[----:B------:R-:W4:Y:S01]  /*82e0*/  LDL.64 R242, [R1+0x40] ;  /* 0x0000400001f27983 */ /* 0x000f220000100a00 */
[----:B------:R-:W-:Y:S02]  /*82f0*/  FFMA.FTZ R134, R236, c[0x0][0x2d0], -R147 ;  /* 0x0000b400ec867a23 */ /* 0x000fe40000010893 */
[----:B------:R-:W-:Y:S02]  /*8300*/  IMAD.MOV.U32 R245, RZ, RZ, R141 ;  /* 0x000000fffff57224 */ /* 0x000fe400078e008d */
[--C-:B------:R-:W-:Y:S01]  /*8310*/  FFMA.FTZ R136, R230, c[0x0][0x2d0], -R147.reuse ;  /* 0x0000b400e6887a23 */ /* 0x100fe20000010893 */
[----:B------:R5:W-:Y:S01]  /*8320*/  MUFU.EX2 R236, R116 ;  /* 0x0000007400ec7308 */ /* 0x000be20000000800 */
[--C-:B------:R-:W-:Y:S02]  /*8330*/  FFMA.FTZ R218, R228, c[0x0][0x2d0], -R147.reuse ;  /* 0x0000b400e4da7a23 */ /* 0x100fe40000010893 */
[--C-:B------:R-:W-:Y:S02]  /*8340*/  FFMA.FTZ R216, R229, c[0x0][0x2d0], -R147.reuse ;  /* 0x0000b400e5d87a23 */ /* 0x100fe40000010893 */
[--C-:B------:R-:W-:Y:S05]  /*8350*/  FFMA.FTZ R219, R249, c[0x0][0x2d0], -R200.reuse ;  /* 0x0000b400f9db7a23 */ /* 0x100fea00000108c8 */
[----:B------:R-:W-:Y:S01]  /*8360*/  MUFU.EX2 R228, R134 ;  /* 0x0000008600e47308 */ /* 0x000fe20000000800 */
[--C-:B--2---:R-:W-:Y:S09]  /*8370*/  FFMA.FTZ R108, R232, c[0x0][0x2d0], -R147.reuse ;  /* 0x0000b400e86c7a23 */ /* 0x104ff20000010893 */
[----:B------:R2:W-:Y:S01]  /*8380*/  MUFU.EX2 R123, R108 ;  /* 0x0000006c007b7308 */ /* 0x0005e20000000800 */
[----:B-----5:R-:W-:Y:S09]  /*8390*/  FFMA.FTZ R116, R150, c[0x0][0x2d0], -R200 ;  /* 0x0000b40096747a23 */ /* 0x020ff200000108c8 */
[----:B------:R-:W-:Y:S10]  /*83a0*/  MUFU.EX2 R230, R135 ;  /* 0x0000008700e67308 */ /* 0x000ff40000000800 */
[----:B------:R-:W-:Y:S01]  /*83b0*/  MUFU.EX2 R229, R136 ;  /* 0x0000008800e57308 */ /* 0x000fe20000000800 */
[--C-:B--2---:R-:W-:Y:S02]  /*83c0*/  FFMA.FTZ R108, R233, c[0x0][0x2d0], -R147.reuse ;  /* 0x0000b400e96c7a23 */ /* 0x104fe40000010893 */
[----:B---3--:R-:W-:Y:S01]  /*83d0*/  FFMA.FTZ R111, R0, R117, R146 ;  /* 0x00000075006f7223 */ /* 0x008fe20000010092 */
[-C--:B------:R-:W-:Y:S06]  /*83e0*/  IADD3 R0, R210, R205.reuse, RZ ;  /* 0x000000cdd2007210 */ /* 0x080fec0007ffe0ff */
[----:B------:R-:W2:Y:S01]  /*83f0*/  MUFU.EX2 R117, R2 ;  /* 0x0000000200757308 */ /* 0x000ea20000000800 */
[----:B------:R-:W3:Y:S01]  /*8400*/  LDSM.16.MT88.4 R104, [R0] ;  /* 0x000000000068783b */ /* 0x000ee20000004200 */
[----:B------:R-:W-:Y:S08]  /*8410*/  IMAD.IADD R3, R207, 0x1, R0 ;  /* 0x00000001cf037824 */ /* 0x000ff000078e0200 */
[----:B------:R5:W-:Y:S10]  /*8420*/  MUFU.EX2 R130, R108 ;  /* 0x0000006c00827308 */ /* 0x000bf40000000800 */
[----:B------:R-:W-:Y:S01]  /*8430*/  MUFU.EX2 R216, R216 ;  /* 0x000000d800d87308 */ /* 0x000fe20000000800 */
[----:B--2---:R-:W-:Y:S02]  /*8440*/  F2FP.BF16.PACK_AB R103, R117, R110 ;  /* 0x0000006e7567723e */ /* 0x004fe400000010ff */
[----:B------:R-:W-:Y:S01]  /*8450*/  IADD3 R2, R211, R205, RZ ;  /* 0x000000cdd3027210 */ /* 0x000fe20007ffe0ff */
[----:B------:R-:W-:Y:S06]  /*8460*/  FFMA.FTZ R205, R248, c[0x0][0x2d0], -R200 ;  /* 0x0000b400f8cd7a23 */ /* 0x000fec00000108c8 */
[----:B------:R-:W-:Y:S01]  /*8470*/  MUFU.EX2 R218, R218 ;  /* 0x000000da00da7308 */ /* 0x000fe20000000800 */
[----:B------:R-:W-:Y:S02]  /*8480*/  IMAD.IADD R146, R207, 0x1, R2 ;  /* 0x00000001cf927824 */ /* 0x000fe400078e0202 */
[--C-:B-----5:R-:W-:Y:S07]  /*8490*/  FFMA.FTZ R108, R234, c[0x0][0x2d0], -R200.reuse ;  /* 0x0000b400ea6c7a23 */ /* 0x120fee00000108c8 */
[----:B------:R2:W-:Y:S01]  /*84a0*/  MUFU.EX2 R129, R108 ;  /* 0x0000006c00817308 */ /* 0x0005e20000000800 */
[C---:B---3--:R-:W-:Y:S09]  /*84b0*/  HMMA.16816.F32.BF16 R4, R100.reuse, R104, R4 ;  /* 0x000000686404723c */ /* 0x048ff20000041804 */
[----:B------:R-:W-:Y:S01]  /*84c0*/  MUFU.EX2 R219, R219 ;  /* 0x000000db00db7308 */ /* 0x000fe20000000800 */
[C---:B------:R-:W-:Y:S01]  /*84d0*/  HMMA.16816.F32.BF16 R8, R100.reuse, R106, R8 ;  /* 0x0000006a6408723c */ /* 0x040fe20000041808 */
[----:B------:R-:W3:Y:S08]  /*84e0*/  LDSM.16.MT88.4 R104, [R3] ;  /* 0x000000000368783b */ /* 0x000ef00000004200 */
[----:B------:R-:W-:Y:S03]  /*84f0*/  MUFU.EX2 R205, R205 ;  /* 0x000000cd00cd7308 */ /* 0x000fe60000000800 */
[--C-:B--2---:R-:W-:Y:S07]  /*8500*/  FFMA.FTZ R108, R235, c[0x0][0x2d0], -R200.reuse ;  /* 0x0000b400eb6c7a23 */ /* 0x104fee00000108c8 */
[----:B------:R2:W-:Y:S01]  /*8510*/  MUFU.EX2 R131, R108 ;  /* 0x0000006c00837308 */ /* 0x0005e20000000800 */
[C---:B---3--:R-:W-:Y:S03]  /*8520*/  HMMA.16816.F32.BF16 R12, R100.reuse, R104, R12 ;  /* 0x00000068640c723c */ /* 0x048fe6000004180c */
[--C-:B--2---:R-:W-:Y:S06]  /*8530*/  FFMA.FTZ R108, R237, c[0x0][0x2d0], -R147.reuse ;  /* 0x0000b400ed6c7a23 */ /* 0x104fec0000010893 */
[----:B------:R-:W-:Y:S01]  /*8540*/  MUFU.EX2 R237, R115 ;  /* 0x0000007300ed7308 */ /* 0x000fe20000000800 */
[C---:B------:R-:W-:Y:S01]  /*8550*/  HMMA.16816.F32.BF16 R16, R100.reuse, R106, R16 ;  /* 0x0000006a6410723c */ /* 0x040fe20000041810 */
[----:B------:R-:W2:Y:S08]  /*8560*/  LDSM.16.MT88.4 R104, [R2] ;  /* 0x000000000268783b */ /* 0x000eb00000004200 */
[----:B------:R3:W-:Y:S03]  /*8570*/  MUFU.EX2 R132, R108 ;  /* 0x0000006c00847308 */ /* 0x0007e60000000800 */
[--C-:B---3--:R-:W-:Y:S01]  /*8580*/  FFMA.FTZ R108, R240, c[0x0][0x2d0], -R147.reuse ;  /* 0x0000b400f06c7a23 */ /* 0x108fe20000010893 */
[----:B------:R-:W-:Y:S06]  /*8590*/  MOV R240, R137 ;  /* 0x0000008900f07202 */ /* 0x000fec0000000f00 */
[----:B------:R-:W-:Y:S01]  /*85a0*/  MUFU.EX2 R133, R108 ;  /* 0x0000006c00857308 */ /* 0x000fe20000000800 */
[C---:B--2---:R-:W-:Y:S08]  /*85b0*/  HMMA.16816.F32.BF16 R20, R100.reuse, R104, R20 ;  /* 0x000000686414723c */ /* 0x044ff00000041814 */
[C---:B------:R-:W-:Y:S01]  /*85c0*/  HMMA.16816.F32.BF16 R24, R100.reuse, R106, R24 ;  /* 0x0000006a6418723c */ /* 0x040fe20000041818 */
[----:B------:R-:W2:Y:S07]  /*85d0*/  LDSM.16.MT88.4 R104, [R146] ;  /* 0x000000009268783b */ /* 0x000eae0000004200 */
[C---:B--2---:R-:W-:Y:S08]  /*85e0*/  HMMA.16816.F32.BF16 R28, R100.reuse, R104, R28 ;  /* 0x00000068641c723c */ /* 0x044ff0000004181c */
[C---:B------:R-:W-:Y:S01]  /*85f0*/  HMMA.16816.F32.BF16 R32, R100.reuse, R106, R32 ;  /* 0x0000006a6420723c */ /* 0x040fe20000041820 */
[----:B------:R-:W2:Y:S07]  /*8600*/  LDSM.16.MT88.4 R104, [R0+0x3000] ;  /* 0x003000000068783b */ /* 0x000eae0000004200 */
        /* <DEDUP_REMOVED lines=21> */
[C---:B--2---:R-:W-:Y:S07]  /*8760*/  HMMA.16816.F32.BF16 R92, R100.reuse, R104, R92 ;  /* 0x00000068645c723c */ /* 0x044fee000004185c */
[--C-:B------:R-:W-:Y:S01]  /*8770*/  FFMA.FTZ R104, R220, c[0x0][0x2d0], -R200.reuse ;  /* 0x0000b400dc687a23 */ /* 0x100fe200000108c8 */
[----:B------:R-:W-:Y:S03]  /*8780*/  HMMA.16816.F32.BF16 R96, R100, R106, R96 ;  /* 0x0000006a6460723c */ /* 0x000fe60000041860 */
[----:B------:R2:W-:Y:S01]  /*8790*/  MUFU.EX2 R119, R104 ;  /* 0x0000006800777308 */ /* 0x0005e20000000800 */
[----:B------:R-:W-:Y:S03]  /*87a0*/  FFMA.FTZ R220, R227, c[0x0][0x2d0], -R147 ;  /* 0x0000b400e3dc7a23 */ /* 0x000fe60000010893 */
[--C-:B------:R-:W-:Y:S06]  /*87b0*/  FFMA.FTZ R100, R225, c[0x0][0x2d0], -R200.reuse ;  /* 0x0000b400e1647a23 */ /* 0x100fec00000108c8 */
[----:B------:R3:W-:Y:S10]  /*87c0*/  MUFU.EX2 R126, R100 ;  /* 0x00000064007e7308 */ /* 0x0007f40000000800 */
[----:B------:R-:W-:Y:S01]  /*87d0*/  MUFU.EX2 R227, R116 ;  /* 0x0000007400e37308 */ /* 0x000fe20000000800 */
[--C-:B--2---:R-:W-:Y:S09]  /*87e0*/  FFMA.FTZ R104, R221, c[0x0][0x2d0], -R200.reuse ;  /* 0x0000b400dd687a23 */ /* 0x104ff200000108c8 */
[----:B------:R2:W5:Y:S01]  /*87f0*/  MUFU.EX2 R120, R104 ;  /* 0x0000006800787308 */ /* 0x0005620000000800 */
[----:B---3--:R-:W-:Y:S02]  /*8800*/  FADD.FTZ R100, R217, R111 ;  /* 0x0000006fd9647221 */ /* 0x008fe40000010000 */
[----:B------:R-:W-:Y:S02]  /*8810*/  FFMA.FTZ R217, R250, c[0x0][0x2d0], -R200 ;  /* 0x0000b400fad97a23 */ /* 0x000fe400000108c8 */
[----:B------:R-:W-:Y:S01]  /*8820*/  FADD.FTZ R118, R110, R100 ;  /* 0x000000646e767221 */ /* 0x000fe20000010000 */
[----:B------:R-:W-:Y:S01]  /*8830*/  F2FP.BF16.PACK_AB R100, R122, R112 ;  /* 0x000000707a64723e */ /* 0x000fe200000010ff */
[----:B------:R-:W-:Y:S03]  /*8840*/  LDSM.16.MT88.4 R108, [R3+0x1000] ;  /* 0x00100000036c783b */ /* 0x000fe60000004200 */
[----:B------:R-:W-:Y:S01]  /*8850*/  MUFU.EX2 R220, R220 ;  /* 0x000000dc00dc7308 */ /* 0x000fe20000000800 */
[----:B------:R-:W-:Y:S09]  /*8860*/  FADD.FTZ R117, R117, R118 ;  /* 0x0000007675757221 */ /* 0x000ff20000010000 */
[----:B------:R-:W3:Y:S01]  /*8870*/  MUFU.EX2 R217, R217 ;  /* 0x000000d900d97308 */ /* 0x000ee20000000800 */
[--C-:B--2---:R-:W-:Y:S01]  /*8880*/  FFMA.FTZ R104, R224, c[0x0][0x2d0], -R147.reuse ;  /* 0x0000b400e0687a23 */ /* 0x104fe20000010893 */
[----:B-----5:R-:W-:Y:S08]  /*8890*/  F2FP.BF16.PACK_AB R101, R120, R119 ;  /* 0x000000777865723e */ /* 0x020ff000000010ff */
[----:B------:R2:W-:Y:S01]  /*88a0*/  MUFU.EX2 R124, R104 ;  /* 0x00000068007c7308 */ /* 0x0005e20000000800 */
[----:B---3--:R-:W-:Y:S01]  /*88b0*/  F2FP.BF16.PACK_AB R201, R219, R217 ;  /* 0x000000d9dbc9723e */ /* 0x008fe200000010ff */
[--C-:B--2---:R-:W-:Y:S02]  /*88c0*/  FFMA.FTZ R104, R223, c[0x0][0x2d0], -R147.reuse ;  /* 0x0000b400df687a23 */ /* 0x104fe40000010893 */
[----:B------:R-:W-:Y:S06]  /*88d0*/  FFMA.FTZ R223, R239, c[0x0][0x2d0], -R147 ;  /* 0x0000b400efdf7a23 */ /* 0x000fec0000010893 */
[----:B------:R2:W3:Y:S01]  /*88e0*/  MUFU.EX2 R128, R104 ;  /* 0x0000006800807308 */ /* 0x0004e20000000800 */
[----:B------:R-:W5:Y:S09]  /*88f0*/  LDL R239, [R1+0x28] ;  /* 0x0000280001ef7983 */ /* 0x000f720000100800 */
[----:B------:R-:W-:Y:S01]  /*8900*/  MUFU.EX2 R223, R223 ;  /* 0x000000df00df7308 */ /* 0x000fe20000000800 */
[--C-:B--2---:R-:W-:Y:S01]  /*8910*/  FFMA.FTZ R104, R222, c[0x0][0x2d0], -R200.reuse ;  /* 0x0000b400de687a23 */ /* 0x104fe200000108c8 */
[----:B---3--:R-:W-:Y:S08]  /*8920*/  F2FP.BF16.PACK_AB R102, R128, R124 ;  /* 0x0000007c8066723e */ /* 0x008ff000000010ff */
[----:B------:R-:W-:Y:S10]  /*8930*/  MUFU.EX2 R222, R114 ;  /* 0x0000007200de7308 */ /* 0x000ff40000000800 */
[----:B------:R2:W3:Y:S02]  /*8940*/  MUFU.EX2 R125, R104 ;  /* 0x00000068007d7308 */ /* 0x0004e40000000800 */
[----:B--2---:R-:W2:Y:S01]  /*8950*/  LDSM.16.MT88.4 R104, [R0+0x800] ;  /* 0x000800000068783b */ /* 0x004ea20000004200 */
[----:B---3--:R-:W-:Y:S07]  /*8960*/  F2FP.BF16.PACK_AB R103, R126, R125 ;  /* 0x0000007d7e67723e */ /* 0x008fee00000010ff */
        /* <DEDUP_REMOVED lines=37> */
[----:B------:R-:W-:Y:S02]  /*8bc0*/  IMAD.MOV.U32 R241, RZ, RZ, R121 ;  /* 0x000000fffff17224 */ /* 0x000fe400078e0079 */
[--C-:B------:R-:W-:Y:S01]  /*8bd0*/  FFMA.FTZ R121, R251, c[0x0][0x2d0], -R200.reuse ;  /* 0x0000b400fb797a23 */ /* 0x100fe200000108c8 */
[----:B------:R-:W-:Y:S01]  /*8be0*/  F2FP.BF16.PACK_AB R102, R133, R132 ;  /* 0x000000848566723e */ /* 0x000fe200000010ff */
[----:B------:R-:W-:Y:S01]  /*8bf0*/  FFMA.FTZ R101, R246, c[0x0][0x2d0], -R200 ;  /* 0x0000b400f6657a23 */ /* 0x000fe200000108c8 */
[----:B------:R-:W-:Y:S03]  /*8c00*/  @P6 ISETP.GE.AND P1, PT, R241, c[0x0][0x1d4], PT ;  /* 0x00007500f1006a0c */ /* 0x000fe60003f26270 */
[----:B------:R-:W-:Y:S01]  /*8c10*/  FADD.FTZ R100, R113, R148 ;  /* 0x0000009471647221 */ /* 0x000fe20000010000 */
[----:B------:R-:W3:Y:S01]  /*8c20*/  MUFU.EX2 R221, R101 ;  /* 0x0000006500dd7308 */ /* 0x000ee20000000800 */
[--C-:B------:R-:W-:Y:S01]  /*8c30*/  FFMA.FTZ R113, R244, c[0x0][0x2d0], -R147.reuse ;  /* 0x0000b400f4717a23 */ /* 0x100fe20000010893 */
[----:B------:R-:W-:Y:S01]  /*8c40*/  MOV R244, R140 ;  /* 0x0000008c00f47202 */ /* 0x000fe20000000f00 */
[----:B------:R-:W-:Y:S01]  /*8c50*/  FADD.FTZ R118, R112, R100 ;  /* 0x0000006470767221 */ /* 0x000fe20000010000 */
[----:B------:R-:W-:Y:S01]  /*8c60*/  F2FP.BF16.PACK_AB R100, R130, R123 ;  /* 0x0000007b8264723e */ /* 0x000fe200000010ff */
[----:B------:R-:W-:Y:S01]  /*8c70*/  FFMA.FTZ R147, R226, c[0x0][0x2d0], -R147 ;  /* 0x0000b400e2937a23 */ /* 0x000fe20000010893 */
[----:B------:R-:W-:Y:S01]  /*8c80*/  @P6 ISETP.GE.AND P3, PT, R244, c[0x0][0x1d4], PT ;  /* 0x00007500f4006a0c */ /* 0x000fe20003f66270 */
[----:B------:R-:W-:Y:S01]  /*8c90*/  FADD.FTZ R118, R122, R118 ;  /* 0x000000767a767221 */ /* 0x000fe20000010000 */
[----:B------:R-:W-:Y:S02]  /*8ca0*/  MOV R246, R149 ;  /* 0x0000009500f67202 */ /* 0x000fe40000000f00 */
[----:B------:R1:W-:Y:S01]  /*8cb0*/  MUFU.EX2 R235, R113 ;  /* 0x0000007100eb7308 */ /* 0x0003e20000000800 */
[----:B------:R-:W-:Y:S01]  /*8cc0*/  FADD.FTZ R116, R124, R118 ;  /* 0x000000767c747221 */ /* 0x000fe20000010000 */
[----:B------:R-:W-:Y:S01]  /*8cd0*/  ISETP.GE.AND P4, PT, R246, 0x1, PT ;  /* 0x00000001f600780c */ /* 0x000fe20003f86270 */
[----:B--2---:R-:W2:Y:S07]  /*8ce0*/  LDSM.16.MT88.4 R104, [R0+0x1000] ;  /* 0x001000000068783b */ /* 0x004eae0000004200 */
[----:B------:R4:W-:Y:S01]  /*8cf0*/  MUFU.EX2 R224, R121 ;  /* 0x0000007900e07308 */ /* 0x0009e20000000800 */
[----:B---3--:R-:W-:Y:S02]  /*8d00*/  F2FP.BF16.PACK_AB R103, R221, R127 ;  /* 0x0000007fdd67723e */ /* 0x008fe400000010ff */
[----:B------:R-:W-:Y:S07]  /*8d10*/  F2FP.BF16.PACK_AB R101, R131, R129 ;  /* 0x000000818365723e */ /* 0x000fee00000010ff */
[----:B------:R-:W3:Y:S01]  /*8d20*/  MUFU.EX2 R215, R147 ;  /* 0x0000009300d77308 */ /* 0x000ee20000000800 */
[----:B-1----:R-:W-:Y:S01]  /*8d30*/  LDSM.16.MT88.4 R112, [R2+0x1800] ;  /* 0x001800000270783b */ /* 0x002fe20000004200 */
[----:B----4-:R-:W-:Y:S01]  /*8d40*/  FADD.FTZ R121, R128, R116 ;  /* 0x0000007480797221 */ /* 0x010fe20000010000 */
[C---:B--2---:R-:W-:Y:S03]  /*8d50*/  HMMA.16816.F32.BF16 R4, R100.reuse, R104, R4 ;  /* 0x000000686404723c */ /* 0x044fe60000041804 */
[----:B---3--:R-:W-:Y:S05]  /*8d60*/  F2FP.BF16.PACK_AB R202, R215, R220 ;  /* 0x000000dcd7ca723e */ /* 0x008fea00000010ff */
[C---:B------:R-:W-:Y:S01]  /*8d70*/  HMMA.16816.F32.BF16 R8, R100.reuse, R106, R8 ;  /* 0x0000006a6408723c */ /* 0x040fe20000041808 */
[----:B------:R-:W1:Y:S07]  /*8d80*/  LDSM.16.MT88.4 R104, [R2+0x1000] ;  /* 0x001000000268783b */ /* 0x000e6e0000004200 */
[C---:B------:R-:W-:Y:S08]  /*8d90*/  HMMA.16816.F32.BF16 R12, R100.reuse, R108, R12 ;  /* 0x0000006c640c723c */ /* 0x040ff0000004180c */
        /* <DEDUP_REMOVED lines=26> */
[C---:B-1----:R-:W-:Y:S07]  /*8f40*/  HMMA.16816.F32.BF16 R84, R100.reuse, R104, R84 ;  /* 0x000000686454723c */ /* 0x042fee0000041854 */
[--C-:B------:R-:W-:Y:S01]  /*8f50*/  FFMA.FTZ R104, R143, c[0x0][0x2d0], -R200.reuse ;  /* 0x0000b4008f687a23 */ /* 0x100fe200000108c8 */
[C---:B------:R-:W-:Y:S03]  /*8f60*/  HMMA.16816.F32.BF16 R88, R100.reuse, R106, R88 ;  /* 0x0000006a6458723c */ /* 0x040fe60000041858 */
[----:B------:R1:W-:Y:S05]  /*8f70*/  MUFU.EX2 R231, R104 ;  /* 0x0000006800e77308 */ /* 0x0003ea0000000800 */
[C---:B--2---:R-:W-:Y:S08]  /*8f80*/  HMMA.16816.F32.BF16 R92, R100.reuse, R108, R92 ;  /* 0x0000006c645c723c */ /* 0x044ff0000004185c */
[----:B------:R-:W-:Y:S01]  /*8f90*/  HMMA.16816.F32.BF16 R96, R100, R110, R96 ;  /* 0x0000006e6460723c */ /* 0x000fe20000041860 */
[----:B------:R-:W-:Y:S06]  /*8fa0*/  LDSM.16.MT88.4 R108, [R3+0x1800] ;  /* 0x00180000036c783b */ /* 0x000fec0000004200 */
[--C-:B------:R-:W-:Y:S01]  /*8fb0*/  FFMA.FTZ R100, R138, c[0x0][0x2d0], -R200.reuse ;  /* 0x0000b4008a647a23 */ /* 0x100fe200000108c8 */
[----:B------:R-:W-:Y:S03]  /*8fc0*/  F2FP.BF16.PACK_AB R102, R236, R237 ;  /* 0x000000edec66723e */ /* 0x000fe600000010ff */
[----:B------:R2:W-:Y:S01]  /*8fd0*/  MUFU.EX2 R232, R100 ;  /* 0x0000006400e87308 */ /* 0x0005e20000000800 */
[--C-:B-1----:R-:W-:Y:S02]  /*8fe0*/  FFMA.FTZ R104, R142, c[0x0][0x2d0], -R200.reuse ;  /* 0x0000b4008e687a23 */ /* 0x102fe400000108c8 */
[----:B------:R-:W-:Y:S07]  /*8ff0*/  LDSM.16.MT88.4 R140, [R3+0x5800] ;  /* 0x00580000038c783b */ /* 0x000fee0000004200 */
[----:B------:R-:W1:Y:S01]  /*9000*/  MUFU.EX2 R234, R104 ;  /* 0x0000006800ea7308 */ /* 0x000e620000000800 */
[----:B--2---:R-:W-:Y:S02]  /*9010*/  FADD.FTZ R100, R119, R117 ;  /* 0x0000007577647221 */ /* 0x004fe40000010000 */
[----:B------:R-:W-:Y:S02]  /*9020*/  FFMA.FTZ R117, R151, c[0x0][0x2d0], -R200 ;  /* 0x0000b40097757a23 */ /* 0x000fe400000108c8 */
[----:B------:R-:W-:Y:S01]  /*9030*/  FADD.FTZ R120, R120, R100 ;  /* 0x0000006478787221 */ /* 0x000fe20000010000 */
[----:B------:R-:W-:Y:S01]  /*9040*/  F2FP.BF16.PACK_AB R100, R235, R222 ;  /* 0x000000deeb64723e */ /* 0x000fe200000010ff */
[----:B------:R-:W-:Y:S03]  /*9050*/  FFMA.FTZ R119, R252, c[0x0][0x2d0], -R200 ;  /* 0x0000b400fc777a23 */ /* 0x000fe600000108c8 */
[----:B------:R-:W-:Y:S01]  /*9060*/  MUFU.EX2 R225, R117 ;  /* 0x0000007500e17308 */ /* 0x000fe20000000800 */
[----:B------:R-:W2:Y:S01]  /*9070*/  LDL R252, [R1+0x4c] ;  /* 0x00004c0001fc7983 */ /* 0x000ea20000100800 */
[----:B------:R-:W-:Y:S01]  /*9080*/  FADD.FTZ R120, R125, R120 ;  /* 0x000000787d787221 */ /* 0x000fe20000010000 */
[----:B-1----:R-:W-:Y:S01]  /*9090*/  F2FP.BF16.PACK_AB R101, R234, R231 ;  /* 0x000000e7ea65723e */ /* 0x002fe200000010ff */
[----:B------:R-:W-:Y:S02]  /*90a0*/  FFMA.FTZ R104, R139, c[0x0][0x2d0], -R200 ;  /* 0x0000b4008b687a23 */ /* 0x000fe400000108c8 */
[----:B------:R-:W-:Y:S02]  /*90b0*/  FADD.FTZ R122, R126, R120 ;  /* 0x000000787e7a7221 */ /* 0x000fe40000010000 */
[----:B------:R-:W-:Y:S02]  /*90c0*/  FFMA.FTZ R200, R247, c[0x0][0x2d0], -R200 ;  /* 0x0000b400f7c87a23 */ /* 0x000fe400000108c8 */
[----:B------:R1:W3:Y:S01]  /*90d0*/  MUFU.EX2 R233, R104 ;  /* 0x0000006800e97308 */ /* 0x0002e20000000800 */
[----:B------:R-:W-:Y:S02]  /*90e0*/  FADD.FTZ R120, R123, R121 ;  /* 0x000000797b787221 */ /* 0x000fe40000010000 */
[----:B------:R-:W-:Y:S02]  /*90f0*/  FADD.FTZ R121, R129, R122 ;  /* 0x0000007a81797221 */ /* 0x000fe40000010000 */
[----:B------:R-:W-:Y:S02]  /*9100*/  FADD.FTZ R120, R130, R120 ;  /* 0x0000007882787221 */ /* 0x000fe40000010000 */
[----:B------:R-:W-:Y:S02]  /*9110*/  FADD.FTZ R121, R131, R121 ;  /* 0x0000007983797221 */ /* 0x000fe40000010000 */
[----:B------:R-:W-:Y:S01]  /*9120*/  FADD.FTZ R120, R132, R120 ;  /* 0x0000007884787221 */ /* 0x000fe20000010000 */
[----:B------:R4:W-:Y:S10]  /*9130*/  MUFU.EX2 R226, R119 ;  /* 0x0000007700e27308 */ /* 0x0009f40000000800 */
[----:B------:R5:W5:Y:S01]  /*9140*/  MUFU.EX2 R147, R200 ;  /* 0x000000c800937308 */ /* 0x000b620000000800 */
[----:B-1----:R-:W1:Y:S01]  /*9150*/  LDSM.16.MT88.4 R104, [R0+0x1800] ;  /* 0x001800000068783b */ /* 0x002e620000004200 */
[----:B---3--:R-:W-:Y:S07]  /*9160*/  F2FP.BF16.PACK_AB R103, R232, R233 ;  /* 0x000000e9e867723e */ /* 0x008fee00000010ff */
[----:B----4-:R-:W-:Y:S01]  /*9170*/  LDSM.16.MT88.4 R116, [R2+0x2000] ;  /* 0x002000000274783b */ /* 0x010fe20000004200 */
[----:B-----5:R-:W-:Y:S02]  /*9180*/  F2FP.BF16.PACK_AB R200, R218, R216 ;  /* 0x000000d8dac8723e */ /* 0x020fe400000010ff */
[----:B------:R-:W-:Y:S01]  /*9190*/  F2FP.BF16.PACK_AB R203, R147, R205 ;  /* 0x000000cd93cb723e */ /* 0x000fe200000010ff */
        /* <DEDUP_REMOVED lines=34> */
[----:B------:R-:W-:Y:S01]  /*93c0*/  HMMA.16816.F32.BF16 R96, R100, R114, R96 ;  /* 0x000000726460723c */ /* 0x000fe20000041860 */
[----:B------:R-:W4:Y:S06]  /*93d0*/  LDSM.16.MT88.4 R112, [R146+0x2000] ;  /* 0x002000009270783b */ /* 0x000f2c0000004200 */
        /* <DEDUP_REMOVED lines=12> */
[----:B------:R-:W5:Y:S07]  /*94a0*/  LDSM.16.MT88.4 R116, [R2+0x5000] ;  /* 0x005000000274783b */ /* 0x000f6e0000004200 */
        /* <DEDUP_REMOVED lines=9> */
[C---:B-----5:R-:W-:Y:S08]  /*9540*/  HMMA.16816.F32.BF16 R52, R100.reuse, R116, R52 ;  /* 0x000000746434723c */ /* 0x060ff00000041834 */
        /* <DEDUP_REMOVED lines=14> */
[C---:B----4-:R-:W-:Y:S07]  /*9630*/  HMMA.16816.F32.BF16 R92, R100.reuse, R112, R92 ;  /* 0x00000070645c723c */ /* 0x050fee000004185c */
[----:B------:R-:W-:Y:S01]  /*9640*/  FADD.FTZ R113, R127, R121 ;  /* 0x000000797f717221 */ /* 0x000fe20000010000 */
[----:B------:R-:W-:Y:S01]  /*9650*/  HMMA.16816.F32.BF16 R96, R100, R114, R96 ;  /* 0x000000726460723c */ /* 0x000fe20000041860 */
[----:B------:R-:W4:Y:S03]  /*9660*/  LDSM.16.MT88.4 R124, [R146+0x2800] ;  /* 0x00280000927c783b */ /* 0x000f260000004200 */
[----:B------:R-:W-:Y:S02]  /*9670*/  FADD.FTZ R112, R133, R120 ;  /* 0x0000007885707221 */ /* 0x000fe40000010000 */
[----:B------:R-:W-:Y:S02]  /*9680*/  FADD.FTZ R221, R221, R113 ;  /* 0x00000071dddd7221 */ /* 0x000fe40000010000 */
[C---:B-1----:R-:W-:Y:S01]  /*9690*/  HMMA.16816.F32.BF16 R148, R200.reuse, R104, R4 ;  /* 0x00000068c894723c */ /* 0x042fe20000041804 */
[----:B------:R-:W1:Y:S04]  /*96a0*/  LDSM.16.MT88.4 R132, [R0+0x5800] ;  /* 0x005800000084783b */ /* 0x000e680000004200 */
[----:B------:R-:W-:Y:S03]  /*96b0*/  FADD.FTZ R222, R222, R112 ;  /* 0x00000070dede7221 */ /* 0x000fe60000010000 */
[C---:B------:R-:W-:Y:S01]  /*96c0*/  HMMA.16816.F32.BF16 R100, R200.reuse, R106, R8 ;  /* 0x0000006ac864723c */ /* 0x040fe20000041808 */
[----:B------:R-:W1:Y:S07]  /*96d0*/  LDSM.16.MT88.4 R4, [R2+0x5800] ;  /* 0x005800000204783b */ /* 0x000e6e0000004200 */
[C---:B---3--:R-:W-:Y:S01]  /*96e0*/  HMMA.16816.F32.BF16 R104, R200.reuse, R108, R12 ;  /* 0x0000006cc868723c */ /* 0x048fe2000004180c */
[----:B------:R-:W3:Y:S07]  /*96f0*/  LDSM.16.MT88.4 R8, [R146+0x5800] ;  /* 0x005800009208783b */ /* 0x000eee0000004200 */
[C---:B------:R-:W-:Y:S01]  /*9700*/  HMMA.16816.F32.BF16 R108, R200.reuse, R110, R16 ;  /* 0x0000006ec86c723c */ /* 0x040fe20000041810 */
[----:B------:R1:W2:Y:S07]  /*9710*/  LDSM.16.MT88.4 R12, [R0+0x8800] ;  /* 0x00880000000c783b */ /* 0x0002ae0000004200 */
[C---:B-----5:R-:W-:Y:S01]  /*9720*/  HMMA.16816.F32.BF16 R112, R200.reuse, R116, R20 ;  /* 0x00000074c870723c */ /* 0x060fe20000041814 */
[----:B------:R5:W2:Y:S07]  /*9730*/  LDSM.16.MT88.4 R16, [R3+0x8800] ;  /* 0x008800000310783b */ /* 0x000aae0000004200 */
[C---:B------:R-:W-:Y:S08]  /*9740*/  HMMA.16816.F32.BF16 R116, R200.reuse, R118, R24 ;  /* 0x00000076c874723c */ /* 0x040ff00000041818 */
[C---:B----4-:R-:W-:Y:S04]  /*9750*/  HMMA.16816.F32.BF16 R120, R200.reuse, R124, R28 ;  /* 0x0000007cc878723c */ /* 0x050fe8000004181c */
[----:B-1----:R-:W-:Y:S04]  /*9760*/  @P6 IADD3 R0, R238, -0x2, RZ ;  /* 0xfffffffeee006810 */ /* 0x002fe80007ffe0ff */
[C---:B------:R-:W-:Y:S04]  /*9770*/  HMMA.16816.F32.BF16 R124, R200.reuse, R126, R32 ;  /* 0x0000007ec87c723c */ /* 0x040fe80000041820 */
[----:B-----5:R-:W-:Y:S04]  /*9780*/  @P6 SHF.R.S32.HI R3, RZ, 0x1f, R0 ;  /* 0x0000001fff036819 */ /* 0x020fe80000011400 */
[C---:B------:R-:W-:Y:S04]  /*9790*/  HMMA.16816.F32.BF16 R128, R200.reuse, R132, R36 ;  /* 0x00000084c880723c */ /* 0x040fe80000041824 */
[----:B------:R-:W-:Y:S04]  /*97a0*/  @P6 IMAD R3, R3, c[0x0][0x1e0], RZ ;  /* 0x0000780003036a24 */ /* 0x000fe800078e02ff */
[C---:B------:R-:W-:Y:S08]  /*97b0*/  HMMA.16816.F32.BF16 R132, R200.reuse, R134, R40 ;  /* 0x00000086c884723c */ /* 0x040ff00000041828 */
[C---:B------:R-:W-:Y:S08]  /*97c0*/  HMMA.16816.F32.BF16 R136, R200.reuse, R140, R44 ;  /* 0x0000008cc888723c */ /* 0x040ff0000004182c */
[C---:B------:R-:W-:Y:S08]  /*97d0*/  HMMA.16816.F32.BF16 R140, R200.reuse, R142, R48 ;  /* 0x0000008ec88c723c */ /* 0x040ff00000041830 */
[C---:B------:R-:W-:Y:S08]  /*97e0*/  HMMA.16816.F32.BF16 R52, R200.reuse, R4, R52 ;  /* 0x00000004c834723c */ /* 0x040ff00000041834 */
[C---:B------:R-:W-:Y:S01]  /*97f0*/  HMMA.16816.F32.BF16 R56, R200.reuse, R6, R56 ;  /* 0x00000006c838723c */ /* 0x040fe20000041838 */
[----:B------:R1:W4:Y:S07]  /*9800*/  LDSM.16.MT88.4 R4, [R2+0x8800] ;  /* 0x008800000204783b */ /* 0x00032e0000004200 */
[C---:B---3--:R-:W-:Y:S07]  /*9810*/  HMMA.16816.F32.BF16 R60, R200.reuse, R8, R60 ;  /* 0x00000008c83c723c */ /* 0x048fee000004183c */
[C---:B------:R-:W-:Y:S01]  /*9820*/  @P6 IMAD.WIDE.U32 R8, R0.reuse, c[0x0][0x1e0], RZ ;  /* 0x0000780000086a25 */ /* 0x040fe200078e00ff */
[C---:B------:R-:W-:Y:S04]  /*9830*/  HMMA.16816.F32.BF16 R64, R200.reuse, R10, R64 ;  /* 0x0000000ac840723c */ /* 0x040fe80000041840 */
[----:B-1----:R-:W-:Y:S04]  /*9840*/  @P6 IMAD R2, R0, c[0x0][0x1e4], R3 ;  /* 0x0000790000026a24 */ /* 0x002fe800078e0203 */
[C---:B--2---:R-:W-:Y:S04]  /*9850*/  HMMA.16816.F32.BF16 R68, R200.reuse, R12, R68 ;  /* 0x0000000cc844723c */ /* 0x044fe80000041844 */
[----:B------:R-:W-:Y:S01]  /*9860*/  @P6 IMAD.IADD R0, R9, 0x1, R2 ;  /* 0x0000000109006824 */ /* 0x000fe200078e0202 */
[----:B------:R-:W-:Y:S01]  /*9870*/  @P6 MOV R2, R242 ;  /* 0x000000f200026202 */ /* 0x000fe20000000f00 */
[----:B------:R-:W-:Y:S02]  /*9880*/  @P6 IMAD.MOV.U32 R3, RZ, RZ, R252 ;  /* 0x000000ffff036224 */ /* 0x000fe400078e00fc */
[----:B------:R-:W-:Y:S01]  /*9890*/  @P6 IMAD R0, R0, 0x60, RZ ;  /* 0x0000006000006824 */ /* 0x000fe200078e02ff */
[C---:B------:R-:W-:Y:S03]  /*98a0*/  HMMA.16816.F32.BF16 R72, R200.reuse, R14, R72 ;  /* 0x0000000ec848723c */ /* 0x040fe60000041848 */
[----:B------:R-:W-:Y:S04]  /*98b0*/  @P6 IMAD.WIDE.U32 R2, R8, 0x60, R2 ;  /* 0x0000006008026825 */ /* 0x000fe800078e0002 */
[----:B------:R-:W-:Y:S01]  /*98c0*/  FADD.FTZ R13, R235, R222 ;  /* 0x000000deeb0d7221 */ /* 0x000fe20000010000 */
[C---:B------:R-:W-:Y:S01]  /*98d0*/  @P6 LEA R12, P0, R2.reuse, c[0x0][0x1c8], 0x1 ;  /* 0x00007200020c6a11 */ /* 0x040fe200078008ff */
[C---:B------:R-:W-:Y:S03]  /*98e0*/  HMMA.16816.F32.BF16 R76, R200.reuse, R16, R76 ;  /* 0x00000010c84c723c */ /* 0x040fe6000004184c */
[----:B------:R-:W-:Y:S01]  /*98f0*/  @P6 IADD3 R3, R3, R0, RZ ;  /* 0x0000000003036210 */ /* 0x000fe20007ffe0ff */
[----:B------:R-:W-:Y:S02]  /*9900*/  FADD.FTZ R0, R237, R13 ;  /* 0x0000000ded007221 */ /* 0x000fe40000010000 */
[----:B------:R-:W-:Y:S01]  /*9910*/  FADD.FTZ R9, R231, R221 ;  /* 0x000000dde7097221 */ /* 0x000fe20000010000 */
[----:B------:R-:W-:Y:S01]  /*9920*/  @P6 LEA.HI.X R13, R2, c[0x0][0x1cc], R3, 0x1, P0 ;  /* 0x00007300020d6a11 */ /* 0x000fe200000f0c03 */
[----:B------:R-:W-:Y:S01]  /*9930*/  FADD.FTZ R3, R236, R0 ;  /* 0x00000000ec037221 */ /* 0x000fe20000010000 */
[----:B------:R-:W-:Y:S01]  /*9940*/  IADD3 R0, R246, 0x1, RZ ;  /* 0x00000001f6007810 */ /* 0x000fe20007ffe0ff */
[C---:B------:R-:W-:Y:S02]  /*9950*/  HMMA.16816.F32.BF16 R80, R200.reuse, R18, R80 ;  /* 0x00000012c850723c */ /* 0x040fe40000041850 */
[----:B------:R-:W-:Y:S01]  /*9960*/  @P6 IMAD.MOV.U32 R16, RZ, RZ, c[0x0][0x1e0] ;  /* 0x00007800ff106624 */ /* 0x000fe200078e00ff */
[----:B------:R-:W-:Y:S01]  /*9970*/  SEL R0, R0, RZ, !P4 ;  /* 0x000000ff00007207 */ /* 0x000fe20006000000 */
[----:B------:R-:W-:Y:S01]  /*9980*/  FADD.FTZ R14, R234, R9 ;  /* 0x00000009ea0e7221 */ /* 0x000fe20000010000 */
[----:B------:R-:W-:Y:S01]  /*9990*/  @P6 ISETP.GE.AND P0, PT, R240, c[0x0][0x1d4], PT ;  /* 0x00007500f0006a0c */ /* 0x000fe20003f06270 */
[----:B------:R-:W1:Y:S01]  /*99a0*/  LDSM.16.MT88.4 R8, [R146+0x8800] ;  /* 0x008800009208783b */ /* 0x000e620000004200 */
[----:B------:R-:W-:Y:S01]  /*99b0*/  FADD.FTZ R15, R223, R3 ;  /* 0x00000003df0f7221 */ /* 0x000fe20000010000 */
[C---:B----4-:R-:W-:Y:S04]  /*99c0*/  HMMA.16816.F32.BF16 R84, R200.reuse, R4, R84 ;  /* 0x00000004c854723c */ /* 0x050fe80000041854 */
[----:B------:R-:W-:Y:S01]  /*99d0*/  FADD.FTZ R2, R233, R14 ;  /* 0x0000000ee9027221 */ /* 0x000fe20000010000 */
[----:B------:R-:W-:Y:S01]  /*99e0*/  @P6 MOV R14, 0x6 ;  /* 0x00000006000e6802 */ /* 0x000fe20000000f00 */
[----:B------:R2:W-:Y:S01]  /*99f0*/  STL [R1], R0 ;  /* 0x0000000001007387 */ /* 0x0005e20000100800 */
[----:B------:R-:W-:Y:S01]  /*9a00*/  FADD.FTZ R5, R228, R15 ;  /* 0x0000000fe4057221 */ /* 0x000fe20000010000 */
[C---:B------:R-:W-:Y:S02]  /*9a10*/  HMMA.16816.F32.BF16 R88, R200.reuse, R6, R88 ;  /* 0x00000006c858723c */ /* 0x040fe40000041858 */
[----:B------:R-:W3:Y:S02]  /*9a20*/  LDL R17, [R1+0x20] ;  /* 0x0000200001117983 */ /* 0x000ee40000100800 */
[C---:B------:R-:W-:Y:S01]  /*9a30*/  @P6 SHF.L.U64.HI R14, R16.reuse, R14, c[0x0][0x1e4] ;  /* 0x00007900100e6619 */ /* 0x040fe2000001020e */
[----:B------:R-:W-:Y:S01]  /*9a40*/  @P6 IMAD.SHL.U32 R16, R16, 0x40, RZ ;  /* 0x0000004010106824 */ /* 0x000fe200078e00ff */
[----:B------:R-:W-:Y:S01]  /*9a50*/  IADD3 R240, R238, -0x1, RZ ;  /* 0xffffffffeef07810 */ /* 0x000fe20007ffe0ff */
[----:B------:R-:W-:Y:S05]  /*9a60*/  FADD.FTZ R2, R232, R2 ;  /* 0x00000002e8027221 */ /* 0x000fea0000010000 */
[----:B------:R-:W-:Y:S01]  /*9a70*/  FADD.FTZ R3, R225, R2 ;  /* 0x00000002e1037221 */ /* 0x000fe20000010000 */
[----:B------:R-:W-:Y:S03]  /*9a80*/  @P6 IADD3 R2, P5, R16, R12, RZ ;  /* 0x0000000c10026210 */ /* 0x000fe60007fbe0ff */
[----:B------:R-:W-:Y:S01]  /*9a90*/  FADD.FTZ R15, R227, R3 ;  /* 0x00000003e30f7221 */ /* 0x000fe20000010000 */
[----:B------:R-:W-:Y:S02]  /*9aa0*/  @P6 IADD3.X R3, R14, R13, RZ, P5, !PT ;  /* 0x0000000d0e036210 */ /* 0x000fe40002ffe4ff */
[----:B------:R-:W-:Y:S01]  /*9ab0*/  @P6 IADD3 R4, P4, R16, R2, RZ ;  /* 0x0000000210046210 */ /* 0x000fe20007f9e0ff */
[----:B------:R-:W-:Y:S02]  /*9ac0*/  FADD.FTZ R6, R226, R15 ;  /* 0x0000000fe2067221 */ /* 0x000fe40000010000 */
[----:B--2---:R-:W-:Y:S05]  /*9ad0*/  @P6 IMAD R0, R0, 0x9000, R239 ;  /* 0x0000900000006824 */ /* 0x004fea00078e02ef */
[----:B------:R-:W-:Y:S01]  /*9ae0*/  @!PT LDS RZ, [RZ] ;  /* 0x00000000fffff984 */ /* 0x000fe20000000800 */
[----:B------:R-:W-:Y:S01]  /*9af0*/  @!PT LDS RZ, [RZ] ;  /* 0x00000000fffff984 */ /* 0x000fe20000000800 */
[----:B------:R-:W-:Y:S01]  /*9b00*/  @!PT LDS RZ, [RZ] ;  /* 0x00000000fffff984 */ /* 0x000fe20000000800 */
[----:B------:R2:W-:Y:S01]  /*9b10*/  @P6 LDGSTS.E.BYPASS.LTC128B.128 [R0], [R12.64], !P3 ;  /* 0x000000000c006fae */ /* 0x0005e2000d901d46 */
[C---:B-1----:R-:W-:Y:S07]  /*9b20*/  HMMA.16816.F32.BF16 R92, R200.reuse, R8, R92 ;  /* 0x00000008c85c723c */ /* 0x042fee000004185c */
[----:B------:R2:W-:Y:S01]  /*9b30*/  @P6 LDGSTS.E.BYPASS.LTC128B.128 [R0+0x3000], [R12.64+0x80], !P1 ;  /* 0x030000800c006fae */ /* 0x0005e2000c901d46 */
[----:B------:R-:W-:Y:S07]  /*9b40*/  HMMA.16816.F32.BF16 R96, R200, R10, R96 ;  /* 0x0000000ac860723c */ /* 0x000fee0000041860 */
[----:B------:R2:W-:Y:S08]  /*9b50*/  @P6 LDGSTS.E.BYPASS.LTC128B.128 [R0+0x6000], [R12.64+0x100], !P0 ;  /* 0x060001000c006fae */ /* 0x0005f0000c101d46 */
[----:B------:R1:W-:Y:S08]  /*9b60*/  @P6 LDGSTS.E.BYPASS.LTC128B.128 [R0+0x1000], [R2.64], !P3 ;  /* 0x0100000002006fae */ /* 0x0003f0000d901d46 */
[----:B------:R1:W-:Y:S08]  /*9b70*/  @P6 LDGSTS.E.BYPASS.LTC128B.128 [R0+0x4000], [R2.64+0x80], !P1 ;  /* 0x0400008002006fae */ /* 0x0003f0000c901d46 */
[----:B------:R1:W-:Y:S01]  /*9b80*/  @P6 LDGSTS.E.BYPASS.LTC128B.128 [R0+0x7000], [R2.64+0x100], !P0 ;  /* 0x0700010002006fae */ /* 0x0003e2000c101d46 */
[----:B--2---:R-:W-:Y:S02]  /*9b90*/  FADD.FTZ R12, R230, R5 ;  /* 0x00000005e60c7221 */ /* 0x004fe40000010000 */
[----:B------:R-:W-:Y:S05]  /*9ba0*/  @P6 IMAD.X R5, R14, 0x1, R3, P4 ;  /* 0x000000010e056824 */ /* 0x000fea00020e0603 */
[----:B------:R2:W-:Y:S08]  /*9bb0*/  @P6 LDGSTS.E.BYPASS.LTC128B.128 [R0+0x2000], [R4.64], !P3 ;  /* 0x0200000004006fae */ /* 0x0005f0000d901d46 */
[----:B------:R2:W-:Y:S01]  /*9bc0*/  @P6 LDGSTS.E.BYPASS.LTC128B.128 [R0+0x5000], [R4.64+0x80], !P1 ;  /* 0x0500008004006fae */ /* 0x0005e2000c901d46 */
[C---:B------:R-:W-:Y:S02]  /*9bd0*/  ISETP.GE.AND P1, PT, R204.reuse, 0x1, PT ;  /* 0x00000001cc00780c */ /* 0x040fe40003f26270 */
[----:B------:R-:W-:Y:S04]  /*9be0*/  IADD3 R204, R204, 0x1, RZ ;  /* 0x00000001cccc7810 */ /* 0x000fe80007ffe0ff */
[----:B------:R-:W-:Y:S01]  /*9bf0*/  SEL R204, R204, RZ, !P1 ;  /* 0x000000ffcccc7207 */ /* 0x000fe20004800000 */
[----:B------:R2:W-:Y:S01]  /*9c00*/  @P6 LDGSTS.E.BYPASS.LTC128B.128 [R0+0x8000], [R4.64+0x100], !P0 ;  /* 0x0800010004006fae */ /* 0x0005e2000c101d46 */
[----:B-1----:R-:W-:Y:S02]  /*9c10*/  FADD.FTZ R3, R229, R12 ;  /* 0x0000000ce5037221 */ /* 0x002fe40000010000 */
[----:B------:R-:W-:Y:S02]  /*9c20*/  FADD.FTZ R2, R224, R6 ;  /* 0x00000006e0027221 */ /* 0x000fe40000010000 */
[----:B------:R-:W-:Y:S01]  /*9c30*/  FADD.FTZ R3, R216, R3 ;  /* 0x00000003d8037221 */ /* 0x000fe20000010000 */
[----:B------:R-:W-:Y:S02]  /*9c40*/  MOV R216, R240 ;  /* 0x000000f000d87202 */ /* 0x000fe40000000f00 */
[----:B------:R-:W0:Y:S01]  /*9c50*/  LDGDEPBAR ;  /* 0x00000000000079af */ /* 0x000e220000000000 */
[----:B--2---:R-:W-:Y:S02]  /*9c60*/  FADD.FTZ R0, R217, R2 ;  /* 0x00000002d9007221 */ /* 0x004fe40000010000 */
[----:B------:R-:W-:Y:S01]  /*9c70*/  FADD.FTZ R2, R218, R3 ;  /* 0x00000003da027221 */ /* 0x000fe20000010000 */
[----:B------:R-:W-:Y:S01]  /*9c80*/  MOV R3, R144 ;  /* 0x0000009000037202 */ /* 0x000fe20000000f00 */
[----:B------:R-:W-:Y:S02]  /*9c90*/  FADD.FTZ R0, R219, R0 ;  /* 0x00000000db007221 */ /* 0x000fe40000010000 */
[----:B------:R-:W-:Y:S02]  /*9ca0*/  FADD.FTZ R2, R220, R2 ;  /* 0x00000002dc027221 */ /* 0x000fe40000010000 */
[----:B------:R-:W-:Y:S02]  /*9cb0*/  FADD.FTZ R0, R205, R0 ;  /* 0x00000000cd007221 */ /* 0x000fe40000010000 */
[----:B------:R-:W-:Y:S02]  /*9cc0*/  FADD.FTZ R2, R215, R2 ;  /* 0x00000002d7027221 */ /* 0x000fe40000010000 */
[----:B------:R-:W-:Y:S03]  /*9cd0*/  FADD.FTZ R0, R147, R0 ;  /* 0x0000000093007221 */ /* 0x000fe60000010000 */
[----:B------:R1:W-:Y:S04]  /*9ce0*/  STL [R1+0x4], R2 ;  /* 0x0000040201007387 */ /* 0x0003e80000100800 */
[----:B------:R2:W-:Y:S01]  /*9cf0*/  STL [R1+0x8], R0 ;  /* 0x0000080001007387 */ /* 0x0005e20000100800 */
[----:B-1----:R-:W-:Y:S02]  /*9d00*/  MOV R2, R145 ;  /* 0x0000009100027202 */ /* 0x002fe40000000f00 */
[----:B---3--:R-:W-:Y:S01]  /*9d10*/  ISETP.GT.AND P0, PT, R238, R17, PT ;  /* 0x00000011ee00720c */ /* 0x008fe20003f04270 */
[----:B------:R-:W-:Y:S11]  /*9d20*/  IMAD.MOV.U32 R238, RZ, RZ, R240 ;  /* 0x000000ffffee7224 */ /* 0x000ff600078e00f0 */
[----:B------:R-:W-:Y:S01]  /*9d30*/  @!UPT UIADD3 URZ, URZ, URZ, URZ ;  /* 0x0000003f3f3ff290 */ /* 0x000fe2000fffe03f */
[----:B--2---:R-:W-:-:S05]  /*9d40*/  @P0 BRA `(.L_x_1090) ;  /* 0xffffbfc000000947 */ /* 0x004fca000383ffff */
.L_x_1089:
[----:B------:R-:W-:-:S13]  /*9d50*/  ISETP.GE.AND P0, PT, R216, RZ, PT ;  /* 0x000000ffd800720c */ /* 0x000fda0003f06270 */
[----:B------:R-:W-:Y:S05]  /*9d60*/  @!P0 BRA `(.L_x_1091) ;  /* 0x0000375000008947 */ /* 0x000fea0003800000 */
[----:B-1----:R-:W-:Y:S02]  /*9d70*/  MOV R3, R144 ;  /* 0x0000009000037202 */ /* 0x002fe40000000f00 */
[----:B------:R-:W-:Y:S02]  /*9d80*/  MOV R0, R145 ;  /* 0x0000009100007202 */ /* 0x000fe40000000f00 */
.L_x_1092:
[----:B------:R-:W-:Y:S04]  /*9d90*/  DEPBAR.LE SB0, 0x2 ;  /* 0x000080800000791a */ /* 0x000fe80000000000 */
[----:B------:R-:W-:Y:S01]  /*9da0*/  WARPSYNC 0xffffffff ;  /* 0xffffffff00007948 */ /* 0x000fe20003800000 */
[----:B------:R-:W-:Y:S01]  /*9db0*/  BAR.SYNC.DEFER_BLOCKING 0x0 ;  /* 0x0000000000007b1d */ /* 0x000fe20000010000 */
[----:B------:R-:W-:Y:S01]  /*9dc0*/  IMAD R205, R204, 0x9000, RZ ;  /* 0x00009000cccd7824 */ /* 0x000fe200078e02ff */
[C---:B------:R-:W-:Y:S02]  /*9dd0*/  ISETP.NE.AND P4, PT, R216.reuse, RZ, PT ;  /* 0x000000ffd800720c */ /* 0x040fe40003f85270 */
[C---:B------:R-:W-:Y:S02]  /*9de0*/  IADD3 R233, R216.reuse, -0x1, RZ ;  /* 0xffffffffd8e97810 */ /* 0x040fe40007ffe0ff */
[----:B------:R-:W-:Y:S02]  /*9df0*/  IADD3 R2, R209, R205, RZ ;  /* 0x000000cdd1027210 */ /* 0x000fe40007ffe0ff */
[----:B------:R-:W-:Y:S02]  /*9e00*/  ISETP.GE.AND P5, PT, R216, 0x2, PT ;  /* 0x00000002d800780c */ /* 0x000fe40003fa6270 */
[----:B------:R-:W-:Y:S05]  /*9e10*/  IADD3 R200, R208, R2, RZ ;  /* 0x00000002d0c87210 */ /* 0x000fea0007ffe0ff */
[----:B------:R-:W-:Y:S05]  /*9e20*/  @P4 SHF.R.S32.HI R201, RZ, 0x1f, R233 ;  /* 0x0000001fffc94819 */ /* 0x000fea00000114e9 */
[----:B------:R-:W-:Y:S01]  /*9e30*/  @P4 IMAD R201, R201, c[0x0][0x208], RZ ;  /* 0x00008200c9c94a24 */ /* 0x000fe200078e02ff */
        /* <DEDUP_REMOVED lines=18> */
[----:B------:R-:W3:Y:S04]  /*9f60*/  LDL R236, [R1+0xc] ;  /* 0x00000c0001ec7983 */ /* 0x000ee80000100800 */
[----:B------:R-:W3:Y:S03]  /*9f70*/  LDL R235, [R1+0x18] ;  /* 0x0000180001eb7983 */ /* 0x000ee60000100800 */
        /* <DEDUP_REMOVED lines=17> */
[----:B------:R-:W1:Y:S08]  /*a090*/  LDSM.16.M88.4 R144, [R200+0x2000] ;  /* 0x00200000c890783b */ /* 0x000e700000000200 */
[----:B----4-:R-:W2:Y:S01]  /*a0a0*/  LDL.LU R219, [R1+0x4] ;  /* 0x0000040001db7983 */ /* 0x010ea20000300800 */
[C---:B-1----:R-:W-:Y:S08]  /*a0b0*/  HMMA.16816.F32.BF16 R36, R156.reuse, R144, R36 ;  /* 0x000000909c24723c */ /* 0x042ff00000041824 */
[C---:B------:R-:W-:Y:S01]  /*a0c0*/  HMMA.16816.F32.BF16 R40, R156.reuse, R146, R40 ;  /* 0x000000929c28723c */ /* 0x040fe20000041828 */
[----:B------:R-:W1:Y:S03]  /*a0d0*/  LDSM.16.M88.4 R144, [R200+0x2800] ;  /* 0x00280000c890783b */ /* 0x000e660000000200 */
[----:B--2---:R-:W-:Y:S01]  /*a0e0*/  @P4 IMAD R215, R237, 0x9000, R202 ;  /* 0x00009000edd74824 */ /* 0x004fe200078e02ca */
[----:B------:R-:W-:Y:S02]  /*a0f0*/  @P4 MOV R202, c[0x0][0x208] ;  /* 0x0000820000ca4a02 */ /* 0x000fe40000000f00 */
[----:B---3--:R-:W-:Y:S01]  /*a100*/  @P4 ISETP.GE.AND P2, PT, R238, c[0x0][0x1d4], PT ;  /* 0x00007500ee004a0c */ /* 0x008fe20003f46270 */
[C---:B-1----:R-:W-:Y:S03]  /*a110*/  HMMA.16816.F32.BF16 R44, R156.reuse, R144, R44 ;  /* 0x000000909c2c723c */ /* 0x042fe6000004182c */
[----:B------:R-:W-:Y:S02]  /*a120*/  @P4 ISETP.GE.AND P1, PT, R236, c[0x0][0x1d4], PT ;  /* 0x00007500ec004a0c */ /* 0x000fe40003f26270 */
[----:B------:R-:W-:Y:S02]  /*a130*/  @P4 ISETP.GE.AND P0, PT, R235, c[0x0][0x1d4], PT ;  /* 0x00007500eb004a0c */ /* 0x000fe40003f06270 */
[C---:B------:R-:W-:Y:S01]  /*a140*/  @P4 IMAD.WIDE.U32 R144, R233.reuse, c[0x0][0x208], RZ ;  /* 0x00008200e9904a25 */ /* 0x040fe200078e00ff */
[----:B------:R-:W-:Y:S07]  /*a150*/  HMMA.16816.F32.BF16 R48, R156, R146, R48 ;  /* 0x000000929c30723c */ /* 0x000fee0000041830 */
[----:B------:R-:W-:Y:S01]  /*a160*/  @P4 IMAD R146, R233, c[0x0][0x20c], R201 ;  /* 0x00008300e9924a24 */ /* 0x000fe200078e02c9 */
[----:B------:R-:W-:Y:S04]  /*a170*/  @P4 MOV R147, R203 ;  /* 0x000000cb00934202 */ /* 0x000fe80000000f00 */
[----:B------:R-:W-:Y:S02]  /*a180*/  @P4 IADD3 R145, R145, R146, RZ ;  /* 0x0000009291914210 */ /* 0x000fe40007ffe0ff */
[----:B------:R-:W-:Y:S02]  /*a190*/  @P4 MOV R146, R218 ;  /* 0x000000da00924202 */ /* 0x000fe40000000f00 */
[----:B------:R-:W-:Y:S01]  /*a1a0*/  IADD3 R201, R206, R2, RZ ;  /* 0x00000002cec97210 */ /* 0x000fe20007ffe0ff */
[----:B------:R-:W-:Y:S02]  /*a1b0*/  @P4 IMAD R145, R145, 0x60, RZ ;  /* 0x0000006091914824 */ /* 0x000fe400078e02ff */
[----:B------:R-:W-:Y:S05]  /*a1c0*/  @P4 IMAD.WIDE.U32 R146, R144, 0x60, R146 ;  /* 0x0000006090924825 */ /* 0x000fea00078e0092 */
[C---:B------:R-:W-:Y:S02]  /*a1d0*/  @P4 LEA R144, P3, R146.reuse, c[0x0][0x1f8], 0x1 ;  /* 0x00007e0092904a11 */ /* 0x040fe400078608ff */
[----:B------:R-:W-:Y:S04]  /*a1e0*/  @P4 IADD3 R145, R147, R145, RZ ;  /* 0x0000009193914210 */ /* 0x000fe80007ffe0ff */
[----:B------:R-:W-:Y:S02]  /*a1f0*/  @P4 LEA.HI.X R145, R146, c[0x0][0x1fc], R145, 0x1, P3 ;  /* 0x00007f0092914a11 */ /* 0x000fe400018f0c91 */
[----:B------:R-:W-:Y:S03]  /*a200*/  @P4 MOV R146, 0x6 ;  /* 0x0000000600924802 */ /* 0x000fe60000000f00 */
        /* <DEDUP_REMOVED lines=8> */
[----:B-1----:R-:W-:Y:S04]  /*a290*/  @P4 IADD3 R144, P3, R202, R144, RZ ;  /* 0x00000090ca904210 */ /* 0x002fe80007f7e0ff */
[----:B------:R-:W-:Y:S02]  /*a2a0*/  @P4 IADD3.X R145, R146, R145, RZ, P3, !PT ;  /* 0x0000009192914210 */ /* 0x000fe40001ffe4ff */
[----:B------:R-:W-:Y:S03]  /*a2b0*/  @P4 IADD3 R202, P3, R202, R144, RZ ;  /* 0x00000090caca4210 */ /* 0x000fe60007f7e0ff */
[----:B------:R1:W-:Y:S01]  /*a2c0*/  @P4 LDGSTS.E.BYPASS.LTC128B.128 [R215+0x1000], [R144.64], !P2 ;  /* 0x0100000090d74fae */ /* 0x0003e2000d101d46 */
[----:B------:R-:W-:Y:S02]  /*a2d0*/  @P4 IADD3.X R203, R146, R145, RZ, P3, !PT ;  /* 0x0000009192cb4210 */ /* 0x000fe40001ffe4ff */
[----:B------:R-:W-:Y:S05]  /*a2e0*/  ISETP.GE.AND P3, PT, R237, 0x1, PT ;  /* 0x00000001ed00780c */ /* 0x000fea0003f66270 */
[----:B------:R1:W-:Y:S08]  /*a2f0*/  @P4 LDGSTS.E.BYPASS.LTC128B.128 [R215+0x4000], [R144.64+0x80], !P1 ;  /* 0x0400008090d74fae */ /* 0x0003f0000c901d46 */
[----:B------:R1:W-:Y:S08]  /*a300*/  @P4 LDGSTS.E.BYPASS.LTC128B.128 [R215+0x7000], [R144.64+0x100], !P0 ;  /* 0x0700010090d74fae */ /* 0x0003f0000c101d46 */
[----:B------:R2:W-:Y:S01]  /*a310*/  @P4 LDGSTS.E.BYPASS.LTC128B.128 [R215+0x2000], [R202.64], !P2 ;  /* 0x02000000cad74fae */ /* 0x0005e2000d101d46 */
[----:B------:R-:W-:Y:S07]  /*a320*/  @P5 ISETP.GE.AND P2, PT, R238, c[0x0][0x1d4], PT ;  /* 0x00007500ee005a0c */ /* 0x000fee0003f46270 */
[----:B------:R2:W-:Y:S01]  /*a330*/  @P4 LDGSTS.E.BYPASS.LTC128B.128 [R215+0x5000], [R202.64+0x80], !P1 ;  /* 0x05000080cad74fae */ /* 0x0005e2000c901d46 */
[----:B------:R-:W-:Y:S07]  /*a340*/  @P5 ISETP.GE.AND P1, PT, R236, c[0x0][0x1d4], PT ;  /* 0x00007500ec005a0c */ /* 0x000fee0003f26270 */
[----:B------:R2:W-:Y:S08]  /*a350*/  @P4 LDGSTS.E.BYPASS.LTC128B.128 [R215+0x8000], [R202.64+0x100], !P0 ;  /* 0x08000100cad74fae */ /* 0x0005f0000c101d46 */
[----:B-1----:R-:W1:Y:S08]  /*a360*/  LDSM.16.M88.4 R144, [R201] ;  /* 0x00000000c990783b */ /* 0x002e700000000200 */
[----:B------:R-:W0:Y:S01]  /*a370*/  LDGDEPBAR ;  /* 0x00000000000079af */ /* 0x000e220000000000 */
[----:B--2---:R-:W-:Y:S02]  /*a380*/  IADD3 R203, R206, R200, RZ ;  /* 0x000000c8cecb7210 */ /* 0x004fe40007ffe0ff */
        /* <DEDUP_REMOVED lines=165> */
[----:B------:R-:W1:Y:S11]  /*ade0*/  LDSM.16.M88.4 R144, [R202+0x6800] ;  /* 0x00680000ca90783b */ /* 0x000e760000000200 */
[----:B------:R-:W-:Y:S04]  /*adf0*/  @!UPT UIADD3 URZ, URZ, URZ, URZ ;  /* 0x0000003f3f3ff290 */ /* 0x000fe8000fffe03f */
[----:B------:R-:W-:Y:S02]  /*ae00*/  FMNMX.FTZ R2, R4, R0, !PT ;  /* 0x0000000004027209 */ /* 0x000fe40007810000 */
[----:B------:R-:W-:Y:S02]  /*ae10*/  FMNMX.FTZ R200, R6, R3, !PT ;  /* 0x0000000306c87209 */ /* 0x000fe40007810000 */
[----:B------:R-:W-:Y:S02]  /*ae20*/  FMNMX.FTZ R2, R5, R2, !PT ;  /* 0x0000000205027209 */ /* 0x000fe40007810000 */
[----:B------:R-:W-:Y:S02]  /*ae30*/  FMNMX.FTZ R200, R7, R200, !PT ;  /* 0x000000c807c87209 */ /* 0x000fe40007810000 */
[----:B------:R-:W-:Y:S02]  /*ae40*/  FMNMX.FTZ R2, R8, R2, !PT ;  /* 0x0000000208027209 */ /* 0x000fe40007810000 */
[----:B------:R-:W-:Y:S02]  /*ae50*/  FMNMX.FTZ R200, R10, R200, !PT ;  /* 0x000000c80ac87209 */ /* 0x000fe40007810000 */
[----:B------:R-:W-:Y:S02]  /*ae60*/  FMNMX.FTZ R2, R9, R2, !PT ;  /* 0x0000000209027209 */ /* 0x000fe40007810000 */
[----:B------:R-:W-:Y:S01]  /*ae70*/  FMNMX.FTZ R200, R11, R200, !PT ;  /* 0x000000c80bc87209 */ /* 0x000fe20007810000 */
        /* <DEDUP_REMOVED lines=19> */
[----:B------:R-:W-:Y:S04]  /*afb0*/  FMNMX.FTZ R2, R21, R2, !PT ;  /* 0x0000000215027209 */ /* 0x000fe80007810000 */
[----:B------:R-:W-:Y:S04]  /*afc0*/  FMNMX.FTZ R2, R24, R2, !PT ;  /* 0x0000000218027209 */ /* 0x000fe80007810000 */
[----:B------:R-:W-:Y:S01]  /*afd0*/  FMNMX.FTZ R2, R25, R2, !PT ;  /* 0x0000000219027209 */ /* 0x000fe20007810000 */
[C---:B-1----:R-:W-:Y:S08]  /*afe0*/  HMMA.16816.F32.BF16 R28, R196.reuse, R144, R28 ;  /* 0x00000090c41c723c */ /* 0x042ff0000004181c */
[C---:B------:R-:W-:Y:S01]  /*aff0*/  HMMA.16816.F32.BF16 R32, R196.reuse, R146, R32 ;  /* 0x00000092c420723c */ /* 0x040fe20000041820 */
[----:B------:R-:W1:Y:S11]  /*b000*/  LDSM.16.M88.4 R144, [R202+0x8000] ;  /* 0x00800000ca90783b */ /* 0x000e760000000200 */
[----:B------:R-:W-:Y:S04]  /*b010*/  @!UPT UIADD3 URZ, URZ, URZ, URZ ;  /* 0x0000003f3f3ff290 */ /* 0x000fe8000fffe03f */
[----:B------:R-:W-:Y:S04]  /*b020*/  FMNMX.FTZ R2, R28, R2, !PT ;  /* 0x000000021c027209 */ /* 0x000fe80007810000 */
[----:B------:R-:W-:Y:S04]  /*b030*/  FMNMX.FTZ R2, R29, R2, !PT ;  /* 0x000000021d027209 */ /* 0x000fe80007810000 */
[----:B------:R-:W-:Y:S01]  /*b040*/  FMNMX.FTZ R2, R32, R2, !PT ;  /* 0x0000000220027209 */ /* 0x000fe20007810000 */
[C---:B-1----:R-:W-:Y:S08]  /*b050*/  HMMA.16816.F32.BF16 R36, R196.reuse, R144, R36 ;  /* 0x00000090c424723c */ /* 0x042ff00000041824 */
[C---:B------:R-:W-:Y:S01]  /*b060*/  HMMA.16816.F32.BF16 R40, R196.reuse, R146, R40 ;  /* 0x00000092c428723c */ /* 0x040fe20000041828 */
[----:B------:R-:W1:Y:S01]  /*b070*/  LDSM.16.M88.4 R144, [R202+0x8800] ;  /* 0x00880000ca90783b */ /* 0x000e620000000200 */
[----:B------:R-:W-:Y:S07]  /*b080*/  DEPBAR.LE SB0, 0x2 ;  /* 0x000080800000791a */ /* 0x000fee0000000000 */
[----:B------:R-:W-:Y:S01]  /*b090*/  BAR.SYNC.DEFER_BLOCKING 0x0 ;  /* 0x0000000000007b1d */ /* 0x000fe20000010000 */
[C---:B-1----:R-:W-:Y:S07]  /*b0a0*/  HMMA.16816.F32.BF16 R44, R196.reuse, R144, R44 ;  /* 0x00000090c42c723c */ /* 0x042fee000004182c */
        /* <DEDUP_REMOVED lines=21> */
[----:B------:R-:W-:Y:S04]  /*b200*/  FMNMX.FTZ R2, R46, R2, !PT ;  /* 0x000000022e027209 */ /* 0x000fe80007810000 */
[----:B------:R-:W-:Y:S04]  /*b210*/  FMNMX.FTZ R2, R47, R2, !PT ;  /* 0x000000022f027209 */ /* 0x000fe80007810000 */
[----:B------:R-:W-:Y:S02]  /*b220*/  FMNMX.FTZ R2, R50, R2, !PT ;  /* 0x0000000232027209 */ /* 0x000fe40007810000 */
[----:B-1----:R-:W-:Y:S02]  /*b230*/  FMNMX.FTZ R145, R145, R146, !PT ;  /* 0x0000009291917209 */ /* 0x002fe40007810000 */
[----:B------:R-:W-:Y:S03]  /*b240*/  FMNMX.FTZ R2, R51, R2, !PT ;  /* 0x0000000233027209 */ /* 0x000fe60007810000 */
[----:B------:R-:W1:Y:S08]  /*b250*/  SHFL.BFLY PT, R146, R145, 0x1, 0x1f ;  /* 0x0c201f0091927f89 */ /* 0x000e7000000e0000 */
[----:B------:R-:W2:Y:S01]  /*b260*/  SHFL.BFLY PT, R144, R2, 0x2, 0x1f ;  /* 0x0c401f0002907f89 */ /* 0x000ea200000e0000 */
[----:B-1----:R-:W-:Y:S05]  /*b270*/  FMNMX.FTZ R145, R145, R146, !PT ;  /* 0x0000009291917209 */ /* 0x002fea0007810000 */
[C---:B------:R-:W-:Y:S02]  /*b280*/  FMUL.FTZ R200, R145.reuse, c[0x0][0x2d0] ;  /* 0x0000b40091c87a20 */ /* 0x040fe40000410000 */
[----:B------:R-:W-:Y:S01]  /*b290*/  FADD.FTZ R0, -R145, R0 ;  /* 0x0000000091007221 */ /* 0x000fe20000010100 */
[----:B--2---:R-:W-:Y:S01]  /*b2a0*/  FMNMX.FTZ R144, R2, R144, !PT ;  /* 0x0000009002907209 */ /* 0x004fe20007810000 */
[--C-:B------:R-:W-:Y:S02]  /*b2b0*/  FFMA.FTZ R8, R8, c[0x0][0x2d0], -R200.reuse ;  /* 0x0000b40008087a23 */ /* 0x100fe400000108c8 */
[----:B------:R-:W-:Y:S02]  /*b2c0*/  FMUL.FTZ R0, R0, c[0x0][0x2d0] ;  /* 0x0000b40000007a20 */ /* 0x000fe40000410000 */
[----:B------:R1:W-:Y:S01]  /*b2d0*/  MUFU.EX2 R217, R8 ;  /* 0x0000000800d97308 */ /* 0x0003e20000000800 */
[----:B------:R-:W2:Y:S01]  /*b2e0*/  SHFL.BFLY PT, R147, R144, 0x1, 0x1f ;  /* 0x0c201f0090937f89 */ /* 0x000ea200000e0000 */
[--C-:B------:R-:W-:Y:S02]  /*b2f0*/  FFMA.FTZ R4, R4, c[0x0][0x2d0], -R200.reuse ;  /* 0x0000b40004047a23 */ /* 0x100fe400000108c8 */
[--C-:B------:R-:W-:Y:S02]  /*b300*/  FFMA.FTZ R5, R5, c[0x0][0x2d0], -R200.reuse ;  /* 0x0000b40005057a23 */ /* 0x100fe400000108c8 */
[--C-:B------:R-:W-:Y:S02]  /*b310*/  FFMA.FTZ R9, R9, c[0x0][0x2d0], -R200.reuse ;  /* 0x0000b40009097a23 */ /* 0x100fe400000108c8 */
[--C-:B------:R-:W-:Y:S02]  /*b320*/  FFMA.FTZ R12, R12, c[0x0][0x2d0], -R200.reuse ;  /* 0x0000b4000c0c7a23 */ /* 0x100fe400000108c8 */
[----:B------:R3:W5:Y:S01]  /*b330*/  MUFU.EX2 R2, R0 ;  /* 0x0000000000027308 */ /* 0x0007620000000800 */
[--C-:B------:R-:W-:Y:S02]  /*b340*/  FFMA.FTZ R13, R13, c[0x0][0x2d0], -R200.reuse ;  /* 0x0000b4000d0d7a23 */ /* 0x100fe400000108c8 */
[--C-:B------:R-:W-:Y:S02]  /*b350*/  FFMA.FTZ R17, R17, c[0x0][0x2d0], -R200.reuse ;  /* 0x0000b40011117a23 */ /* 0x100fe400000108c8 */
[--C-:B------:R-:W-:Y:S02]  /*b360*/  FFMA.FTZ R16, R16, c[0x0][0x2d0], -R200.reuse ;  /* 0x0000b40010107a23 */ /* 0x100fe400000108c8 */
[--C-:B------:R-:W-:Y:S02]  /*b370*/  FFMA.FTZ R20, R20, c[0x0][0x2d0], -R200.reuse ;  /* 0x0000b40014147a23 */ /* 0x100fe400000108c8 */
[--C-:B------:R-:W-:Y:S01]  /*b380*/  FFMA.FTZ R24, R24, c[0x0][0x2d0], -R200.reuse ;  /* 0x0000b40018187a23 */ /* 0x100fe200000108c8 */
[----:B------:R5:W-:Y:S01]  /*b390*/  MUFU.EX2 R201, R5 ;  /* 0x0000000500c97308 */ /* 0x000be20000000800 */
[--C-:B------:R-:W-:Y:S02]  /*b3a0*/  FFMA.FTZ R25, R25, c[0x0][0x2d0], -R200.reuse ;  /* 0x0000b40019197a23 */ /* 0x100fe400000108c8 */
[--C-:B------:R-:W-:Y:S01]  /*b3b0*/  FFMA.FTZ R21, R21, c[0x0][0x2d0], -R200.reuse ;  /* 0x0000b40015157a23 */ /* 0x100fe200000108c8 */
[----:B-1----:R-:W4:Y:S01]  /*b3c0*/  LDL.LU R8, [R1+0x8] ;  /* 0x0000080001087983 */ /* 0x002f220000300800 */
[----:B--2---:R-:W-:Y:S01]  /*b3d0*/  FMNMX.FTZ R144, R144, R147, !PT ;  /* 0x0000009390907209 */ /* 0x004fe20007810000 */
[--C-:B------:R-:W-:Y:S02]  /*b3e0*/  FFMA.FTZ R28, R28, c[0x0][0x2d0], -R200.reuse ;  /* 0x0000b4001c1c7a23 */ /* 0x100fe400000108c8 */
[----:B------:R-:W2:Y:S01]  /*b3f0*/  LDL R242, [R1+0x4c] ;  /* 0x00004c0001f27983 */ /* 0x000ea20000100800 */
[--C-:B------:R-:W-:Y:S01]  /*b400*/  FFMA.FTZ R29, R29, c[0x0][0x2d0], -R200.reuse ;  /* 0x0000b4001d1d7a23 */ /* 0x100fe200000108c8 */
[----:B------:R1:W1:Y:S01]  /*b410*/  MUFU.EX2 R147, R4 ;  /* 0x0000000400937308 */ /* 0x0002620000000800 */
[C---:B------:R-:W-:Y:S01]  /*b420*/  FMUL.FTZ R202, R144.reuse, c[0x0][0x2d0] ;  /* 0x0000b40090ca7a20 */ /* 0x040fe20000410000 */
[----:B------:R-:W2:Y:S01]  /*b430*/  LDL.64 R240, [R1+0x40] ;  /* 0x0000400001f07983 */ /* 0x000ea20000100a00 */
[----:B------:R-:W-:Y:S02]  /*b440*/  FFMA.FTZ R33, R33, c[0x0][0x2d0], -R200 ;  /* 0x0000b40021217a23 */ /* 0x000fe400000108c8 */
[----:B---3--:R-:W-:Y:S02]  /*b450*/  FADD.FTZ R0, -R144, R3 ;  /* 0x0000000390007221 */ /* 0x008fe40000010100 */
[--C-:B------:R-:W-:Y:S01]  /*b460*/  FFMA.FTZ R6, R6, c[0x0][0x2d0], -R202.reuse ;  /* 0x0000b40006067a23 */ /* 0x100fe200000108ca */
[----:B------:R-:W3:Y:S01]  /*b470*/  LDL R234, [R1+0x28] ;  /* 0x0000280001ea7983 */ /* 0x000ee20000100800 */
[----:B------:R-:W-:Y:S01]  /*b480*/  FMUL.FTZ R0, R0, c[0x0][0x2d0] ;  /* 0x0000b40000007a20 */ /* 0x000fe20000410000 */
[----:B------:R-:W-:Y:S01]  /*b490*/  MUFU.EX2 R226, R9 ;  /* 0x0000000900e27308 */ /* 0x000fe20000000800 */
[--C-:B------:R-:W-:Y:S02]  /*b4a0*/  FFMA.FTZ R7, R7, c[0x0][0x2d0], -R202.reuse ;  /* 0x0000b40007077a23 */ /* 0x100fe400000108ca */
[--C-:B------:R-:W-:Y:S02]  /*b4b0*/  FFMA.FTZ R10, R10, c[0x0][0x2d0], -R202.reuse ;  /* 0x0000b4000a0a7a23 */ /* 0x100fe400000108ca */
[C---:B-----5:R-:W-:Y:S02]  /*b4c0*/  FMUL.FTZ R5, R2.reuse, R149 ;  /* 0x0000009502057220 */ /* 0x060fe40000410000 */
[--C-:B------:R-:W-:Y:S02]  /*b4d0*/  FFMA.FTZ R11, R11, c[0x0][0x2d0], -R202.reuse ;  /* 0x0000b4000b0b7a23 */ /* 0x100fe400000108ca */
[C---:B------:R-:W-:Y:S01]  /*b4e0*/  FMUL.FTZ R100, R2.reuse, R100 ;  /* 0x0000006402647220 */ /* 0x040fe20000410000 */
[----:B------:R-:W5:Y:S01]  /*b4f0*/  MUFU.EX2 R0, R0 ;  /* 0x0000000000007308 */ /* 0x000f620000000800 */
[C---:B------:R-:W-:Y:S02]  /*b500*/  FMUL.FTZ R101, R2.reuse, R101 ;  /* 0x0000006502657220 */ /* 0x040fe40000410000 */
[C---:B------:R-:W-:Y:S02]  /*b510*/  FMUL.FTZ R104, R2.reuse, R104 ;  /* 0x0000006802687220 */ /* 0x040fe40000410000 */
[C---:B-1----:R-:W-:Y:S02]  /*b520*/  FMUL.FTZ R4, R2.reuse, R148 ;  /* 0x0000009402047220 */ /* 0x042fe40000410000 */
[C---:B------:R-:W-:Y:S02]  /*b530*/  FFMA.FTZ R146, R2.reuse, R219, R147 ;  /* 0x000000db02927223 */ /* 0x040fe40000010093 */
[C---:B------:R-:W-:Y:S01]  /*b540*/  FMUL.FTZ R105, R2.reuse, R105 ;  /* 0x0000006902697220 */ /* 0x040fe20000410000 */
[----:B------:R1:W-:Y:S01]  /*b550*/  MUFU.EX2 R3, R6 ;  /* 0x0000000600037308 */ /* 0x0003e20000000800 */
[C---:B------:R-:W-:Y:S02]  /*b560*/  FMUL.FTZ R108, R2.reuse, R108 ;  /* 0x0000006c026c7220 */ /* 0x040fe40000410000 */
[C---:B------:R-:W-:Y:S02]  /*b570*/  FMUL.FTZ R109, R2.reuse, R109 ;  /* 0x0000006d026d7220 */ /* 0x040fe40000410000 */
[C---:B------:R-:W-:Y:S02]  /*b580*/  FMUL.FTZ R112, R2.reuse, R112 ;  /* 0x0000007002707220 */ /* 0x040fe40000410000 */
[C---:B------:R-:W-:Y:S02]  /*b590*/  FMUL.FTZ R113, R2.reuse, R113 ;  /* 0x0000007102717220 */ /* 0x040fe40000410000 */
[C---:B------:R-:W-:Y:S01]  /*b5a0*/  FMUL.FTZ R116, R2.reuse, R116 ;  /* 0x0000007402747220 */ /* 0x040fe20000410000 */
[----:B------:R-:W1:Y:S01]  /*b5b0*/  MUFU.EX2 R218, R7 ;  /* 0x0000000700da7308 */ /* 0x000e620000000800 */
[C---:B------:R-:W-:Y:S02]  /*b5c0*/  FMUL.FTZ R117, R2.reuse, R117 ;  /* 0x0000007502757220 */ /* 0x040fe40000410000 */
[----:B------:R-:W-:Y:S02]  /*b5d0*/  FMUL.FTZ R120, R2, R120 ;  /* 0x0000007802787220 */ /* 0x000fe40000410000 */
[C---:B-----5:R-:W-:Y:S02]  /*b5e0*/  FMUL.FTZ R102, R0.reuse, R102 ;  /* 0x0000006600667220 */ /* 0x060fe40000410000 */
[C---:B------:R-:W-:Y:S02]  /*b5f0*/  FMUL.FTZ R103, R0.reuse, R103 ;  /* 0x0000006700677220 */ /* 0x040fe40000410000 */
[C---:B------:R-:W-:Y:S01]  /*b600*/  FMUL.FTZ R106, R0.reuse, R106 ;  /* 0x0000006a006a7220 */ /* 0x040fe20000410000 */
[----:B------:R5:W-:Y:S01]  /*b610*/  MUFU.EX2 R215, R10 ;  /* 0x0000000a00d77308 */ /* 0x000be20000000800 */
[C---:B------:R-:W-:Y:S02]  /*b620*/  FMUL.FTZ R107, R0.reuse, R107 ;  /* 0x0000006b006b7220 */ /* 0x040fe40000410000 */
[C---:B------:R-:W-:Y:S02]  /*b630*/  FMUL.FTZ R110, R0.reuse, R110 ;  /* 0x0000006e006e7220 */ /* 0x040fe40000410000 */
[C---:B-1----:R-:W-:Y:S02]  /*b640*/  FMUL.FTZ R6, R0.reuse, R150 ;  /* 0x0000009600067220 */ /* 0x042fe40000410000 */
[C---:B------:R-:W-:Y:S02]  /*b650*/  FMUL.FTZ R111, R0.reuse, R111 ;  /* 0x0000006f006f7220 */ /* 0x040fe40000410000 */
[C---:B------:R-:W-:Y:S01]  /*b660*/  FMUL.FTZ R114, R0.reuse, R114 ;  /* 0x0000007200727220 */ /* 0x040fe20000410000 */
[----:B------:R-:W1:Y:S01]  /*b670*/  MUFU.EX2 R219, R11 ;  /* 0x0000000b00db7308 */ /* 0x000e620000000800 */
[C---:B------:R-:W-:Y:S02]  /*b680*/  FMUL.FTZ R115, R0.reuse, R115 ;  /* 0x0000007300737220 */ /* 0x040fe40000410000 */
[----:B------:R-:W-:Y:S01]  /*b690*/  FMUL.FTZ R118, R0, R118 ;  /* 0x0000007600767220 */ /* 0x000fe20000410000 */
[----:B------:R-:W-:Y:S01]  /*b6a0*/  F2FP.BF16.PACK_AB R9, R218, R3 ;  /* 0x00000003da09723e */ /* 0x000fe200000010ff */
[C---:B------:R-:W-:Y:S02]  /*b6b0*/  FMUL.FTZ R7, R0.reuse, R151 ;  /* 0x0000009700077220 */ /* 0x040fe40000410000 */
[C---:B------:R-:W-:Y:S02]  /*b6c0*/  FMUL.FTZ R119, R0.reuse, R119 ;  /* 0x0000007700777220 */ /* 0x040fe40000410000 */
[C---:B------:R-:W-:Y:S01]  /*b6d0*/  FMUL.FTZ R122, R0.reuse, R122 ;  /* 0x0000007a007a7220 */ /* 0x040fe20000410000 */
[----:B------:R-:W-:Y:S01]  /*b6e0*/  MUFU.EX2 R230, R17 ;  /* 0x0000001100e67308 */ /* 0x000fe20000000800 */
[C---:B------:R-:W-:Y:S02]  /*b6f0*/  FMUL.FTZ R123, R0.reuse, R123 ;  /* 0x0000007b007b7220 */ /* 0x040fe40000410000 */
[----:B------:R-:W-:Y:S01]  /*b700*/  FMUL.FTZ R126, R0, R126 ;  /* 0x0000007e007e7220 */ /* 0x000fe20000410000 */
[----:B-----5:R-:W-:Y:S01]  /*b710*/  F2FP.BF16.PACK_AB R10, R226, R217 ;  /* 0x000000d9e20a723e */ /* 0x020fe200000010ff */
[C---:B------:R-:W-:Y:S02]  /*b720*/  FMUL.FTZ R127, R0.reuse, R127 ;  /* 0x0000007f007f7220 */ /* 0x040fe40000410000 */
[C---:B------:R-:W-:Y:S02]  /*b730*/  FMUL.FTZ R130, R0.reuse, R130 ;  /* 0x0000008200827220 */ /* 0x040fe40000410000 */
[C---:B------:R-:W-:Y:S01]  /*b740*/  FMUL.FTZ R131, R0.reuse, R131 ;  /* 0x0000008300837220 */ /* 0x040fe20000410000 */
[----:B------:R5:W2:Y:S01]  /*b750*/  MUFU.EX2 R222, R16 ;  /* 0x0000001000de7308 */ /* 0x000aa20000000800 */
        /* <DEDUP_REMOVED lines=68> */
[----:B------:R-:W-:Y:S01]  /*bba0*/  FMUL.FTZ R97, R2, R97 ;  /* 0x0000006102617220 */ /* 0x000fe20000410000 */
[-C--:B------:R-:W-:Y:S01]  /*bbb0*/  IADD3 R2, R211, R205.reuse, RZ ;  /* 0x000000cdd3027210 */ /* 0x080fe20007ffe0ff */
[--C-:B------:R-:W-:Y:S02]  /*bbc0*/  FFMA.FTZ R14, R14, c[0x0][0x2d0], -R202.reuse ;  /* 0x0000b4000e0e7a23 */ /* 0x100fe400000108ca */
[--C-:B------:R-:W-:Y:S02]  /*bbd0*/  FFMA.FTZ R15, R15, c[0x0][0x2d0], -R202.reuse ;  /* 0x0000b4000f0f7a23 */ /* 0x100fe400000108ca */
[--C-:B------:R-:W-:Y:S02]  /*bbe0*/  FFMA.FTZ R18, R18, c[0x0][0x2d0], -R202.reuse ;  /* 0x0000b40012127a23 */ /* 0x100fe400000108ca */
[----:B------:R-:W-:Y:S01]  /*bbf0*/  MUFU.EX2 R220, R15 ;  /* 0x0000000f00dc7308 */ /* 0x000fe20000000800 */
[--C-:B------:R-:W-:Y:S02]  /*bc00*/  FFMA.FTZ R19, R19, c[0x0][0x2d0], -R202.reuse ;  /* 0x0000b40013137a23 */ /* 0x100fe400000108ca */
[--C-:B------:R-:W-:Y:S02]  /*bc10*/  FFMA.FTZ R22, R22, c[0x0][0x2d0], -R202.reuse ;  /* 0x0000b40016167a23 */ /* 0x100fe400000108ca */
[--C-:B------:R-:W-:Y:S02]  /*bc20*/  FFMA.FTZ R23, R23, c[0x0][0x2d0], -R202.reuse ;  /* 0x0000b40017177a23 */ /* 0x100fe400000108ca */
[--C-:B------:R-:W-:Y:S02]  /*bc30*/  FFMA.FTZ R26, R26, c[0x0][0x2d0], -R202.reuse ;  /* 0x0000b4001a1a7a23 */ /* 0x100fe400000108ca */
[--C-:B------:R-:W-:Y:S01]  /*bc40*/  FFMA.FTZ R27, R27, c[0x0][0x2d0], -R202.reuse ;  /* 0x0000b4001b1b7a23 */ /* 0x100fe200000108ca */
[----:B------:R-:W-:Y:S01]  /*bc50*/  MUFU.EX2 R221, R18 ;  /* 0x0000001200dd7308 */ /* 0x000fe20000000800 */
[--C-:B------:R-:W-:Y:S02]  /*bc60*/  FFMA.FTZ R30, R30, c[0x0][0x2d0], -R202.reuse ;  /* 0x0000b4001e1e7a23 */ /* 0x100fe400000108ca */
[--C-:B------:R-:W-:Y:S02]  /*bc70*/  FFMA.FTZ R31, R31, c[0x0][0x2d0], -R202.reuse ;  /* 0x0000b4001f1f7a23 */ /* 0x100fe400000108ca */
[----:B------:R-:W-:Y:S02]  /*bc80*/  FFMA.FTZ R38, R38, c[0x0][0x2d0], -R202 ;  /* 0x0000b40026267a23 */ /* 0x000fe400000108ca */
[--C-:B------:R-:W-:Y:S02]  /*bc90*/  FFMA.FTZ R32, R32, c[0x0][0x2d0], -R200.reuse ;  /* 0x0000b40020207a23 */ /* 0x100fe400000108c8 */
[--C-:B------:R-:W-:Y:S01]  /*bca0*/  FFMA.FTZ R40, R40, c[0x0][0x2d0], -R200.reuse ;  /* 0x0000b40028287a23 */ /* 0x100fe200000108c8 */
[----:B------:R-:W1:Y:S01]  /*bcb0*/  MUFU.EX2 R225, R19 ;  /* 0x0000001300e17308 */ /* 0x000e620000000800 */
[----:B------:R-:W-:Y:S02]  /*bcc0*/  FFMA.FTZ R37, R37, c[0x0][0x2d0], -R200 ;  /* 0x0000b40025257a23 */ /* 0x000fe400000108c8 */
[--C-:B------:R-:W-:Y:S02]  /*bcd0*/  FFMA.FTZ R35, R35, c[0x0][0x2d0], -R202.reuse ;  /* 0x0000b40023237a23 */ /* 0x100fe400000108ca */
[--C-:B------:R-:W-:Y:S02]  /*bce0*/  FFMA.FTZ R34, R34, c[0x0][0x2d0], -R202.reuse ;  /* 0x0000b40022227a23 */ /* 0x100fe400000108ca */
[----:B------:R-:W-:Y:S02]  /*bcf0*/  FFMA.FTZ R39, R39, c[0x0][0x2d0], -R202 ;  /* 0x0000b40027277a23 */ /* 0x000fe400000108ca */
[----:B------:R-:W-:Y:S01]  /*bd00*/  FFMA.FTZ R41, R41, c[0x0][0x2d0], -R200 ;  /* 0x0000b40029297a23 */ /* 0x000fe200000108c8 */
[----:B------:R-:W-:Y:S01]  /*bd10*/  MUFU.EX2 R227, R22 ;  /* 0x0000001600e37308 */ /* 0x000fe20000000800 */
[--C-:B------:R-:W-:Y:S02]  /*bd20*/  FFMA.FTZ R42, R42, c[0x0][0x2d0], -R202.reuse ;  /* 0x0000b4002a2a7a23 */ /* 0x100fe400000108ca */
[----:B------:R-:W-:Y:S02]  /*bd30*/  FFMA.FTZ R43, R43, c[0x0][0x2d0], -R202 ;  /* 0x0000b4002b2b7a23 */ /* 0x000fe400000108ca */
[----:B------:R-:W-:Y:S02]  /*bd40*/  FFMA.FTZ R36, R36, c[0x0][0x2d0], -R200 ;  /* 0x0000b40024247a23 */ /* 0x000fe400000108c8 */
[----:B------:R-:W-:Y:S03]  /*bd50*/  FFMA.FTZ R47, R47, c[0x0][0x2d0], -R202 ;  /* 0x0000b4002f2f7a23 */ /* 0x000fe600000108ca */
[----:B------:R-:W-:Y:S10]  /*bd60*/  MUFU.EX2 R228, R23 ;  /* 0x0000001700e47308 */ /* 0x000ff40000000800 */
[----:B------:R-:W-:Y:S10]  /*bd70*/  MUFU.EX2 R224, R26 ;  /* 0x0000001a00e07308 */ /* 0x000ff40000000800 */
[----:B------:R-:W-:Y:S10]  /*bd80*/  MUFU.EX2 R223, R27 ;  /* 0x0000001b00df7308 */ /* 0x000ff40000000800 */
[----:B------:R-:W-:Y:S01]  /*bd90*/  MUFU.EX2 R39, R39 ;  /* 0x0000002700277308 */ /* 0x000fe20000000800 */
[----:B----4-:R-:W-:Y:S01]  /*bda0*/  FFMA.FTZ R203, R0, R8, R3 ;  /* 0x0000000800cb7223 */ /* 0x010fe20000010003 */
[----:B------:R-:W-:Y:S02]  /*bdb0*/  IADD3 R0, R210, R205, RZ ;  /* 0x000000cdd2007210 */ /* 0x000fe40007ffe0ff */
[C---:B------:R-:W-:Y:S01]  /*bdc0*/  F2FP.BF16.PACK_AB R8, R201.reuse, R147 ;  /* 0x00000093c908723e */ /* 0x040fe200000010ff */
[----:B------:R-:W-:Y:S01]  /*bdd0*/  FADD.FTZ R201, R201, R146 ;  /* 0x00000092c9c97221 */ /* 0x000fe20000010000 */
[C---:B------:R-:W-:Y:S01]  /*bde0*/  IADD3 R3, R207.reuse, R0, RZ ;  /* 0x00000000cf037210 */ /* 0x040fe20007ffe0ff */
[----:B------:R-:W4:Y:S03]  /*bdf0*/  LDSM.16.MT88.4 R148, [R0] ;  /* 0x000000000094783b */ /* 0x000f260000004200 */
[----:B------:R-:W-:Y:S01]  /*be00*/  MUFU.EX2 R147, R12 ;  /* 0x0000000c00937308 */ /* 0x000fe20000000800 */
[----:B------:R-:W-:Y:S01]  /*be10*/  IADD3 R146, R207, R2, RZ ;  /* 0x00000002cf927210 */ /* 0x000fe20007ffe0ff */
[----:B-----5:R-:W-:Y:S04]  /*be20*/  FADD.FTZ R16, R217, R201 ;  /* 0x000000c9d9107221 */ /* 0x020fe80000010000 */
[----:B------:R-:W-:Y:S04]  /*be30*/  FADD.FTZ R16, R226, R16 ;  /* 0x00000010e2107221 */ /* 0x000fe80000010000 */
[----:B------:R-:W-:Y:S10]  /*be40*/  MUFU.EX2 R205, R29 ;  /* 0x0000001d00cd7308 */ /* 0x000ff40000000800 */
[----:B------:R-:W-:Y:S10]  /*be50*/  MUFU.EX2 R217, R33 ;  /* 0x0000002100d97308 */ /* 0x000ff40000000800 */
[----:B------:R-:W-:Y:S01]  /*be60*/  MUFU.EX2 R201, R30 ;  /* 0x0000001e00c97308 */ /* 0x000fe20000000800 */
[C---:B----4-:R-:W-:Y:S09]  /*be70*/  HMMA.16816.F32.BF16 R4, R8.reuse, R148, R4 ;  /* 0x000000940804723c */ /* 0x050ff20000041804 */
[----:B------:R-:W-:Y:S01]  /*be80*/  MUFU.EX2 R41, R41 ;  /* 0x0000002900297308 */ /* 0x000fe20000000800 */
[C---:B------:R-:W-:Y:S01]  /*be90*/  HMMA.16816.F32.BF16 R100, R8.reuse, R150, R100 ;  /* 0x000000960864723c */ /* 0x040fe20000041864 */
[----:B------:R-:W4:Y:S08]  /*bea0*/  LDSM.16.MT88.4 R148, [R3] ;  /* 0x000000000394783b */ /* 0x000f300000004200 */
[----:B------:R-:W-:Y:S10]  /*beb0*/  MUFU.EX2 R42, R42 ;  /* 0x0000002a002a7308 */ /* 0x000ff40000000800 */
[----:B------:R-:W-:Y:S10]  /*bec0*/  MUFU.EX2 R43, R43 ;  /* 0x0000002b002b7308 */ /* 0x000ff40000000800 */
[----:B------:R-:W-:Y:S01]  /*bed0*/  MUFU.EX2 R47, R47 ;  /* 0x0000002f002f7308 */ /* 0x000fe20000000800 */
[C---:B----4-:R-:W-:Y:S08]  /*bee0*/  HMMA.16816.F32.BF16 R104, R8.reuse, R148, R104 ;  /* 0x000000940868723c */ /* 0x050ff00000041868 */
[C---:B------:R-:W-:Y:S01]  /*bef0*/  HMMA.16816.F32.BF16 R108, R8.reuse, R150, R108 ;  /* 0x00000096086c723c */ /* 0x040fe2000004186c */
[----:B------:R-:W4:Y:S07]  /*bf00*/  LDSM.16.MT88.4 R148, [R2] ;  /* 0x000000000294783b */ /* 0x000f2e0000004200 */
[C---:B----4-:R-:W-:Y:S08]  /*bf10*/  HMMA.16816.F32.BF16 R112, R8.reuse, R148, R112 ;  /* 0x000000940870723c */ /* 0x050ff00000041870 */
[C---:B------:R-:W-:Y:S01]  /*bf20*/  HMMA.16816.F32.BF16 R116, R8.reuse, R150, R116 ;  /* 0x000000960874723c */ /* 0x040fe20000041874 */
[----:B------:R-:W4:Y:S07]  /*bf30*/  LDSM.16.MT88.4 R148, [R146] ;  /* 0x000000009294783b */ /* 0x000f2e0000004200 */
[C---:B----4-:R-:W-:Y:S08]  /*bf40*/  HMMA.16816.F32.BF16 R120, R8.reuse, R148, R120 ;  /* 0x000000940878723c */ /* 0x050ff00000041878 */
[C---:B------:R-:W-:Y:S01]  /*bf50*/  HMMA.16816.F32.BF16 R124, R8.reuse, R150, R124 ;  /* 0x00000096087c723c */ /* 0x040fe2000004187c */
[----:B------:R-:W4:Y:S07]  /*bf60*/  LDSM.16.MT88.4 R148, [R0+0x3000] ;  /* 0x003000000094783b */ /* 0x000f2e0000004200 */
        /* <DEDUP_REMOVED lines=21> */
[C---:B----4-:R-:W-:Y:S01]  /*c0c0*/  HMMA.16816.F32.BF16 R92, R8.reuse, R148, R92 ;  /* 0x00000094085c723c */ /* 0x050fe2000004185c */
[----:B------:R-:W4:Y:S07]  /*c0d0*/  MUFU.EX2 R149, R13 ;  /* 0x0000000d00957308 */ /* 0x000f2e0000000800 */
[----:B------:R-:W-:Y:S03]  /*c0e0*/  HMMA.16816.F32.BF16 R96, R8, R150, R96 ;  /* 0x000000960860723c */ /* 0x000fe60000041860 */
[----:B------:R5:W3:Y:S04]  /*c0f0*/  MUFU.EX2 R148, R14 ;  /* 0x0000000e00947308 */ /* 0x000ae80000000800 */
[----:B--2---:R-:W-:Y:S02]  /*c100*/  F2FP.BF16.PACK_AB R10, R230, R222 ;  /* 0x000000dee60a723e */ /* 0x004fe400000010ff */
[----:B-1----:R-:W-:Y:S04]  /*c110*/  F2FP.BF16.PACK_AB R11, R225, R221 ;  /* 0x000000dde10b723e */ /* 0x002fe800000010ff */
[----:B------:R1:W2:Y:S01]  /*c120*/  MUFU.EX2 R151, R20 ;  /* 0x0000001400977308 */ /* 0x0002a20000000800 */
[----:B----4-:R-:W-:Y:S09]  /*c130*/  F2FP.BF16.PACK_AB R8, R149, R147 ;  /* 0x000000939508723e */ /* 0x010ff200000010ff */
[----:B------:R-:W4:Y:S01]  /*c140*/  MUFU.EX2 R150, R28 ;  /* 0x0000001c00967308 */ /* 0x000f220000000800 */
[----:B-----5:R-:W5:Y:S01]  /*c150*/  LDSM.16.MT88.4 R12, [R0+0x800] ;  /* 0x00080000000c783b */ /* 0x020f620000004200 */
[----:B---3--:R-:W-:Y:S01]  /*c160*/  F2FP.BF16.PACK_AB R9, R220, R148 ;  /* 0x00000094dc09723e */ /* 0x008fe200000010ff */
[----:B-1----:R-:W-:Y:S06]  /*c170*/  FADD.FTZ R20, R147, R16 ;  /* 0x0000001093147221 */ /* 0x002fec0000010000 */
[----:B------:R-:W-:Y:S01]  /*c180*/  LDSM.16.MT88.4 R16, [R0+0x1800] ;  /* 0x001800000010783b */ /* 0x000fe20000004200 */
[----:B------:R1:W-:Y:S01]  /*c190*/  MUFU.EX2 R147, R34 ;  /* 0x0000002200937308 */ /* 0x0003e20000000800 */
[----:B------:R-:W-:Y:S04]  /*c1a0*/  FADD.FTZ R20, R149, R20 ;  /* 0x0000001495147221 */ /* 0x000fe80000010000 */
[----:B------:R-:W-:Y:S04]  /*c1b0*/  FADD.FTZ R24, R222, R20 ;  /* 0x00000014de187221 */ /* 0x000fe80000010000 */
[----:B------:R-:W-:Y:S02]  /*c1c0*/  FADD.FTZ R29, R230, R24 ;  /* 0x00000018e61d7221 */ /* 0x000fe40000010000 */
[----:B-1----:R-:W-:Y:S01]  /*c1d0*/  FFMA.FTZ R34, R50, c[0x0][0x2d0], -R202 ;  /* 0x0000b40032227a23 */ /* 0x002fe200000108ca */
[C---:B-----5:R-:W-:Y:S05]  /*c1e0*/  HMMA.16816.F32.BF16 R4, R8.reuse, R12, R4 ;  /* 0x0000000c0804723c */ /* 0x060fea0000041804 */
[----:B------:R-:W-:Y:S03]  /*c1f0*/  MUFU.EX2 R34, R34 ;  /* 0x0000002200227308 */ /* 0x000fe60000000800 */
        /* <DEDUP_REMOVED lines=35> */
[----:B------:R-:W-:Y:S01]  /*c430*/  FADD.FTZ R8, R218, R203 ;  /* 0x000000cbda087221 */ /* 0x000fe20000010000 */
[----:B------:R-:W-:Y:S01]  /*c440*/  F2FP.BF16.PACK_AB R10, R232, R231 ;  /* 0x000000e7e80a723e */ /* 0x000fe200000010ff */
[----:B------:R3:W-:Y:S03]  /*c450*/  MUFU.EX2 R203, R31 ;  /* 0x0000001f00cb7308 */ /* 0x0007e60000000800 */
[----:B------:R-:W-:Y:S01]  /*c460*/  F2FP.BF16.PACK_AB R9, R228, R227 ;  /* 0x000000e3e409723e */ /* 0x000fe200000010ff */
[----:B------:R-:W-:Y:S01]  /*c470*/  FADD.FTZ R21, R215, R8 ;  /* 0x00000008d7157221 */ /* 0x000fe20000010000 */
[----:B--2---:R-:W-:Y:S02]  /*c480*/  F2FP.BF16.PACK_AB R8, R229, R151 ;  /* 0x00000097e508723e */ /* 0x004fe400000010ff */
[----:B------:R-:W-:Y:S01]  /*c490*/  F2FP.BF16.PACK_AB R11, R223, R224 ;  /* 0x000000e0df0b723e */ /* 0x000fe200000010ff */
[----:B------:R-:W-:Y:S02]  /*c4a0*/  FADD.FTZ R21, R219, R21 ;  /* 0x00000015db157221 */ /* 0x000fe40000010000 */
[----:B------:R2:W-:Y:S02]  /*c4b0*/  MUFU.EX2 R215, R35 ;  /* 0x0000002300d77308 */ /* 0x0005e40000000800 */
[----:B------:R-:W-:Y:S04]  /*c4c0*/  FADD.FTZ R21, R148, R21 ;  /* 0x0000001594157221 */ /* 0x000fe80000010000 */
[----:B------:R-:W-:Y:S02]  /*c4d0*/  FADD.FTZ R25, R220, R21 ;  /* 0x00000015dc197221 */ /* 0x000fe40000010000 */
[----:B------:R-:W-:Y:S02]  /*c4e0*/  LDSM.16.MT88.4 R20, [R0+0x2000] ;  /* 0x002000000014783b */ /* 0x000fe40000004200 */
[----:B------:R-:W-:Y:S01]  /*c4f0*/  FADD.FTZ R28, R221, R25 ;  /* 0x00000019dd1c7221 */ /* 0x000fe20000010000 */
[----:B------:R5:W4:Y:S01]  /*c500*/  MUFU.EX2 R218, R32 ;  /* 0x0000002000da7308 */ /* 0x000b220000000800 */
[----:B---3--:R-:W-:Y:S04]  /*c510*/  FFMA.FTZ R31, R45, c[0x0][0x2d0], -R200 ;  /* 0x0000b4002d1f7a23 */ /* 0x008fe800000108c8 */
[----:B------:R-:W-:Y:S01]  /*c520*/  LDSM.16.MT88.4 R24, [R2+0x2000] ;  /* 0x002000000218783b */ /* 0x000fe20000004200 */
[----:B------:R-:W-:Y:S02]  /*c530*/  FADD.FTZ R30, R225, R28 ;  /* 0x0000001ce11e7221 */ /* 0x000fe40000010000 */
[----:B------:R-:W-:Y:S02]  /*c540*/  FADD.FTZ R28, R151, R29 ;  /* 0x0000001d971c7221 */ /* 0x000fe40000010000 */
[----:B------:R-:W-:Y:S01]  /*c550*/  FADD.FTZ R29, R227, R30 ;  /* 0x0000001ee31d7221 */ /* 0x000fe20000010000 */
[C---:B-1----:R-:W-:Y:S01]  /*c560*/  HMMA.16816.F32.BF16 R4, R8.reuse, R12, R4 ;  /* 0x0000000c0804723c */ /* 0x042fe20000041804 */
[----:B------:R-:W-:Y:S02]  /*c570*/  MUFU.EX2 R45, R37 ;  /* 0x00000025002d7308 */ /* 0x000fe40000000800 */
[----:B------:R-:W-:Y:S02]  /*c580*/  FADD.FTZ R29, R228, R29 ;  /* 0x0000001de41d7221 */ /* 0x000fe40000010000 */
[----:B------:R-:W-:Y:S02]  /*c590*/  FADD.FTZ R28, R229, R28 ;  /* 0x0000001ce51c7221 */ /* 0x000fe40000010000 */
[----:B--2---:R-:W-:Y:S01]  /*c5a0*/  FFMA.FTZ R35, R44, c[0x0][0x2d0], -R200 ;  /* 0x0000b4002c237a23 */ /* 0x004fe200000108c8 */
[C---:B------:R-:W-:Y:S01]  /*c5b0*/  HMMA.16816.F32.BF16 R100, R8.reuse, R14, R100 ;  /* 0x0000000e0864723c */ /* 0x040fe20000041864 */
[----:B------:R-:W1:Y:S02]  /*c5c0*/  LDSM.16.MT88.4 R12, [R3+0x1000] ;  /* 0x00100000030c783b */ /* 0x000e640000004200 */
[----:B------:R2:W3:Y:S01]  /*c5d0*/  MUFU.EX2 R44, R36 ;  /* 0x00000024002c7308 */ /* 0x0004e20000000800 */
[----:B------:R-:W-:Y:S02]  /*c5e0*/  FADD.FTZ R28, R231, R28 ;  /* 0x0000001ce71c7221 */ /* 0x000fe40000010000 */
[--C-:B-----5:R-:W-:Y:S02]  /*c5f0*/  FFMA.FTZ R32, R48, c[0x0][0x2d0], -R200.reuse ;  /* 0x0000b40030207a23 */ /* 0x120fe400000108c8 */
[----:B------:R-:W-:Y:S05]  /*c600*/  FFMA.FTZ R200, R49, c[0x0][0x2d0], -R200 ;  /* 0x0000b40031c87a23 */ /* 0x000fea00000108c8 */
[----:B------:R-:W-:Y:S10]  /*c610*/  MUFU.EX2 R37, R32 ;  /* 0x0000002000257308 */ /* 0x000ff40000000800 */
[----:B------:R-:W-:Y:S01]  /*c620*/  MUFU.EX2 R200, R200 ;  /* 0x000000c800c87308 */ /* 0x000fe20000000800 */
[--C-:B--2---:R-:W-:Y:S02]  /*c630*/  FFMA.FTZ R36, R46, c[0x0][0x2d0], -R202.reuse ;  /* 0x0000b4002e247a23 */ /* 0x104fe400000108ca */
[----:B------:R-:W-:Y:S07]  /*c640*/  FFMA.FTZ R202, R51, c[0x0][0x2d0], -R202 ;  /* 0x0000b40033ca7a23 */ /* 0x000fee00000108ca */
[----:B------:R-:W2:Y:S01]  /*c650*/  MUFU.EX2 R48, R40 ;  /* 0x0000002800307308 */ /* 0x000ea20000000800 */
[C---:B-1----:R-:W-:Y:S09]  /*c660*/  HMMA.16816.F32.BF16 R104, R8.reuse, R12, R104 ;  /* 0x0000000c0868723c */ /* 0x042ff20000041868 */
[----:B------:R-:W1:Y:S01]  /*c670*/  MUFU.EX2 R40, R38 ;  /* 0x0000002600287308 */ /* 0x000e620000000800 */
[C---:B------:R-:W-:Y:S01]  /*c680*/  HMMA.16816.F32.BF16 R108, R8.reuse, R14, R108 ;  /* 0x0000000e086c723c */ /* 0x040fe2000004186c */
[----:B------:R-:W5:Y:S08]  /*c690*/  LDSM.16.MT88.4 R12, [R2+0x1000] ;  /* 0x00100000020c783b */ /* 0x000f700000004200 */
[----:B------:R-:W-:Y:S10]  /*c6a0*/  MUFU.EX2 R38, R31 ;  /* 0x0000001f00267308 */ /* 0x000ff40000000800 */
[----:B------:R-:W-:Y:S10]  /*c6b0*/  MUFU.EX2 R202, R202 ;  /* 0x000000ca00ca7308 */ /* 0x000ff40000000800 */
[----:B------:R-:W1:Y:S10]  /*c6c0*/  MUFU.EX2 R35, R35 ;  /* 0x0000002300237308 */ /* 0x000e740000000800 */
[----:B------:R-:W1:Y:S01]  /*c6d0*/  MUFU.EX2 R36, R36 ;  /* 0x0000002400247308 */ /* 0x000e620000000800 */
[C---:B-----5:R-:W-:Y:S08]  /*c6e0*/  HMMA.16816.F32.BF16 R112, R8.reuse, R12, R112 ;  /* 0x0000000c0870723c */ /* 0x060ff00000041870 */
[C---:B------:R-:W-:Y:S01]  /*c6f0*/  HMMA.16816.F32.BF16 R116, R8.reuse, R14, R116 ;  /* 0x0000000e0874723c */ /* 0x040fe20000041874 */
[----:B------:R-:W5:Y:S07]  /*c700*/  LDSM.16.MT88.4 R12, [R146+0x1000] ;  /* 0x00100000920c783b */ /* 0x000f6e0000004200 */
        /* <DEDUP_REMOVED lines=25> */
[----:B------:R-:W-:Y:S01]  /*c8a0*/  HMMA.16816.F32.BF16 R96, R8, R14, R96 ;  /* 0x0000000e0860723c */ /* 0x000fe20000041860 */
[----:B------:R-:W5:Y:S06]  /*c8b0*/  LDSM.16.MT88.4 R12, [R3+0x1800] ;  /* 0x00180000030c783b */ /* 0x000f6c0000004200 */
[----:B----4-:R-:W-:Y:S02]  /*c8c0*/  F2FP.BF16.PACK_AB R8, R205, R150 ;  /* 0x00000096cd08723e */ /* 0x010fe400000010ff */
[----:B------:R-:W-:Y:S03]  /*c8d0*/  F2FP.BF16.PACK_AB R10, R217, R218 ;  /* 0x000000dad90a723e */ /* 0x000fe600000010ff */
[----:B------:R-:W-:Y:S02]  /*c8e0*/  F2FP.BF16.PACK_AB R9, R203, R201 ;  /* 0x000000c9cb09723e */ /* 0x000fe400000010ff */
[----:B------:R-:W-:Y:S07]  /*c8f0*/  F2FP.BF16.PACK_AB R11, R215, R147 ;  /* 0x00000093d70b723e */ /* 0x000fee00000010ff */
[C---:B------:R-:W-:Y:S08]  /*c900*/  HMMA.16816.F32.BF16 R4, R8.reuse, R16, R4 ;  /* 0x000000100804723c */ /* 0x040ff00000041804 */
[C---:B------:R-:W-:Y:S01]  /*c910*/  HMMA.16816.F32.BF16 R100, R8.reuse, R18, R100 ;  /* 0x000000120864723c */ /* 0x040fe20000041864 */
[----:B------:R-:W4:Y:S07]  /*c920*/  LDSM.16.MT88.4 R16, [R2+0x1800] ;  /* 0x001800000210783b */ /* 0x000f2e0000004200 */
[C---:B-----5:R-:W-:Y:S08]  /*c930*/  HMMA.16816.F32.BF16 R104, R8.reuse, R12, R104 ;  /* 0x0000000c0868723c */ /* 0x060ff00000041868 */
[C---:B------:R-:W-:Y:S01]  /*c940*/  HMMA.16816.F32.BF16 R108, R8.reuse, R14, R108 ;  /* 0x0000000e086c723c */ /* 0x040fe2000004186c */
[----:B------:R-:W5:Y:S07]  /*c950*/  LDSM.16.MT88.4 R12, [R146+0x1800] ;  /* 0x00180000920c783b */ /* 0x000f6e0000004200 */
[C---:B----4-:R-:W-:Y:S08]  /*c960*/  HMMA.16816.F32.BF16 R112, R8.reuse, R16, R112 ;  /* 0x000000100870723c */ /* 0x050ff00000041870 */
        /* <DEDUP_REMOVED lines=27> */
[----:B------:R-:W-:Y:S01]  /*cb20*/  HMMA.16816.F32.BF16 R96, R8, R14, R96 ;  /* 0x0000000e0860723c */ /* 0x000fe20000041860 */
[----:B------:R-:W5:Y:S06]  /*cb30*/  LDSM.16.MT88.4 R12, [R146+0x2000] ;  /* 0x00200000920c783b */ /* 0x000f6c0000004200 */
[----:B---3--:R-:W-:Y:S02]  /*cb40*/  F2FP.BF16.PACK_AB R8, R45, R44 ;  /* 0x0000002c2d08723e */ /* 0x008fe400000010ff */
[----:B--2---:R-:W-:Y:S03]  /*cb50*/  F2FP.BF16.PACK_AB R10, R41, R48 ;  /* 0x00000030290a723e */ /* 0x004fe600000010ff */
[----:B-1----:R-:W-:Y:S02]  /*cb60*/  F2FP.BF16.PACK_AB R9, R39, R40 ;  /* 0x000000282709723e */ /* 0x002fe400000010ff */
[----:B------:R-:W-:Y:S07]  /*cb70*/  F2FP.BF16.PACK_AB R11, R43, R42 ;  /* 0x0000002a2b0b723e */ /* 0x000fee00000010ff */
[C---:B------:R-:W-:Y:S08]  /*cb80*/  HMMA.16816.F32.BF16 R4, R8.reuse, R20, R4 ;  /* 0x000000140804723c */ /* 0x040ff00000041804 */
[C---:B------:R-:W-:Y:S01]  /*cb90*/  HMMA.16816.F32.BF16 R100, R8.reuse, R22, R100 ;  /* 0x000000160864723c */ /* 0x040fe20000041864 */
[----:B------:R-:W1:Y:S07]  /*cba0*/  LDSM.16.MT88.4 R20, [R0+0x5000] ;  /* 0x005000000014783b */ /* 0x000e6e0000004200 */
[C---:B----4-:R-:W-:Y:S08]  /*cbb0*/  HMMA.16816.F32.BF16 R104, R8.reuse, R16, R104 ;  /* 0x000000100868723c */ /* 0x050ff00000041868 */
        /* <DEDUP_REMOVED lines=22> */
[----:B------:R-:W-:Y:S07]  /*cd20*/  LDSM.16.MT88.4 R20, [R3+0x2800] ;  /* 0x002800000314783b */ /* 0x000fee0000004200 */
[C---:B--2---:R-:W-:Y:S08]  /*cd30*/  HMMA.16816.F32.BF16 R76, R8.reuse, R16, R76 ;  /* 0x00000010084c723c */ /* 0x044ff0000004184c */
[C---:B------:R-:W-:Y:S01]  /*cd40*/  HMMA.16816.F32.BF16 R80, R8.reuse, R18, R80 ;  /* 0x000000120850723c */ /* 0x040fe20000041850 */
[----:B------:R-:W1:Y:S07]  /*cd50*/  LDSM.16.MT88.4 R16, [R0+0x2800] ;  /* 0x002800000010783b */ /* 0x000e6e0000004200 */
[C---:B---3--:R-:W-:Y:S08]  /*cd60*/  HMMA.16816.F32.BF16 R84, R8.reuse, R24, R84 ;  /* 0x000000180854723c */ /* 0x048ff00000041854 */
[C---:B------:R-:W-:Y:S01]  /*cd70*/  HMMA.16816.F32.BF16 R88, R8.reuse, R26, R88 ;  /* 0x0000001a0858723c */ /* 0x040fe20000041858 */
[----:B------:R-:W2:Y:S07]  /*cd80*/  LDSM.16.MT88.4 R24, [R2+0x2800] ;  /* 0x002800000218783b */ /* 0x000eae0000004200 */
[C---:B----4-:R-:W-:Y:S07]  /*cd90*/  HMMA.16816.F32.BF16 R92, R8.reuse, R12, R92 ;  /* 0x0000000c085c723c */ /* 0x050fee000004185c */
[----:B------:R-:W-:Y:S01]  /*cda0*/  FADD.FTZ R12, R232, R28 ;  /* 0x0000001ce80c7221 */ /* 0x000fe20000010000 */
[----:B------:R-:W-:Y:S04]  /*cdb0*/  HMMA.16816.F32.BF16 R96, R8, R14, R96 ;  /* 0x0000000e0860723c */ /* 0x000fe80000041860 */
[----:B------:R-:W-:Y:S02]  /*cdc0*/  FADD.FTZ R33, R150, R12 ;  /* 0x0000000c96217221 */ /* 0x000fe40000010000 */
[----:B------:R-:W-:Y:S01]  /*cdd0*/  FADD.FTZ R13, R224, R29 ;  /* 0x0000001de00d7221 */ /* 0x000fe20000010000 */
[----:B------:R-:W-:Y:S01]  /*cde0*/  F2FP.BF16.PACK_AB R8, R38, R35 ;  /* 0x000000232608723e */ /* 0x000fe200000010ff */
[----:B------:R-:W-:Y:S01]  /*cdf0*/  LDSM.16.MT88.4 R28, [R0+0x5800] ;  /* 0x00580000001c783b */ /* 0x000fe20000004200 */
[----:B------:R-:W-:Y:S03]  /*ce00*/  F2FP.BF16.PACK_AB R9, R47, R36 ;  /* 0x000000242f09723e */ /* 0x000fe600000010ff */
[----:B------:R-:W-:Y:S01]  /*ce10*/  F2FP.BF16.PACK_AB R10, R200, R37 ;  /* 0x00000025c80a723e */ /* 0x000fe200000010ff */
[----:B------:R-:W-:Y:S01]  /*ce20*/  FADD.FTZ R32, R223, R13 ;  /* 0x0000000ddf207221 */ /* 0x000fe20000010000 */
[----:B------:R-:W-:Y:S02]  /*ce30*/  F2FP.BF16.PACK_AB R11, R202, R34 ;  /* 0x00000022ca0b723e */ /* 0x000fe400000010ff */
[----:B------:R-:W3:Y:S05]  /*ce40*/  LDSM.16.MT88.4 R12, [R146+0x2800] ;  /* 0x00280000920c783b */ /* 0x000eea0000004200 */
[C---:B-1----:R-:W-:Y:S03]  /*ce50*/  HMMA.16816.F32.BF16 R148, R8.reuse, R16, R4 ;  /* 0x000000100894723c */ /* 0x042fe60000041804 */
[----:B------:R-:W1:Y:S05]  /*ce60*/  LDSM.16.MT88.4 R4, [R3+0x5800] ;  /* 0x005800000304783b */ /* 0x000e6a0000004200 */
[C---:B------:R-:W-:Y:S03]  /*ce70*/  HMMA.16816.F32.BF16 R100, R8.reuse, R18, R100 ;  /* 0x000000120864723c */ /* 0x040fe60000041864 */
[----:B------:R-:W4:Y:S05]  /*ce80*/  LDSM.16.MT88.4 R16, [R2+0x5800] ;  /* 0x005800000210783b */ /* 0x000f2a0000004200 */
[C---:B------:R-:W-:Y:S08]  /*ce90*/  HMMA.16816.F32.BF16 R104, R8.reuse, R20, R104 ;  /* 0x000000140868723c */ /* 0x040ff00000041868 */
[C---:B------:R-:W-:Y:S01]  /*cea0*/  HMMA.16816.F32.BF16 R108, R8.reuse, R22, R108 ;  /* 0x00000016086c723c */ /* 0x040fe2000004186c */
[----:B------:R-:W5:Y:S07]  /*ceb0*/  LDSM.16.MT88.4 R20, [R146+0x5800] ;  /* 0x005800009214783b */ /* 0x000f6e0000004200 */
[C---:B--2---:R-:W-:Y:S08]  /*cec0*/  HMMA.16816.F32.BF16 R112, R8.reuse, R24, R112 ;  /* 0x000000180870723c */ /* 0x044ff00000041870 */
[C---:B------:R-:W-:Y:S01]  /*ced0*/  HMMA.16816.F32.BF16 R116, R8.reuse, R26, R116 ;  /* 0x0000001a0874723c */ /* 0x040fe20000041874 */
[----:B------:R2:W4:Y:S07]  /*cee0*/  LDSM.16.MT88.4 R24, [R0+0x8800] ;  /* 0x008800000018783b */ /* 0x00052e0000004200 */
[C---:B---3--:R-:W-:Y:S08]  /*cef0*/  HMMA.16816.F32.BF16 R120, R8.reuse, R12, R120 ;  /* 0x0000000c0878723c */ /* 0x048ff00000041878 */
[C---:B------:R-:W-:Y:S01]  /*cf00*/  HMMA.16816.F32.BF16 R124, R8.reuse, R14, R124 ;  /* 0x0000000e087c723c */ /* 0x040fe2000004187c */
[----:B------:R3:W5:Y:S07]  /*cf10*/  LDSM.16.MT88.4 R12, [R3+0x8800] ;  /* 0x00880000030c783b */ /* 0x00076e0000004200 */
[C---:B------:R-:W-:Y:S04]  /*cf20*/  HMMA.16816.F32.BF16 R128, R8.reuse, R28, R128 ;  /* 0x0000001c0880723c */ /* 0x040fe80000041880 */
[----:B--2---:R-:W-:Y:S04]  /*cf30*/  @P5 IADD3 R0, R216, -0x2, RZ ;  /* 0xfffffffed8005810 */ /* 0x004fe80007ffe0ff */
[C---:B------:R-:W-:Y:S08]  /*cf40*/  HMMA.16816.F32.BF16 R132, R8.reuse, R30, R132 ;  /* 0x0000001e0884723c */ /* 0x040ff00000041884 */
[C---:B-1----:R-:W-:Y:S04]  /*cf50*/  HMMA.16816.F32.BF16 R136, R8.reuse, R4, R136 ;  /* 0x000000040888723c */ /* 0x042fe80000041888 */
[----:B---3--:R-:W-:Y:S04]  /*cf60*/  @P5 SHF.R.S32.HI R3, RZ, 0x1f, R0 ;  /* 0x0000001fff035819 */ /* 0x008fe80000011400 */
[C---:B------:R-:W-:Y:S01]  /*cf70*/  HMMA.16816.F32.BF16 R140, R8.reuse, R6, R140 ;  /* 0x00000006088c723c */ /* 0x040fe2000004188c */
[----:B------:R1:W2:Y:S03]  /*cf80*/  LDSM.16.MT88.4 R4, [R2+0x8800] ;  /* 0x008800000204783b */ /* 0x0002a60000004200 */
[----:B------:R-:W-:Y:S04]  /*cf90*/  @P5 IMAD R3, R3, c[0x0][0x1e0], RZ ;  /* 0x0000780003035a24 */ /* 0x000fe800078e02ff */
[C---:B----4-:R-:W-:Y:S07]  /*cfa0*/  HMMA.16816.F32.BF16 R52, R8.reuse, R16, R52 ;  /* 0x000000100834723c */ /* 0x050fee0000041834 */
[C---:B------:R-:W-:Y:S01]  /*cfb0*/  @P5 IMAD.WIDE.U32 R16, R0.reuse, c[0x0][0x1e0], RZ ;  /* 0x0000780000105a25 */ /* 0x040fe200078e00ff */
[C---:B------:R-:W-:Y:S08]  /*cfc0*/  HMMA.16816.F32.BF16 R56, R8.reuse, R18, R56 ;  /* 0x000000120838723c */ /* 0x040ff00000041838 */
[C---:B-----5:R-:W-:Y:S04]  /*cfd0*/  HMMA.16816.F32.BF16 R60, R8.reuse, R20, R60 ;  /* 0x00000014083c723c */ /* 0x060fe8000004183c */
[----:B-1----:R-:W-:Y:S01]  /*cfe0*/  @P5 IMAD R2, R0, c[0x0][0x1e4], R3 ;  /* 0x0000790000025a24 */ /* 0x002fe200078e0203 */
[----:B------:R-:W-:Y:S02]  /*cff0*/  @P5 MOV R3, R242 ;  /* 0x000000f200035202 */ /* 0x000fe40000000f00 */
[----:B------:R-:W-:Y:S01]  /*d000*/  FADD.FTZ R21, R205, R33 ;  /* 0x00000021cd157221 */ /* 0x000fe20000010000 */
[C---:B------:R-:W-:Y:S04]  /*d010*/  HMMA.16816.F32.BF16 R64, R8.reuse, R22, R64 ;  /* 0x000000160840723c */ /* 0x040fe80000041840 */
[----:B------:R-:W-:Y:S01]  /*d020*/  @P5 IADD3 R0, R17, R2, RZ ;  /* 0x0000000211005210 */ /* 0x000fe20007ffe0ff */
[----:B------:R-:W-:Y:S01]  /*d030*/  FADD.FTZ R17, R201, R32 ;  /* 0x00000020c9117221 */ /* 0x000fe20000010000 */
[----:B------:R-:W-:Y:S02]  /*d040*/  @P5 MOV R2, R240 ;  /* 0x000000f000025202 */ /* 0x000fe40000000f00 */
[C---:B------:R-:W-:Y:S04]  /*d050*/  HMMA.16816.F32.BF16 R68, R8.reuse, R24, R68 ;  /* 0x000000180844723c */ /* 0x040fe80000041844 */
[----:B------:R-:W-:Y:S04]  /*d060*/  @P5 IMAD.WIDE.U32 R2, R16, 0x60, R2 ;  /* 0x0000006010025825 */ /* 0x000fe800078e0002 */
[C---:B------:R-:W-:Y:S04]  /*d070*/  HMMA.16816.F32.BF16 R72, R8.reuse, R26, R72 ;  /* 0x0000001a0848723c */ /* 0x040fe80000041848 */
[----:B------:R-:W-:Y:S02]  /*d080*/  @P5 IMAD R0, R0, 0x60, RZ ;  /* 0x0000006000005824 */ /* 0x000fe400078e02ff */
[----:B------:R-:W-:Y:S02]  /*d090*/  FADD.FTZ R20, R203, R17 ;  /* 0x00000011cb147221 */ /* 0x000fe40000010000 */
[----:B------:R-:W1:Y:S01]  /*d0a0*/  LDSM.16.MT88.4 R16, [R146+0x8800] ;  /* 0x008800009210783b */ /* 0x000e620000004200 */
[C---:B------:R-:W-:Y:S03]  /*d0b0*/  HMMA.16816.F32.BF16 R76, R8.reuse, R12, R76 ;  /* 0x0000000c084c723c */ /* 0x040fe6000004184c */
[----:B------:R-:W-:Y:S01]  /*d0c0*/  @P5 IADD3 R3, R3, R0, RZ ;  /* 0x0000000003035210 */ /* 0x000fe20007ffe0ff */
[----:B------:R-:W-:Y:S03]  /*d0d0*/  FADD.FTZ R0, R218, R21 ;  /* 0x00000015da007221 */ /* 0x000fe60000010000 */
[C---:B------:R-:W-:Y:S01]  /*d0e0*/  @P5 LEA R12, P0, R2.reuse, c[0x0][0x1c8], 0x1 ;  /* 0x00007200020c5a11 */ /* 0x040fe200078008ff */
[C---:B------:R-:W-:Y:S04]  /*d0f0*/  HMMA.16816.F32.BF16 R80, R8.reuse, R14, R80 ;  /* 0x0000000e0850723c */ /* 0x040fe80000041850 */
[----:B------:R-:W-:Y:S01]  /*d100*/  @P5 LEA.HI.X R13, R2, c[0x0][0x1cc], R3, 0x1, P0 ;  /* 0x00007300020d5a11 */ /* 0x000fe200000f0c03 */
[----:B------:R-:W-:Y:S01]  /*d110*/  FADD.FTZ R3, R217, R0 ;  /* 0x00000000d9037221 */ /* 0x000fe20000010000 */
[----:B------:R-:W-:Y:S01]  /*d120*/  IADD3 R0, R237, 0x1, RZ ;  /* 0x00000001ed007810 */ /* 0x000fe20007ffe0ff */
[----:B------:R-:W-:Y:S01]  /*d130*/  FADD.FTZ R2, R147, R20 ;  /* 0x0000001493027221 */ /* 0x000fe20000010000 */
[----:B------:R-:W-:Y:S01]  /*d140*/  @P5 ISETP.GE.AND P0, PT, R235, c[0x0][0x1d4], PT ;  /* 0x00007500eb005a0c */ /* 0x000fe20003f06270 */
[C---:B--2---:R-:W-:Y:S03]  /*d150*/  HMMA.16816.F32.BF16 R84, R8.reuse, R4, R84 ;  /* 0x000000040854723c */ /* 0x044fe60000041854 */
[----:B------:R-:W-:Y:S01]  /*d160*/  SEL R0, R0, RZ, !P3 ;  /* 0x000000ff00007207 */ /* 0x000fe20005800000 */
[----:B------:R-:W-:Y:S01]  /*d170*/  FADD.FTZ R2, R215, R2 ;  /* 0x00000002d7027221 */ /* 0x000fe20000010000 */
[----:B------:R-:W-:Y:S01]  /*d180*/  @P5 MOV R20, c[0x0][0x1e0] ;  /* 0x0000780000145a02 */ /* 0x000fe20000000f00 */
[----:B------:R-:W-:Y:S01]  /*d190*/  FADD.FTZ R15, R44, R3 ;  /* 0x000000032c0f7221 */ /* 0x000fe20000010000 */
[----:B------:R-:W-:Y:S01]  /*d1a0*/  @P5 MOV R14, 0x6 ;  /* 0x00000006000e5802 */ /* 0x000fe20000000f00 */
[----:B------:R2:W-:Y:S01]  /*d1b0*/  STL [R1], R0 ;  /* 0x0000000001007387 */ /* 0x0005e20000100800 */
[----:B------:R-:W-:Y:S01]  /*d1c0*/  FADD.FTZ R3, R40, R2 ;  /* 0x0000000228037221 */ /* 0x000fe20000010000 */
[C---:B------:R-:W-:Y:S03]  /*d1d0*/  HMMA.16816.F32.BF16 R88, R8.reuse, R6, R88 ;  /* 0x000000060858723c */ /* 0x040fe60000041858 */
[C---:B------:R-:W-:Y:S01]  /*d1e0*/  @P5 SHF.L.U64.HI R14, R20.reuse, R14, c[0x0][0x1e4] ;  /* 0x00007900140e5619 */ /* 0x040fe2000001020e */
[----:B------:R-:W-:Y:S01]  /*d1f0*/  FADD.FTZ R5, R45, R15 ;  /* 0x0000000f2d057221 */ /* 0x000fe20000010000 */
[----:B------:R-:W-:Y:S01]  /*d200*/  @P5 SHF.L.U32 R20, R20, 0x6, RZ ;  /* 0x0000000614145819 */ /* 0x000fe200000006ff */
[----:B------:R-:W-:Y:S03]  /*d210*/  FADD.FTZ R15, R39, R3 ;  /* 0x00000003270f7221 */ /* 0x000fe60000010000 */
[----:B------:R-:W-:Y:S03]  /*d220*/  @P5 IADD3 R2, P4, R20, R12, RZ ;  /* 0x0000000c14025210 */ /* 0x000fe60007f9e0ff */
[----:B------:R-:W-:Y:S01]  /*d230*/  FADD.FTZ R6, R42, R15 ;  /* 0x0000000f2a067221 */ /* 0x000fe20000010000 */
[----:B------:R-:W-:Y:S01]  /*d240*/  @P5 IADD3.X R3, R14, R13, RZ, P4, !PT ;  /* 0x0000000d0e035210 */ /* 0x000fe200027fe4ff */
[C---:B-1----:R-:W-:Y:S03]  /*d250*/  HMMA.16816.F32.BF16 R92, R8.reuse, R16, R92 ;  /* 0x00000010085c723c */ /* 0x042fe6000004185c */
[----:B------:R-:W-:Y:S05]  /*d260*/  @P5 IADD3 R4, P3, R20, R2, RZ ;  /* 0x0000000214045210 */ /* 0x000fea0007f7e0ff */
[----:B------:R-:W-:Y:S04]  /*d270*/  HMMA.16816.F32.BF16 R96, R8, R18, R96 ;  /* 0x000000120860723c */ /* 0x000fe80000041860 */
[----:B--2---:R-:W-:Y:S05]  /*d280*/  @P5 IMAD R0, R0, 0x9000, R234 ;  /* 0x0000900000005824 */ /* 0x004fea00078e02ea */
[----:B------:R-:W-:Y:S01]  /*d290*/  @!PT LDS RZ, [RZ] ;  /* 0x00000000fffff984 */ /* 0x000fe20000000800 */
[----:B------:R-:W-:Y:S01]  /*d2a0*/  @!PT LDS RZ, [RZ] ;  /* 0x00000000fffff984 */ /* 0x000fe20000000800 */
[----:B------:R-:W-:Y:S01]  /*d2b0*/  @!PT LDS RZ, [RZ] ;  /* 0x00000000fffff984 */ /* 0x000fe20000000800 */
[----:B------:R1:W-:Y:S08]  /*d2c0*/  @P5 LDGSTS.E.BYPASS.LTC128B.128 [R0], [R12.64], !P2 ;  /* 0x000000000c005fae */ /* 0x0003f0000d101d46 */
[----:B------:R1:W-:Y:S08]  /*d2d0*/  @P5 LDGSTS.E.BYPASS.LTC128B.128 [R0+0x3000], [R12.64+0x80], !P1 ;  /* 0x030000800c005fae */ /* 0x0003f0000c901d46 */
[----:B------:R1:W-:Y:S08]  /*d2e0*/  @P5 LDGSTS.E.BYPASS.LTC128B.128 [R0+0x6000], [R12.64+0x100], !P0 ;  /* 0x060001000c005fae */ /* 0x0003f0000c101d46 */
[----:B------:R2:W-:Y:S08]  /*d2f0*/  @P5 LDGSTS.E.BYPASS.LTC128B.128 [R0+0x1000], [R2.64], !P2 ;  /* 0x0100000002005fae */ /* 0x0005f0000d101d46 */
[----:B------:R2:W-:Y:S08]  /*d300*/  @P5 LDGSTS.E.BYPASS.LTC128B.128 [R0+0x4000], [R2.64+0x80], !P1 ;  /* 0x0400008002005fae */ /* 0x0005f0000c901d46 */
[----:B------:R2:W-:Y:S01]  /*d310*/  @P5 LDGSTS.E.BYPASS.LTC128B.128 [R0+0x7000], [R2.64+0x100], !P0 ;  /* 0x0700010002005fae */ /* 0x0005e2000c101d46 */
[----:B-1----:R-:W-:Y:S01]  /*d320*/  FADD.FTZ R12, R48, R5 ;  /* 0x00000005300c7221 */ /* 0x002fe20000010000 */
[----:B------:R-:W-:Y:S06]  /*d330*/  @P5 IADD3.X R5, R14, R3, RZ, P3, !PT ;  /* 0x000000030e055210 */ /* 0x000fec0001ffe4ff */
[----:B------:R1:W-:Y:S08]  /*d340*/  @P5 LDGSTS.E.BYPASS.LTC128B.128 [R0+0x2000], [R4.64], !P2 ;  /* 0x0200000004005fae */ /* 0x0003f0000d101d46 */
[----:B------:R1:W-:Y:S01]  /*d350*/  @P5 LDGSTS.E.BYPASS.LTC128B.128 [R0+0x5000], [R4.64+0x80], !P1 ;  /* 0x0500008004005fae */ /* 0x0003e2000c901d46 */
[C---:B------:R-:W-:Y:S02]  /*d360*/  ISETP.GE.AND P1, PT, R204.reuse, 0x1, PT ;  /* 0x00000001cc00780c */ /* 0x040fe40003f26270 */
[----:B------:R-:W-:Y:S04]  /*d370*/  IADD3 R204, R204, 0x1, RZ ;  /* 0x00000001cccc7810 */ /* 0x000fe80007ffe0ff */
[----:B------:R-:W-:Y:S01]  /*d380*/  SEL R204, R204, RZ, !P1 ;  /* 0x000000ffcccc7207 */ /* 0x000fe20004800000 */
[----:B------:R1:W-:Y:S01]  /*d390*/  @P5 LDGSTS.E.BYPASS.LTC128B.128 [R0+0x8000], [R4.64+0x100], !P0 ;  /* 0x0800010004005fae */ /* 0x0003e2000c101d46 */
[----:B------:R-:W-:Y:S01]  /*d3a0*/  ISETP.GT.AND P0, PT, R216, RZ, PT ;  /* 0x000000ffd800720c */ /* 0x000fe20003f04270 */
[----:B--2---:R-:W-:Y:S01]  /*d3b0*/  FADD.FTZ R3, R41, R12 ;  /* 0x0000000c29037221 */ /* 0x004fe20000010000 */
[----:B------:R-:W-:Y:S01]  /*d3c0*/  MOV R216, R233 ;  /* 0x000000e900d87202 */ /* 0x000fe20000000f00 */
[----:B------:R-:W-:Y:S02]  /*d3d0*/  FADD.FTZ R2, R43, R6 ;  /* 0x000000062b027221 */ /* 0x000fe40000010000 */
[----:B------:R-:W-:Y:S02]  /*d3e0*/  FADD.FTZ R3, R35, R3 ;  /* 0x0000000323037221 */ /* 0x000fe40000010000 */
[----:B------:R-:W0:Y:S01]  /*d3f0*/  LDGDEPBAR ;  /* 0x00000000000079af */ /* 0x000e220000000000 */
[----:B-1----:R-:W-:Y:S02]  /*d400*/  FADD.FTZ R0, R36, R2 ;  /* 0x0000000224007221 */ /* 0x002fe40000010000 */
[----:B------:R-:W-:Y:S01]  /*d410*/  FADD.FTZ R2, R38, R3 ;  /* 0x0000000326027221 */ /* 0x000fe20000010000 */
[----:B------:R-:W-:Y:S01]  /*d420*/  MOV R3, R144 ;  /* 0x0000009000037202 */ /* 0x000fe20000000f00 */
[----:B------:R-:W-:Y:S02]  /*d430*/  FADD.FTZ R0, R47, R0 ;  /* 0x000000002f007221 */ /* 0x000fe40000010000 */
[----:B------:R-:W-:Y:S02]  /*d440*/  FADD.FTZ R2, R37, R2 ;  /* 0x0000000225027221 */ /* 0x000fe40000010000 */
[----:B------:R-:W-:Y:S02]  /*d450*/  FADD.FTZ R0, R34, R0 ;  /* 0x0000000022007221 */ /* 0x000fe40000010000 */
[----:B------:R-:W-:Y:S02]  /*d460*/  FADD.FTZ R2, R200, R2 ;  /* 0x00000002c8027221 */ /* 0x000fe40000010000 */
[----:B------:R-:W-:Y:S03]  /*d470*/  FADD.FTZ R0, R202, R0 ;  /* 0x00000000ca007221 */ /* 0x000fe60000010000 */
[----:B------:R-:W-:Y:S04]  /*d480*/  STL [R1+0x4], R2 ;  /* 0x0000040201007387 */ /* 0x000fe80000100800 */
[----:B------:R1:W-:Y:S02]  /*d490*/  STL [R1+0x8], R0 ;  /* 0x0000080001007387 */ /* 0x0003e40000100800 */
[----:B-1----:R-:W-:Y:S01]  /*d4a0*/  MOV R0, R145 ;  /* 0x0000009100007202 */ /* 0x002fe20000000f00 */
[----:B------:R-:W-:-:S05]  /*d4b0*/  @P0 BRA `(.L_x_1092) ;  /* 0xffffc8d000000947 */ /* 0x000fca000383ffff */
.L_x_1091:
[----:B------:R-:W-:Y:S02]  /*d4c0*/  MOV R7, 0x1f ;  /* 0x0000001f00077802 */ /* 0x000fe40000000f00 */
[----:B------:R-:W-:Y:S01]  /*d4d0*/  MOV R6, 0xffffffff ;  /* 0xffffffff00067802 */ /* 0x000fe20000000f00 */
[----:B------:R-:W-:Y:S05]  /*d4e0*/  BRA.DIV ~URZ, `(.L_x_1093) ;  /* 0x000028c27f007947 */ /* 0x000fea000b800000 */
[----:B------:R-:W2:Y:S04]  /*d4f0*/  LDL R0, [R1+0x4] ;  /* 0x0000040001007983 */ /* 0x000ea80000100800 */
[----:B--2---:R2:W3:Y:S02]  /*d500*/  SHFL.BFLY PT, R4, R0, 0x2, 0x1f ;  /* 0x0c401f0000047f89 */ /* 0x0044e400000e0000 */
.L_x_1125:
[----:B--2---:R-:W2:Y:S02]  /*d510*/  LDL.LU R0, [R1+0x4] ;  /* 0x0000040001007983 */ /* 0x004ea40000300800 */
[----:B--23--:R-:W-:Y:S01]  /*d520*/  FADD.FTZ R4, R4, R0 ;  /* 0x0000000004047221 */ /* 0x00cfe20000010000 */
[----:B------:R-:W-:Y:S05]  /*d530*/  BRA.DIV ~URZ, `(.L_x_1094) ;  /* 0x000028d27f007947 */ /* 0x000fea000b800000 */
[----:B------:R-:W2:Y:S04]  /*d540*/  LDL.LU R5, [R1+0x8] ;  /* 0x0000080001057983 */ /* 0x000ea80000300800 */
[----:B------:R-:W3:Y:S02]  /*d550*/  SHFL.BFLY PT, R2, R4, 0x1, 0x1f ;  /* 0x0c201f0004027f89 */ /* 0x000ee400000e0000 */
[----:B---3--:R-:W-:-:S02]  /*d560*/  FADD.FTZ R4, R4, R2 ;  /* 0x0000000204047221 */ /* 0x008fc40000010000 */
[----:B--2---:R-:W2:Y:S02]  /*d570*/  SHFL.BFLY PT, R0, R5, 0x2, 0x1f ;  /* 0x0c401f0005007f89 */ /* 0x004ea400000e0000 */
[----:B--2---:R-:W-:-:S05]  /*d580*/  FADD.FTZ R0, R0, R5 ;  /* 0x0000000500007221 */ /* 0x004fca0000010000 */
[----:B-1----:R1:W2:Y:S02]  /*d590*/  SHFL.BFLY PT, R3, R0, 0x1, 0x1f ;  /* 0x0c201f0000037f89 */ /* 0x0022a400000e0000 */
.L_x_1126:
[----:B------:R-:W-:Y:S01]  /*d5a0*/  FSETP.NE.FTZ.AND P1, PT, R4, RZ, PT ;  /* 0x000000ff0400720b */ /* 0x000fe20003f35000 */
[----:B--2---:R-:W-:Y:S01]  /*d5b0*/  FADD.FTZ R3, R3, R0 ;  /* 0x0000000003037221 */ /* 0x004fe20000010000 */
[----:B------:R-:W-:Y:S02]  /*d5c0*/  MOV R2, RZ ;  /* 0x000000ff00027202 */ /* 0x000fe40000000f00 */
[----:B-1----:R-:W-:Y:S02]  /*d5d0*/  MOV R0, RZ ;  /* 0x000000ff00007202 */ /* 0x002fe40000000f00 */
[----:B------:R-:W-:Y:S02]  /*d5e0*/  FSETP.NE.FTZ.AND P0, PT, R3, RZ, PT ;  /* 0x000000ff0300720b */ /* 0x000fe40003f15000 */
[----:B------:R-:W-:Y:S02]  /*d5f0*/  MOV R50, 0xff800000 ;  /* 0xff80000000327802 */ /* 0x000fe40000000f00 */
[----:B------:R-:W-:-:S03]  /*d600*/  MOV R49, 0xff800000 ;  /* 0xff80000000317802 */ /* 0x000fc60000000f00 */
[----:B------:R-:W1:Y:S01]  /*d610*/  @P1 MUFU.RCP R2, R4 ;  /* 0x0000000400021308 */ /* 0x000e620000001000 */
[----:B------:R-:W-:-:S07]  /*d620*/  @P1 MOV R7, 0x3f317218 ;  /* 0x3f31721800071802 */ /* 0x000fce0000000f00 */
[----:B------:R-:W2:Y:S01]  /*d630*/  @P1 MUFU.LG2 R4, R4 ;  /* 0x0000000400041308 */ /* 0x000ea20000000c00 */
[----:B-1----:R-:W-:-:S07]  /*d640*/  FMUL.FTZ R148, R2, R148 ;  /* 0x0000009402947220 */ /* 0x002fce0000410000 */
[----:B------:R-:W1:Y:S01]  /*d650*/  @P0 MUFU.RCP R0, R3 ;  /* 0x0000000300000308 */ /* 0x000e620000001000 */
        /* <DEDUP_REMOVED lines=46> */
[----:B------:R-:W-:Y:S02]  /*d940*/  FMUL.FTZ R97, R2, R97 ;  /* 0x0000006102617220 */ /* 0x000fe40000410000 */
[----:B------:R3:W4:Y:S01]  /*d950*/  @P0 MUFU.LG2 R2, R3 ;  /* 0x0000000300020308 */ /* 0x0007220000000c00 */
[----:B--2---:R-:W-:-:S02]  /*d960*/  @P1 FMUL.FTZ R5, R4, 0.69314718246459960938 ;  /* 0x3f31721804051820 */ /* 0x004fc40000410000 */
[----:B------:R-:W-:Y:S02]  /*d970*/  @P1 FMUL.FTZ R4, R7, c[0x0][0x2d0] ;  /* 0x0000b40007041a20 */ /* 0x000fe40000410000 */
[----:B-1----:R-:W-:Y:S02]  /*d980*/  FMUL.FTZ R150, R0, R150 ;  /* 0x0000009600967220 */ /* 0x002fe40000410000 */
[----:B------:R-:W-:Y:S01]  /*d990*/  @P1 FFMA.FTZ R50, R4, R145, R5 ;  /* 0x0000009104321223 */ /* 0x000fe20000010005 */
[----:B------:R-:W-:Y:S01]  /*d9a0*/  MOV R4, 0x1 ;  /* 0x0000000100047802 */ /* 0x000fe20000000f00 */
[C---:B------:R-:W-:Y:S02]  /*d9b0*/  FMUL.FTZ R47, R0.reuse, R151 ;  /* 0x00000097002f7220 */ /* 0x040fe40000410000 */
[C---:B------:R-:W-:Y:S02]  /*d9c0*/  FMUL.FTZ R102, R0.reuse, R102 ;  /* 0x0000006600667220 */ /* 0x040fe40000410000 */
[----:B------:R-:W-:-:S02]  /*d9d0*/  FMUL.FTZ R45, R0, R103 ;  /* 0x00000067002d7220 */ /* 0x000fc40000410000 */
[----:B------:R-:W-:Y:S01]  /*d9e0*/  FMUL.FTZ R106, R0, R106 ;  /* 0x0000006a006a7220 */ /* 0x000fe20000410000 */
[----:B---3--:R-:W-:Y:S01]  /*d9f0*/  @P0 MOV R3, 0x3f317218 ;  /* 0x3f31721800030802 */ /* 0x008fe20000000f00 */
[----:B----4-:R-:W-:Y:S02]  /*da00*/  @P0 FMUL.FTZ R2, R2, 0.69314718246459960938 ;  /* 0x3f31721802020820 */ /* 0x010fe40000410000 */
[C---:B------:R-:W-:Y:S02]  /*da10*/  FMUL.FTZ R43, R0.reuse, R107 ;  /* 0x0000006b002b7220 */ /* 0x040fe40000410000 */
[----:B------:R-:W-:Y:S02]  /*da20*/  @P0 FMUL.FTZ R3, R3, c[0x0][0x2d0] ;  /* 0x0000b40003030a20 */ /* 0x000fe40000410000 */
        /* <DEDUP_REMOVED lines=42> */
[----:B------:R-:W-:Y:S01]  /*dcd0*/  PRMT R0, R4, 0x7610, R0 ;  /* 0x0000761004007816 */ /* 0x000fe20000000000 */
[----:B------:R-:W-:Y:S02]  /*dce0*/  @P0 FFMA.FTZ R49, R3, R144, R2 ;  /* 0x0000009003310223 */ /* 0x000fe40000010002 */
.L_x_1082:
        /* <DEDUP_REMOVED lines=19> */
.L_x_1096:
[----:B-1----:R-:W-:Y:S05]  /*de20*/  BSYNC B0 ;  /* 0x0000000000007941 */ /* 0x002fea0003800000 */
.L_x_1095:
        /* <DEDUP_REMOVED lines=120> */
[----:B------:R-:W-:Y:S05]  /*e5b0*/  CALL.REL.NOINC `($__internal_3_$__cuda_sm70_shflsync_idx_p) ;  /* 0x00001d1000007944 */ /* 0x000fea0003c00000 */
.L_x_1099:
[----:B-1----:R-:W2:Y:S04]  /*e5c0*/  LDL R2, [R1+0x98] ;  /* 0x0000980001027983 */ /* 0x002ea80000100800 */
[----:B------:R-:W3:Y:S04]  /*e5d0*/  LDL.LU R13, [R1+0x50] ;  /* 0x00005000010d7983 */ /* 0x000ee80000300800 */
[----:B------:R-:W4:Y:S04]  /*e5e0*/  LDL.LU R12, [R1+0x54] ;  /* 0x00005400010c7983 */ /* 0x000f280000300800 */
[----:B------:R-:W2:Y:S01]  /*e5f0*/  LDL.LU R15, [R1+0x5c] ;  /* 0x00005c00010f7983 */ /* 0x000ea20000300800 */
[----:B------:R-:W-:-:S03]  /*e600*/  IMAD.MOV.U32 R0, RZ, RZ, 0x1 ;  /* 0x00000001ff007424 */ /* 0x000fc600078e00ff */
[----:B------:R-:W1:Y:S02]  /*e610*/  S2R R16, SR_TID.X ;  /* 0x0000000000107919 */ /* 0x000e640000002100 */
[----:B------:R-:W-:Y:S02]  /*e620*/  ISETP.NE.AND P1, PT, R0, c[0x0][0x4e8], PT ;  /* 0x00013a0000007a0c */ /* 0x000fe40003f25270 */
[----:B------:R2:W5:Y:S04]  /*e630*/  LDL.64 R68, [R1+0x10] ;  /* 0x0000100001447983 */ /* 0x0005680000100a00 */
[----:B------:R2:W5:Y:S04]  /*e640*/  LDL R64, [R1+0x70] ;  /* 0x0000700001407983 */ /* 0x0005680000100800 */
[----:B------:R2:W5:Y:S04]  /*e650*/  LDL R23, [R1+0xc] ;  /* 0x00000c0001177983 */ /* 0x0005680000100800 */
[----:B------:R2:W5:Y:S04]  /*e660*/  LDL R22, [R1+0x60] ;  /* 0x0000600001167983 */ /* 0x0005680000100800 */
[----:B------:R2:W5:Y:S01]  /*e670*/  LDL R21, [R1+0x18] ;  /* 0x0000180001157983 */ /* 0x0005620000100800 */
[----:B-1----:R-:W-:-:S03]  /*e680*/  SHF.R.S32.HI R10, RZ, 0x1f, R16 ;  /* 0x0000001fff0a7819 */ /* 0x002fc60000011410 */
[----:B------:R-:W1:Y:S01]  /*e690*/  S2R R18, SR_TID.X ;  /* 0x0000000000127919 */ /* 0x000e620000002100 */
[----:B------:R-:W-:-:S04]  /*e6a0*/  LEA.HI R10, R10, R16, RZ, 0x3 ;  /* 0x000000100a0a7211 */ /* 0x000fc800078f18ff */
[----:B------:R-:W-:-:S05]  /*e6b0*/  LOP3.LUT R10, R10, 0xfffffff8, RZ, 0xc0, !PT ;  /* 0xfffffff80a0a7812 */ /* 0x000fca00078ec0ff */
[----:B------:R-:W-:Y:S02]  /*e6c0*/  IMAD.IADD R10, R16, 0x1, -R10 ;  /* 0x00000001100a7824 */ /* 0x000fe400078e0a0a */
[----:B------:R-:W2:Y:S01]  /*e6d0*/  LDL R16, [R1+0xa0] ;  /* 0x0000a00001107983 */ /* 0x000ea20000100800 */
[----:B-1----:R-:W-:-:S04]  /*e6e0*/  SHF.R.S32.HI R14, RZ, 0x1f, R18 ;  /* 0x0000001fff0e7819 */ /* 0x002fc80000011412 */
[----:B------:R-:W-:-:S04]  /*e6f0*/  LEA.HI R14, R14, R18, RZ, 0x3 ;  /* 0x000000120e0e7211 */ /* 0x000fc800078f18ff */
[----:B------:R-:W-:-:S04]  /*e700*/  SHF.R.S32.HI R14, RZ, 0x3, R14 ;  /* 0x00000003ff0e7819 */ /* 0x000fc8000001140e */
[----:B------:R-:W-:Y:S02]  /*e710*/  LEA R10, R10, R14, 0x5 ;  /* 0x0000000e0a0a7211 */ /* 0x000fe400078e28ff */
[----:B---3--:R-:W-:Y:S02]  /*e720*/  SHF.R.S32.HI R7, RZ, 0x1f, R13 ;  /* 0x0000001fff077819 */ /* 0x008fe4000001140d */
[----:B----4-:R-:W-:-:S03]  /*e730*/  SHF.R.S32.HI R11, RZ, 0x1f, R12 ;  /* 0x0000001fff0b7819 */ /* 0x010fc6000001140c */
[----:B------:R-:W-:Y:S02]  /*e740*/  IMAD R4, R7, c[0x0][0x490], RZ ;  /* 0x0001240007047a24 */ /* 0x000fe400078e02ff */
[----:B--2---:R-:W-:Y:S02]  /*e750*/  IMAD.IADD R6, R2, 0x1, R15 ;  /* 0x0000000102067824 */ /* 0x004fe400078e020f */
[----:B------:R-:W-:-:S03]  /*e760*/  IMAD.WIDE.U32 R2, R13, c[0x0][0x490], RZ ;  /* 0x000124000d027a25 */ /* 0x000fc600078e00ff */
[----:B------:R-:W-:Y:S01]  /*e770*/  MOV R0, R6 ;  /* 0x0000000600007202 */ /* 0x000fe20000000f00 */
[----:B------:R-:W-:-:S04]  /*e780*/  @P1 IMAD.HI.U32 R5, R6, c[0x0][0x4ec], RZ ;  /* 0x00013b0006051a27 */ /* 0x000fc800078e00ff */
[----:B------:R-:W-:Y:S01]  /*e790*/  IMAD R4, R13, c[0x0][0x494], R4 ;  /* 0x000125000d047a24 */ /* 0x000fe200078e0204 */
[----:B------:R-:W-:Y:S01]  /*e7a0*/  @P1 SHF.R.U32.HI R0, RZ, c[0x0][0x4f0], R5 ;  /* 0x00013c00ff001a19 */ /* 0x000fe20000011605 */
[----:B------:R-:W-:Y:S02]  /*e7b0*/  IMAD R9, R11, c[0x0][0x498], RZ ;  /* 0x000126000b097a24 */ /* 0x000fe400078e02ff */
[----:B------:R-:W-:Y:S01]  /*e7c0*/  IMAD.IADD R3, R3, 0x1, R4 ;  /* 0x0000000103037824 */ /* 0x000fe200078e0204 */
[----:B------:R-:W-:-:S03]  /*e7d0*/  IADD3 R8, -R0, RZ, RZ ;  /* 0x000000ff00087210 */ /* 0x000fc60007ffe1ff */
[----:B------:R-:W-:-:S04]  /*e7e0*/  IMAD.WIDE.U32 R4, R12, c[0x0][0x498], R2 ;  /* 0x000126000c047a25 */ /* 0x000fc800078e0002 */
[----:B------:R-:W-:Y:S01]  /*e7f0*/  IMAD R2, R8, c[0x0][0x4e8], R6 ;  /* 0x00013a0008027a24 */ /* 0x000fe200078e0206 */
[----:B------:R-:W-:Y:S01]  /*e800*/  SHF.R.S32.HI R6, RZ, 0x1f, R0 ;  /* 0x0000001fff067819 */ /* 0x000fe20000011400 */
[----:B------:R-:W-:Y:S01]  /*e810*/  IMAD R3, R12, c[0x0][0x49c], R9 ;  /* 0x000127000c037a24 */ /* 0x000fe200078e0209 */
[----:B------:R-:W-:Y:S02]  /*e820*/  IADD3 R4, P0, R0, R4, RZ ;  /* 0x0000000400047210 */ /* 0x000fe40007f1e0ff */
[----:B------:R-:W-:Y:S01]  /*e830*/  SHF.R.S32.HI R8, RZ, 0x1f, R2 ;  /* 0x0000001fff087819 */ /* 0x000fe20000011402 */
[----:B------:R-:W-:Y:S01]  /*e840*/  IMAD R0, R7, c[0x0][0x3e8], RZ ;  /* 0x0000fa0007007a24 */ /* 0x000fe200078e02ff */
[----:B------:R-:W-:Y:S01]  /*e850*/  IADD3.X R5, R6, R5, R3, P0, !PT ;  /* 0x0000000506057210 */ /* 0x000fe200007fe403 */
[----:B------:R-:W-:-:S04]  /*e860*/  IMAD.WIDE.U32 R6, R13, c[0x0][0x3e8], RZ ;  /* 0x0000fa000d067a25 */ /* 0x000fc800078e00ff */
[----:B------:R-:W-:Y:S02]  /*e870*/  IMAD R3, R8, c[0x0][0x488], RZ ;  /* 0x0001220008037a24 */ /* 0x000fe400078e02ff */
[----:B------:R-:W-:Y:S02]  /*e880*/  IMAD R8, R13, c[0x0][0x3ec], R0 ;  /* 0x0000fb000d087a24 */ /* 0x000fe400078e0200 */
[----:B------:R-:W2:Y:S01]  /*e890*/  LDL R13, [R1+0x1c] ;  /* 0x00001c00010d7983 */ /* 0x000ea20000100800 */
[----:B------:R-:W-:Y:S02]  /*e8a0*/  IMAD.IADD R10, R15, 0x1, R10 ;  /* 0x000000010f0a7824 */ /* 0x000fe400078e020a */
[C---:B------:R-:W-:Y:S02]  /*e8b0*/  IMAD R9, R2.reuse, c[0x0][0x48c], R3 ;  /* 0x0001230002097a24 */ /* 0x040fe400078e0203 */
[----:B------:R-:W-:Y:S01]  /*e8c0*/  IMAD.WIDE.U32 R4, R2, c[0x0][0x488], R4 ;  /* 0x0001220002047a25 */ /* 0x000fe200078e0004 */
[----:B------:R-:W-:-:S03]  /*e8d0*/  SHF.R.S32.HI R17, RZ, 0x1f, R18 ;  /* 0x0000001fff117819 */ /* 0x000fc60000011412 */
[----:B------:R-:W-:Y:S01]  /*e8e0*/  @P1 IMAD.HI.U32 R2, R10, c[0x0][0x4ec], RZ ;  /* 0x00013b000a021a27 */ /* 0x000fe200078e00ff */
[----:B------:R-:W-:Y:S02]  /*e8f0*/  MOV R0, R10 ;  /* 0x0000000a00007202 */ /* 0x000fe40000000f00 */
[----:B------:R-:W-:Y:S01]  /*e900*/  IADD3 R5, R5, R9, RZ ;  /* 0x0000000905057210 */ /* 0x000fe20007ffe0ff */
[----:B------:R-:W-:Y:S01]  /*e910*/  IMAD.IADD R3, R7, 0x1, R8 ;  /* 0x0000000107037824 */ /* 0x000fe200078e0208 */
[----:B------:R-:W-:Y:S01]  /*e920*/  @P1 SHF.R.U32.HI R0, RZ, c[0x0][0x4f0], R2 ;  /* 0x00013c00ff001a19 */ /* 0x000fe20000011602 */
[----:B------:R-:W-:Y:S01]  /*e930*/  IMAD.MOV.U32 R2, RZ, RZ, R6 ;  /* 0x000000ffff027224 */ /* 0x000fe200078e0006 */
[C---:B------:R-:W-:Y:S01]  /*e940*/  LEA R8, P0, R4.reuse, c[0x0][0x450], 0x2 ;  /* 0x0001140004087a11 */ /* 0x040fe200078010ff */
[----:B------:R-:W-:Y:S01]  /*e950*/  IMAD R6, R11, c[0x0][0x3f0], RZ ;  /* 0x0000fc000b067a24 */ /* 0x000fe200078e02ff */
[----:B------:R-:W-:Y:S02]  /*e960*/  LEA.HI R17, R17, R18, RZ, 0x5 ;  /* 0x0000001211117211 */ /* 0x000fe400078f28ff */
[----:B------:R-:W-:Y:S01]  /*e970*/  LEA.HI.X R5, R4, c[0x0][0x454], R5, 0x2, P0 ;  /* 0x0001150004057a11 */ /* 0x000fe200000f1405 */
[C---:B------:R-:W-:Y:S01]  /*e980*/  IMAD R9, R12.reuse, c[0x0][0x3f4], R6 ;  /* 0x0000fd000c097a24 */ /* 0x040fe200078e0206 */
[----:B------:R-:W-:Y:S01]  /*e990*/  LOP3.LUT R17, R17, 0xffffffe0, RZ, 0xc0, !PT ;  /* 0xffffffe011117812 */ /* 0x000fe200078ec0ff */
[----:B------:R-:W-:Y:S01]  /*e9a0*/  IMAD.WIDE.U32 R2, R12, c[0x0][0x3f0], R2 ;  /* 0x0000fc000c027a25 */ /* 0x000fe200078e0002 */
[----:B------:R-:W-:Y:S01]  /*e9b0*/  SHFL.IDX PT, R6, R8, RZ, 0x1c1f ;  /* 0x001c1fff08067589 */ /* 0x000fe200000e0000 */
[----:B------:R-:W-:-:S03]  /*e9c0*/  IADD3 R11, -R0, RZ, RZ ;  /* 0x000000ff000b7210 */ /* 0x000fc60007ffe1ff */
[----:B------:R-:W1:Y:S01]  /*e9d0*/  SHFL.IDX PT, R7, R5, RZ, 0x1c1f ;  /* 0x001c1fff05077589 */ /* 0x000e6200000e0000 */
[----:B------:R-:W-:Y:S01]  /*e9e0*/  IMAD.IADD R17, R18, 0x1, -R17 ;  /* 0x0000000112117824 */ /* 0x000fe200078e0a11 */
[----:B------:R-:W-:Y:S02]  /*e9f0*/  IADD3 R3, R3, R9, RZ ;  /* 0x0000000903037210 */ /* 0x000fe40007ffe0ff */
[----:B------:R3:W-:Y:S01]  /*ea00*/  SHFL.IDX PT, R4, R8, 0x1, 0x1c1f ;  /* 0x003c1f0008047f89 */ /* 0x0007e200000e0000 */
[----:B------:R-:W-:Y:S01]  /*ea10*/  ULDC UR5, c[0x0][0x4e8] ;  /* 0x00013a0000057ab9 */ /* 0x000fe20000000800 */
[----:B------:R-:W-:Y:S02]  /*ea20*/  IMAD.IADD R9, R16, 0x1, R15 ;  /* 0x0000000110097824 */ /* 0x000fe400078e020f */
[----:B------:R-:W4:Y:S01]  /*ea30*/  SHFL.IDX PT, R5, R5, 0x1, 0x1c1f ;  /* 0x003c1f0005057f89 */ /* 0x000f2200000e0000 */
[----:B------:R-:W-:Y:S02]  /*ea40*/  ULDC UR4, c[0x0][0x388] ;  /* 0x0000e20000047ab9 */ /* 0x000fe40000000800 */
[----:B------:R-:W-:Y:S01]  /*ea50*/  UIMAD UR4, UR5, UR4, URZ ;  /* 0x00000004050472a4 */ /* 0x000fe2000f8e023f */
[----:B------:R-:W-:-:S05]  /*ea60*/  LOP3.LUT P0, RZ, R17, 0x3, RZ, 0xc0, !PT ;  /* 0x0000000311ff7812 */ /* 0x000fca000780c0ff */
[----:B------:R-:W-:Y:S01]  /*ea70*/  ISETP.GE.OR P1, PT, R9, UR4, P0 ;  /* 0x0000000409007c0c */ /* 0x000fe20008726670 */
[----:B---3--:R-:W-:Y:S01]  /*ea80*/  IMAD R8, R11, c[0x0][0x4e8], R10 ;  /* 0x00013a000b087a24 */ /* 0x008fe200078e020a */
[----:B------:R-:W-:-:S04]  /*ea90*/  IADD3 R11, R9, 0x8, RZ ;  /* 0x00000008090b7810 */ /* 0x000fc80007ffe0ff */
[----:B------:R-:W-:Y:S02]  /*eaa0*/  ISETP.GE.OR P0, PT, R11, UR4, P0 ;  /* 0x000000040b007c0c */ /* 0x000fe40008706670 */
[----:B------:R-:W-:-:S05]  /*eab0*/  SHF.R.S32.HI R12, RZ, 0x1f, R0 ;  /* 0x0000001fff0c7819 */ /* 0x000fca0000011400 */
[----:B-1----:R1:W-:Y:S01]  /*eac0*/  @!P1 ST.E [R6.64], R50 ;  /* 0x0000003206009985 */ /* 0x0023e2000c101906 */
[----:B------:R-:W-:Y:S02]  /*ead0*/  IMAD R10, R12, c[0x0][0x3e0], RZ ;  /* 0x0000f8000c0a7a24 */ /* 0x000fe400078e02ff */
[----:B------:R-:W-:-:S03]  /*eae0*/  IMAD.WIDE.U32 R2, R0, c[0x0][0x3e0], R2 ;  /* 0x0000f80000027a25 */ /* 0x000fc600078e0002 */
[----:B----4-:R1:W-:Y:S01]  /*eaf0*/  @!P0 ST.E [R4.64], R49 ;  /* 0x0000003104008985 */ /* 0x0103e2000c101906 */
[----:B------:R-:W-:Y:S01]  /*eb00*/  IMAD R9, R0, c[0x0][0x3e4], R10 ;  /* 0x0000f90000097a24 */ /* 0x000fe200078e020a */
[----:B------:R-:W-:-:S04]  /*eb10*/  SHF.R.S32.HI R0, RZ, 0x1f, R8 ;  /* 0x0000001fff007819 */ /* 0x000fc80000011408 */
[----:B------:R-:W-:Y:S01]  /*eb20*/  IADD3 R3, R3, R9, RZ ;  /* 0x0000000903037210 */ /* 0x000fe20007ffe0ff */
[----:B------:R-:W-:-:S04]  /*eb30*/  IMAD R0, R0, c[0x0][0x3d8], RZ ;  /* 0x0000f60000007a24 */ /* 0x000fc800078e02ff */
[C---:B------:R-:W-:Y:S02]  /*eb40*/  IMAD R0, R8.reuse, c[0x0][0x3dc], R0 ;  /* 0x0000f70008007a24 */ /* 0x040fe400078e0200 */
[----:B------:R-:W-:Y:S01]  /*eb50*/  IMAD.WIDE.U32 R2, R8, c[0x0][0x3d8], R2 ;  /* 0x0000f60008027a25 */ /* 0x000fe200078e0002 */
[----:B------:R-:W-:-:S03]  /*eb60*/  IADD3 R11, R14, R15, RZ ;  /* 0x0000000f0e0b7210 */ /* 0x000fc60007ffe0ff */
[----:B------:R-:W-:Y:S01]  /*eb70*/  IMAD.IADD R0, R3, 0x1, R0 ;  /* 0x0000000103007824 */ /* 0x000fe200078e0200 */
[----:B------:R-:W-:-:S04]  /*eb80*/  LEA R20, P0, R2, c[0x0][0x380], 0x1 ;  /* 0x0000e00002147a11 */ /* 0x000fc800078008ff */
[----:B------:R-:W-:Y:S02]  /*eb90*/  LEA.HI.X R10, R2, c[0x0][0x384], R0, 0x1, P0 ;  /* 0x0000e100020a7a11 */ /* 0x000fe400000f0c00 */
        /* <DEDUP_REMOVED lines=29> */
.L_x_1101:
[----:B---34-:R-:W-:Y:S05]  /*ed70*/  BSYNC B0 ;  /* 0x0000000000007941 */ /* 0x018fea0003800000 */
.L_x_1100:
        /* <DEDUP_REMOVED lines=9> */
[CC--:B--2---:R-:W-:Y:S02]  /*ee10*/  @!P2 LEA R8, P5, R68.reuse, R0.reuse, 0x1 ;  /* 0x000000004408a211 */ /* 0x0c4fe400078a08ff */
[-C--:B-1----:R-:W-:Y:S02]  /*ee20*/  @!P1 LEA R6, P4, R23, R0.reuse, 0x1 ;  /* 0x0000000017069211 */ /* 0x082fe400078808ff */
[----:B------:R-:W-:Y:S02]  /*ee30*/  @!P0 LEA R4, P3, R21, R0, 0x1 ;  /* 0x0000000015048211 */ /* 0x000fe400078608ff */
[-C--:B----4-:R-:W-:Y:S02]  /*ee40*/  @!P2 LEA.HI.X R9, R68, R2.reuse, R69, 0x1, P5 ;  /* 0x000000024409a211 */ /* 0x090fe400028f0c45 */
[-C--:B------:R-:W-:Y:S02]  /*ee50*/  @!P1 LEA.HI.X R7, R23, R2.reuse, R64, 0x1, P4 ;  /* 0x0000000217079211 */ /* 0x080fe400020f0c40 */
[----:B------:R-:W-:Y:S01]  /*ee60*/  @!P0 LEA.HI.X R5, R21, R2, R22, 0x1, P3 ;  /* 0x0000000215058211 */ /* 0x000fe200018f0c16 */
[----:B------:R1:W-:Y:S04]  /*ee70*/  @!P2 ST.E.128 [R8.64], R36 ;  /* 0x000000240800a985 */ /* 0x0003e8000c101d06 */
[----:B------:R1:W-:Y:S04]  /*ee80*/  @!P1 ST.E.128 [R6.64], R32 ;  /* 0x0000002006009985 */ /* 0x0003e8000c101d06 */
[----:B------:R1:W-:Y:S02]  /*ee90*/  @!P0 ST.E.128 [R4.64], R28 ;  /* 0x0000001c04008985 */ /* 0x0003e4000c101d06 */
.L_x_1103:
[----:B------:R-:W-:Y:S05]  /*eea0*/  BSYNC B0 ;  /* 0x0000000000007941 */ /* 0x000fea0003800000 */
.L_x_1102:
[----:B------:R-:W-:Y:S01]  /*eeb0*/  IADD3 R3, R11, 0x40, RZ ;  /* 0x000000400b037810 */ /* 0x000fe20007ffe0ff */
[----:B----4-:R4:W3:Y:S01]  /*eec0*/  SHFL.IDX PT, R2, R10, 0x2, 0x181f ;  /* 0x00581f000a027f89 */ /* 0x0108e200000e0000 */
[----:B------:R-:W-:Y:S02]  /*eed0*/  BSSY B0, `(.L_x_1104) ;  /* 0x0000010000007945 */ /* 0x000fe40003800000 */
[----:B------:R-:W-:Y:S01]  /*eee0*/  ISETP.GE.AND P0, PT, R3, UR4, PT ;  /* 0x0000000403007c0c */ /* 0x000fe2000bf06270 */
[----:B--2---:R4:W2:-:S12]  /*eef0*/  SHFL.IDX PT, R0, R20, 0x2, 0x181f ;  /* 0x00581f0014007f89 */ /* 0x00489800000e0000 */
[----:B------:R-:W-:Y:S05]  /*ef00*/  @P0 BRA `(.L_x_1105) ;  /* 0x000000c000000947 */ /* 0x000fea0003800000 */
[----:B-----5:R-:W-:Y:S02]  /*ef10*/  ISETP.GE.AND P2, PT, R68, c[0x0][0x3c8], PT ;  /* 0x0000f20044007a0c */ /* 0x020fe40003f46270 */
[----:B------:R-:W-:Y:S02]  /*ef20*/  ISETP.GE.AND P1, PT, R23, c[0x0][0x3c8], PT ;  /* 0x0000f20017007a0c */ /* 0x000fe40003f26270 */
[----:B------:R-:W-:-:S09]  /*ef30*/  ISETP.GE.AND P0, PT, R21, c[0x0][0x3c8], PT ;  /* 0x0000f20015007a0c */ /* 0x000fd20003f06270 */
[CC--:B-12---:R-:W-:Y:S02]  /*ef40*/  @!P2 LEA R8, P5, R68.reuse, R0.reuse, 0x1 ;  /* 0x000000004408a211 */ /* 0x0c6fe400078a08ff */
[-C--:B------:R-:W-:Y:S02]  /*ef50*/  @!P1 LEA R6, P4, R23, R0.reuse, 0x1 ;  /* 0x0000000017069211 */ /* 0x080fe400078808ff */
[----:B------:R-:W-:Y:S02]  /*ef60*/  @!P0 LEA R4, P3, R21, R0, 0x1 ;  /* 0x0000000015048211 */ /* 0x000fe400078608ff */
[-C--:B---3--:R-:W-:Y:S02]  /*ef70*/  @!P2 LEA.HI.X R9, R68, R2.reuse, R69, 0x1, P5 ;  /* 0x000000024409a211 */ /* 0x088fe400028f0c45 */
[-C--:B------:R-:W-:Y:S02]  /*ef80*/  @!P1 LEA.HI.X R7, R23, R2.reuse, R64, 0x1, P4 ;  /* 0x0000000217079211 */ /* 0x080fe400020f0c40 */
[----:B------:R-:W-:Y:S01]  /*ef90*/  @!P0 LEA.HI.X R5, R21, R2, R22, 0x1, P3 ;  /* 0x0000000215058211 */ /* 0x000fe200018f0c16 */
[----:B------:R1:W-:Y:S04]  /*efa0*/  @!P2 ST.E.128 [R8.64], R48 ;  /* 0x000000300800a985 */ /* 0x0003e8000c101d06 */
[----:B------:R1:W-:Y:S04]  /*efb0*/  @!P1 ST.E.128 [R6.64], R44 ;  /* 0x0000002c06009985 */ /* 0x0003e8000c101d06 */
[----:B------:R1:W-:Y:S02]  /*efc0*/  @!P0 ST.E.128 [R4.64], R40 ;  /* 0x0000002804008985 */ /* 0x0003e4000c101d06 */
.L_x_1105:
[----:B------:R-:W-:Y:S05]  /*efd0*/  BSYNC B0 ;  /* 0x0000000000007941 */ /* 0x000fea0003800000 */
.L_x_1104:
[----:B---3--:R-:W-:Y:S01]  /*efe0*/  IADD3 R2, R11, 0x60, RZ ;  /* 0x000000600b027810 */ /* 0x008fe20007ffe0ff */
[----:B-1----:R1:W3:Y:S03]  /*eff0*/  SHFL.IDX PT, R6, R10, 0x3, 0x181f ;  /* 0x00781f000a067f89 */ /* 0x0022e600000e0000 */
[----:B------:R-:W-:Y:S01]  /*f000*/  ISETP.GE.AND P0, PT, R2, UR4, PT ;  /* 0x0000000402007c0c */ /* 0x000fe2000bf06270 */
[----:B--2---:R1:W2:-:S12]  /*f010*/  SHFL.IDX PT, R0, R20, 0x3, 0x181f ;  /* 0x00781f0014007f89 */ /* 0x00429800000e0000 */
[----:B------:R-:W-:Y:S05]  /*f020*/  @P0 BRA `(.L_x_1106) ;  /* 0x00000c3000000947 */ /* 0x000fea0003800000 */
[----:B-----5:R-:W-:Y:S02]  /*f030*/  ISETP.GE.AND P1, PT, R68, c[0x0][0x3c8], PT ;  /* 0x0000f20044007a0c */ /* 0x020fe40003f26270 */
[----:B------:R-:W-:-:S11]  /*f040*/  ISETP.GE.AND P0, PT, R23, c[0x0][0x3c8], PT ;  /* 0x0000f20017007a0c */ /* 0x000fd60003f06270 */
[CC--:B--2---:R-:W-:Y:S02]  /*f050*/  @!P1 LEA R4, P3, R68.reuse, R0.reuse, 0x1 ;  /* 0x0000000044049211 */ /* 0x0c4fe400078608ff */
[C---:B------:R-:W-:Y:S02]  /*f060*/  @!P0 LEA R2, P2, R23.reuse, R0, 0x1 ;  /* 0x0000000017028211 */ /* 0x040fe400078408ff */
[-C--:B---3--:R-:W-:Y:S02]  /*f070*/  @!P1 LEA.HI.X R5, R68, R6.reuse, R69, 0x1, P3 ;  /* 0x0000000644059211 */ /* 0x088fe400018f0c45 */
[----:B------:R-:W-:-:S03]  /*f080*/  @!P0 LEA.HI.X R3, R23, R6, R64, 0x1, P2 ;  /* 0x0000000617038211 */ /* 0x000fc600010f0c40 */
[----:B------:R2:W-:Y:S04]  /*f090*/  @!P1 ST.E.128 [R4.64], R56 ;  /* 0x0000003804009985 */ /* 0x0005e8000c101d06 */
[----:B------:R2:W-:Y:S01]  /*f0a0*/  @!P0 ST.E.128 [R2.64], R52 ;  /* 0x0000003402008985 */ /* 0x0005e2000c101d06 */
[----:B------:R-:W-:-:S13]  /*f0b0*/  ISETP.GE.AND P0, PT, R21, c[0x0][0x3c8], PT ;  /* 0x0000f20015007a0c */ /* 0x000fda0003f06270 */
[----:B------:R-:W-:Y:S05]  /*f0c0*/  @P0 BRA `(.L_x_1106) ;  /* 0x00000b9000000947 */ /* 0x000fea0003800000 */
[----:B--2---:R-:W-:-:S04]  /*f0d0*/  LEA R2, P0, R21, R0, 0x1 ;  /* 0x0000000015027211 */ /* 0x004fc800078008ff */
[----:B------:R-:W-:-:S05]  /*f0e0*/  LEA.HI.X R3, R21, R6, R22, 0x1, P0 ;  /* 0x0000000615037211 */ /* 0x000fca00000f0c16 */
[----:B------:R2:W-:Y:S01]  /*f0f0*/  ST.E.128 [R2.64], R60 ;  /* 0x0000003c02007985 */ /* 0x0005e2000c101d06 */
[----:B------:R-:W-:Y:S05]  /*f100*/  BRA `(.L_x_1106) ;  /* 0x00000b5000007947 */ /* 0x000fea0003800000 */
.L_x_1098:
[----:B------:R-:W2:Y:S04]  /*f110*/  LDL R3, [R1+0x50] ;  /* 0x0000500001037983 */ /* 0x000ea80000100800 */
[----:B------:R-:W3:Y:S04]  /*f120*/  LDL R2, [R1+0x54] ;  /* 0x0000540001027983 */ /* 0x000ee80000100800 */
[----:B------:R-:W4:Y:S01]  /*f130*/  LDL R0, [R1+0x5c] ;  /* 0x00005c0001007983 */ /* 0x000f220000100800 */
[----:B------:R-:W-:Y:S03]  /*f140*/  BSSY B0, `(.L_x_1107) ;  /* 0x0000027000007945 */ /* 0x000fe60003800000 */
[----:B------:R-:W1:Y:S02]  /*f150*/  S2R R14, SR_TID.X ;  /* 0x00000000000e7919 */ /* 0x000e640000002100 */
[----:B-1----:R-:W-:Y:S01]  /*f160*/  ISETP.GE.AND P0, PT, R14, 0x80, PT ;  /* 0x000000800e00780c */ /* 0x002fe20003f06270 */
[----:B--2---:R-:W-:-:S02]  /*f170*/  IMAD.MOV.U32 R13, RZ, RZ, R3 ;  /* 0x000000ffff0d7224 */ /* 0x004fc400078e0003 */
[----:B---3--:R-:W-:-:S03]  /*f180*/  IMAD.MOV.U32 R12, RZ, RZ, R2 ;  /* 0x000000ffff0c7224 */ /* 0x008fc600078e0002 */
[----:B------:R-:W-:Y:S01]  /*f190*/  SHF.R.S32.HI R9, RZ, 0x1f, R13 ;  /* 0x0000001fff097819 */ /* 0x000fe2000001140d */
[----:B----4-:R-:W-:Y:S01]  /*f1a0*/  IMAD.MOV.U32 R11, RZ, RZ, R0 ;  /* 0x000000ffff0b7224 */ /* 0x010fe200078e0000 */
[----:B------:R-:W-:-:S05]  /*f1b0*/  SHF.R.S32.HI R10, RZ, 0x1f, R12 ;  /* 0x0000001fff0a7819 */ /* 0x000fca000001140c */
        /* <DEDUP_REMOVED lines=16> */
[----:B------:R-:W-:Y:S01]  /*f2c0*/  IADD3 R7, -R0, RZ, RZ ;  /* 0x000000ff00077210 */ /* 0x000fe20007ffe1ff */
        /* <DEDUP_REMOVED lines=14> */
.L_x_1108:
[----:B------:R-:W-:Y:S05]  /*f3b0*/  BSYNC B0 ;  /* 0x0000000000007941 */ /* 0x000fea0003800000 */
.L_x_1107:
[--C-:B------:R-:W-:Y:S01]  /*f3c0*/  SHF.R.S32.HI R2, RZ, 0x1f, R14.reuse ;  /* 0x0000001fff027819 */ /* 0x100fe2000001140e */
[----:B-1----:R-:W-:Y:S01]  /*f3d0*/  IMAD.MOV.U32 R0, RZ, RZ, c[0x0][0x4e8] ;  /* 0x00013a00ff007624 */ /* 0x002fe200078e00ff */
[----:B------:R-:W-:Y:S01]  /*f3e0*/  SHF.R.S32.HI R8, RZ, 0x1f, R14 ;  /* 0x0000001fff087819 */ /* 0x000fe2000001140e */
[----:B------:R-:W-:Y:S01]  /*f3f0*/  IMAD R6, R10, c[0x0][0x3f0], RZ ;  /* 0x0000fc000a067a24 */ /* 0x000fe200078e02ff */
[-C--:B------:R-:W-:Y:S02]  /*f400*/  LEA.HI R2, R2, R14.reuse, RZ, 0x3 ;  /* 0x0000000e02027211 */ /* 0x080fe400078f18ff */
[----:B------:R-:W-:Y:S01]  /*f410*/  LEA.HI R8, R8, R14, RZ, 0x3 ;  /* 0x0000000e08087211 */ /* 0x000fe200078f18ff */
[----:B------:R-:W-:Y:S01]  /*f420*/  IMAD R7, R12, c[0x0][0x3f4], R6 ;  /* 0x0000fd000c077a24 */ /* 0x000fe200078e0206 */
[----:B------:R-:W-:Y:S02]  /*f430*/  LOP3.LUT R2, R2, 0xfffffff8, RZ, 0xc0, !PT ;  /* 0xfffffff802027812 */ /* 0x000fe400078ec0ff */
[----:B------:R-:W-:-:S02]  /*f440*/  SHF.R.S32.HI R8, RZ, 0x3, R8 ;  /* 0x00000003ff087819 */ /* 0x000fc40000011408 */
[----:B------:R-:W-:Y:S02]  /*f450*/  IADD3 R2, -R2, R14, RZ ;  /* 0x0000000e02027210 */ /* 0x000fe40007ffe1ff */
[----:B------:R-:W-:Y:S01]  /*f460*/  ISETP.NE.AND P0, PT, R0, 0x1, PT ;  /* 0x000000010000780c */ /* 0x000fe20003f05270 */
[----:B------:R-:W-:Y:S01]  /*f470*/  IMAD R0, R9, c[0x0][0x3e8], RZ ;  /* 0x0000fa0009007a24 */ /* 0x000fe200078e02ff */
[----:B------:R-:W-:Y:S01]  /*f480*/  LEA R4, R2, R8, 0x5 ;  /* 0x0000000802047211 */ /* 0x000fe200078e28ff */
[----:B------:R-:W-:-:S04]  /*f490*/  IMAD.WIDE.U32 R2, R13, c[0x0][0x3e8], RZ ;  /* 0x0000fa000d027a25 */ /* 0x000fc800078e00ff */
[----:B------:R-:W-:Y:S01]  /*f4a0*/  IMAD.IADD R4, R11, 0x1, R4 ;  /* 0x000000010b047824 */ /* 0x000fe200078e0204 */
[----:B------:R-:W-:Y:S01]  /*f4b0*/  IADD3 R11, R8, R11, RZ ;  /* 0x0000000b080b7210 */ /* 0x000fe20007ffe0ff */
[----:B------:R-:W-:-:S04]  /*f4c0*/  IMAD R0, R13, c[0x0][0x3ec], R0 ;  /* 0x0000fb000d007a24 */ /* 0x000fc800078e0200 */
[----:B------:R-:W-:Y:S01]  /*f4d0*/  @P0 IMAD.HI.U32 R5, R4, c[0x0][0x4ec], RZ ;  /* 0x00013b0004050a27 */ /* 0x000fe200078e00ff */
[----:B------:R-:W-:-:S03]  /*f4e0*/  IADD3 R3, R3, R0, RZ ;  /* 0x0000000003037210 */ /* 0x000fc60007ffe0ff */
[----:B------:R-:W-:Y:S01]  /*f4f0*/  IMAD.MOV.U32 R0, RZ, RZ, R4 ;  /* 0x000000ffff007224 */ /* 0x000fe200078e0004 */
[----:B------:R-:W-:Y:S01]  /*f500*/  @P0 SHF.R.U32.HI R0, RZ, c[0x0][0x4f0], R5 ;  /* 0x00013c00ff000a19 */ /* 0x000fe20000011605 */
[----:B------:R-:W-:-:S03]  /*f510*/  IMAD.WIDE.U32 R2, R12, c[0x0][0x3f0], R2 ;  /* 0x0000fc000c027a25 */ /* 0x000fc600078e0002 */
[----:B------:R-:W-:Y:S02]  /*f520*/  SHF.R.S32.HI R6, RZ, 0x1f, R0 ;  /* 0x0000001fff067819 */ /* 0x000fe40000011400 */
[----:B------:R-:W-:Y:S02]  /*f530*/  IADD3 R5, -R0, RZ, RZ ;  /* 0x000000ff00057210 */ /* 0x000fe40007ffe1ff */
[----:B------:R-:W-:Y:S01]  /*f540*/  IADD3 R3, R3, R7, RZ ;  /* 0x0000000703037210 */ /* 0x000fe20007ffe0ff */
[----:B------:R-:W-:Y:S02]  /*f550*/  IMAD R6, R6, c[0x0][0x3e0], RZ ;  /* 0x0000f80006067a24 */ /* 0x000fe400078e02ff */
[----:B------:R-:W-:Y:S02]  /*f560*/  IMAD R4, R5, c[0x0][0x4e8], R4 ;  /* 0x00013a0005047a24 */ /* 0x000fe400078e0204 */
[C---:B------:R-:W-:Y:S02]  /*f570*/  IMAD R5, R0.reuse, c[0x0][0x3e4], R6 ;  /* 0x0000f90000057a24 */ /* 0x040fe400078e0206 */
[----:B------:R-:W-:Y:S01]  /*f580*/  IMAD.WIDE.U32 R2, R0, c[0x0][0x3e0], R2 ;  /* 0x0000f80000027a25 */ /* 0x000fe200078e0002 */
[----:B------:R-:W-:-:S03]  /*f590*/  SHF.R.S32.HI R0, RZ, 0x1f, R4 ;  /* 0x0000001fff007819 */ /* 0x000fc60000011404 */
[----:B------:R-:W-:Y:S02]  /*f5a0*/  IMAD.IADD R3, R3, 0x1, R5 ;  /* 0x0000000103037824 */ /* 0x000fe400078e0205 */
[----:B------:R-:W-:Y:S02]  /*f5b0*/  IMAD R0, R0, c[0x0][0x3d8], RZ ;  /* 0x0000f60000007a24 */ /* 0x000fe400078e02ff */
[----:B------:R-:W-:-:S04]  /*f5c0*/  IMAD.WIDE.U32 R2, R4, c[0x0][0x3d8], R2 ;  /* 0x0000f60004027a25 */ /* 0x000fc800078e0002 */
[----:B------:R-:W-:Y:S01]  /*f5d0*/  IMAD R4, R4, c[0x0][0x3dc], R0 ;  /* 0x0000f70004047a24 */ /* 0x000fe200078e0200 */
[----:B------:R-:W-:-:S04]  /*f5e0*/  LEA R12, P0, R2, c[0x0][0x380], 0x1 ;  /* 0x0000e000020c7a11 */ /* 0x000fc800078008ff */
[----:B------:R-:W-:-:S04]  /*f5f0*/  IADD3 R4, R3, R4, RZ ;  /* 0x0000000403047210 */ /* 0x000fc80007ffe0ff */
[----:B------:R-:W-:Y:S01]  /*f600*/  LEA.HI.X R10, R2, c[0x0][0x384], R4, 0x1, P0 ;  /* 0x0000e100020a7a11 */ /* 0x000fe200000f0c04 */
[----:B------:R-:W-:Y:S05]  /*f610*/  BRA.DIV ~URZ, `(.L_x_1109) ;  /* 0x000008f27f007947 */ /* 0x000fea000b800000 */
[----:B------:R1:W2:Y:S02]  /*f620*/  SHFL.IDX PT, R2, R10, RZ, 0x181f ;  /* 0x00181fff0a027589 */ /* 0x0002a400000e0000 */
.L_x_1127:
[----:B------:R-:W-:Y:S05]  /*f630*/  BRA.DIV ~URZ, `(.L_x_1110) ;  /* 0x000009427f007947 */ /* 0x000fea000b800000 */
[----:B------:R3:W4:Y:S02]  /*f640*/  SHFL.IDX PT, R0, R12, RZ, 0x181f ;  /* 0x00181fff0c007589 */ /* 0x00072400000e0000 */
.L_x_1128:
        /* <DEDUP_REMOVED lines=14> */
[----:B------:R-:W-:Y:S02]  /*f730*/  @!P1 LEA R6, P4, R15, R0, 0x1 ;  /* 0x000000000f069211 */ /* 0x000fe400078808ff */
[----:B------:R-:W-:Y:S02]  /*f740*/  @!P2 LEA.HI.X R9, R18, R2, R19, 0x1, P5 ;  /* 0x000000021209a211 */ /* 0x000fe400028f0c13 */
[----:B------:R-:W-:Y:S02]  /*f750*/  @!P0 LEA R4, P3, R3, R0, 0x1 ;  /* 0x0000000003048211 */ /* 0x000fe400078608ff */
[-C--:B--2---:R-:W-:Y:S02]  /*f760*/  @!P1 LEA.HI.X R7, R15, R2.reuse, R16, 0x1, P4 ;  /* 0x000000020f079211 */ /* 0x084fe400020f0c10 */
[----:B------:R-:W-:Y:S01]  /*f770*/  @!P0 LEA.HI.X R5, R3, R2, R14, 0x1, P3 ;  /* 0x0000000203058211 */ /* 0x000fe200018f0c0e */
[----:B------:R2:W-:Y:S04]  /*f780*/  @!P2 ST.E.128 [R8.64], RZ ;  /* 0x000000ff0800a985 */ /* 0x0005e8000c101d06 */
[----:B------:R2:W-:Y:S04]  /*f790*/  @!P1 ST.E.128 [R6.64], RZ ;  /* 0x000000ff06009985 */ /* 0x0005e8000c101d06 */
[----:B------:R2:W-:Y:S02]  /*f7a0*/  @!P0 ST.E.128 [R4.64], RZ ;  /* 0x000000ff04008985 */ /* 0x0005e4000c101d06 */
.L_x_1112:
[----:B------:R-:W-:Y:S05]  /*f7b0*/  BSYNC B0 ;  /* 0x0000000000007941 */ /* 0x000fea0003800000 */
.L_x_1111:
[----:B------:R-:W-:Y:S05]  /*f7c0*/  BRA.DIV ~URZ, `(.L_x_1113) ;  /* 0x000008127f007947 */ /* 0x000fea000b800000 */
[----:B--2---:R2:W1:Y:S04]  /*f7d0*/  SHFL.IDX PT, R2, R10, 0x1, 0x181f ;  /* 0x00381f000a027f89 */ /* 0x00446800000e0000 */
[----:B----4-:R2:W4:Y:S02]  /*f7e0*/  SHFL.IDX PT, R0, R12, 0x1, 0x181f ;  /* 0x00381f000c007f89 */ /* 0x01052400000e0000 */
.L_x_1129:
        /* <DEDUP_REMOVED lines=12> */
[-C--:B------:R-:W-:Y:S02]  /*f8b0*/  @!P2 LEA R8, P5, R18, R0.reuse, 0x1 ;  /* 0x000000001208a211 */ /* 0x080fe400078a08ff */
[----:B------:R-:W-:Y:S02]  /*f8c0*/  @!P1 LEA R6, P4, R16, R0, 0x1 ;  /* 0x0000000010069211 */ /* 0x000fe400078808ff */
[----:B-1----:R-:W-:Y:S02]  /*f8d0*/  @!P2 LEA.HI.X R9, R18, R2, R19, 0x1, P5 ;  /* 0x000000021209a211 */ /* 0x002fe400028f0c13 */
[----:B------:R-:W-:Y:S02]  /*f8e0*/  @!P0 LEA R4, P3, R14, R0, 0x1 ;  /* 0x000000000e048211 */ /* 0x000fe400078608ff */
[-C--:B----4-:R-:W-:Y:S02]  /*f8f0*/  @!P1 LEA.HI.X R7, R16, R2.reuse, R17, 0x1, P4 ;  /* 0x0000000210079211 */ /* 0x090fe400020f0c11 */
[----:B------:R-:W-:Y:S01]  /*f900*/  @!P0 LEA.HI.X R5, R14, R2, R15, 0x1, P3 ;  /* 0x000000020e058211 */ /* 0x000fe200018f0c0f */
[----:B------:R1:W-:Y:S04]  /*f910*/  @!P2 ST.E.128 [R8.64], RZ ;  /* 0x000000ff0800a985 */ /* 0x0003e8000c101d06 */
[----:B------:R1:W-:Y:S04]  /*f920*/  @!P1 ST.E.128 [R6.64], RZ ;  /* 0x000000ff06009985 */ /* 0x0003e8000c101d06 */
[----:B------:R1:W-:Y:S02]  /*f930*/  @!P0 ST.E.128 [R4.64], RZ ;  /* 0x000000ff04008985 */ /* 0x0003e4000c101d06 */
.L_x_1115:
[----:B------:R-:W-:Y:S05]  /*f940*/  BSYNC B0 ;  /* 0x0000000000007941 */ /* 0x000fea0003800000 */
.L_x_1114:
[----:B------:R-:W-:Y:S05]  /*f950*/  BRA.DIV ~URZ, `(.L_x_1116) ;  /* 0x000007427f007947 */ /* 0x000fea000b800000 */
[----:B-1----:R1:W2:Y:S02]  /*f960*/  SHFL.IDX PT, R2, R10, 0x2, 0x181f ;  /* 0x00581f000a027f89 */ /* 0x0022a400000e0000 */
.L_x_1130:
[----:B------:R-:W-:Y:S05]  /*f970*/  BRA.DIV ~URZ, `(.L_x_1117) ;  /* 0x000007927f007947 */ /* 0x000fea000b800000 */
[----:B----4-:R4:W1:Y:S02]  /*f980*/  SHFL.IDX PT, R0, R12, 0x2, 0x181f ;  /* 0x00581f000c007f89 */ /* 0x01086400000e0000 */
.L_x_1131:
        /* <DEDUP_REMOVED lines=12> */
[-C--:B-1----:R-:W-:Y:S02]  /*fa50*/  @!P2 LEA R8, P5, R18, R0.reuse, 0x1 ;  /* 0x000000001208a211 */ /* 0x082fe400078a08ff */
        /* <DEDUP_REMOVED lines=8> */
.L_x_1119:
[----:B------:R-:W-:Y:S05]  /*fae0*/  BSYNC B0 ;  /* 0x0000000000007941 */ /* 0x000fea0003800000 */
.L_x_1118:
[----:B------:R-:W-:Y:S05]  /*faf0*/  BRA.DIV ~URZ, `(.L_x_1120) ;  /* 0x000006727f007947 */ /* 0x000fea000b800000 */
[----:B--2---:R2:W3:Y:S04]  /*fb00*/  SHFL.IDX PT, R2, R10, 0x3, 0x181f ;  /* 0x00781f000a027f89 */ /* 0x0044e800000e0000 */
[----:B-1----:R2:W1:Y:S02]  /*fb10*/  SHFL.IDX PT, R0, R12, 0x3, 0x181f ;  /* 0x00781f000c007f89 */ /* 0x00246400000e0000 */
.L_x_1132:
[----:B------:R-:W-:-:S04]  /*fb20*/  IADD3 R3, R11, 0x60, RZ ;  /* 0x000000600b037810 */ /* 0x000fc80007ffe0ff */
[----:B------:R-:W-:-:S13]  /*fb30*/  ISETP.GE.AND P0, PT, R3, R13, PT ;  /* 0x0000000d0300720c */ /* 0x000fda0003f06270 */
[----:B------:R-:W-:Y:S05]  /*fb40*/  @P0 BRA `(.L_x_1106) ;  /* 0x0000011000000947 */ /* 0x000fea0003800000 */
[----:B------:R-:W5:Y:S04]  /*fb50*/  LDL.64 R16, [R1+0x10] ;  /* 0x0000100001107983 */ /* 0x000f680000100a00 */
[----:B--2---:R-:W2:Y:S04]  /*fb60*/  LDL R14, [R1+0xc] ;  /* 0x00000c00010e7983 */ /* 0x004ea80000100800 */
[----:B----4-:R-:W4:Y:S04]  /*fb70*/  LDL R10, [R1+0x18] ;  /* 0x00001800010a7983 */ /* 0x010f280000100800 */
[----:B---3--:R-:W3:Y:S04]  /*fb80*/  LDL R15, [R1+0x70] ;  /* 0x00007000010f7983 */ /* 0x008ee80000100800 */
[----:B------:R-:W3:Y:S01]  /*fb90*/  LDL R12, [R1+0x60] ;  /* 0x00006000010c7983 */ /* 0x000ee20000100800 */
[----:B-----5:R-:W-:-:S02]  /*fba0*/  ISETP.GE.AND P2, PT, R16, c[0x0][0x3c8], PT ;  /* 0x0000f20010007a0c */ /* 0x020fc40003f46270 */
[----:B--2---:R-:W-:Y:S02]  /*fbb0*/  ISETP.GE.AND P1, PT, R14, c[0x0][0x3c8], PT ;  /* 0x0000f2000e007a0c */ /* 0x004fe40003f26270 */
[----:B----4-:R-:W-:-:S09]  /*fbc0*/  ISETP.GE.AND P0, PT, R10, c[0x0][0x3c8], PT ;  /* 0x0000f2000a007a0c */ /* 0x010fd20003f06270 */
[-C--:B-1----:R-:W-:Y:S02]  /*fbd0*/  @!P2 LEA R8, P5, R16, R0.reuse, 0x1 ;  /* 0x000000001008a211 */ /* 0x082fe400078a08ff */
[----:B------:R-:W-:Y:S02]  /*fbe0*/  @!P1 LEA R6, P4, R14, R0, 0x1 ;  /* 0x000000000e069211 */ /* 0x000fe400078808ff */
[----:B------:R-:W-:Y:S02]  /*fbf0*/  @!P2 LEA.HI.X R9, R16, R2, R17, 0x1, P5 ;  /* 0x000000021009a211 */ /* 0x000fe400028f0c11 */
[----:B------:R-:W-:Y:S02]  /*fc00*/  @!P0 LEA R4, P3, R10, R0, 0x1 ;  /* 0x000000000a048211 */ /* 0x000fe400078608ff */
[-C--:B---3--:R-:W-:Y:S02]  /*fc10*/  @!P1 LEA.HI.X R7, R14, R2.reuse, R15, 0x1, P4 ;  /* 0x000000020e079211 */ /* 0x088fe400020f0c0f */
[----:B------:R-:W-:Y:S01]  /*fc20*/  @!P0 LEA.HI.X R5, R10, R2, R12, 0x1, P3 ;  /* 0x000000020a058211 */ /* 0x000fe200018f0c0c */
[----:B------:R1:W-:Y:S04]  /*fc30*/  @!P2 ST.E.128 [R8.64], RZ ;  /* 0x000000ff0800a985 */ /* 0x0003e8000c101d06 */
[----:B------:R1:W-:Y:S04]  /*fc40*/  @!P1 ST.E.128 [R6.64], RZ ;  /* 0x000000ff06009985 */ /* 0x0003e8000c101d06 */
[----:B------:R1:W-:Y:S02]  /*fc50*/  @!P0 ST.E.128 [R4.64], RZ ;  /* 0x000000ff04008985 */ /* 0x0003e4000c101d06 */
.L_x_1106:
[----:B------:R-:W-:Y:S05]  /*fc60*/  BSYNC B1 ;  /* 0x0000000000017941 */ /* 0x000fea0003800000 */
.L_x_1097:
[----:B-12---:R-:W2:Y:S02]  /*fc70*/  LDL R0, [R1+0x9c] ;  /* 0x00009c0001007983 */ /* 0x006ea40000100800 */
[----:B--2---:R-:W-:-:S13]  /*fc80*/  ISETP.NE.AND P0, PT, R0, RZ, PT ;  /* 0x000000ff0000720c */ /* 0x004fda0003f05270 */
[----:B------:R-:W-:Y:S01]  /*fc90*/  @P0 WARPSYNC 0xffffffff ;  /* 0xffffffff00000948 */ /* 0x000fe20003800000 */
[----:B------:R-:W-:Y:S06]  /*fca0*/  @P0 BAR.SYNC.DEFER_BLOCKING 0x5, 0x100 ;  /* 0x0144000000000b1d */ /* 0x000fec0000010000 */
[----:B------:R-:W1:Y:S04]  /*fcb0*/  @P0 LDS R0, [0x24100] ;  /* 0x02410000ff000984 */ /* 0x000e680000000800 */
[----:B-1----:R1:W-:Y:S04]  /*fcc0*/  @P0 STL [R1+0x74], R0 ;  /* 0x0000740001000387 */ /* 0x0023e80000100800 */
[----:B------:R-:W-:Y:S06]  /*fcd0*/  @P0 BAR.ARV 0x4, 0x100 ;  /* 0x0104000000000b1d */ /* 0x000fec0000002000 */
[----:B------:R-:W-:Y:S05]  /*fce0*/  @P0 BRA `(.L_x_1121) ;  /* 0x0000007000000947 */ /* 0x000fea0003800000 */
[----:B------:R-:W-:Y:S05]  /*fcf0*/  BRA.DIV ~URZ, `(.L_x_1122) ;  /* 0x000005327f007947 */ /* 0x000fea000b800000 */
[----:B-1----:R1:W2:Y:S02]  /*fd00*/  SHFL.IDX PT, R0, R65, RZ, 0x1f ;  /* 0x00001fff41007589 */ /* 0x0022a400000e0000 */
.L_x_1133:
[----:B------:R-:W-:Y:S01]  /*fd10*/  WARPSYNC 0xffffffff ;  /* 0xffffffff00007948 */ /* 0x000fe20003800000 */
[----:B------:R-:W-:Y:S06]  /*fd20*/  BAR.SYNC.DEFER_BLOCKING 0x4, 0x100 ;  /* 0x0104000000007b1d */ /* 0x000fec0000010000 */
[----:B--2---:R2:W-:Y:S04]  /*fd30*/  STL [R1+0x74], R0 ;  /* 0x0000740001007387 */ /* 0x0045e80000100800 */
[----:B------:R2:W-:Y:S04]  /*fd40*/  @!P6 STS [0x24100], R65 ;  /* 0x02410041ff00e388 */ /* 0x0005e80000000800 */
[----:B------:R-:W-:Y:S06]  /*fd50*/  BAR.ARV 0x5, 0x100 ;  /* 0x0144000000007b1d */ /* 0x000fec0000002000 */
.L_x_1121:
[----:B-12---:R-:W2:Y:S02]  /*fd60*/  LDL R0, [R1+0x74] ;  /* 0x0000740001007983 */ /* 0x006ea40000100800 */
[----:B--2---:R-:W-:-:S13]  /*fd70*/  ISETP.GE.AND P0, PT, R0, c[0x0][0x538], PT ;  /* 0x00014e0000007a0c */ /* 0x004fda0003f06270 */
[----:B---345:R-:W-:Y:S01]  /*fd80*/  @P0 CALL.REL.NOINC `(.L_x_1123) ;  /* 0x0000001000000944 */ /* 0x038fe20003c00000 */
[----:B------:R-:W-:Y:S05]  /*fd90*/  BRA `(.L_x_1124) ;  /* 0xffff0b0000007947 */ /* 0x000fea000383ffff */
.L_x_1123:
[----:B------:R-:W-:Y:S05]  /*fda0*/  EXIT ;  /* 0x000000000000794d */ /* 0x000fea0003800000 */
.L_x_1093:
[----:B------:R2:W5:Y:S01]  /*fdb0*/  LDL R0, [R1+0x4] ;  /* 0x0000040001007983 */ /* 0x0005620000100800 */
[----:B-1----:R-:W-:Y:S02]  /*fdc0*/  MOV R3, 0x2 ;  /* 0x0000000200037802 */ /* 0x002fe40000000f00 */
[----:B------:R-:W-:Y:S02]  /*fdd0*/  MOV R2, 0xfdf0 ;  /* 0x0000fdf000027802 */ /* 0x000fe40000000f00 */
[----:B--2--5:R-:W-:Y:S05]  /*fde0*/  CALL.REL.NOINC `($__internal_2_$__cuda_sm70_shflsync_bfly_p) ;  /* 0x000004a000007944 */ /* 0x024fea0003c00000 */
[----:B------:R-:W-:Y:S01]  /*fdf0*/  MOV R4, R5 ;  /* 0x0000000500047202 */ /* 0x000fe20000000f00 */
[----:B------:R-:W-:Y:S05]  /*fe00*/  BRA `(.L_x_1125) ;  /* 0xffffd70000007947 */ /* 0x000fea000383ffff */
.L_x_1094:
[----:B------:R-:W-:Y:S01]  /*fe10*/  IMAD.MOV.U32 R0, RZ, RZ, R4 ;  /* 0x000000ffff007224 */ /* 0x000fe200078e0004 */
[----:B-1----:R-:W-:Y:S02]  /*fe20*/  MOV R3, 0x1 ;  /* 0x0000000100037802 */ /* 0x002fe40000000f00 */
[----:B------:R-:W-:Y:S02]  /*fe30*/  MOV R2, 0xfe50 ;  /* 0x0000fe5000027802 */ /* 0x000fe40000000f00 */
[----:B------:R-:W-:Y:S05]  /*fe40*/  CALL.REL.NOINC `($__internal_2_$__cuda_sm70_shflsync_bfly_p) ;  /* 0x0000044000007944 */ /* 0x000fea0003c00000 */
[----:B------:R1:W5:Y:S01]  /*fe50*/  LDL R0, [R1+0x8] ;  /* 0x0000080001007983 */ /* 0x0003620000100800 */
[----:B------:R-:W-:Y:S01]  /*fe60*/  FADD.FTZ R4, R4, R5 ;  /* 0x0000000504047221 */ /* 0x000fe20000010000 */
[----:B------:R-:W-:Y:S02]  /*fe70*/  MOV R3, 0x2 ;  /* 0x0000000200037802 */ /* 0x000fe40000000f00 */
[----:B------:R-:W-:-:S02]  /*fe80*/  MOV R2, 0xfea0 ;  /* 0x0000fea000027802 */ /* 0x000fc40000000f00 */
[----:B-1---5:R-:W-:Y:S05]  /*fe90*/  CALL.REL.NOINC `($__internal_2_$__cuda_sm70_shflsync_bfly_p) ;  /* 0x000003f000007944 */ /* 0x022fea0003c00000 */
[----:B------:R-:W2:Y:S01]  /*fea0*/  LDL.LU R0, [R1+0x8] ;  /* 0x0000080001007983 */ /* 0x000ea20000300800 */
[----:B------:R-:W-:-:S02]  /*feb0*/  MOV R3, 0x1 ;  /* 0x0000000100037802 */ /* 0x000fc40000000f00 */
[----:B------:R-:W-:Y:S01]  /*fec0*/  MOV R2, 0xfef0 ;  /* 0x0000fef000027802 */ /* 0x000fe20000000f00 */
[----:B--2---:R-:W-:Y:S02]  /*fed0*/  FADD.FTZ R0, R0, R5 ;  /* 0x0000000500007221 */ /* 0x004fe40000010000 */
[----:B------:R-:W-:Y:S05]  /*fee0*/  CALL.REL.NOINC `($__internal_2_$__cuda_sm70_shflsync_bfly_p) ;  /* 0x000003a000007944 */ /* 0x000fea0003c00000 */
[----:B------:R-:W-:Y:S01]  /*fef0*/  MOV R3, R5 ;  /* 0x0000000500037202 */ /* 0x000fe20000000f00 */
[----:B------:R-:W-:Y:S05]  /*ff00*/  BRA `(.L_x_1126) ;  /* 0xffffd69000007947 */ /* 0x000fea000383ffff */
.L_x_1109:
[----:B------:R-:W-:Y:S01]  /*ff10*/  IMAD.MOV.U32 R4, RZ, RZ, R10 ;  /* 0x000000ffff047224 */ /* 0x000fe200078e000a */
[----:B------:R-:W-:Y:S01]  /*ff20*/  MOV R3, RZ ;  /* 0x000000ff00037202 */ /* 0x000fe20000000f00 */
[----:B------:R-:W-:Y:S01]  /*ff30*/  IMAD.MOV.U32 R0, RZ, RZ, 0x181f ;  /* 0x0000181fff007424 */ /* 0x000fe200078e00ff */
[----:B------:R-:W-:Y:S02]  /*ff40*/  MOV R5, 0xff60 ;  /* 0x0000ff6000057802 */ /* 0x000fe40000000f00 */
[----:B------:R-:W-:Y:S05]  /*ff50*/  CALL.REL.NOINC `($__internal_3_$__cuda_sm70_shflsync_idx_p) ;  /* 0x0000037000007944 */ /* 0x000fea0003c00000 */
[----:B------:R-:W-:Y:S01]  /*ff60*/  MOV R2, R0 ;  /* 0x0000000000027202 */ /* 0x000fe20000000f00 */
[----:B------:R-:W-:Y:S05]  /*ff70*/  BRA `(.L_x_1127) ;  /* 0xfffff6b000007947 */ /* 0x000fea000383ffff */
.L_x_1110:
[----:B------:R-:W-:Y:S01]  /*ff80*/  IMAD.MOV.U32 R4, RZ, RZ, R12 ;  /* 0x000000ffff047224 */ /* 0x000fe200078e000c */
[----:B------:R-:W-:Y:S01]  /*ff90*/  MOV R3, RZ ;  /* 0x000000ff00037202 */ /* 0x000fe20000000f00 */
[----:B------:R-:W-:Y:S01]  /*ffa0*/  IMAD.MOV.U32 R0, RZ, RZ, 0x181f ;  /* 0x0000181fff007424 */ /* 0x000fe200078e00ff */
[----:B------:R-:W-:Y:S02]  /*ffb0*/  MOV R5, 0xffd0 ;  /* 0x0000ffd000057802 */ /* 0x000fe40000000f00 */
[----:B-12---:R-:W-:Y:S05]  /*ffc0*/  CALL.REL.NOINC `($__internal_3_$__cuda_sm70_shflsync_idx_p) ;  /* 0x0000030000007944 */ /* 0x006fea0003c00000 */
[----:B------:R-:W-:Y:S05]  /*ffd0*/  BRA `(.L_x_1128) ;  /* 0xfffff67000007947 */ /* 0x000fea000383ffff */
.L_x_1113:
[----:B--2---:R-:W-:Y:S01]  /*ffe0*/  IMAD.MOV.U32 R4, RZ, RZ, R10 ;  /* 0x000000ffff047224 */ /* 0x004fe200078e000a */
[----:B------:R-:W-:Y:S01]  /*fff0*/  MOV R3, 0x1 ;  /* 0x0000000100037802 */ /* 0x000fe20000000f00 */
[----:B----4-:R-:W-:Y:S01]  /*10000*/  IMAD.MOV.U32 R0, RZ, RZ, 0x181f ;  /* 0x0000181fff007424 */ /* 0x010fe200078e00ff */
[----:B------:R-:W-:-:S02]  /*10010*/  MOV R5, 0x10030 ;  /* 0x0001003000057802 */ /* 0x000fc40000000f00 */
[----:B-1-3--:R-:W-:Y:S05]  /*10020*/  CALL.REL.NOINC `($__internal_3_$__cuda_sm70_shflsync_idx_p) ;  /* 0x000002a000007944 */ /* 0x00afea0003c00000 */
[----:B------:R-:W-:Y:S01]  /*10030*/  IMAD.MOV.U32 R2, RZ, RZ, R0 ;  /* 0x000000ffff027224 */ /* 0x000fe200078e0000 */
[----:B------:R-:W-:Y:S01]  /*10040*/  MOV R3, 0x1 ;  /* 0x0000000100037802 */ /* 0x000fe20000000f00 */
[----:B------:R-:W-:Y:S01]  /*10050*/  IMAD.MOV.U32 R4, RZ, RZ, R12 ;  /* 0x000000ffff047224 */ /* 0x000fe200078e000c */
[----:B------:R-:W-:-:S02]  /*10060*/  MOV R0, 0x181f ;  /* 0x0000181f00007802 */ /* 0x000fc40000000f00 */
[----:B------:R-:W-:Y:S02]  /*10070*/  MOV R5, 0x10090 ;  /* 0x0001009000057802 */ /* 0x000fe40000000f00 */
[----:B------:R-:W-:Y:S05]  /*10080*/  CALL.REL.NOINC `($__internal_3_$__cuda_sm70_shflsync_idx_p) ;  /* 0x0000024000007944 */ /* 0x000fea0003c00000 */
[----:B------:R-:W-:Y:S05]  /*10090*/  BRA `(.L_x_1129) ;  /* 0xfffff75000007947 */ /* 0x000fea000383ffff */
.L_x_1116:
[----:B-1----:R-:W-:Y:S01]  /*100a0*/  IMAD.MOV.U32 R4, RZ, RZ, R10 ;  /* 0x000000ffff047224 */ /* 0x002fe200078e000a */
[----:B------:R-:W-:Y:S01]  /*100b0*/  MOV R3, 0x2 ;  /* 0x0000000200037802 */ /* 0x000fe20000000f00 */
[----:B----4-:R-:W-:Y:S01]  /*100c0*/  IMAD.MOV.U32 R0, RZ, RZ, 0x181f ;  /* 0x0000181fff007424 */ /* 0x010fe200078e00ff */
[----:B------:R-:W-:Y:S02]  /*100d0*/  MOV R5, 0x100f0 ;  /* 0x000100f000057802 */ /* 0x000fe40000000f00 */
[----:B--23--:R-:W-:Y:S05]  /*100e0*/  CALL.REL.NOINC `($__internal_3_$__cuda_sm70_shflsync_idx_p) ;  /* 0x000001e000007944 */ /* 0x00cfea0003c00000 */
[----:B------:R-:W-:Y:S01]  /*100f0*/  MOV R2, R0 ;  /* 0x0000000000027202 */ /* 0x000fe20000000f00 */
[----:B------:R-:W-:Y:S05]  /*10100*/  BRA `(.L_x_1130) ;  /* 0xfffff86000007947 */ /* 0x000fea000383ffff */
.L_x_1117:
[----:B------:R-:W-:Y:S01]  /*10110*/  IMAD.MOV.U32 R4, RZ, RZ, R12 ;  /* 0x000000ffff047224 */ /* 0x000fe200078e000c */
[----:B------:R-:W-:Y:S01]  /*10120*/  MOV R3, 0x2 ;  /* 0x0000000200037802 */ /* 0x000fe20000000f00 */
[----:B----4-:R-:W-:Y:S01]  /*10130*/  IMAD.MOV.U32 R0, RZ, RZ, 0x181f ;  /* 0x0000181fff007424 */ /* 0x010fe200078e00ff */
[----:B------:R-:W-:Y:S02]  /*10140*/  MOV R5, 0x10160 ;  /* 0x0001016000057802 */ /* 0x000fe40000000f00 */
[----:B-123--:R-:W-:Y:S05]  /*10150*/  CALL.REL.NOINC `($__internal_3_$__cuda_sm70_shflsync_idx_p) ;  /* 0x0000017000007944 */ /* 0x00efea0003c00000 */
[----:B------:R-:W-:Y:S05]  /*10160*/  BRA `(.L_x_1131) ;  /* 0xfffff82000007947 */ /* 0x000fea000383ffff */
.L_x_1120:
[----:B-1----:R-:W-:Y:S01]  /*10170*/  IMAD.MOV.U32 R4, RZ, RZ, R10 ;  /* 0x000000ffff047224 */ /* 0x002fe200078e000a */
[----:B------:R-:W-:Y:S01]  /*10180*/  MOV R3, 0x3 ;  /* 0x0000000300037802 */ /* 0x000fe20000000f00 */
[----:B------:R-:W-:Y:S01]  /*10190*/  IMAD.MOV.U32 R0, RZ, RZ, 0x181f ;  /* 0x0000181fff007424 */ /* 0x000fe200078e00ff */
[----:B------:R-:W-:-:S02]  /*101a0*/  MOV R5, 0x101c0 ;  /* 0x000101c000057802 */ /* 0x000fc40000000f00 */
[----:B--234-:R-:W-:Y:S05]  /*101b0*/  CALL.REL.NOINC `($__internal_3_$__cuda_sm70_shflsync_idx_p) ;  /* 0x0000011000007944 */ /* 0x01cfea0003c00000 */
[----:B------:R-:W-:Y:S01]  /*101c0*/  IMAD.MOV.U32 R2, RZ, RZ, R0 ;  /* 0x000000ffff027224 */ /* 0x000fe200078e0000 */
[----:B------:R-:W-:Y:S01]  /*101d0*/  MOV R3, 0x3 ;  /* 0x0000000300037802 */ /* 0x000fe20000000f00 */
[----:B------:R-:W-:Y:S01]  /*101e0*/  IMAD.MOV.U32 R4, RZ, RZ, R12 ;  /* 0x000000ffff047224 */ /* 0x000fe200078e000c */
[----:B------:R-:W-:-:S02]  /*101f0*/  MOV R0, 0x181f ;  /* 0x0000181f00007802 */ /* 0x000fc40000000f00 */
[----:B------:R-:W-:Y:S02]  /*10200*/  MOV R5, 0x10220 ;  /* 0x0001022000057802 */ /* 0x000fe40000000f00 */
[----:B------:R-:W-:Y:S05]  /*10210*/  CALL.REL.NOINC `($__internal_3_$__cuda_sm70_shflsync_idx_p) ;  /* 0x000000b000007944 */ /* 0x000fea0003c00000 */
[----:B------:R-:W-:Y:S05]  /*10220*/  BRA `(.L_x_1132) ;  /* 0xfffff8f000007947 */ /* 0x000fea000383ffff */
.L_x_1122:
[----:B------:R-:W-:Y:S01]  /*10230*/  IMAD.MOV.U32 R4, RZ, RZ, R65 ;  /* 0x000000ffff047224 */ /* 0x000fe200078e0041 */
[----:B------:R-:W-:Y:S01]  /*10240*/  MOV R3, RZ ;  /* 0x000000ff00037202 */ /* 0x000fe20000000f00 */
[----:B-1----:R-:W-:Y:S01]  /*10250*/  IMAD.MOV.U32 R0, RZ, RZ, 0x1f ;  /* 0x0000001fff007424 */ /* 0x002fe200078e00ff */
[----:B------:R-:W-:Y:S02]  /*10260*/  MOV R5, 0x10280 ;  /* 0x0001028000057802 */ /* 0x000fe40000000f00 */
[----:B---345:R-:W-:Y:S05]  /*10270*/  CALL.REL.NOINC `($__internal_3_$__cuda_sm70_shflsync_idx_p) ;  /* 0x0000005000007944 */ /* 0x038fea0003c00000 */
[----:B------:R-:W-:Y:S05]  /*10280*/  BRA `(.L_x_1133) ;  /* 0xfffffa8000007947 */ /* 0x000fea000383ffff */
        .weak           $__internal_2_$__cuda_sm70_shflsync_bfly_p
        .type           $__internal_2_$__cuda_sm70_shflsync_bfly_p,@function
        .size           $__internal_2_$__cuda_sm70_shflsync_bfly_p,($__internal_3_$__cuda_sm70_shflsync_idx_p - $__internal_2_$__cuda_sm70_shflsync_bfly_p)
$__internal_2_$__cuda_sm70_shflsync_bfly_p:
[----:B------:R-:W-:Y:S04]  /*10290*/  WARPSYNC R6 ;  /* 0x0000000600007348 */ /* 0x000fe80003800000 */
[----:B------:R1:W2:Y:S02]  /*102a0*/  SHFL.BFLY PT, R5, R0, R3, R7 ;  /* 0x0c00000300057389 */ /* 0x0002a400000e0007 */
[----:B-1----:R-:W-:-:S04]  /*102b0*/  MOV R3, 0x0 ;  /* 0x0000000000037802 */ /* 0x002fc80000000f00 */
[----:B--2---:R-:W-:Y:S05]  /*102c0*/  RET.REL.NODEC R2 `(_ZN7cutlass13device_kernelIN5flash19enable_sm80_to_sm89INS1_16FlashAttnFwdSm80INS1_25CollectiveMainloopFwdSm80ILi8ELi2ELb1EN4cute5tupleIJNS5_1CILi128EEENS7_ILi96EEENS7_ILi192EEEEEELi192ENS_10bfloat16_tEfNS_4arch4Sm80ELb1ELb0ELb0ELb0ELb0ELb0ELb1ELb0EEENS1_21CollectiveEpilogueFwdINS6_IJS8_SA_S9_EEENS6_IJNS7_ILi1EEESI_SI_EEESC_SE_Li256ELb0ELb1ELb0ELb0EEENS1_30DynamicPersistentTileSchedulerILi256ELi256ELb0ELb1ELb0EEEEEEEEEvNT_6ParamsE) ;  /* 0xfffefd3002007950 */ /* 0x004fea0003c3ffff */
        .weak           $__internal_3_$__cuda_sm70_shflsync_idx_p
        .type           $__internal_3_$__cuda_sm70_shflsync_idx_p,@function
        .size           $__internal_3_$__cuda_sm70_shflsync_idx_p,(.L_x_1300 - $__internal_3_$__cuda_sm70_shflsync_idx_p)
$__internal_3_$__cuda_sm70_shflsync_idx_p:
[----:B------:R-:W-:Y:S04]  /*102d0*/  WARPSYNC R67 ;  /* 0x0000004300007348 */ /* 0x000fe80003800000 */
[----:B------:R1:W2:Y:S02]  /*102e0*/  SHFL.IDX PT, R0, R4, R3, R0 ;  /* 0x0000000304007389 */ /* 0x0002a400000e0000 */
[----:B-1----:R-:W-:Y:S02]  /*102f0*/  MOV R4, R5 ;  /* 0x0000000500047202 */ /* 0x002fe40000000f00 */
[----:B------:R-:W-:-:S04]  /*10300*/  MOV R5, 0x0 ;  /* 0x0000000000057802 */ /* 0x000fc80000000f00 */
[----:B--2---:R-:W-:Y:S05]  /*10310*/  RET.REL.NODEC R4 `(_ZN7cutlass13device_kernelIN5flash19enable_sm80_to_sm89INS1_16FlashAttnFwdSm80INS1_25CollectiveMainloopFwdSm80ILi8ELi2ELb1EN4cute5tupleIJNS5_1CILi128EEENS7_ILi96EEENS7_ILi192EEEEEELi192ENS_10bfloat16_tEfNS_4arch4Sm80ELb1ELb0ELb0ELb0ELb0ELb0ELb1ELb0EEENS1_21CollectiveEpilogueFwdINS6_IJS8_SA_S9_EEENS6_IJNS7_ILi1EEESI_SI_EEESC_SE_Li256ELb0ELb1ELb0ELb0EEENS1_30DynamicPersistentTileSchedulerILi256ELi256ELb0ELb1ELb0EEEEEEEEEvNT_6ParamsE) ;  /* 0xfffefce004007950 */ /* 0x004fea0003c3ffff */
.L_x_1134:
        /* <DEDUP_REMOVED lines=14> */
.L_x_1300:


//--------------------- .text._ZN7cutlass13device_kernelIN5flash19enable_sm80_to_sm89INS1_16FlashAttnFwdSm80INS1_25CollectiveMainloopFwdSm80ILi8ELi2ELb1EN4cute5tupleIJNS5_1CILi128EEENS7_ILi96EEENS7_ILi192EEEEEELi192ENS_10bfloat16_tEfNS_4arch4Sm80ELb1ELb0ELb0ELb1ELb0ELb0ELb1ELb0EEENS1_21CollectiveEpilogueFwdINS6_IJS8_SA_S9_EEENS6_IJNS7_ILi1EEESI_SI_EEESC_SE_Li256ELb1ELb1ELb0ELb0EEENS1_19SingleTileSchedulerILb1ELb0ELb1ELi128EEEEEEEEEvNT_6ParamsE --------------------------
	.section	.text._ZN7cutlass13device_kernelIN5flash19enable_sm80_to_sm89INS1_16FlashAttnFwdSm80INS1_25CollectiveMainloopFwdSm80ILi8ELi2ELb1EN4cute5tupleIJNS5_1CILi128EEENS7_ILi96EEENS7_ILi192EEEEEELi192ENS_10bfloat16_tEfNS_4arch4Sm80ELb1ELb0ELb0ELb1ELb0ELb0ELb1ELb0EEENS1_21CollectiveEpilogueFwdINS6_IJS8_SA_S9_EEENS6_IJNS7_ILi1EEESI_SI_EEESC_SE_Li256ELb1ELb1ELb0ELb0EEENS1_19SingleTileSchedulerILb1ELb0ELb1ELi128EEEEEEEEEvNT_6ParamsE,"ax",@progbits
	.sectioninfo	@"SHI_REGISTERS=255"
	.align	128
.text._ZN7cutlass13device_kernelIN5flash19enable_sm80_to_sm89INS1_16FlashAttnFwdSm80INS1_25CollectiveMainloopFwdSm80ILi8ELi2ELb1EN4cute5tupleIJNS5_1CILi128EEENS7_ILi96EEENS7_ILi192EEEEEELi192ENS_10bfloat16_tEfNS_4arch4Sm80ELb1ELb0ELb0ELb1ELb0ELb0ELb1ELb0EEENS1_21CollectiveEpilogueFwdINS6_IJS8_SA_S9_EEENS6_IJNS7_ILi1EEESI_SI_EEESC_SE_Li256ELb1ELb1ELb0ELb0EEENS1_19SingleTileSchedulerILb1ELb0ELb1ELi128EEEEEEEEEvNT_6ParamsE:
        .type           _ZN7cutlass13device_kernelIN5flash19enable_sm80_to_sm89INS1_16FlashAttnFwdSm80INS1_25CollectiveMainloopFwdSm80ILi8ELi2ELb1EN4cute5tupleIJNS5_1CILi128EEENS7_ILi96EEENS7_ILi192EEEEEELi192ENS_10bfloat16_tEfNS_4arch4Sm80ELb1ELb0ELb0ELb1ELb0ELb0ELb1ELb0EEENS1_21CollectiveEpilogueFwdINS6_IJS8_SA_S9_EEENS6_IJNS7_ILi1EEESI_SI_EEESC_SE_Li256ELb1ELb1ELb0ELb0EEENS1_19SingleTileSchedulerILb1ELb0ELb1ELi128EEEEEEEEEvNT_6ParamsE,@function
        .size           _ZN7cutlass13device_kernelIN5flash19enable_sm80_to_sm89INS1_16FlashAttnFwdSm80INS1_25CollectiveMainloopFwdSm80ILi8ELi2ELb1EN4cute5tupleIJNS5_1CILi128EEENS7_ILi96EEENS7_ILi192EEEEEELi192ENS_10bfloat16_tEfNS_4arch4Sm80ELb1ELb0ELb0ELb1ELb0ELb0ELb1ELb0EEENS1_21CollectiveEpilogueFwdINS6_IJS8_SA_S9_EEENS6_IJNS7_ILi1EEESI_SI_EEESC_SE_Li256ELb1ELb1ELb0ELb0EEENS1_19SingleTileSchedulerILb1ELb0ELb1ELi128EEEEEEEEEvNT_6ParamsE,(.L_x_1303 - _ZN7cutlass13device_kernelIN5flash19enable_sm80_to_sm89INS1_16FlashAttnFwdSm80INS1_25CollectiveMainloopFwdSm80ILi8ELi2ELb1EN4cute5tupleIJNS5_1CILi128EEENS7_ILi96EEENS7_ILi192EEEEEELi192ENS_10bfloat16_tEfNS_4arch4Sm80ELb1ELb0ELb0ELb1ELb0ELb0ELb1ELb0EEENS1_21CollectiveEpilogueFwdINS6_IJS8_SA_S9_EEENS6_IJNS7_ILi1EEESI_SI_EEESC_SE_Li256ELb1ELb1ELb0ELb0EEENS1_19SingleTileSchedulerILb1ELb0ELb1ELi128EEEEEEEEEvNT_6ParamsE)
        .other          _ZN7cutlass13device_kernelIN5flash19enable_sm80_to_sm89INS1_16FlashAttnFwdSm80INS1_25CollectiveMainloopFwdSm80ILi8ELi2ELb1EN4cute5tupleIJNS5_1CILi128EEENS7_ILi96EEENS7_ILi192EEEEEELi192ENS_10bfloat16_tEfNS_4arch4Sm80ELb1ELb0ELb0ELb1ELb0ELb0ELb1ELb0EEENS1_21CollectiveEpilogueFwdINS6_IJS8_SA_S9_EEENS6_IJNS7_ILi1EEESI_SI_EEESC_SE_Li256ELb1ELb1ELb0ELb0EEENS1_19SingleTileSchedulerILb1ELb0ELb1ELi128EEEEEEEEEvNT_6ParamsE,@"STO_CUDA_ENTRY STV_DEFAULT"
_ZN7cutlass13device_kernelIN5flash19enable_sm80_to_sm89INS1_16FlashAttnFwdSm80INS1_25CollectiveMainloopFwdSm80ILi8ELi2ELb1EN4cute5tupleIJNS5_1CILi128EEENS7_ILi96EEENS7_ILi192EEEEEELi192ENS_10bfloat16_tEfNS_4arch4Sm80ELb1ELb0ELb0ELb1ELb0ELb0ELb1ELb0EEENS1_21CollectiveEpilogueFwdINS6_IJS8_SA_S9_EEENS6_IJNS7_ILi1EEESI_SI_EEESC_SE_Li256ELb1ELb1ELb0ELb0EEENS1_19SingleTileSchedulerILb1ELb0ELb1ELi128EEEEEEEEEvNT_6ParamsE:
        /* <DEDUP_REMOVED lines=17> */
.L_x_1136:
        /* <DEDUP_REMOVED lines=8> */
.L_x_1138:
[----:B------:R-:W-:-:S04]  /*0190*/  MOV R0, c[0x0][0x54c] ;  /* 0x0001530000007a02 */ /* 0x000fc80000000f00 */
.L_x_1137:
[----:B------:R-:W-:Y:S01]  /*01a0*/  USHF.L.U32 UR8, UR8, 0x7, URZ ;  /* 0x0000000708087899 */ /* 0x000fe2000800063f */
[----:B-----5:R-:W-:-:S05]  /*01b0*/  IMAD R0, R0, c[0x0][0x548], RZ ;  /* 0x0001520000007a24 */ /* 0x020fca00078e02ff */
[----:B------:R-:W-:-:S04]  /*01c0*/  ISETP.LE.AND P0, PT, R0, UR8, PT ;  /* 0x0000000800007c0c */ /* 0x000fc8000bf03270 */
[----:B------:R-:W-:-:S05]  /*01d0*/  SEL R0, R5, 0xffffffff, !P0 ;  /* 0xffffffff05007807 */ /* 0x000fca0004000000 */
[----:B------:R2:W-:Y:S01]  /*01e0*/  STL [R1+0x40], R0 ;  /* 0x0000400001007387 */ /* 0x0005e20000100800 */
[----:B------:R-:W-:Y:S05]  /*01f0*/  BRA `(.L_x_1139) ;  /* 0x0000013000007947 */ /* 0x000fea0003800000 */
.L_x_1135:
[----:B------:R-:W-:-:S04]  /*0200*/  ISETP.NE.U32.AND P0, PT, RZ, c[0x0][0x568], PT ;  /* 0x00015a00ff007a0c */ /* 0x000fc80003f05070 */
[----:B------:R-:W-:-:S13]  /*0210*/  ISETP.NE.AND.EX P0, PT, RZ, c[0x0][0x56c], PT, P0 ;  /* 0x00015b00ff007a0c */ /* 0x000fda0003f05300 */
[----:B------:R-:W-:Y:S05]  /*0220*/  @!P0 BRA `(.L_x_1140) ;  /* 0x0000002000008947 */ /* 0x000fea0003800000 */
[----:B------:R1:W5:Y:S01]  /*0230*/  LDG.E R0, [R2.64] ;  /* 0x0000001802007981 */ /* 0x000362000c1e1900 */
[----:B------:R-:W-:Y:S05]  /*0240*/  BRA `(.L_x_1141) ;  /* 0x0000009000007947 */ /* 0x000fea0003800000 */
.L_x_1140:
        /* <DEDUP_REMOVED lines=8> */
.L_x_1142:
[----:B------:R-:W-:-:S04]  /*02d0*/  MOV R0, c[0x0][0x54c] ;  /* 0x0001530000007a02 */ /* 0x000fc80000000f00 */
.L_x_1141:
[----:B------:R-:W-:Y:S01]  /*02e0*/  USHF.L.U32 UR8, UR8, 0x7, URZ ;  /* 0x0000000708087899 */ /* 0x000fe2000800063f */
[----:B-----5:R-:W-:-:S05]  /*02f0*/  IMAD R0, R0, c[0x0][0x548], RZ ;  /* 0x0001520000007a24 */ /* 0x020fca00078e02ff */
[----:B------:R-:W-:-:S04]  /*0300*/  ISETP.LE.AND P0, PT, R0, UR8, PT ;  /* 0x0000000800007c0c */ /* 0x000fc8000bf03270 */
[----:B------:R-:W-:-:S05]  /*0310*/  SEL R0, R5, 0xffffffff, !P0 ;  /* 0xffffffff05007807 */ /* 0x000fca0004000000 */
[----:B------:R2:W-:Y:S04]  /*0320*/  STL [R1+0x40], R0 ;  /* 0x0000400001007387 */ /* 0x0005e80000100800 */
.L_x_1139:
        /* <DEDUP_REMOVED lines=32> */
.L_x_1143:
[----:B------:R-:W-:-:S04]  /*0530*/  ISETP.NE.U32.AND P0, PT, RZ, c[0x0][0x368], PT ;  /* 0x0000da00ff007a0c */ /* 0x000fc80003f05070 */
[----:B------:R-:W-:-:S13]  /*0540*/  ISETP.NE.AND.EX P0, PT, RZ, c[0x0][0x36c], PT, P0 ;  /* 0x0000db00ff007a0c */ /* 0x000fda0003f05300 */
[----:B------:R-:W-:Y:S05]  /*0550*/  @!P0 BRA `(.L_x_1144) ;  /* 0x0000004000008947 */ /* 0x000fea0003800000 */
[----:B------:R-:W-:-:S05]  /*0560*/  IMAD.WIDE R2, R39, R26, c[0x0][0x368] ;  /* 0x0000da0027027625 */ /* 0x000fca00078e021a */
[----:B------:R-:W2:Y:S02]  /*0570*/  LDG.E R0, [R2.64] ;  /* 0x0000001802007981 */ /* 0x000ea4000c1e1900 */
[----:B--2---:R1:W2:Y:S02]  /*0580*/  R2UR UR14, R0 ;  /* 0x00000000000e73c2 */ /* 0x0042a400000e0000 */
[----:B-12---:R-:W-:Y:S05]  /*0590*/  BRA `(.L_x_1145) ;  /* 0x0000006000007947 */ /* 0x006fea0003800000 */
.L_x_1144:
[----:B------:R-:W-:Y:S05]  /*05a0*/  @!P6 BRA `(.L_x_1145) ;  /* 0x000000500000e947 */ /* 0x000fea0003800000 */
[----:B------:R1:W2:Y:S04]  /*05b0*/  LDG.E R0, [R2.64] ;  /* 0x0000001802007981 */ /* 0x0002a8000c1e1900 */
[----:B-1----:R-:W3:Y:S01]  /*05c0*/  LDG.E R2, [R2.64+0x4] ;  /* 0x0000041802027981 */ /* 0x002ee2000c1e1900 */
[----:B--2---:R-:W1:Y:S08]  /*05d0*/  R2UR UR14, R0 ;  /* 0x00000000000e73c2 */ /* 0x004e7000000e0000 */
[----:B---3--:R-:W1:Y:S02]  /*05e0*/  R2UR UR4, R2 ;  /* 0x00000000020473c2 */ /* 0x008e6400000e0000 */
[----:B-1----:R-:W-:-:S06]  /*05f0*/  UIADD3 UR14, -UR14, UR4, URZ ;  /* 0x000000040e0e7290 */ /* 0x002fcc000fffe13f */
.L_x_1145:
[----:B------:R-:W-:Y:S01]  /*0600*/  ULDC UR4, c[0x0][0x2c4] ;  /* 0x0000b10000047ab9 */ /* 0x000fe20000000800 */
[----:B-----5:R-:W-:Y:S01]  /*0610*/  IADD3 R10, R7, UR6, RZ ;  /* 0x00000006070a7c10 */ /* 0x020fe2000fffe0ff */
[----:B------:R-:W-:Y:S01]  /*0620*/  UISETP.NE.AND UP2, UPT, UR4, 0x1, UPT ;  /* 0x000000010400788c */ /* 0x000fe2000bf45270 */
[----:B------:R-:W-:Y:S01]  /*0630*/  PLOP3.LUT P1, PT, PT, PT, PT, 0x80, 0x0 ;  /* 0x000000000000781c */ /* 0x000fe20003f2f070 */
[----:B------:R-:W-:Y:S01]  /*0640*/  UIADD3 UR14, -UR6, UR14, URZ ;  /* 0x0000000e060e7290 */ /* 0x000fe2000fffe13f */
[----:B------:R-:W-:Y:S01]  /*0650*/  CS2R R98, SRZ ;  /* 0x0000000000627805 */ /* 0x000fe2000001ff00 */
[----:B------:R-:W-:Y:S01]  /*0660*/  ULDC.64 UR4, c[0x0][0x2c8] ;  /* 0x0000b20000047ab9 */ /* 0x000fe20000000a00 */
[----:B------:R-:W-:Y:S01]  /*0670*/  CS2R R14, SRZ ;  /* 0x00000000000e7805 */ /* 0x000fe2000001ff00 */
[----:B------:R-:W-:Y:S01]  /*0680*/  UIADD3 UR6, UR14, 0x5f, URZ ;  /* 0x0000005f0e067890 */ /* 0x000fe2000fffe03f */
[----:B------:R-:W-:Y:S01]  /*0690*/  IMAD.MOV.U32 R96, RZ, RZ, RZ ;  /* 0x000000ffff607224 */ /* 0x000fe200078e00ff */
[----:B------:R-:W-:Y:S01]  /*06a0*/  CS2R R8, SRZ ;  /* 0x0000000000087805 */ /* 0x000fe2000001ff00 */
[----:B------:R-:W-:Y:S01]  /*06b0*/  IMAD.MOV.U32 R94, RZ, RZ, RZ ;  /* 0x000000ffff5e7224 */ /* 0x000fe200078e00ff */
[----:B------:R-:W-:Y:S01]  /*06c0*/  UIMAD.WIDE UR6, UR6, 0x2aaaaaab, URZ ;  /* 0x2aaaaaab060678a5 */ /* 0x000fe2000f8e023f */
[----:B------:R-:W-:Y:S01]  /*06d0*/  MOV R92, RZ ;  /* 0x000000ff005c7202 */ /* 0x000fe20000000f00 */
[----:B------:R-:W-:Y:S01]  /*06e0*/  @UP2 UIADD3 UR10, UR8, 0x7f, URZ ;  /* 0x0000007f080a2890 */ /* 0x000fe2000fffe03f */
[----:B------:R-:W-:Y:S01]  /*06f0*/  IMAD.MOV.U32 R11, RZ, RZ, RZ ;  /* 0x000000ffff0b7224 */ /* 0x000fe200078e00ff */
[----:B------:R-:W-:Y:S01]  /*0700*/  USHF.R.U32.HI UR6, URZ, 0x1f, UR7 ;  /* 0x0000001f3f067899 */ /* 0x000fe20008011607 */
[----:B------:R-:W-:Y:S01]  /*0710*/  MOV R90, RZ ;  /* 0x000000ff005a7202 */ /* 0x000fe20000000f00 */
[----:B------:R-:W-:Y:S01]  /*0720*/  UIMAD.WIDE.U32 UR10, UR10, UR4, URZ ;  /* 0x000000040a0a72a5 */ /* 0x000fe2000f8e003f */
[----:B------:R-:W-:Y:S01]  /*0730*/  CS2R R12, SRZ ;  /* 0x00000000000c7805 */ /* 0x000fe2000001ff00 */
[----:B------:R-:W-:Y:S01]  /*0740*/  UIADD3 UR4, UR8, 0x7f, URZ ;  /* 0x0000007f08047890 */ /* 0x000fe2000fffe03f */
[----:B------:R-:W-:Y:S01]  /*0750*/  IMAD.MOV.U32 R88, RZ, RZ, RZ ;  /* 0x000000ffff587224 */ /* 0x000fe200078e00ff */
[----:B------:R-:W-:Y:S01]  /*0760*/  @UP2 USHF.R.U32.HI UR4, URZ, UR5, UR11 ;  /* 0x000000053f042299 */ /* 0x000fe2000801160b */
[----:B------:R-:W-:Y:S01]  /*0770*/  MOV R86, RZ ;  /* 0x000000ff00567202 */ /* 0x000fe20000000f00 */
[----:B------:R-:W-:Y:S01]  /*0780*/  UIADD3 UR5, UR14, 0x60, -UR16 ;  /* 0x000000600e057890 */ /* 0x000fe2000fffe810 */
[----:B------:R-:W-:Y:S01]  /*0790*/  CS2R R16, SRZ ;  /* 0x0000000000107805 */ /* 0x000fe2000001ff00 */
[----:B------:R-:W-:Y:S01]  /*07a0*/  ULEA.HI.SX32 UR6, UR7, UR6, 0x1c ;  /* 0x0000000607067291 */ /* 0x000fe2000f8fe23f */
[----:B------:R-:W-:Y:S01]  /*07b0*/  IMAD.MOV.U32 R84, RZ, RZ, RZ ;  /* 0x000000ffff547224 */ /* 0x000fe200078e00ff */
[----:B------:R-:W-:Y:S01]  /*07c0*/  UIADD3 UR4, UR5, UR4, URZ ;  /* 0x0000000405047290 */ /* 0x000fe2000fffe03f */
[----:B------:R-:W-:Y:S01]  /*07d0*/  MOV R82, RZ ;  /* 0x000000ff00527202 */ /* 0x000fe20000000f00 */
[----:B------:R-:W-:Y:S01]  /*07e0*/  CS2R R18, SRZ ;  /* 0x0000000000127805 */ /* 0x000fe2000001ff00 */
[----:B------:R-:W-:Y:S01]  /*07f0*/  IMAD.MOV.U32 R80, RZ, RZ, RZ ;  /* 0x000000ffff507224 */ /* 0x000fe200078e00ff */
[----:B------:R-:W-:Y:S01]  /*0800*/  UIMAD.WIDE UR4, UR4, 0x2aaaaaab, URZ ;  /* 0x2aaaaaab040478a5 */ /* 0x000fe2000f8e023f */
[----:B------:R-:W-:Y:S01]  /*0810*/  MOV R78, RZ ;  /* 0x000000ff004e7202 */ /* 0x000fe20000000f00 */
[----:B------:R-:W-:Y:S01]  /*0820*/  CS2R R20, SRZ ;  /* 0x0000000000147805 */ /* 0x000fe2000001ff00 */
[----:B------:R-:W-:Y:S01]  /*0830*/  IMAD.MOV.U32 R76, RZ, RZ, RZ ;  /* 0x000000ffff4c7224 */ /* 0x000fe200078e00ff */
[----:B------:R-:W-:Y:S01]  /*0840*/  USHF.R.U32.HI UR4, URZ, 0x1f, UR5 ;  /* 0x0000001f3f047899 */ /* 0x000fe20008011605 */
[----:B------:R-:W-:Y:S01]  /*0850*/  MOV R74, RZ ;  /* 0x000000ff004a7202 */ /* 0x000fe20000000f00 */
[----:B------:R-:W-:Y:S01]  /*0860*/  CS2R R22, SRZ ;  /* 0x0000000000167805 */ /* 0x000fe2000001ff00 */
[----:B------:R-:W-:Y:S01]  /*0870*/  IMAD.MOV.U32 R72, RZ, RZ, RZ ;  /* 0x000000ffff487224 */ /* 0x000fe200078e00ff */
[----:B------:R-:W-:Y:S01]  /*0880*/  ULEA.HI.SX32 UR4, UR5, UR4, 0x1c ;  /* 0x0000000405047291 */ /* 0x000fe2000f8fe23f */
[----:B------:R-:W-:Y:S01]  /*0890*/  MOV R70, RZ ;  /* 0x000000ff00467202 */ /* 0x000fe20000000f00 */
[----:B------:R-:W-:Y:S01]  /*08a0*/  CS2R R24, SRZ ;  /* 0x0000000000187805 */ /* 0x000fe2000001ff00 */
[----:B------:R-:W-:Y:S01]  /*08b0*/  IMAD.MOV.U32 R68, RZ, RZ, RZ ;  /* 0x000000ffff447224 */ /* 0x000fe200078e00ff */
[----:B------:R-:W-:Y:S01]  /*08c0*/  UISETP.LT.AND UP0, UPT, UR6, UR4, UPT ;  /* 0x000000040600728c */ /* 0x000fe2000bf01270 */
[----:B------:R-:W-:Y:S01]  /*08d0*/  CS2R R66, SRZ ;  /* 0x0000000000427805 */ /* 0x000fe2000001ff00 */
[----:B------:R-:W-:Y:S01]  /*08e0*/  MOV R64, RZ ;  /* 0x000000ff00407202 */ /* 0x000fe20000000f00 */
[----:B------:R-:W-:Y:S01]  /*08f0*/  CS2R R62, SRZ ;  /* 0x00000000003e7805 */ /* 0x000fe2000001ff00 */
[----:B------:R-:W-:Y:S01]  /*0900*/  USEL UR28, UR6, UR4, UP0 ;  /* 0x00000004061c7287 */ /* 0x000fe20008000000 */
[----:B------:R-:W-:Y:S01]  /*0910*/  IMAD.MOV.U32 R27, RZ, RZ, RZ ;  /* 0x000000ffff1b7224 */ /* 0x000fe200078e00ff */
[----:B------:R-:W-:Y:S01]  /*0920*/  MOV R60, RZ ;  /* 0x000000ff003c7202 */ /* 0x000fe20000000f00 */
[----:B------:R-:W-:Y:S01]  /*0930*/  CS2R R58, SRZ ;  /* 0x00000000003a7805 */ /* 0x000fe2000001ff00 */
[----:B------:R-:W-:Y:S01]  /*0940*/  UISETP.GE.AND UP0, UPT, UR28, 0x1, UPT ;  /* 0x000000011c00788c */ /* 0x000fe2000bf06270 */
[----:B------:R-:W-:Y:S01]  /*0950*/  CS2R R28, SRZ ;  /* 0x00000000001c7805 */ /* 0x000fe2000001ff00 */
[----:B------:R-:W-:Y:S01]  /*0960*/  IMAD.MOV.U32 R56, RZ, RZ, RZ ;  /* 0x000000ffff387224 */ /* 0x000fe200078e00ff */
[----:B------:R-:W-:Y:S01]  /*0970*/  CS2R R54, SRZ ;  /* 0x0000000000367805 */ /* 0x000fe2000001ff00 */
[----:B------:R-:W-:Y:S01]  /*0980*/  MOV R52, RZ ;  /* 0x000000ff00347202 */ /* 0x000fe20000000f00 */
[----:B------:R-:W-:Y:S01]  /*0990*/  CS2R R138, SRZ ;  /* 0x00000000008a7805 */ /* 0x000fe2000001ff00 */
[----:B------:R-:W-:Y:S01]  /*09a0*/  PLOP3.LUT P0, PT, PT, PT, UP0, 0x80, 0x0 ;  /* 0x000000000000781c */ /* 0x000fe20003f0f008 */
[----:B------:R-:W-:Y:S01]  /*09b0*/  CS2R R30, SRZ ;  /* 0x00000000001e7805 */ /* 0x000fe2000001ff00 */
[----:B------:R-:W-:Y:S01]  /*09c0*/  IMAD.MOV.U32 R136, RZ, RZ, RZ ;  /* 0x000000ffff887224 */ /* 0x000fe200078e00ff */
        /* <DEDUP_REMOVED lines=20> */
[----:B------:R-:W-:Y:S01]  /*0b10*/  IMAD.MOV.U32 R38, RZ, RZ, RZ ;  /* 0x000000ffff267224 */ /* 0x000fe200078e00ff */
[----:B------:R-:W-:Y:S01]  /*0b20*/  MOV R100, RZ ;  /* 0x000000ff00647202 */ /* 0x000fe20000000f00 */
[----:B------:R-:W-:Y:S01]  /*0b30*/  CS2R R150, SRZ ;  /* 0x0000000000967805 */ /* 0x000fe2000001ff00 */
[----:B------:R-:W-:Y:S01]  /*0b40*/  CS2R R148, SRZ ;  /* 0x0000000000947805 */ /* 0x000fe2000001ff00 */
[----:B------:R-:W-:Y:S01]  /*0b50*/  CS2R R146, SRZ ;  /* 0x0000000000927805 */ /* 0x000fe2000001ff00 */
[----:B------:R-:W-:Y:S01]  /*0b60*/  IMAD.MOV.U32 R144, RZ, RZ, RZ ;  /* 0x000000ffff907224 */ /* 0x000fe200078e00ff */
[----:B------:R-:W-:Y:S01]  /*0b70*/  MOV R42, RZ ;  /* 0x000000ff002a7202 */ /* 0x000fe20000000f00 */
[----:B------:R-:W-:Y:S01]  /*0b80*/  IMAD.MOV.U32 R41, RZ, RZ, RZ ;  /* 0x000000ffff297224 */ /* 0x000fe200078e00ff */
[----:B------:R-:W-:Y:S05]  /*0b90*/  @!P0 BRA `(.L_x_1146) ;  /* 0x0000db3000008947 */ /* 0x000fea0003800000 */
[----:B------:R-:W-:Y:S01]  /*0ba0*/  ISETP.NE.U32.AND P4, PT, RZ, c[0x0][0x340], PT ;  /* 0x0000d000ff007a0c */ /* 0x000fe20003f85070 */
[----:B------:R-:W1:Y:S01]  /*0bb0*/  S2R R15, SR_CTAID.Y ;  /* 0x00000000000f7919 */ /* 0x000e620000002600 */
[----:B------:R-:W-:Y:S01]  /*0bc0*/  SHF.R.S32.HI R118, RZ, 0x1f, R121 ;  /* 0x0000001fff767819 */ /* 0x000fe20000011479 */
[----:B------:R-:W-:Y:S01]  /*0bd0*/  UMOV UR10, 0x60 ;  /* 0x00000060000a7882 */ /* 0x000fe20000000000 */
[----:B------:R-:W-:Y:S01]  /*0be0*/  ISETP.NE.AND.EX P4, PT, RZ, c[0x0][0x344], PT, P4 ;  /* 0x0000d100ff007a0c */ /* 0x000fe20003f85340 */
[----:B------:R-:W-:-:S12]  /*0bf0*/  ULDC.64 UR4, c[0x0][0x208] ;  /* 0x0000820000047ab9 */ /* 0x000fd80000000a00 */
[----:B------:R-:W-:-:S05]  /*0c00*/  @P4 IMAD.WIDE R2, R39, R26, c[0x0][0x340] ;  /* 0x0000d00027024625 */ /* 0x000fca00078e021a */
[----:B------:R2:W3:Y:S01]  /*0c10*/  @P4 LDG.E R19, [R2.64] ;  /* 0x0000001802134981 */ /* 0x0004e2000c1e1900 */
[-C--:B------:R-:W-:Y:S01]  /*0c20*/  LEA.HI R33, R118, R121.reuse, RZ, 0x3 ;  /* 0x0000007976217211 */ /* 0x080fe200078f18ff */
[----:B------:R-:W-:Y:S01]  /*0c30*/  UIMAD.WIDE.U32 UR12, UR10, UR4, URZ ;  /* 0x000000040a0c72a5 */ /* 0x000fe2000f8e003f */
[----:B------:R-:W-:Y:S01]  /*0c40*/  SHF.R.S32.HI R0, RZ, 0x1f, R6 ;  /* 0x0000001fff007819 */ /* 0x000fe20000011406 */
[----:B------:R-:W-:Y:S01]  /*0c50*/  UIMAD UR9, UR28, -0x60, UR10 ;  /* 0xffffffa01c0978a4 */ /* 0x000fe2000f8e020a */
[----:B------:R-:W-:Y:S01]  /*0c60*/  SHF.R.S32.HI R12, RZ, 0x3, R33 ;  /* 0x00000003ff0c7819 */ /* 0x000fe20000011421 */
[----:B------:R-:W-:Y:S01]  /*0c70*/  ULDC UR6, c[0x0][0x2c4] ;  /* 0x0000b10000067ab9 */ /* 0x000fe20000000800 */
[----:B------:R-:W-:Y:S01]  /*0c80*/  PLOP3.LUT P1, PT, PT, PT, UP2, 0x80, 0x0 ;  /* 0x000000000000781c */ /* 0x000fe20003f2f028 */
[----:B------:R-:W-:Y:S01]  /*0c90*/  IMAD R0, R0, c[0x0][0x178], RZ ;  /* 0x00005e0000007a24 */ /* 0x000fe200078e02ff */
[----:B------:R-:W-:Y:S01]  /*0ca0*/  PLOP3.LUT P0, PT, PT, PT, UP2, 0x80, 0x0 ;  /* 0x000000000000781c */ /* 0x000fe20003f0f028 */
[----:B------:R-:W-:Y:S01]  /*0cb0*/  IMAD.U32 R8, RZ, RZ, UR12 ;  /* 0x0000000cff087e24 */ /* 0x000fe2000f8e00ff */
[----:B-1----:R-:W-:Y:S01]  /*0cc0*/  SHF.R.S32.HI R20, RZ, 0x1f, R15 ;  /* 0x0000001fff147819 */ /* 0x002fe2000001140f */
[----:B------:R-:W-:Y:S01]  /*0cd0*/  IMAD R0, R6, c[0x0][0x17c], R0 ;  /* 0x00005f0006007a24 */ /* 0x000fe200078e0200 */
[----:B------:R-:W-:Y:S01]  /*0ce0*/  SHF.R.S32.HI R18, RZ, 0x1f, R39 ;  /* 0x0000001fff127819 */ /* 0x000fe20000011427 */
[----:B------:R-:W-:Y:S01]  /*0cf0*/  IMAD.MOV.U32 R56, RZ, RZ, R8 ;  /* 0x000000ffff387224 */ /* 0x000fe200078e0008 */
[----:B------:R-:W-:Y:S01]  /*0d00*/  IADD3 R11, R12, UR8, RZ ;  /* 0x000000080c0b7c10 */ /* 0x000fe2000fffe0ff */
[----:B------:R-:W-:Y:S01]  /*0d10*/  IMAD R7, R20, c[0x0][0x1b8], RZ ;  /* 0x00006e0014077a24 */ /* 0x000fe200078e02ff */
[----:B------:R-:W-:Y:S01]  /*0d20*/  SEL R5, R18, RZ, !P2 ;  /* 0x000000ff12057207 */ /* 0x000fe20005000000 */
[----:B------:R-:W-:Y:S01]  /*0d30*/  UIMAD UR6, UR16, UR6, URZ ;  /* 0x00000006100672a4 */ /* 0x000fe2000f8e023f */
[----:B------:R-:W-:Y:S01]  /*0d40*/  IMAD.U32 R9, RZ, RZ, UR13 ;  /* 0x0000000dff097e24 */ /* 0x000fe2000f8e00ff */
[----:B------:R-:W-:Y:S01]  /*0d50*/  IADD3 R9, R11, 0x20, RZ ;  /* 0x000000200b097810 */ /* 0x000fe20007ffe0ff */
[----:B------:R-:W-:Y:S01]  /*0d60*/  IMAD R7, R15, c[0x0][0x1bc], R7 ;  /* 0x00006f000f077a24 */ /* 0x000fe200078e0207 */
[----:B------:R-:W-:Y:S01]  /*0d70*/  UIADD3 UR15, UR28, -0x1, URZ ;  /* 0xffffffff1c0f7890 */ /* 0x000fe2000fffe03f */
[----:B------:R-:W-:Y:S01]  /*0d80*/  IMAD R5, R5, c[0x0][0x1c0], RZ ;  /* 0x0000700005057a24 */ /* 0x000fe200078e02ff */
[----:B------:R-:W-:Y:S01]  /*0d90*/  ISETP.GE.AND P5, PT, R9, UR6, PT ;  /* 0x0000000609007c0c */ /* 0x000fe2000bfa6270 */
[----:B------:R-:W-:Y:S01]  /*0da0*/  IMAD.MOV.U32 R34, RZ, RZ, c[0x0][0x1e0] ;  /* 0x00007800ff227624 */ /* 0x000fe200078e00ff */
[----:B--2---:R-:W-:Y:S01]  /*0db0*/  LOP3.LUT R2, R33, 0xfffffff8, RZ, 0xc0, !PT ;  /* 0xfffffff821027812 */ /* 0x004fe200078ec0ff */
[----:B------:R-:W-:Y:S01]  /*0dc0*/  USHF.R.S32.HI UR11, URZ, 0x1f, UR15 ;  /* 0x0000001f3f0b7899 */ /* 0x000fe2000801140f */
[----:B------:R-:W-:Y:S01]  /*0dd0*/  IADD3 R9, R11, 0x60, RZ ;  /* 0x000000600b097810 */ /* 0x000fe20007ffe0ff */
[----:B------:R-:W-:Y:S01]  /*0de0*/  IMAD.MOV.U32 R35, RZ, RZ, c[0x0][0x1e4] ;  /* 0x00007900ff237624 */ /* 0x000fe200078e00ff */
[----:B------:R-:W-:Y:S01]  /*0df0*/  LEA.HI R117, R118, R121, RZ, 0x5 ;  /* 0x0000007976757211 */ /* 0x000fe200078f28ff */
[----:B------:R-:W-:Y:S01]  /*0e00*/  IMAD.IADD R38, R121, 0x1, -R2 ;  /* 0x0000000179267824 */ /* 0x000fe200078e0a02 */
[----:B------:R-:W-:Y:S01]  /*0e10*/  BAR.SYNC.DEFER_BLOCKING 0x0 ;  /* 0x0000000000007b1d */ /* 0x000fe20000010000 */
[----:B------:R-:W-:Y:S01]  /*0e20*/  IMAD.WIDE.U32 R2, R6, c[0x0][0x178], RZ ;  /* 0x00005e0006027a25 */ /* 0x000fe200078e00ff */
[----:B------:R-:W-:Y:S01]  /*0e30*/  ISETP.GE.AND P3, PT, R9, UR6, PT ;  /* 0x0000000609007c0c */ /* 0x000fe2000bf66270 */
[----:B------:R-:W-:Y:S01]  /*0e40*/  UISETP.GE.AND UP0, UPT, UR28, 0x2, UPT ;  /* 0x000000021c00788c */ /* 0x000fe2000bf06270 */
[----:B------:R-:W-:Y:S01]  /*0e50*/  SHF.R.S32.HI R116, RZ, 0x5, R117 ;  /* 0x00000005ff747819 */ /* 0x000fe20000011475 */
[----:B------:R-:W-:Y:S01]  /*0e60*/  IMAD R4, R38, 0x20, R12 ;  /* 0x0000002026047824 */ /* 0x000fe200078e020c */
[----:B------:R-:W-:Y:S01]  /*0e70*/  STL [R1+0x44], R38 ;  /* 0x0000442601007387 */ /* 0x000fe20000100800 */
[----:B------:R-:W-:-:S02]  /*0e80*/  IMAD.IADD R3, R3, 0x1, R0 ;  /* 0x0000000103037824 */ /* 0x000fc400078e0200 */
[----:B------:R-:W-:Y:S01]  /*0e90*/  IMAD.MOV.U32 R239, RZ, RZ, 0x20 ;  /* 0x00000020ffef7424 */ /* 0x000fe200078e00ff */
[----:B------:R-:W-:Y:S01]  /*0ea0*/  IADD3 R6, R4, UR8, RZ ;  /* 0x0000000804067c10 */ /* 0x000fe2000fffe0ff */
[----:B------:R-:W-:-:S04]  /*0eb0*/  IMAD.WIDE.U32 R2, R15, c[0x0][0x1b8], R2 ;  /* 0x00006e000f027a25 */ /* 0x000fc800078e0002 */
[----:B------:R-:W-:Y:S01]  /*0ec0*/  @P1 IMAD.HI.U32 R0, R6, c[0x0][0x2c8], RZ ;  /* 0x0000b20006001a27 */ /* 0x000fe200078e00ff */
[----:B------:R-:W-:-:S03]  /*0ed0*/  ISETP.GE.AND P1, PT, R11, UR6, PT ;  /* 0x000000060b007c0c */ /* 0x000fc6000bf26270 */
[----:B------:R-:W-:Y:S01]  /*0ee0*/  IMAD.MOV.U32 R4, RZ, RZ, R6 ;  /* 0x000000ffff047224 */ /* 0x000fe200078e0006 */
[----:B------:R-:W-:Y:S01]  /*0ef0*/  @P0 SHF.R.U32.HI R4, RZ, c[0x0][0x2cc], R0 ;  /* 0x0000b300ff040a19 */ /* 0x000fe20000011600 */
[----:B------:R-:W-:Y:S01]  /*0f00*/  IMAD.IADD R3, R3, 0x1, R7 ;  /* 0x0000000103037824 */ /* 0x000fe200078e0207 */
[----:B------:R-:W-:-:S03]  /*0f10*/  SEL R0, R39, RZ, !P2 ;  /* 0x000000ff27007207 */ /* 0x000fc60005000000 */
[--C-:B------:R-:W-:Y:S02]  /*0f20*/  IMAD.MOV R8, RZ, RZ, -R4.reuse ;  /* 0x000000ffff087224 */ /* 0x100fe400078e0a04 */
[C---:B------:R-:W-:Y:S01]  /*0f30*/  IMAD R7, R0.reuse, c[0x0][0x1c4], R5 ;  /* 0x0000710000077a24 */ /* 0x040fe200078e0205 */
[----:B------:R-:W-:Y:S01]  /*0f40*/  SHF.R.S32.HI R5, RZ, 0x1f, R4 ;  /* 0x0000001fff057819 */ /* 0x000fe20000011404 */
[----:B------:R-:W-:-:S04]  /*0f50*/  IMAD.WIDE.U32 R2, R0, c[0x0][0x1c0], R2 ;  /* 0x0000700000027a25 */ /* 0x000fc800078e0002 */
[----:B------:R-:W-:Y:S02]  /*0f60*/  IMAD.U32 R0, RZ, RZ, UR9 ;  /* 0x00000009ff007e24 */ /* 0x000fe4000f8e00ff */
[----:B------:R-:W-:Y:S01]  /*0f70*/  IMAD R8, R8, c[0x0][0x2c4], R6 ;  /* 0x0000b10008087a24 */ /* 0x000fe200078e0206 */
[----:B------:R-:W-:Y:S01]  /*0f80*/  SHF.R.S32.HI R6, RZ, 0x1f, R10 ;  /* 0x0000001fff067819 */ /* 0x000fe2000001140a */
[----:B------:R-:W-:Y:S01]  /*0f90*/  IMAD.IADD R3, R3, 0x1, R7 ;  /* 0x0000000103037824 */ /* 0x000fe200078e0207 */
[----:B------:R-:W-:Y:S02]  /*0fa0*/  IADD3 R10, P0, R10, R12, RZ ;  /* 0x0000000c0a0a7210 */ /* 0x000fe40007f1e0ff */
[----:B------:R-:W-:Y:S01]  /*0fb0*/  IADD3 R28, R0, UR14, -R12 ;  /* 0x0000000e001c7c10 */ /* 0x000fe2000fffe80c */
[----:B------:R-:W-:Y:S01]  /*0fc0*/  IMAD R0, R5, c[0x0][0x1b0], RZ ;  /* 0x00006c0005007a24 */ /* 0x000fe200078e02ff */
[C---:B------:R-:W-:Y:S01]  /*0fd0*/  LEA.HI.X.SX32 R14, R12.reuse, R6, 0x1, P0 ;  /* 0x000000060c0e7211 */ /* 0x040fe200000f0eff */
[----:B------:R-:W-:Y:S01]  /*0fe0*/  IMAD.SHL.U32 R6, R12, 0x40, RZ ;  /* 0x000000400c067824 */ /* 0x000fe200078e00ff */
[----:B------:R-:W-:Y:S01]  /*0ff0*/  IADD3 R12, R11, 0x40, RZ ;  /* 0x000000400b0c7810 */ /* 0x000fe20007ffe0ff */
[----:B------:R-:W-:-:S02]  /*1000*/  IMAD R13, R4, c[0x0][0x1b4], R0 ;  /* 0x00006d00040d7a24 */ /* 0x000fc400078e0200 */
[----:B------:R-:W-:Y:S01]  /*1010*/  IMAD.WIDE.U32 R4, R4, c[0x0][0x1b0], R2 ;  /* 0x00006c0004047a25 */ /* 0x000fe200078e0002 */
[----:B------:R-:W-:Y:S02]  /*1020*/  LOP3.LUT R0, R6, 0x1c0, RZ, 0xc0, !PT ;  /* 0x000001c006007812 */ /* 0x000fe400078ec0ff */
[----:B------:R-:W-:Y:S01]  /*1030*/  SHF.R.S32.HI R3, RZ, 0x1f, R8 ;  /* 0x0000001fff037819 */ /* 0x000fe20000011408 */
[----:B------:R-:W-:Y:S01]  /*1040*/  IMAD.SHL.U32 R2, R38, 0x8, RZ ;  /* 0x0000000826027824 */ /* 0x000fe200078e00ff */
[----:B------:R-:W-:Y:S01]  /*1050*/  SHF.R.U32.HI R6, RZ, 0x3, R0 ;  /* 0x00000003ff067819 */ /* 0x000fe20000011600 */
[----:B------:R-:W-:Y:S01]  /*1060*/  IMAD.IADD R5, R5, 0x1, R13 ;  /* 0x0000000105057824 */ /* 0x000fe200078e020d */
[----:B------:R-:W-:Y:S01]  /*1070*/  ISETP.GE.AND P2, PT, R12, UR6, PT ;  /* 0x000000060c007c0c */ /* 0x000fe2000bf46270 */
[----:B------:R-:W-:Y:S01]  /*1080*/  ULDC.64 UR6, c[0x0][0x1e0] ;  /* 0x0000780000067ab9 */ /* 0x000fe20000000a00 */
[--C-:B------:R-:W-:Y:S01]  /*1090*/  LOP3.LUT R7, R0, 0x38, R2.reuse, 0xf8, !PT ;  /* 0x0000003800077812 */ /* 0x100fe200078ef802 */
[----:B------:R-:W-:Y:S01]  /*10a0*/  IMAD R0, R3, c[0x0][0x1a8], RZ ;  /* 0x00006a0003007a24 */ /* 0x000fe200078e02ff */
[----:B------:R-:W-:Y:S01]  /*10b0*/  SHF.R.S32.HI R3, RZ, 0x1f, R2 ;  /* 0x0000001fff037819 */ /* 0x000fe20000011402 */
[----:B------:R-:W-:Y:S01]  /*10c0*/  IMAD.WIDE.U32 R4, R8, c[0x0][0x1a8], R4 ;  /* 0x00006a0008047a25 */ /* 0x000fe200078e0004 */
[----:B------:R-:W-:Y:S01]  /*10d0*/  LOP3.LUT R13, R7, R6, RZ, 0x3c, !PT ;  /* 0x00000006070d7212 */ /* 0x000fe200078e3cff */
[----:B------:R-:W-:Y:S01]  /*10e0*/  UIMAD.WIDE.U32 UR18, UR10, UR6, URZ ;  /* 0x000000060a1272a5 */ /* 0x000fe2000f8e003f */
[----:B------:R-:W-:Y:S01]  /*10f0*/  IADD3 R31, R2, 0x40, RZ ;  /* 0x00000040021f7810 */ /* 0x000fe20007ffe0ff */
[----:B------:R-:W-:Y:S01]  /*1100*/  IMAD R7, R8, c[0x0][0x1ac], R0 ;  /* 0x00006b0008077a24 */ /* 0x000fe200078e0200 */
[----:B------:R-:W-:Y:S01]  /*1110*/  LEA R17, P0, R4, c[0x0][0x160], 0x1 ;  /* 0x0000580004117a11 */ /* 0x000fe200078008ff */
[----:B------:R-:W-:Y:S01]  /*1120*/  IMAD R0, R14, c[0x0][0x208], RZ ;  /* 0x000082000e007a24 */ /* 0x000fe200078e02ff */
[----:B------:R-:W-:Y:S01]  /*1130*/  IADD3 R32, R2, 0x80, RZ ;  /* 0x0000008002207810 */ /* 0x000fe20007ffe0ff */
[----:B------:R-:W-:Y:S01]  /*1140*/  IMAD R6, R14, c[0x0][0x1e0], RZ ;  /* 0x000078000e067a24 */ /* 0x000fe200078e02ff */
[----:B------:R-:W-:Y:S01]  /*1150*/  LEA.HI R14, R118, R121, RZ, 0x6 ;  /* 0x00000079760e7211 */ /* 0x000fe200078f30ff */
[----:B------:R-:W-:Y:S01]  /*1160*/  IMAD R12, R10, c[0x0][0x20c], R0 ;  /* 0x000083000a0c7a24 */ /* 0x000fe200078e0200 */
[----:B------:R-:W-:Y:S01]  /*1170*/  UIMAD UR6, UR10, UR7, URZ ;  /* 0x000000070a0672a4 */ /* 0x000fe2000f8e023f */
[----:B------:R-:W-:-:S02]  /*1180*/  IMAD.IADD R0, R5, 0x1, R7 ;  /* 0x0000000105007824 */ /* 0x000fc400078e0207 */
[C---:B------:R-:W-:Y:S01]  /*1190*/  IMAD R11, R10.reuse, c[0x0][0x1e4], R6 ;  /* 0x000079000a0b7a24 */ /* 0x040fe200078e0206 */
[----:B------:R-:W-:Y:S01]  /*11a0*/  UIADD3 UR6, UR19, UR6, URZ ;  /* 0x0000000613067290 */ /* 0x000fe2000fffe03f */
[----:B------:R-:W-:Y:S01]  /*11b0*/  IMAD.WIDE.U32 R8, R10, c[0x0][0x1e0], R2 ;  /* 0x000078000a087a25 */ /* 0x000fe200078e0002 */
[----:B------:R-:W-:Y:S02]  /*11c0*/  LEA.HI.X R16, R4, c[0x0][0x164], R0, 0x1, P0 ;  /* 0x0000590004107a11 */ /* 0x000fe400000f0c00 */
[----:B------:R-:W-:Y:S01]  /*11d0*/  SHFL.IDX PT, R4, R17, RZ, 0x181f ;  /* 0x00181fff11047589 */ /* 0x000fe200000e0000 */
[----:B------:R-:W-:Y:S01]  /*11e0*/  IMAD.SHL.U32 R0, R14, 0x8, RZ ;  /* 0x000000080e007824 */ /* 0x000fe200078e00ff */
[----:B------:R-:W-:Y:S01]  /*11f0*/  ISETP.GE.AND P0, PT, R31, c[0x0][0x198], PT ;  /* 0x000066001f007a0c */ /* 0x000fe20003f06270 */
[----:B------:R-:W-:Y:S01]  /*1200*/  IMAD.WIDE.U32 R6, R10, c[0x0][0x208], R2 ;  /* 0x000082000a067a25 */ /* 0x000fe200078e0002 */
[----:B------:R-:W1:Y:S01]  /*1210*/  SHFL.IDX PT, R5, R16, RZ, 0x181f ;  /* 0x00181fff10057589 */ /* 0x000e6200000e0000 */
[----:B------:R-:W-:Y:S01]  /*1220*/  UIMAD UR7, UR6, UR15, URZ ;  /* 0x0000000f060772a4 */ /* 0x000fe2000f8e023f */
[----:B------:R-:W-:Y:S01]  /*1230*/  LOP3.LUT R24, R13, 0xfffffe00, R0, 0xf8, !PT ;  /* 0xfffffe000d187812 */ /* 0x000fe200078ef800 */
[----:B------:R-:W-:-:S02]  /*1240*/  IMAD R10, R20, c[0x0][0x1e8], RZ ;  /* 0x00007a00140a7a24 */ /* 0x000fc400078e02ff */
[----:B------:R-:W-:Y:S01]  /*1250*/  IMAD.IADD R9, R9, 0x1, R11 ;  /* 0x0000000109097824 */ /* 0x000fe200078e020b */
[----:B------:R-:W-:Y:S01]  /*1260*/  UIMAD UR7, UR11, UR18, UR7 ;  /* 0x000000120b0772a4 */ /* 0x000fe2000f8e0207 */
[C---:B------:R-:W-:Y:S01]  /*1270*/  IMAD R0, R15.reuse, c[0x0][0x1ec], R10 ;  /* 0x00007b000f007a24 */ /* 0x040fe200078e020a */
[----:B------:R-:W-:Y:S01]  /*1280*/  STL [R1+0x3c], R24 ;  /* 0x00003c1801007387 */ /* 0x000fe20000100800 */
[----:B------:R-:W-:-:S04]  /*1290*/  IMAD.WIDE.U32 R8, R15, c[0x0][0x1e8], R8 ;  /* 0x00007a000f087a25 */ /* 0x000fc800078e0008 */
[----:B------:R-:W-:Y:S02]  /*12a0*/  IMAD.IADD R7, R7, 0x1, R12 ;  /* 0x0000000107077824 */ /* 0x000fe400078e020c */
[----:B------:R-:W-:Y:S01]  /*12b0*/  IMAD.IADD R21, R9, 0x1, R0 ;  /* 0x0000000109157824 */ /* 0x000fe200078e0200 */
[----:B------:R-:W-:Y:S01]  /*12c0*/  @!P1 SHF.R.S32.HI R0, RZ, 0x1f, R31 ;  /* 0x0000001fff009819 */ /* 0x000fe2000001141f */
[----:B------:R-:W-:Y:S01]  /*12d0*/  IMAD.WIDE.U32 R10, R15, c[0x0][0x210], R6 ;  /* 0x000084000f0a7a25 */ /* 0x000fe200078e0006 */
[----:B------:R-:W-:Y:S02]  /*12e0*/  @!P1 SHF.R.S32.HI R9, RZ, 0x1f, R32 ;  /* 0x0000001fff099819 */ /* 0x000fe40000011420 */
[----:B------:R-:W-:Y:S01]  /*12f0*/  @!P1 LEA.HI R6, R0, R31, RZ, 0x3 ;  /* 0x0000001f00069211 */ /* 0x000fe200078f18ff */
[----:B------:R-:W-:Y:S01]  /*1300*/  IMAD R12, R20, c[0x0][0x210], RZ ;  /* 0x00008400140c7a24 */ /* 0x000fe200078e02ff */
[----:B------:R-:W-:Y:S01]  /*1310*/  @!P1 LEA.HI R0, R9, R32, RZ, 0x3 ;  /* 0x0000002009009211 */ /* 0x000fe200078f18ff */
[----:B------:R-:W-:Y:S01]  /*1320*/  IMAD.MOV.U32 R20, RZ, RZ, R8 ;  /* 0x000000ffff147224 */ /* 0x000fe200078e0008 */
[----:B------:R-:W-:Y:S01]  /*1330*/  @!P1 LOP3.LUT R6, R6, 0xfffffff8, RZ, 0xc0, !PT ;  /* 0xfffffff806069812 */ /* 0x000fe200078ec0ff */
[----:B------:R-:W-:Y:S01]  /*1340*/  IMAD R12, R15, c[0x0][0x214], R12 ;  /* 0x000085000f0c7a24 */ /* 0x000fe200078e020c */
[----:B------:R-:W-:Y:S01]  /*1350*/  SHFL.IDX PT, R8, R17, 0x1, 0x181f ;  /* 0x00381f0011087f89 */ /* 0x000fe200000e0000 */
[----:B------:R-:W-:Y:S01]  /*1360*/  @!P1 LOP3.LUT R0, R0, 0xfffffff8, RZ, 0xc0, !PT ;  /* 0xfffffff800009812 */ /* 0x000fe200078ec0ff */
[----:B------:R-:W-:-:S02]  /*1370*/  IMAD.MOV.U32 R22, RZ, RZ, R10 ;  /* 0x000000ffff167224 */ /* 0x000fc400078e000a */
[----:B-1----:R-:W-:Y:S01]  /*1380*/  @!P1 IMAD.WIDE R14, R6, 0x2, R4 ;  /* 0x00000002060e9825 */ /* 0x002fe200078e0204 */
[----:B------:R-:W1:Y:S03]  /*1390*/  SHFL.IDX PT, R9, R16, 0x1, 0x181f ;  /* 0x00381f0010097f89 */ /* 0x000e6600000e0000 */
[----:B------:R-:W-:Y:S02]  /*13a0*/  IMAD.IADD R23, R11, 0x1, R12 ;  /* 0x000000010b177824 */ /* 0x000fe400078e020c */
[----:B------:R-:W-:Y:S01]  /*13b0*/  @!P1 IMAD.WIDE R12, R0, 0x2, R4 ;  /* 0x00000002000c9825 */ /* 0x000fe200078e0204 */
[----:B------:R-:W-:-:S03]  /*13c0*/  @!P5 SHF.R.S32.HI R0, RZ, 0x1f, R32 ;  /* 0x0000001fff00d819 */ /* 0x000fc60000011420 */
[----:B------:R-:W-:Y:S01]  /*13d0*/  IMAD.SHL.U32 R57, R24, 0x2, RZ ;  /* 0x0000000218397824 */ /* 0x000fe200078e00ff */
[----:B------:R-:W-:-:S04]  /*13e0*/  @!P5 LEA.HI R0, R0, R32, RZ, 0x3 ;  /* 0x000000200000d211 */ /* 0x000fc800078f18ff */
[----:B------:R-:W-:Y:S01]  /*13f0*/  @!P5 LOP3.LUT R0, R0, 0xfffffff8, RZ, 0xc0, !PT ;  /* 0xfffffff80000d812 */ /* 0x000fe200078ec0ff */
[----:B------:R-:W-:Y:S04]  /*1400*/  STL [R1], R57 ;  /* 0x0000003901007387 */ /* 0x000fe80000100800 */
[----:B-1----:R-:W-:Y:S01]  /*1410*/  @!P5 IMAD.WIDE R24, R0, 0x2, R8 ;  /* 0x000000020018d825 */ /* 0x002fe200078e0208 */
[----:B------:R-:W-:-:S03]  /*1420*/  @!P2 SHF.R.S32.HI R0, RZ, 0x1f, R32 ;  /* 0x0000001fff00a819 */ /* 0x000fc60000011420 */
[--C-:B---3--:R-:W-:Y:S01]  /*1430*/  @P4 IMAD.MOV.U32 R6, RZ, RZ, R19.reuse ;  /* 0x000000ffff064224 */ /* 0x108fe200078e0013 */
[----:B------:R-:W-:Y:S01]  /*1440*/  @P4 SHF.R.S32.HI R7, RZ, 0x1f, R19 ;  /* 0x0000001fff074819 */ /* 0x000fe20000011413 */
[----:B------:R-:W-:Y:S02]  /*1450*/  @!P4 IMAD.MOV.U32 R6, RZ, RZ, R39 ;  /* 0x000000ffff06c224 */ /* 0x000fe400078e0027 */
[----:B------:R-:W-:Y:S01]  /*1460*/  @!P4 IMAD.MOV.U32 R7, RZ, RZ, R18 ;  /* 0x000000ffff07c224 */ /* 0x000fe200078e0012 */
[----:B------:R-:W-:Y:S02]  /*1470*/  @!P1 LEA R10, P4, R2, R4, 0x1 ;  /* 0x00000004020a9211 */ /* 0x000fe400078808ff */
[----:B------:R-:W-:Y:S01]  /*1480*/  SEL R30, R6, RZ, !P6 ;  /* 0x000000ff061e7207 */ /* 0x000fe20007000000 */
[----:B------:R-:W-:Y:S01]  /*1490*/  SHFL.IDX PT, R4, R17, 0x3, 0x181f ;  /* 0x00781f0011047f89 */ /* 0x000fe200000e0000 */
[----:B------:R-:W-:Y:S02]  /*14a0*/  @!P5 SHF.R.S32.HI R6, RZ, 0x1f, R31 ;  /* 0x0000001fff06d819 */ /* 0x000fe4000001141f */
[----:B------:R-:W-:Y:S01]  /*14b0*/  @!P1 LEA.HI.X R11, R2, R5, R3, 0x1, P4 ;  /* 0x00000005020b9211 */ /* 0x000fe200020f0c03 */
[----:B------:R-:W-:Y:S01]  /*14c0*/  IMAD.WIDE.U32 R20, R30, c[0x0][0x1f0], R20 ;  /* 0x00007c001e147a25 */ /* 0x000fe200078e0014 */
[----:B------:R-:W-:-:S02]  /*14d0*/  @!P5 LEA.HI R6, R6, R31, RZ, 0x3 ;  /* 0x0000001f0606d211 */ /* 0x000fc400078f18ff */
[----:B------:R-:W-:Y:S01]  /*14e0*/  SEL R29, R7, RZ, !P6 ;  /* 0x000000ff071d7207 */ /* 0x000fe20007000000 */
[----:B------:R-:W-:Y:S01]  /*14f0*/  IMAD.MOV.U32 R36, RZ, RZ, R20 ;  /* 0x000000ffff247224 */ /* 0x000fe200078e0014 */
[----:B------:R-:W-:Y:S01]  /*1500*/  @!P5 LOP3.LUT R5, R6, 0xfffffff8, RZ, 0xc0, !PT ;  /* 0xfffffff80605d812 */ /* 0x000fe200078ec0ff */
[----:B------:R-:W-:Y:S01]  /*1510*/  SHFL.IDX PT, R7, R16, 0x2, 0x181f ;  /* 0x00581f0010077f89 */ /* 0x000fe200000e0000 */
[----:B------:R-:W-:Y:S02]  /*1520*/  ISETP.GE.AND P6, PT, R2, c[0x0][0x198], PT ;  /* 0x0000660002007a0c */ /* 0x000fe40003fc6270 */
[----:B------:R-:W-:Y:S01]  /*1530*/  ISETP.GE.AND P4, PT, R32, c[0x0][0x198], PT ;  /* 0x0000660020007a0c */ /* 0x000fe20003f86270 */
[----:B------:R-:W1:Y:S01]  /*1540*/  SHFL.IDX PT, R6, R17, 0x2, 0x181f ;  /* 0x00581f0011067f89 */ /* 0x000e6200000e0000 */
[----:B------:R-:W-:-:S03]  /*1550*/  @!P5 IMAD.WIDE R26, R5, 0x2, R8 ;  /* 0x00000002051ad825 */ /* 0x000fc600078e0208 */
[----:B------:R2:W3:Y:S04]  /*1560*/  SHFL.IDX PT, R5, R16, 0x3, 0x181f ;  /* 0x00781f0010057f89 */ /* 0x0004e800000e0000 */
[----:B------:R4:W-:Y:S04]  /*1570*/  STL.64 [R1+0x30], R20 ;  /* 0x0000301401007387 */ /* 0x0009e80000100a00 */
[----:B------:R5:W-:Y:S04]  /*1580*/  @!P1 LDGSTS.E.BYPASS.LTC128B.128 [R57+0x100], [R10.64], !P6 ;  /* 0x001000000a399fae */ /* 0x000be8000f101d58 */
[----:B------:R1:W-:Y:S04]  /*1590*/  @!P1 LDGSTS.E.BYPASS.LTC128B.128 [R57+0x4100], [R14.64], !P0 ;  /* 0x041000000e399fae */ /* 0x0003e8000c101d58 */
[----:B------:R2:W-:Y:S01]  /*15a0*/  @!P1 LDGSTS.E.BYPASS.LTC128B.128 [R57+0x8100], [R12.64], !P4 ;  /* 0x081000000c399fae */ /* 0x0005e2000e101d58 */
[----:B-----5:R-:W-:-:S02]  /*15b0*/  @!P2 SHF.R.S32.HI R10, RZ, 0x1f, R31 ;  /* 0x0000001fff0aa819 */ /* 0x020fc4000001141f */
[----:B------:R-:W-:Y:S02]  /*15c0*/  @!P3 SHF.R.S32.HI R11, RZ, 0x1f, R32 ;  /* 0x0000001fff0bb819 */ /* 0x000fe40000011420 */
[-C--:B------:R-:W-:Y:S02]  /*15d0*/  @!P2 LEA.HI R10, R10, R31.reuse, RZ, 0x3 ;  /* 0x0000001f0a0aa211 */ /* 0x080fe400078f18ff */
[----:B-1----:R-:W-:Y:S02]  /*15e0*/  @!P2 LEA.HI R14, R0, R32, RZ, 0x3 ;  /* 0x00000020000ea211 */ /* 0x002fe400078f18ff */
[----:B--2---:R-:W-:Y:S02]  /*15f0*/  @!P3 SHF.R.S32.HI R13, RZ, 0x1f, R31 ;  /* 0x0000001fff0db819 */ /* 0x004fe4000001141f */
[----:B------:R-:W-:Y:S02]  /*1600*/  @!P5 LEA R12, P1, R2, R8, 0x1 ;  /* 0x00000008020cd211 */ /* 0x000fe400078208ff */
[----:B------:R-:W-:-:S02]  /*1610*/  @!P3 LEA.HI R8, R13, R31, RZ, 0x3 ;  /* 0x0000001f0d08b211 */ /* 0x000fc400078f18ff */
[----:B------:R-:W-:Y:S02]  /*1620*/  @!P2 LOP3.LUT R15, R10, 0xfffffff8, RZ, 0xc0, !PT ;  /* 0xfffffff80a0fa812 */ /* 0x000fe400078ec0ff */
[C---:B------:R-:W-:Y:S02]  /*1630*/  @!P5 LEA.HI.X R13, R2.reuse, R9, R3, 0x1, P1 ;  /* 0x00000009020dd211 */ /* 0x040fe400008f0c03 */
[----:B------:R-:W-:Y:S02]  /*1640*/  @!P2 LEA R10, P1, R2, R6, 0x1 ;  /* 0x00000006020aa211 */ /* 0x000fe400078208ff */
[----:B------:R-:W-:Y:S01]  /*1650*/  @!P3 LEA.HI R0, R11, R32, RZ, 0x3 ;  /* 0x000000200b00b211 */ /* 0x000fe200078f18ff */
[----:B------:R1:W-:Y:S01]  /*1660*/  @!P5 LDGSTS.E.BYPASS.LTC128B.128 [R57+0x1100], [R12.64], !P6 ;  /* 0x011000000c39dfae */ /* 0x0003e2000f101d58 */
[----:B------:R-:W-:Y:S01]  /*1670*/  @!P2 LOP3.LUT R9, R14, 0xfffffff8, RZ, 0xc0, !PT ;  /* 0xfffffff80e09a812 */ /* 0x000fe200078ec0ff */
[----:B------:R-:W-:Y:S01]  /*1680*/  @!P2 IMAD.WIDE R14, R15, 0x2, R6 ;  /* 0x000000020f0ea825 */ /* 0x000fe200078e0206 */
[----:B------:R-:W-:Y:S01]  /*1690*/  @!P3 LOP3.LUT R16, R8, 0xfffffff8, RZ, 0xc0, !PT ;  /* 0xfffffff80810b812 */ /* 0x000fe200078ec0ff */
[----:B------:R2:W-:Y:S01]  /*16a0*/  @!P5 LDGSTS.E.BYPASS.LTC128B.128 [R57+0x5100], [R26.64], !P0 ;  /* 0x051000001a39dfae */ /* 0x0005e2000c101d58 */
[----:B------:R-:W-:Y:S01]  /*16b0*/  @!P2 LEA.HI.X R11, R2, R7, R3, 0x1, P1 ;  /* 0x00000007020ba211 */ /* 0x000fe200008f0c03 */
[----:B------:R-:W-:Y:S01]  /*16c0*/  @!P2 IMAD.WIDE R6, R9, 0x2, R6 ;  /* 0x000000020906a825 */ /* 0x000fe200078e0206 */
[----:B------:R-:W-:Y:S01]  /*16d0*/  @!P3 LOP3.LUT R0, R0, 0xfffffff8, RZ, 0xc0, !PT ;  /* 0xfffffff80000b812 */ /* 0x000fe200078ec0ff */
[----:B------:R2:W-:Y:S01]  /*16e0*/  @!P5 LDGSTS.E.BYPASS.LTC128B.128 [R57+0x9100], [R24.64], !P4 ;  /* 0x091000001839dfae */ /* 0x0005e2000e101d58 */
[----:B------:R-:W-:Y:S01]  /*16f0*/  @!P3 LEA R8, P1, R2, R4, 0x1 ;  /* 0x000000040208b211 */ /* 0x000fe200078208ff */
[----:B---3--:R-:W-:Y:S01]  /*1700*/  @!P3 IMAD.WIDE R16, R16, 0x2, R4 ;  /* 0x000000021010b825 */ /* 0x008fe200078e0204 */
[----:B------:R-:W-:Y:S01]  /*1710*/  ISETP.GE.AND P5, PT, R28, 0x21, PT ;  /* 0x000000211c00780c */ /* 0x000fe20003fa6270 */
[----:B------:R3:W-:Y:S01]  /*1720*/  @!P2 LDGSTS.E.BYPASS.LTC128B.128 [R57+0x2100], [R10.64], !P6 ;  /* 0x021000000a39afae */ /* 0x0007e2000f101d58 */
[----:B------:R-:W-:Y:S01]  /*1730*/  @!P3 LEA.HI.X R9, R2, R5, R3, 0x1, P1 ;  /* 0x000000050209b211 */ /* 0x000fe200008f0c03 */
[----:B------:R-:W-:Y:S01]  /*1740*/  @!P3 IMAD.WIDE R18, R0, 0x2, R4 ;  /* 0x000000020012b825 */ /* 0x000fe200078e0204 */
[----:B------:R-:W-:Y:S01]  /*1750*/  ISETP.GT.AND P1, PT, R28, 0x40, PT ;  /* 0x000000401c00780c */ /* 0x000fe20003f24270 */
[----:B------:R5:W-:Y:S02]  /*1760*/  @!P2 LDGSTS.E.BYPASS.LTC128B.128 [R57+0x6100], [R14.64], !P0 ;  /* 0x061000000e39afae */ /* 0x000be4000c101d58 */
[----:B------:R-:W-:-:S02]  /*1770*/  IMAD R0, R29, c[0x0][0x1f0], RZ ;  /* 0x00007c001d007a24 */ /* 0x000fc400078e02ff */
[----:B------:R1:W-:Y:S01]  /*1780*/  @!P2 LDGSTS.E.BYPASS.LTC128B.128 [R57+0xa100], [R6.64], !P4 ;  /* 0x0a1000000639afae */ /* 0x0003e2000e101d58 */
[----:B------:R-:W-:Y:S02]  /*1790*/  IMAD.U32 R4, RZ, RZ, UR15 ;  /* 0x0000000fff047e24 */ /* 0x000fe4000f8e00ff */
[----:B------:R-:W-:Y:S01]  /*17a0*/  IMAD R0, R30, c[0x0][0x1f4], R0 ;  /* 0x00007d001e007a24 */ /* 0x000fe200078e0200 */
[----:B------:R2:W-:Y:S01]  /*17b0*/  @!P3 LDGSTS.E.BYPASS.LTC128B.128 [R57+0x3100], [R8.64], !P6 ;  /* 0x031000000839bfae */ /* 0x0005e2000f101d58 */
[----:B------:R-:W-:Y:S02]  /*17c0*/  ISETP.GE.AND P6, PT, R28, 0x1, PT ;  /* 0x000000011c00780c */ /* 0x000fe40003fc6270 */
[----:B------:R-:W-:Y:S01]  /*17d0*/  IMAD.IADD R37, R21, 0x1, R0 ;  /* 0x0000000115257824 */ /* 0x000fe200078e0200 */
[----:B------:R2:W-:Y:S01]  /*17e0*/  @!P3 LDGSTS.E.BYPASS.LTC128B.128 [R57+0x7100], [R16.64], !P0 ;  /* 0x071000001039bfae */ /* 0x0005e2000c101d58 */
[----:B----4-:R-:W-:-:S03]  /*17f0*/  IMAD.WIDE.U32 R20, R30, c[0x0][0x218], R22 ;  /* 0x000086001e147a25 */ /* 0x010fc600078e0016 */
[----:B------:R4:W-:Y:S01]  /*1800*/  @!P3 LDGSTS.E.BYPASS.LTC128B.128 [R57+0xb100], [R18.64], !P4 ;  /* 0x0b1000001239bfae */ /* 0x0009e2000e101d58 */
[----:B------:R-:W-:Y:S01]  /*1810*/  IMAD.WIDE.U32 R4, R4, UR18, R36 ;  /* 0x0000001204047c25 */ /* 0x000fe2000f8e0024 */
[----:B------:R-:W-:Y:S02]  /*1820*/  ISETP.GE.AND P4, PT, R2, c[0x0][0x1d4], PT ;  /* 0x0000750002007a0c */ /* 0x000fe40003f86270 */
[----:B------:R-:W-:Y:S01]  /*1830*/  ISETP.GE.AND P3, PT, R31, c[0x0][0x1d4], PT ;  /* 0x000075001f007a0c */ /* 0x000fe20003f66270 */
[----:B------:R-:W0:Y:S01]  /*1840*/  LDGDEPBAR ;  /* 0x00000000000079af */ /* 0x000e220000000000 */
[----:B------:R-:W-:Y:S01]  /*1850*/  IADD3 R0, R5, UR7, RZ ;  /* 0x0000000705007c10 */ /* 0x000fe2000fffe0ff */
[----:B---3--:R-:W-:Y:S01]  /*1860*/  IMAD.WIDE.U32 R10, R34, 0x40, RZ ;  /* 0x00000040220a7825 */ /* 0x008fe200078e00ff */
[----:B------:R-:W-:Y:S01]  /*1870*/  UIMAD UR7, UR10, UR5, URZ ;  /* 0x000000050a0772a4 */ /* 0x000fe2000f8e023f */
[----:B------:R4:W-:Y:S01]  /*1880*/  STL.64 [R1+0x18], R36 ;  /* 0x0000182401007387 */ /* 0x0009e20000100a00 */
[----:B-----5:R-:W-:Y:S01]  /*1890*/  LEA.HI R14, R118, R121, RZ, 0x4 ;  /* 0x00000079760e7211 */ /* 0x020fe200078f20ff */
[----:B------:R-:W-:Y:S01]  /*18a0*/  IMAD R5, R29, c[0x0][0x218], RZ ;  /* 0x000086001d057a24 */ /* 0x000fe200078e02ff */
[C---:B------:R-:W-:Y:S01]  /*18b0*/  @P1 IADD3 R10, P0, R4.reuse, R10, RZ ;  /* 0x0000000a040a1210 */ /* 0x040fe20007f1e0ff */
[----:B------:R-:W-:Y:S01]  /*18c0*/  UIADD3 UR7, UR13, UR7, URZ ;  /* 0x000000070d077290 */ /* 0x000fe2000fffe03f */
[----:B-1----:R-:W-:Y:S01]  /*18d0*/  @P6 LEA R6, P2, R4, c[0x0][0x1c8], 0x1 ;  /* 0x0000720004066a11 */ /* 0x002fe200078408ff */
[----:B------:R-:W-:Y:S01]  /*18e0*/  IMAD R5, R30, c[0x0][0x21c], R5 ;  /* 0x000087001e057a24 */ /* 0x000fe200078e0205 */
[----:B------:R-:W-:Y:S01]  /*18f0*/  LOP3.LUT R3, R14, 0xfffffff0, RZ, 0xc0, !PT ;  /* 0xfffffff00e037812 */ /* 0x000fe200078ec0ff */
[----:B------:R-:W-:Y:S01]  /*1900*/  UIMAD UR10, UR7, UR15, URZ ;  /* 0x0000000f070a72a4 */ /* 0x000fe2000f8e023f */
[----:B--2---:R-:W-:Y:S01]  /*1910*/  IMAD.SHL.U32 R8, R35, 0x40, RZ ;  /* 0x0000004023087824 */ /* 0x004fe200078e00ff */
[----:B------:R-:W-:Y:S01]  /*1920*/  @P6 LEA.HI.X R7, R4, c[0x0][0x1cc], R0, 0x1, P2 ;  /* 0x0000730004076a11 */ /* 0x000fe200010f0c00 */
[----:B------:R-:W-:Y:S01]  /*1930*/  IMAD.IADD R59, R21, 0x1, R5 ;  /* 0x00000001153b7824 */ /* 0x000fe200078e0205 */
[----:B------:R-:W-:Y:S01]  /*1940*/  @P5 LEA R4, P2, R34, R4, 0x5 ;  /* 0x0000000422045211 */ /* 0x000fe200078428ff */
[----:B------:R-:W-:Y:S01]  /*1950*/  IMAD.IADD R8, R11, 0x1, R8 ;  /* 0x000000010b087824 */ /* 0x000fe200078e0208 */
[----:B------:R-:W-:Y:S01]  /*1960*/  SHF.R.S32.HI R11, RZ, 0x4, R14 ;  /* 0x00000004ff0b7819 */ /* 0x000fe2000001140e */
[----:B------:R-:W-:Y:S01]  /*1970*/  IMAD.IADD R3, R121, 0x1, -R3 ;  /* 0x0000000179037824 */ /* 0x000fe200078e0a03 */
[----:B------:R1:W-:Y:S01]  /*1980*/  @P6 LDGSTS.E.BYPASS.LTC128B.128 [R57+0x12100], [R6.64], !P4 ;  /* 0x1210000006396fae */ /* 0x0003e2000e101d58 */
[----:B------:R-:W-:Y:S01]  /*1990*/  @P1 IMAD.X R13, R8, 0x1, R0, P0 ;  /* 0x00000001080d1824 */ /* 0x000fe200000e0600 */
[----:B------:R-:W-:Y:S01]  /*19a0*/  @P5 LEA.HI.X R0, R34, R0, R35, 0x5, P2 ;  /* 0x0000000022005211 */ /* 0x000fe200010f2c23 */
[----:B------:R-:W-:Y:S01]  /*19b0*/  IMAD.MOV.U32 R58, RZ, RZ, R20 ;  /* 0x000000ffff3a7224 */ /* 0x000fe200078e0014 */
[----:B------:R-:W-:Y:S01]  /*19c0*/  ISETP.GE.AND P2, PT, R32, c[0x0][0x1d4], PT ;  /* 0x0000750020007a0c */ /* 0x000fe20003f46270 */
[----:B------:R1:W-:Y:S01]  /*19d0*/  @P6 LDGSTS.E.BYPASS.LTC128B.128 [R57+0x15100], [R6.64+0x80], !P3 ;  /* 0x1510008006396fae */ /* 0x0003e2000d901d58 */
[----:B------:R-:W-:Y:S01]  /*19e0*/  @P5 LEA R8, P0, R4, c[0x0][0x1c8], 0x1 ;  /* 0x0000720004085a11 */ /* 0x000fe200078008ff */
[----:B------:R-:W-:Y:S01]  /*19f0*/  UIMAD UR10, UR11, UR12, UR10 ;  /* 0x0000000c0b0a72a4 */ /* 0x000fe2000f8e020a */
[----:B------:R-:W-:Y:S01]  /*1a00*/  LEA.HI R5, R14, R11, RZ, 0x1 ;  /* 0x0000000b0e057211 */ /* 0x000fe200078f08ff */
[----:B------:R-:W-:Y:S01]  /*1a10*/  USHF.L.U32 UR11, UR4, 0x6, URZ ;  /* 0x00000006040b7899 */ /* 0x000fe2000800063f */
[----:B------:R-:W-:Y:S01]  /*1a20*/  @P5 LEA.HI.X R9, R4, c[0x0][0x1cc], R0, 0x1, P0 ;  /* 0x0000730004095a11 */ /* 0x000fe200000f0c00 */
[----:B------:R4:W-:Y:S01]  /*1a30*/  STL.64 [R1+0x28], R20 ;  /* 0x0000281401007387 */ /* 0x0009e20000100a00 */
[----:B------:R-:W-:-:S02]  /*1a40*/  SHF.R.S32.HI R12, RZ, 0x1f, R3 ;  /* 0x0000001fff0c7819 */ /* 0x000fc40000011403 */
[----:B------:R-:W-:Y:S01]  /*1a50*/  @P1 LEA R4, P0, R10, c[0x0][0x1c8], 0x1 ;  /* 0x000072000a041a11 */ /* 0x000fe200078008ff */
[----:B------:R4:W-:Y:S01]  /*1a60*/  STL.64 [R1+0x20], R58 ;  /* 0x0000203a01007387 */ /* 0x0009e20000100a00 */
[----:B------:R-:W-:-:S03]  /*1a70*/  LEA.HI R12, R12, R3, RZ, 0x3 ;  /* 0x000000030c0c7211 */ /* 0x000fc600078f18ff */
[----:B------:R1:W-:Y:S01]  /*1a80*/  @P6 LDGSTS.E.BYPASS.LTC128B.128 [R57+0x18100], [R6.64+0x100], !P2 ;  /* 0x1810010006396fae */ /* 0x0003e2000d101d58 */
[----:B------:R-:W-:Y:S02]  /*1a90*/  ISETP.GE.AND P6, PT, R2, c[0x0][0x1d4], PT ;  /* 0x0000750002007a0c */ /* 0x000fe40003fc6270 */
[----:B------:R-:W-:Y:S01]  /*1aa0*/  LOP3.LUT R2, R5, 0xfffffffe, RZ, 0xc0, !PT ;  /* 0xfffffffe05027812 */ /* 0x000fe200078ec0ff */
[----:B------:R2:W-:Y:S01]  /*1ab0*/  @P5 LDGSTS.E.BYPASS.LTC128B.128 [R57+0x13100], [R8.64], !P4 ;  /* 0x1310000008395fae */ /* 0x0005e2000e101d58 */
[----:B------:R-:W-:Y:S02]  /*1ac0*/  @P1 LEA.HI.X R5, R10, c[0x0][0x1cc], R13, 0x1, P0 ;  /* 0x000073000a051a11 */ /* 0x000fe400000f0c0d */
[----:B------:R-:W-:Y:S01]  /*1ad0*/  LOP3.LUT R0, R12, 0xfffffff8, RZ, 0xc0, !PT ;  /* 0xfffffff80c007812 */ /* 0x000fe200078ec0ff */
[----:B------:R2:W-:Y:S01]  /*1ae0*/  @P5 LDGSTS.E.BYPASS.LTC128B.128 [R57+0x16100], [R8.64+0x80], !P3 ;  /* 0x1610008008395fae */ /* 0x0005e2000d901d58 */
[----:B------:R-:W-:-:S03]  /*1af0*/  IMAD.IADD R13, R11, 0x1, -R2 ;  /* 0x000000010b0d7824 */ /* 0x000fc600078e0a02 */
[----:B------:R2:W-:Y:S01]  /*1b00*/  @P5 LDGSTS.E.BYPASS.LTC128B.128 [R57+0x19100], [R8.64+0x100], !P2 ;  /* 0x1910010008395fae */ /* 0x0005e2000d101d58 */
[----:B------:R-:W-:Y:S01]  /*1b10*/  IMAD.IADD R3, R3, 0x1, -R0 ;  /* 0x0000000103037824 */ /* 0x000fe200078e0a00 */
[----:B------:R-:W-:Y:S02]  /*1b20*/  ISETP.GE.AND P5, PT, R31, c[0x0][0x1d4], PT ;  /* 0x000075001f007a0c */ /* 0x000fe40003fa6270 */
[----:B------:R3:W-:Y:S01]  /*1b30*/  @P1 LDGSTS.E.BYPASS.LTC128B.128 [R57+0x14100], [R4.64], !P4 ;  /* 0x1410000004391fae */ /* 0x0007e2000e101d58 */
[----:B------:R-:W-:-:S03]  /*1b40*/  IMAD.SHL.U32 R2, R3, 0x40, RZ ;  /* 0x0000004003027824 */ /* 0x000fc600078e00ff */
[----:B------:R3:W-:Y:S02]  /*1b50*/  @P1 LDGSTS.E.BYPASS.LTC128B.128 [R57+0x17100], [R4.64+0x80], !P3 ;  /* 0x1710008004391fae */ /* 0x0007e4000d901d58 */
[----:B------:R-:W-:Y:S02]  /*1b60*/  LOP3.LUT R2, R2, 0x1c0, RZ, 0xc0, !PT ;  /* 0x000001c002027812 */ /* 0x000fe400078ec0ff */
[----:B------:R3:W-:Y:S01]  /*1b70*/  @P1 LDGSTS.E.BYPASS.LTC128B.128 [R57+0x1a100], [R4.64+0x100], !P2 ;  /* 0x1a10010004391fae */ /* 0x0007e2000d101d58 */
[----:B-1----:R-:W-:-:S03]  /*1b80*/  IMAD.WIDE.U32 R6, R56, UR15, R58 ;  /* 0x0000000f38067c25 */ /* 0x002fc6000f8e003a */
[----:B------:R-:W0:Y:S02]  /*1b90*/  LDGDEPBAR ;  /* 0x00000000000079af */ /* 0x000e240000000000 */
[----:B------:R-:W-:Y:S01]  /*1ba0*/  IADD3 R0, R7, UR10, RZ ;  /* 0x0000000a07007c10 */ /* 0x000fe2000fffe0ff */
[----:B------:R-:W-:Y:S01]  /*1bb0*/  UMOV UR10, 0x6 ;  /* 0x00000006000a7882 */ /* 0x000fe20000000000 */
[----:B------:R-:W-:Y:S01]  /*1bc0*/  LEA R10, P0, R6, c[0x0][0x1f8], 0x1 ;  /* 0x00007e00060a7a11 */ /* 0x000fe200078008ff */
[----:B------:R-:W-:-:S03]  /*1bd0*/  USHF.L.U64.HI UR10, UR4, UR10, UR5 ;  /* 0x0000000a040a7299 */ /* 0x000fc60008010205 */
[----:B------:R-:W-:Y:S01]  /*1be0*/  LEA.HI.X R11, R6, c[0x0][0x1fc], R0, 0x1, P0 ;  /* 0x00007f00060b7a11 */ /* 0x000fe200000f0c00 */
[----:B------:R-:W-:Y:S02]  /*1bf0*/  IMAD.SHL.U32 R0, R13, 0x8, RZ ;  /* 0x000000080d007824 */ /* 0x000fe400078e00ff */
[----:B------:R-:W-:-:S03]  /*1c00*/  IMAD.U32 R6, RZ, RZ, UR11 ;  /* 0x0000000bff067e24 */ /* 0x000fc6000f8e00ff */
[----:B------:R-:W-:Y:S02]  /*1c10*/  LOP3.LUT R0, R2, 0x8, R0, 0xf8, !PT ;  /* 0x0000000802007812 */ /* 0x000fe400078ef800 */
[----:B------:R-:W-:Y:S02]  /*1c20*/  SHF.R.U32.HI R2, RZ, 0x3, R2 ;  /* 0x00000003ff027819 */ /* 0x000fe40000011602 */
[----:B------:R-:W-:Y:S02]  /*1c30*/  IADD3 R14, P1, P0, R6, 0x80, R10 ;  /* 0x00000080060e7810 */ /* 0x000fe4000783e00a */
[----:B------:R-:W-:Y:S01]  /*1c40*/  LOP3.LUT R2, R0, R2, RZ, 0x3c, !PT ;  /* 0x0000000200027212 */ /* 0x000fe200078e3cff */
[----:B---3--:R-:W-:Y:S01]  /*1c50*/  IMAD.U32 R4, RZ, RZ, UR11 ;  /* 0x0000000bff047e24 */ /* 0x008fe2000f8e00ff */
[----:B------:R-:W-:Y:S01]  /*1c60*/  IADD3.X R15, RZ, UR10, R11, P1, P0 ;  /* 0x0000000aff0f7c10 */ /* 0x000fe20008fe040b */
[----:B------:R-:W-:Y:S01]  /*1c70*/  IMAD.SHL.U32 R0, R12, 0x40, RZ ;  /* 0x000000400c007824 */ /* 0x000fe200078e00ff */
[----:B------:R-:W-:-:S04]  /*1c80*/  DEPBAR.LE SB0, 0x1 ;  /* 0x000080400000791a */ /* 0x000fc80000000000 */
[----:B------:R-:W-:Y:S01]  /*1c90*/  BAR.SYNC.DEFER_BLOCKING 0x0 ;  /* 0x0000000000007b1d */ /* 0x000fe20000010000 */
[----:B--2---:R-:W-:Y:S02]  /*1ca0*/  IADD3 R8, P1, P0, R4, 0x100, R10 ;  /* 0x0000010004087810 */ /* 0x004fe4000783e00a */
[----:B------:R-:W-:Y:S01]  /*1cb0*/  LOP3.LUT R2, R2, 0xfffffe00, R0, 0xf8, !PT ;  /* 0xfffffe0002027812 */ /* 0x000fe200078ef800 */
[----:B------:R-:W-:Y:S01]  /*1cc0*/  IMAD.MOV.U32 R0, RZ, RZ, 0x10 ;  /* 0x00000010ff007424 */ /* 0x000fe200078e00ff */
[----:B------:R-:W-:Y:S02]  /*1cd0*/  IADD3.X R9, RZ, UR10, R11, P1, P0 ;  /* 0x0000000aff097c10 */ /* 0x000fe40008fe040b */
[----:B------:R-:W-:Y:S01]  /*1ce0*/  LOP3.LUT P0, RZ, R3, 0x2, RZ, 0xc0, !PT ;  /* 0x0000000203ff7812 */ /* 0x000fe2000780c0ff */
[----:B------:R-:W-:Y:S01]  /*1cf0*/  IMAD R208, R116, 0x400, R2 ;  /* 0x0000040074d07824 */ /* 0x000fe200078e0202 */
[----:B------:R-:W-:Y:S02]  /*1d00*/  IADD3 R6, P1, R10, UR11, RZ ;  /* 0x0000000b0a067c10 */ /* 0x000fe4000ff3e0ff */
[----:B------:R-:W-:-:S02]  /*1d10*/  SEL R0, R0, 0xfffffff0, !P0 ;  /* 0xfffffff000007807 */ /* 0x000fc40004000000 */
[----:B------:R-:W-:Y:S02]  /*1d20*/  IADD3.X R7, R11, UR10, RZ, P1, !PT ;  /* 0x0000000a0b077c10 */ /* 0x000fe40008ffe4ff */
[----:B------:R-:W-:Y:S01]  /*1d30*/  LOP3.LUT P1, RZ, R3, 0x4, RZ, 0xc0, !PT ;  /* 0x0000000403ff7812 */ /* 0x000fe2000782c0ff */
[----:B------:R-:W-:Y:S01]  /*1d40*/  IMAD.SHL.U32 R240, R0, 0x2, RZ ;  /* 0x0000000200f07824 */ /* 0x000fe200078e00ff */
[C---:B------:R-:W-:Y:S01]  /*1d50*/  LEA R220, R208.reuse, 0x100, 0x1 ;  /* 0x00000100d0dc7811 */ /* 0x040fe200078e08ff */
[----:B------:R-:W-:Y:S01]  /*1d60*/  IMAD.SHL.U32 R208, R208, 0x2, RZ ;  /* 0x00000002d0d07824 */ /* 0x000fe200078e00ff */
[----:B------:R-:W-:Y:S01]  /*1d70*/  SEL R0, R239, 0xffffffe0, !P1 ;  /* 0xffffffe0ef007807 */ /* 0x000fe20004800000 */
[----:B------:R-:W-:Y:S01]  /*1d80*/  IMAD.SHL.U32 R3, R38, 0x40, RZ ;  /* 0x0000004026037824 */ /* 0x000fe200078e00ff */
[----:B------:R-:W-:Y:S01]  /*1d90*/  IADD3 R4, P0, R6, UR11, RZ ;  /* 0x0000000b06047c10 */ /* 0x000fe2000ff1e0ff */
[----:B------:R-:W-:Y:S01]  /*1da0*/  IMAD.IADD R216, R220, 0x1, R240 ;  /* 0x00000001dcd87824 */ /* 0x000fe200078e02f0 */
[----:B------:R-:W-:Y:S01]  /*1db0*/  ISETP.LT.OR P1, PT, R28, 0x1, P5 ;  /* 0x000000011c00780c */ /* 0x000fe20002f21670 */
[C---:B------:R-:W-:Y:S01]  /*1dc0*/  IMAD R220, R0.reuse, 0x2, R220 ;  /* 0x0000000200dc7824 */ /* 0x040fe200078e02dc */
[----:B------:R4:W1:Y:S01]  /*1dd0*/  LDSM.16.M88.4 R152, [R208+0x100] ;  /* 0x00010000d098783b */ /* 0x0008620000000200 */
[----:B------:R-:W-:Y:S01]  /*1de0*/  IMAD R228, R0, 0x2, R216 ;  /* 0x0000000200e47824 */ /* 0x000fe200078e02d8 */
[----:B------:R-:W-:-:S02]  /*1df0*/  IADD3.X R5, R7, UR10, RZ, P0, !PT ;  /* 0x0000000a07057c10 */ /* 0x000fc400087fe4ff */
[----:B------:R4:W2:Y:S01]  /*1e00*/  LDSM.16.M88.4 R192, [R208+0x4100] ;  /* 0x00410000d0c0783b */ /* 0x0008a20000000200 */
[----:B------:R-:W-:Y:S02]  /*1e10*/  ISETP.LT.OR P0, PT, R28, 0x1, P6 ;  /* 0x000000011c00780c */ /* 0x000fe40003701670 */
[----:B------:R-:W-:Y:S01]  /*1e20*/  LOP3.LUT R3, R3, 0x1c0, RZ, 0xc0, !PT ;  /* 0x000001c003037812 */ /* 0x000fe200078ec0ff */
[----:B------:R4:W3:Y:S03]  /*1e30*/  LDSM.16.M88.4 R156, [R216] ;  /* 0x00000000d89c783b */ /* 0x0008e60000000200 */
[----:B------:R-:W-:Y:S01]  /*1e40*/  SHF.R.U32.HI R237, RZ, 0x3, R3 ;  /* 0x00000003ffed7819 */ /* 0x000fe20000011603 */
        /* <DEDUP_REMOVED lines=43> */
[----:B------:R-:W-:-:S03]  /*2100*/  IMAD.U32 R6, RZ, RZ, UR15 ;  /* 0x0000000fff067e24 */ /* 0x000fc6000f8e00ff */
[----:B------:R-:W-:Y:S01]  /*2110*/  UIMAD UR4, UR5, UR18, UR4 ;  /* 0x00000012050472a4 */ /* 0x000fe2000f8e0204 */
[----:B------:R-:W-:-:S05]  /*2120*/  IMAD.WIDE.U32 R6, R6, UR18, R36 ;  /* 0x0000001206067c25 */ /* 0x000fca000f8e0024 */
[----:B------:R-:W-:Y:S02]  /*2130*/  IADD3 R3, R7, UR4, RZ ;  /* 0x0000000407037c10 */ /* 0x000fe4000fffe0ff */
[----:B------:R-:W-:-:S04]  /*2140*/  LEA R4, P5, R6, c[0x0][0x1c8], 0x1 ;  /* 0x0000720006047a11 */ /* 0x000fc800078a08ff */
[----:B------:R-:W-:Y:S02]  /*2150*/  LEA.HI.X R5, R6, c[0x0][0x1cc], R3, 0x1, P5 ;  /* 0x0000730006057a11 */ /* 0x000fe400028f0c03 */
[----:B------:R-:W-:-:S03]  /*2160*/  IADD3 R6, P5, R8, R4, RZ ;  /* 0x0000000408067210 */ /* 0x000fc60007fbe0ff */
[----:B------:R1:W-:Y:S02]  /*2170*/  LDGSTS.E.BYPASS.LTC128B.128 [R57+0x1b100], [R4.64], !P4 ;  /* 0x1b10000004397fae */ /* 0x0003e4000e101d58 */
[C-C-:B------:R-:W-:Y:S01]  /*2180*/  IMAD.X R7, R9.reuse, 0x1, R5.reuse, P5 ;  /* 0x0000000109077824 */ /* 0x140fe200028e0605 */
[C-C-:B------:R-:W-:Y:S01]  /*2190*/  IADD3 R12, P6, P5, R8.reuse, 0x80, R4.reuse ;  /* 0x00000080080c7810 */ /* 0x140fe20007dde004 */
[----:B------:R1:W-:Y:S03]  /*21a0*/  LDGSTS.E.BYPASS.LTC128B.128 [R57+0x1e100], [R4.64+0x80], !P3 ;  /* 0x1e10008004397fae */ /* 0x0003e6000d901d58 */
[----:B------:R-:W-:Y:S01]  /*21b0*/  IADD3.X R13, R9, RZ, R5, P6, P5 ;  /* 0x000000ff090d7210 */ /* 0x000fe200037ea405 */
[----:B------:R1:W-:Y:S01]  /*21c0*/  LDGSTS.E.BYPASS.LTC128B.128 [R57+0x21100], [R4.64+0x100], !P2 ;  /* 0x2110010004397fae */ /* 0x0003e2000d101d58 */
[----:B------:R-:W-:-:S03]  /*21d0*/  IADD3 R10, P6, P5, R8, 0x100, R4 ;  /* 0x00000100080a7810 */ /* 0x000fc60007dde004 */
[----:B------:R1:W-:Y:S01]  /*21e0*/  LDGSTS.E.BYPASS.LTC128B.128 [R57+0x1c100], [R6.64], !P4 ;  /* 0x1c10000006397fae */ /* 0x0003e2000e101d58 */
[----:B------:R-:W-:Y:S02]  /*21f0*/  IADD3.X R11, R9, RZ, R5, P6, P5 ;  /* 0x000000ff090b7210 */ /* 0x000fe400037ea405 */
[----:B------:R-:W-:Y:S01]  /*2200*/  IADD3 R8, P5, R6, R8, RZ ;  /* 0x0000000806087210 */ /* 0x000fe20007fbe0ff */
[----:B------:R1:W-:Y:S04]  /*2210*/  LDGSTS.E.BYPASS.LTC128B.128 [R57+0x1f100], [R12.64], !P3 ;  /* 0x1f1000000c397fae */ /* 0x0003e8000d901d58 */
[----:B------:R-:W-:Y:S01]  /*2220*/  IMAD.X R9, R7, 0x1, R9, P5 ;  /* 0x0000000107097824 */ /* 0x000fe200028e0609 */
[----:B------:R1:W-:Y:S04]  /*2230*/  LDGSTS.E.BYPASS.LTC128B.128 [R57+0x22100], [R10.64], !P2 ;  /* 0x221000000a397fae */ /* 0x0003e8000d101d58 */
[----:B------:R1:W-:Y:S04]  /*2240*/  LDGSTS.E.BYPASS.LTC128B.128 [R57+0x1d100], [R8.64], !P4 ;  /* 0x1d10000008397fae */ /* 0x0003e8000e101d58 */
[----:B------:R1:W-:Y:S04]  /*2250*/  LDGSTS.E.BYPASS.LTC128B.128 [R57+0x20100], [R8.64+0x80], !P3 ;  /* 0x2010008008397fae */ /* 0x0003e8000d901d58 */
[----:B------:R1:W-:Y:S02]  /*2260*/  LDGSTS.E.BYPASS.LTC128B.128 [R57+0x23100], [R8.64+0x100], !P2 ;  /* 0x2310010008397fae */ /* 0x0003e4000d101d58 */
.L_x_1147:
[----:B-1234-:R-:W0:Y:S01]  /*2270*/  LDGDEPBAR ;  /* 0x00000000000079af */ /* 0x01ee220000000000 */
[----:B------:R-:W-:Y:S01]  /*2280*/  PLOP3.LUT P5, PT, PT, PT, UP0, 0x40, 0x0 ;  /* 0x000000000000781c */ /* 0x000fe20003fae808 */
[----:B------:R-:W-:Y:S01]  /*2290*/  IMAD.SHL.U32 R237, R237, 0x2, RZ ;  /* 0x00000002eded7824 */ /* 0x000fe200078e00ff */
[----:B------:R-:W-:-:S04]  /*22a0*/  SEL R239, R239, 0xffffffe0, !P1 ;  /* 0xffffffe0efef7807 */ /* 0x000fc80004800000 */
[C---:B------:R-:W-:Y:S01]  /*22b0*/  IADD3 R233, R237.reuse, 0x12100, RZ ;  /* 0x00012100ede97810 */ /* 0x040fe20007ffe0ff */
        /* <DEDUP_REMOVED lines=46> */
.L_x_1148:
[C---:B--23--:R-:W-:Y:S01]  /*25a0*/  HMMA.16816.F32.BF16 R16, R152.reuse, R20, RZ ;  /* 0x000000149810723c */ /* 0x04cfe200000418ff */
[----:B------:R-:W-:Y:S01]  /*25b0*/  IMAD.MOV.U32 R3, RZ, RZ, 0x40 ;  /* 0x00000040ff037424 */ /* 0x000fe200078e00ff */
[----:B------:R-:W-:Y:S01]  /*25c0*/  SHF.R.S32.HI R7, RZ, 0x1f, R116 ;  /* 0x0000001fff077819 */ /* 0x000fe20000011474 */
[----:B------:R-:W-:Y:S01]  /*25d0*/  UIADD3 UR9, UR14, UR9, URZ ;  /* 0x000000090e097290 */ /* 0x000fe2000fffe03f */
[----:B------:R-:W-:Y:S01]  /*25e0*/  PLOP3.LUT P5, PT, PT, PT, UP2, 0x80, 0x0 ;  /* 0x000000000000781c */ /* 0x000fe20003faf028 */
[----:B------:R-:W0:Y:S01]  /*25f0*/  LDGDEPBAR ;  /* 0x00000000000079af */ /* 0x000e220000000000 */
[----:B------:R-:W-:Y:S01]  /*2600*/  SEL R232, R3, 0xffffffc0, !P0 ;  /* 0xffffffc003e87807 */ /* 0x000fe20004000000 */
[----:B------:R-:W-:Y:S01]  /*2610*/  IMAD.SHL.U32 R143, R2, 0x2, RZ ;  /* 0x00000002028f7824 */ /* 0x000fe200078e00ff */
[C---:B------:R-:W-:Y:S01]  /*2620*/  HMMA.16816.F32.BF16 R12, R152.reuse, R22, RZ ;  /* 0x00000016980c723c */ /* 0x040fe200000418ff */
[----:B------:R-:W-:Y:S01]  /*2630*/  LEA.HI R7, R7, R116, RZ, 0x3 ;  /* 0x0000007407077211 */ /* 0x000fe200078f18ff */
[----:B------:R-:W-:Y:S01]  /*2640*/  UISETP.GE.AND UP0, UPT, UR28, 0x3, UPT ;  /* 0x000000031c00788c */ /* 0x000fe2000bf06270 */
[----:B------:R-:W-:Y:S01]  /*2650*/  IMAD.IADD R3, R237, 0x1, R232 ;  /* 0x00000001ed037824 */ /* 0x000fe200078e02e8 */
[----:B------:R-:W-:Y:S01]  /*2660*/  PLOP3.LUT P0, PT, PT, PT, UP2, 0x80, 0x0 ;  /* 0x000000000000781c */ /* 0x000fe20003f0f028 */
[----:B------:R-:W-:Y:S01]  /*2670*/  IMAD.IADD R5, R232, 0x1, R4 ;  /* 0x00000001e8057824 */ /* 0x000fe200078e0204 */
[----:B------:R-:W-:Y:S01]  /*2680*/  LOP3.LUT R7, R7, 0xffffff8, RZ, 0xc0, !PT ;  /* 0x0ffffff807077812 */ /* 0x000fe200078ec0ff */
[----:B------:R-:W-:Y:S01]  /*2690*/  IMAD.IADD R2, R240, 0x1, R143 ;  /* 0x00000001f0027824 */ /* 0x000fe200078e028f */
[----:B------:R-:W-:Y:S01]  /*26a0*/  HMMA.16816.F32.BF16 R8, R152, R32, RZ ;  /* 0x000000209808723c */ /* 0x000fe200000418ff */
[----:B------:R-:W2:Y:S01]  /*26b0*/  LDSM.16.M88.4 R72, [R3+0x12100] ;  /* 0x012100000348783b */ /* 0x000ea20000000200 */
[----:B------:R-:W-:-:S03]  /*26c0*/  LEA R236, R0, R143, 0x1 ;  /* 0x0000008f00ec7211 */ /* 0x000fc600078e08ff */
[----:B------:R-:W3:Y:S02]  /*26d0*/  LDSM.16.M88.4 R80, [R3+0x12900] ;  /* 0x012900000350783b */ /* 0x000ee40000000200 */
[----:B------:R-:W-:Y:S01]  /*26e0*/  IMAD.IADD R0, R240, 0x1, R236 ;  /* 0x00000001f0007824 */ /* 0x000fe200078e02ec */
[----:B----4-:R-:W-:Y:S01]  /*26f0*/  HMMA.16816.F32.BF16 R28, R152, R36, RZ ;  /* 0x00000024981c723c */ /* 0x010fe200000418ff */
[----:B------:R-:W4:Y:S04]  /*2700*/  LDSM.16.M88.4 R88, [R3+0x13100] ;  /* 0x013100000358783b */ /* 0x000f280000000200 */
[----:B------:R-:W-:Y:S03]  /*2710*/  LDSM.16.M88.4 R108, [R3+0x15900] ;  /* 0x01590000036c783b */ /* 0x000fe60000000200 */
[C---:B-1----:R-:W-:Y:S01]  /*2720*/  HMMA.16816.F32.BF16 R76, R156.reuse, R24, R16 ;  /* 0x000000189c4c723c */ /* 0x042fe20000041810 */
[----:B------:R-:W-:Y:S07]  /*2730*/  LDSM.16.M88.4 R112, [R5+0x15100] ;  /* 0x015100000570783b */ /* 0x000fee0000000200 */
[----:B------:R-:W-:Y:S08]  /*2740*/  HMMA.16816.F32.BF16 R92, R156, R26, R12 ;  /* 0x0000001a9c5c723c */ /* 0x000ff0000004180c */
[C---:B------:R-:W-:Y:S08]  /*2750*/  HMMA.16816.F32.BF16 R24, R152.reuse, R38, RZ ;  /* 0x000000269818723c */ /* 0x040ff000000418ff */
[----:B------:R-:W-:Y:S08]  /*2760*/  HMMA.16816.F32.BF16 R32, R152, R34, RZ ;  /* 0x000000229820723c */ /* 0x000ff000000418ff */
[----:B------:R-:W-:Y:S08]  /*2770*/  HMMA.16816.F32.BF16 R96, R156, R44, R8 ;  /* 0x0000002c9c60723c */ /* 0x000ff00000041808 */
[C---:B------:R-:W-:Y:S08]  /*2780*/  HMMA.16816.F32.BF16 R20, R152.reuse, R40, RZ ;  /* 0x000000289814723c */ /* 0x040ff000000418ff */
[C---:B------:R-:W-:Y:S08]  /*2790*/  HMMA.16816.F32.BF16 R16, R152.reuse, R42, RZ ;  /* 0x0000002a9810723c */ /* 0x040ff000000418ff */
[C---:B------:R-:W-:Y:S08]  /*27a0*/  HMMA.16816.F32.BF16 R8, R152.reuse, R50, RZ ;  /* 0x000000329808723c */ /* 0x040ff000000418ff */
[C---:B------:R-:W-:Y:S08]  /*27b0*/  HMMA.16816.F32.BF16 R12, R152.reuse, R48, RZ ;  /* 0x00000030980c723c */ /* 0x040ff000000418ff */
[----:B------:R-:W-:Y:S08]  /*27c0*/  HMMA.16816.F32.BF16 R40, R152, R54, RZ ;  /* 0x000000369828723c */ /* 0x000ff000000418ff */
[C---:B------:R-:W-:Y:S01]  /*27d0*/  HMMA.16816.F32.BF16 R64, R156.reuse, R60, R28 ;  /* 0x0000003c9c40723c */ /* 0x040fe2000004181c */
[----:B------:R-:W1:Y:S07]  /*27e0*/  LDSM.16.M88.4 R28, [R3+0x13900] ;  /* 0x01390000031c783b */ /* 0x000e6e0000000200 */
[----:B------:R-:W-:Y:S01]  /*27f0*/  HMMA.16816.F32.BF16 R60, R156, R62, R24 ;  /* 0x0000003e9c3c723c */ /* 0x000fe20000041818 */
[----:B------:R-:W5:Y:S07]  /*2800*/  LDSM.16.M88.4 R24, [R3+0x14100] ;  /* 0x014100000318783b */ /* 0x000f6e0000000200 */
[----:B------:R-:W-:Y:S08]  /*2810*/  HMMA.16816.F32.BF16 R36, R152, R52, RZ ;  /* 0x000000349824723c */ /* 0x000ff000000418ff */
[C---:B------:R-:W-:Y:S08]  /*2820*/  HMMA.16816.F32.BF16 R68, R156.reuse, R46, R32 ;  /* 0x0000002e9c44723c */ /* 0x040ff00000041820 */
[C---:B------:R-:W-:Y:S01]  /*2830*/  HMMA.16816.F32.BF16 R56, R156.reuse, R84, R20 ;  /* 0x000000549c38723c */ /* 0x040fe20000041814 */
[----:B------:R-:W1:Y:S07]  /*2840*/  LDSM.16.M88.4 R20, [R3+0x14900] ;  /* 0x014900000314783b */ /* 0x000e6e0000000200 */
[C---:B------:R-:W-:Y:S01]  /*2850*/  HMMA.16816.F32.BF16 R52, R156.reuse, R86, R16 ;  /* 0x000000569c34723c */ /* 0x040fe20000041810 */
[----:B------:R-:W-:Y:S07]  /*2860*/  LDSM.16.M88.4 R84, [R5+0x12900] ;  /* 0x012900000554783b */ /* 0x000fee0000000200 */
[C---:B------:R-:W-:Y:S08]  /*2870*/  HMMA.16816.F32.BF16 R16, R156.reuse, R102, R8 ;  /* 0x000000669c10723c */ /* 0x040ff00000041808 */
[C---:B------:R-:W-:Y:S01]  /*2880*/  HMMA.16816.F32.BF16 R44, R156.reuse, R100, R12 ;  /* 0x000000649c2c723c */ /* 0x040fe2000004180c */
[----:B------:R-:W-:Y:S07]  /*2890*/  LDSM.16.M88.4 R100, [R5+0x14900] ;  /* 0x014900000564783b */ /* 0x000fee0000000200 */
[----:B------:R-:W-:Y:S01]  /*28a0*/  HMMA.16816.F32.BF16 R8, R156, R106, R40 ;  /* 0x0000006a9c08723c */ /* 0x000fe20000041828 */
[----:B------:R-:W1:Y:S07]  /*28b0*/  LDSM.16.M88.4 R40, [R5+0x12100] ;  /* 0x012100000528783b */ /* 0x000e6e0000000200 */
[C---:B--2---:R-:W-:Y:S08]  /*28c0*/  HMMA.16816.F32.BF16 R32, R184.reuse, R72, R76 ;  /* 0x00000048b820723c */ /* 0x044ff0000004184c */
[----:B------:R-:W-:Y:S01]  /*28d0*/  HMMA.16816.F32.BF16 R48, R184, R74, R92 ;  /* 0x0000004ab830723c */ /* 0x000fe2000004185c */
[----:B------:R-:W-:Y:S07]  /*28e0*/  LDSM.16.M88.4 R92, [R5+0x13900] ;  /* 0x01390000055c783b */ /* 0x000fee0000000200 */
[----:B------:R-:W-:Y:S01]  /*28f0*/  HMMA.16816.F32.BF16 R12, R156, R104, R36 ;  /* 0x000000689c0c723c */ /* 0x000fe20000041824 */
[----:B------:R-:W-:Y:S07]  /*2900*/  LDSM.16.M88.4 R104, [R237+0x15100] ;  /* 0x01510000ed68783b */ /* 0x000fee0000000200 */
[C---:B---3--:R-:W-:Y:S01]  /*2910*/  HMMA.16816.F32.BF16 R76, R184.reuse, R80, R96 ;  /* 0x00000050b84c723c */ /* 0x048fe20000041860 */
[----:B------:R-:W-:Y:S07]  /*2920*/  LDSM.16.M88.4 R96, [R5+0x14100] ;  /* 0x014100000560783b */ /* 0x000fee0000000200 */
[C---:B------:R-:W-:Y:S01]  /*2930*/  HMMA.16816.F32.BF16 R72, R184.reuse, R82, R68 ;  /* 0x00000052b848723c */ /* 0x040fe20000041844 */
[----:B------:R-:W2:Y:S07]  /*2940*/  LDSM.16.M88.4 R80, [R5+0x13100] ;  /* 0x013100000550783b */ /* 0x000eae0000000200 */
[C---:B----4-:R-:W-:Y:S08]  /*2950*/  HMMA.16816.F32.BF16 R68, R184.reuse, R88, R64 ;  /* 0x00000058b844723c */ /* 0x050ff00000041840 */
[C---:B------:R-:W-:Y:S01]  /*2960*/  HMMA.16816.F32.BF16 R64, R184.reuse, R90, R60 ;  /* 0x0000005ab840723c */ /* 0x040fe2000004183c */
[----:B------:R-:W-:Y:S07]  /*2970*/  LDSM.16.M88.4 R88, [R237+0x16100] ;  /* 0x01610000ed58783b */ /* 0x000fee0000000200 */
[C---:B-1----:R-:W-:Y:S08]  /*2980*/  HMMA.16816.F32.BF16 R60, R184.reuse, R28, R56 ;  /* 0x0000001cb83c723c */ /* 0x042ff00000041838 */
[C---:B------:R-:W-:Y:S08]  /*2990*/  HMMA.16816.F32.BF16 R56, R184.reuse, R30, R52 ;  /* 0x0000001eb838723c */ /* 0x040ff00000041834 */
[C---:B-----5:R-:W-:Y:S08]  /*29a0*/  HMMA.16816.F32.BF16 R52, R184.reuse, R24, R44 ;  /* 0x00000018b834723c */ /* 0x060ff0000004182c */
[C---:B------:R-:W-:Y:S01]  /*29b0*/  HMMA.16816.F32.BF16 R44, R184.reuse, R26, R16 ;  /* 0x0000001ab82c723c */ /* 0x040fe20000041810 */
[----:B------:R-:W1:Y:S07]  /*29c0*/  LDSM.16.M88.4 R24, [R237+0x15900] ;  /* 0x01590000ed18783b */ /* 0x000e6e0000000200 */
[C---:B------:R-:W-:Y:S08]  /*29d0*/  HMMA.16816.F32.BF16 R36, R184.reuse, R20, R12 ;  /* 0x00000014b824723c */ /* 0x040ff0000004180c */
[----:B------:R-:W-:Y:S08]  /*29e0*/  HMMA.16816.F32.BF16 R28, R184, R22, R8 ;  /* 0x00000016b81c723c */ /* 0x000ff00000041808 */
[C---:B------:R-:W-:Y:S08]  /*29f0*/  HMMA.16816.F32.BF16 R16, R188.reuse, R42, R48 ;  /* 0x0000002abc10723c */ /* 0x040ff00000041830 */
[C---:B------:R-:W-:Y:S08]  /*2a00*/  HMMA.16816.F32.BF16 R12, R188.reuse, R84, R76 ;  /* 0x00000054bc0c723c */ /* 0x040ff0000004184c */
[C---:B------:R-:W-:Y:S08]  /*2a10*/  HMMA.16816.F32.BF16 R8, R188.reuse, R86, R72 ;  /* 0x00000056bc08723c */ /* 0x040ff00000041848 */
[C---:B------:R-:W-:Y:S01]  /*2a20*/  HMMA.16816.F32.BF16 R20, R188.reuse, R40, R32 ;  /* 0x00000028bc14723c */ /* 0x040fe20000041820 */
[----:B------:R-:W-:Y:S07]  /*2a30*/  LDSM.16.M88.4 R32, [R237+0x17900] ;  /* 0x01790000ed20783b */ /* 0x000fee0000000200 */
[C---:B--2---:R-:W-:Y:S08]  /*2a40*/  HMMA.16816.F32.BF16 R76, R188.reuse, R80, R68 ;  /* 0x00000050bc4c723c */ /* 0x044ff00000041844 */
[C---:B------:R-:W-:Y:S08]  /*2a50*/  HMMA.16816.F32.BF16 R84, R188.reuse, R82, R64 ;  /* 0x00000052bc54723c */ /* 0x040ff00000041840 */
[C---:B------:R-:W-:Y:S01]  /*2a60*/  HMMA.16816.F32.BF16 R68, R188.reuse, R96, R52 ;  /* 0x00000060bc44723c */ /* 0x040fe20000041834 */
[----:B------:R-:W2:Y:S07]  /*2a70*/  LDSM.16.M88.4 R52, [R237+0x16900] ;  /* 0x01690000ed34783b */ /* 0x000eae0000000200 */
[C---:B------:R-:W-:Y:S01]  /*2a80*/  HMMA.16816.F32.BF16 R64, R188.reuse, R98, R44 ;  /* 0x00000062bc40723c */ /* 0x040fe2000004182c */
[----:B------:R-:W3:Y:S04]  /*2a90*/  LDSM.16.M88.4 R44, [R237+0x17100] ;  /* 0x01710000ed2c783b */ /* 0x000ee80000000200 */
[----:B------:R-:W-:Y:S03]  /*2aa0*/  LDSM.16.M88.4 R96, [R3+0x15100] ;  /* 0x015100000360783b */ /* 0x000fe60000000200 */
[C---:B------:R-:W-:Y:S08]  /*2ab0*/  HMMA.16816.F32.BF16 R80, R188.reuse, R92, R60 ;  /* 0x0000005cbc50723c */ /* 0x040ff0000004183c */
[C---:B------:R-:W-:Y:S01]  /*2ac0*/  HMMA.16816.F32.BF16 R72, R188.reuse, R94, R56 ;  /* 0x0000005ebc48723c */ /* 0x040fe20000041838 */
[----:B------:R-:W-:Y:S07]  /*2ad0*/  LDSM.16.M88.4 R92, [R4+0x17900] ;  /* 0x01790000045c783b */ /* 0x000fee0000000200 */
[C---:B------:R-:W-:Y:S08]  /*2ae0*/  HMMA.16816.F32.BF16 R60, R188.reuse, R100, R36 ;  /* 0x00000064bc3c723c */ /* 0x040ff00000041824 */
[----:B------:R-:W-:Y:S01]  /*2af0*/  HMMA.16816.F32.BF16 R56, R188, R102, R28 ;  /* 0x00000066bc38723c */ /* 0x000fe2000004181c */
[----:B------:R-:W4:Y:S04]  /*2b00*/  LDSM.16.M88.4 R28, [R4+0x15100] ;  /* 0x01510000041c783b */ /* 0x000f280000000200 */
[----:B------:R-:W-:Y:S03]  /*2b10*/  LDSM.16.M88.4 R100, [R5+0x17100] ;  /* 0x017100000564783b */ /* 0x000fe60000000200 */
[C---:B------:R-:W-:Y:S08]  /*2b20*/  HMMA.16816.F32.BF16 R40, R192.reuse, R106, R16 ;  /* 0x0000006ac028723c */ /* 0x040ff00000041810 */
[C---:B-1----:R-:W-:Y:S08]  /*2b30*/  HMMA.16816.F32.BF16 R36, R192.reuse, R24, R12 ;  /* 0x00000018c024723c */ /* 0x042ff0000004180c */
[C---:B------:R-:W-:Y:S01]  /*2b40*/  HMMA.16816.F32.BF16 R16, R192.reuse, R26, R8 ;  /* 0x0000001ac010723c */ /* 0x040fe20000041808 */
[----:B------:R-:W1:Y:S07]  /*2b50*/  LDSM.16.M88.4 R24, [R4+0x15900] ;  /* 0x015900000418783b */ /* 0x000e6e0000000200 */
[C---:B------:R-:W-:Y:S01]  /*2b60*/  HMMA.16816.F32.BF16 R48, R192.reuse, R104, R20 ;  /* 0x00000068c030723c */ /* 0x040fe20000041814 */
[----:B------:R-:W5:Y:S04]  /*2b70*/  LDSM.16.M88.4 R20, [R4+0x16100] ;  /* 0x016100000414783b */ /* 0x000f680000000200 */
[----:B------:R-:W-:Y:S03]  /*2b80*/  LDSM.16.M88.4 R104, [R3+0x17900] ;  /* 0x017900000368783b */ /* 0x000fe60000000200 */
[C---:B------:R-:W-:Y:S08]  /*2b90*/  HMMA.16816.F32.BF16 R12, R192.reuse, R88, R76 ;  /* 0x00000058c00c723c */ /* 0x040ff0000004184c */
[C---:B------:R-:W-:Y:S01]  /*2ba0*/  HMMA.16816.F32.BF16 R8, R192.reuse, R90, R84 ;  /* 0x0000005ac008723c */ /* 0x040fe20000041854 */
[----:B------:R-:W1:Y:S04]  /*2bb0*/  LDSM.16.M88.4 R88, [R4+0x16900] ;  /* 0x016900000458783b */ /* 0x000e680000000200 */
[----:B------:R-:W1:Y:S03]  /*2bc0*/  LDSM.16.M88.4 R84, [R4+0x17100] ;  /* 0x017100000454783b */ /* 0x000e660000000200 */
[C---:B--2---:R-:W-:Y:S08]  /*2bd0*/  HMMA.16816.F32.BF16 R80, R192.reuse, R52, R80 ;  /* 0x00000034c050723c */ /* 0x044ff00000041850 */
[C---:B------:R-:W-:Y:S08]  /*2be0*/  HMMA.16816.F32.BF16 R76, R192.reuse, R54, R72 ;  /* 0x00000036c04c723c */ /* 0x040ff00000041848 */
[C---:B---3--:R-:W-:Y:S08]  /*2bf0*/  HMMA.16816.F32.BF16 R64, R192.reuse, R46, R64 ;  /* 0x0000002ec040723c */ /* 0x048ff00000041840 */
[C---:B------:R-:W-:Y:S08]  /*2c00*/  HMMA.16816.F32.BF16 R52, R192.reuse, R32, R60 ;  /* 0x00000020c034723c */ /* 0x040ff0000004183c */
[C---:B------:R-:W-:Y:S08]  /*2c10*/  HMMA.16816.F32.BF16 R72, R192.reuse, R44, R68 ;  /* 0x0000002cc048723c */ /* 0x040ff00000041844 */
[----:B------:R-:W-:Y:S01]  /*2c20*/  HMMA.16816.F32.BF16 R68, R192, R34, R56 ;  /* 0x00000022c044723c */ /* 0x000fe20000041838 */
[----:B------:R-:W-:Y:S07]  /*2c30*/  LDSM.16.M88.4 R32, [R3+0x17100] ;  /* 0x017100000320783b */ /* 0x000fee0000000200 */
[C---:B----4-:R-:W-:Y:S08]  /*2c40*/  HMMA.16816.F32.BF16 R60, R196.reuse, R28, R48 ;  /* 0x0000001cc43c723c */ /* 0x050ff00000041830 */
[C---:B------:R-:W-:Y:S01]  /*2c50*/  HMMA.16816.F32.BF16 R56, R196.reuse, R30, R40 ;  /* 0x0000001ec438723c */ /* 0x040fe20000041828 */
[----:B------:R-:W2:Y:S07]  /*2c60*/  LDSM.16.M88.4 R28, [R3+0x16100] ;  /* 0x01610000031c783b */ /* 0x000eae0000000200 */
[C---:B-1----:R-:W-:Y:S08]  /*2c70*/  HMMA.16816.F32.BF16 R48, R196.reuse, R24, R36 ;  /* 0x00000018c430723c */ /* 0x042ff00000041824 */
[C---:B------:R-:W-:Y:S01]  /*2c80*/  HMMA.16816.F32.BF16 R44, R196.reuse, R26, R16 ;  /* 0x0000001ac42c723c */ /* 0x040fe20000041810 */
[----:B------:R-:W1:Y:S07]  /*2c90*/  LDSM.16.M88.4 R24, [R3+0x16900] ;  /* 0x016900000318783b */ /* 0x000e6e0000000200 */
[C---:B-----5:R-:W-:Y:S08]  /*2ca0*/  HMMA.16816.F32.BF16 R36, R196.reuse, R20, R12 ;  /* 0x00000014c424723c */ /* 0x060ff0000004180c */
[C---:B------:R-:W-:Y:S08]  /*2cb0*/  HMMA.16816.F32.BF16 R20, R196.reuse, R22, R8 ;  /* 0x00000016c414723c */ /* 0x040ff00000041808 */
[C---:B------:R-:W-:Y:S01]  /*2cc0*/  HMMA.16816.F32.BF16 R16, R196.reuse, R88, R80 ;  /* 0x00000058c410723c */ /* 0x040fe20000041850 */
[----:B------:R-:W3:Y:S07]  /*2cd0*/  LDSM.16.M88.4 R80, [R5+0x15900] ;  /* 0x015900000550783b */ /* 0x000eee0000000200 */
[C---:B------:R-:W-:Y:S08]  /*2ce0*/  HMMA.16816.F32.BF16 R40, R196.reuse, R86, R64 ;  /* 0x00000056c428723c */ /* 0x040ff00000041840 */
[C---:B------:R-:W-:Y:S08]  /*2cf0*/  HMMA.16816.F32.BF16 R52, R196.reuse, R92, R52 ;  /* 0x0000005cc434723c */ /* 0x040ff00000041834 */
[C---:B------:R-:W-:Y:S01]  /*2d00*/  HMMA.16816.F32.BF16 R12, R196.reuse, R90, R76 ;  /* 0x0000005ac40c723c */ /* 0x040fe2000004184c */
[----:B------:R-:W4:Y:S07]  /*2d10*/  LDSM.16.M88.4 R88, [R5+0x16100] ;  /* 0x016100000558783b */ /* 0x000f2e0000000200 */
[----:B------:R-:W-:Y:S08]  /*2d20*/  HMMA.16816.F32.BF16 R8, R196, R84, R72 ;  /* 0x00000054c408723c */ /* 0x000ff00000041848 */
[C---:B------:R-:W-:Y:S08]  /*2d30*/  HMMA.16816.F32.BF16 R64, R200.reuse, R96, R60 ;  /* 0x00000060c840723c */ /* 0x040ff0000004183c */
[C---:B------:R-:W-:Y:S08]  /*2d40*/  HMMA.16816.F32.BF16 R72, R200.reuse, R108, R48 ;  /* 0x0000006cc848723c */ /* 0x040ff00000041830 */
[C---:B------:R-:W-:Y:S01]  /*2d50*/  HMMA.16816.F32.BF16 R60, R200.reuse, R110, R44 ;  /* 0x0000006ec83c723c */ /* 0x040fe2000004182c */
[----:B------:R-:W5:Y:S07]  /*2d60*/  LDSM.16.M88.4 R108, [R5+0x17900] ;  /* 0x01790000056c783b */ /* 0x000f6e0000000200 */
[----:B------:R-:W-:Y:S01]  /*2d70*/  HMMA.16816.F32.BF16 R76, R200, R98, R56 ;  /* 0x00000062c84c723c */ /* 0x000fe20000041838 */
[----:B------:R-:W3:Y:S07]  /*2d80*/  LDSM.16.M88.4 R96, [R5+0x16900] ;  /* 0x016900000560783b */ /* 0x000eee0000000200 */
[----:B------:R-:W-:Y:S01]  /*2d90*/  HMMA.16816.F32.BF16 R68, R196, R94, R68 ;  /* 0x0000005ec444723c */ /* 0x000fe20000041844 */
[----:B------:R-:W-:Y:S07]  /*2da0*/  LDSM.16.M88.4 R92, [R237+0x18900] ;  /* 0x01890000ed5c783b */ /* 0x000fee0000000200 */
[C---:B--2---:R-:W-:Y:S08]  /*2db0*/  HMMA.16816.F32.BF16 R56, R200.reuse, R28, R36 ;  /* 0x0000001cc838723c */ /* 0x044ff00000041824 */
[C---:B------:R-:W-:Y:S01]  /*2dc0*/  HMMA.16816.F32.BF16 R48, R200.reuse, R30, R20 ;  /* 0x0000001ec830723c */ /* 0x040fe20000041814 */
[----:B------:R-:W2:Y:S07]  /*2dd0*/  LDSM.16.M88.4 R28, [R237+0x18100] ;  /* 0x01810000ed1c783b */ /* 0x000eae0000000200 */
[C---:B-1----:R-:W-:Y:S08]  /*2de0*/  HMMA.16816.F32.BF16 R44, R200.reuse, R24, R16 ;  /* 0x00000018c82c723c */ /* 0x042ff00000041810 */
[C---:B------:R-:W-:Y:S08]  /*2df0*/  HMMA.16816.F32.BF16 R20, R200.reuse, R34, R40 ;  /* 0x00000022c814723c */ /* 0x040ff00000041828 */
[C---:B------:R-:W-:Y:S01]  /*2e00*/  HMMA.16816.F32.BF16 R16, R200.reuse, R104, R52 ;  /* 0x00000068c810723c */ /* 0x040fe20000041834 */
[----:B------:R-:W1:Y:S07]  /*2e10*/  LDSM.16.M88.4 R52, [R237+0x19100] ;  /* 0x01910000ed34783b */ /* 0x000e6e0000000200 */
[C---:B------:R-:W-:Y:S08]  /*2e20*/  HMMA.16816.F32.BF16 R36, R200.reuse, R26, R12 ;  /* 0x0000001ac824723c */ /* 0x040ff0000004180c */
[C---:B------:R-:W-:Y:S08]  /*2e30*/  HMMA.16816.F32.BF16 R24, R200.reuse, R32, R8 ;  /* 0x00000020c818723c */ /* 0x040ff00000041808 */
[----:B------:R-:W-:Y:S08]  /*2e40*/  HMMA.16816.F32.BF16 R12, R200, R106, R68 ;  /* 0x0000006ac80c723c */ /* 0x000ff00000041844 */
[C---:B------:R-:W-:Y:S08]  /*2e50*/  HMMA.16816.F32.BF16 R8, R204.reuse, R112, R64 ;  /* 0x00000070cc08723c */ /* 0x040ff00000041840 */
[C---:B------:R-:W-:Y:S08]  /*2e60*/  HMMA.16816.F32.BF16 R32, R204.reuse, R114, R76 ;  /* 0x00000072cc20723c */ /* 0x040ff0000004184c */
[C---:B---3--:R-:W-:Y:S08]  /*2e70*/  HMMA.16816.F32.BF16 R64, R204.reuse, R80, R72 ;  /* 0x00000050cc40723c */ /* 0x048ff00000041848 */
[C---:B------:R-:W-:Y:S08]  /*2e80*/  HMMA.16816.F32.BF16 R84, R204.reuse, R82, R60 ;  /* 0x00000052cc54723c */ /* 0x040ff0000004183c */
[C---:B----4-:R-:W-:Y:S08]  /*2e90*/  HMMA.16816.F32.BF16 R80, R204.reuse, R88, R56 ;  /* 0x00000058cc50723c */ /* 0x050ff00000041838 */
[C---:B------:R-:W-:Y:S01]  /*2ea0*/  HMMA.16816.F32.BF16 R76, R204.reuse, R90, R48 ;  /* 0x0000005acc4c723c */ /* 0x040fe20000041830 */
[----:B------:R-:W-:Y:S07]  /*2eb0*/  LDSM.16.M88.4 R88, [R4+0x19100] ;  /* 0x019100000458783b */ /* 0x000fee0000000200 */
[C---:B------:R-:W-:Y:S01]  /*2ec0*/  HMMA.16816.F32.BF16 R56, R204.reuse, R102, R20 ;  /* 0x00000066cc38723c */ /* 0x040fe20000041814 */
[----:B------:R-:W3:Y:S07]  /*2ed0*/  LDSM.16.M88.4 R20, [R237+0x1a900] ;  /* 0x01a90000ed14783b */ /* 0x000eee0000000200 */
[C---:B-----5:R-:W-:Y:S01]  /*2ee0*/  HMMA.16816.F32.BF16 R48, R204.reuse, R108, R16 ;  /* 0x0000006ccc30723c */ /* 0x060fe20000041810 */
[----:B------:R-:W4:Y:S07]  /*2ef0*/  LDSM.16.M88.4 R16, [R4+0x18100] ;  /* 0x018100000410783b */ /* 0x000f2e0000000200 */
[C---:B------:R-:W-:Y:S01]  /*2f00*/  HMMA.16816.F32.BF16 R72, R204.reuse, R96, R44 ;  /* 0x00000060cc48723c */ /* 0x040fe2000004182c */
[----:B------:R-:W5:Y:S07]  /*2f10*/  LDSM.16.M88.4 R44, [R237+0x19900] ;  /* 0x01990000ed2c783b */ /* 0x000f6e0000000200 */
[C---:B------:R-:W-:Y:S01]  /*2f20*/  HMMA.16816.F32.BF16 R60, R204.reuse, R100, R24 ;  /* 0x00000064cc3c723c */ /* 0x040fe20000041818 */
[----:B------:R-:W1:Y:S04]  /*2f30*/  LDSM.16.M88.4 R24, [R237+0x1a100] ;  /* 0x01a10000ed18783b */ /* 0x000e680000000200 */
[----:B------:R-:W-:Y:S03]  /*2f40*/  LDSM.16.M88.4 R100, [R4+0x1a100] ;  /* 0x01a100000464783b */ /* 0x000fe60000000200 */
[----:B------:R-:W-:Y:S08]  /*2f50*/  HMMA.16816.F32.BF16 R40, R204, R110, R12 ;  /* 0x0000006ecc28723c */ /* 0x000ff0000004180c */
[----:B--2---:R-:W-:Y:S08]  /*2f60*/  HMMA.16816.F32.BF16 R12, R208, R28, R8 ;  /* 0x0000001cd00c723c */ /* 0x004ff00000041808 */
[----:B------:R-:W-:Y:S08]  /*2f70*/  HMMA.16816.F32.BF16 R68, R204, R98, R36 ;  /* 0x00000062cc44723c */ /* 0x000ff00000041824 */
[C---:B------:R-:W-:Y:S01]  /*2f80*/  HMMA.16816.F32.BF16 R8, R208.reuse, R30, R32 ;  /* 0x0000001ed008723c */ /* 0x040fe20000041820 */
[----:B------:R-:W2:Y:S07]  /*2f90*/  LDSM.16.M88.4 R32, [R4+0x18900] ;  /* 0x018900000420783b */ /* 0x000eae0000000200 */
[C---:B------:R-:W-:Y:S01]  /*2fa0*/  HMMA.16816.F32.BF16 R36, R208.reuse, R94, R84 ;  /* 0x0000005ed024723c */ /* 0x040fe20000041854 */
[----:B------:R-:W2:Y:S07]  /*2fb0*/  LDSM.16.M88.4 R84, [R4+0x19900] ;  /* 0x019900000454783b */ /* 0x000eae0000000200 */
[C---:B------:R-:W-:Y:S08]  /*2fc0*/  HMMA.16816.F32.BF16 R28, R208.reuse, R92, R64 ;  /* 0x0000005cd01c723c */ /* 0x040ff00000041840 */
[C---:B-1----:R-:W-:Y:S08]  /*2fd0*/  HMMA.16816.F32.BF16 R64, R208.reuse, R52, R80 ;  /* 0x00000034d040723c */ /* 0x042ff00000041850 */
[C---:B------:R-:W-:Y:S08]  /*2fe0*/  HMMA.16816.F32.BF16 R76, R208.reuse, R54, R76 ;  /* 0x00000036d04c723c */ /* 0x040ff0000004184c */
[----:B---3--:R-:W-:Y:S08]  /*2ff0*/  HMMA.16816.F32.BF16 R52, R208, R22, R40 ;  /* 0x00000016d034723c */ /* 0x008ff00000041828 */
[----:B----4-:R-:W-:Y:S01]  /*3000*/  HMMA.16816.F32.BF16 R40, R216, R16, R12 ;  /* 0x00000010d828723c */ /* 0x010fe2000004180c */
[----:B------:R1:W3:Y:S07]  /*3010*/  LDSM.16.M88.4 R12, [R4+0x1a900] ;  /* 0x01a90000040c783b */ /* 0x0002ee0000000200 */
[C---:B-----5:R-:W-:Y:S08]  /*3020*/  HMMA.16816.F32.BF16 R72, R208.reuse, R44, R72 ;  /* 0x0000002cd048723c */ /* 0x060ff00000041848 */
[----:B------:R-:W-:Y:S08]  /*3030*/  HMMA.16816.F32.BF16 R68, R208, R46, R68 ;  /* 0x0000002ed044723c */ /* 0x000ff00000041844 */
[----:B------:R-:W-:Y:S01]  /*3040*/  HMMA.16816.F32.BF16 R16, R216, R18, R8 ;  /* 0x00000012d810723c */ /* 0x000fe20000041808 */
[----:B------:R-:W4:Y:S01]  /*3050*/  LDSM.16.M88.4 R8, [R3+0x18100] ;  /* 0x018100000308783b */ /* 0x000f220000000200 */
[----:B-1----:R-:W-:-:S04]  /*3060*/  LEA.HI R4, R118, R121, RZ, 0x2 ;  /* 0x0000007976047211 */ /* 0x002fc800078f10ff */
[----:B------:R-:W-:Y:S02]  /*3070*/  LOP3.LUT R4, R4, 0xfffffffc, RZ, 0xc0, !PT ;  /* 0xfffffffc04047812 */ /* 0x000fe400078ec0ff */
[----:B------:R-:W-:Y:S03]  /*3080*/  HMMA.16816.F32.BF16 R80, R208, R24, R60 ;  /* 0x00000018d050723c */ /* 0x000fe6000004183c */
[----:B------:R-:W-:-:S05]  /*3090*/  IMAD.IADD R4, R121, 0x1, -R4 ;  /* 0x0000000179047824 */ /* 0x000fca00078e0a04 */
[C---:B------:R-:W-:Y:S01]  /*30a0*/  HMMA.16816.F32.BF16 R96, R208.reuse, R26, R56 ;  /* 0x0000001ad060723c */ /* 0x040fe20000041838 */
[----:B------:R-:W1:Y:S04]  /*30b0*/  LDSM.16.M88.4 R24, [R3+0x18900] ;  /* 0x018900000318783b */ /* 0x000e680000000200 */
[----:B------:R-:W-:Y:S03]  /*30c0*/  LDSM.16.M88.4 R56, [R3+0x19900] ;  /* 0x019900000338783b */ /* 0x000fe60000000200 */
[----:B------:R-:W-:Y:S08]  /*30d0*/  HMMA.16816.F32.BF16 R92, R208, R20, R48 ;  /* 0x00000014d05c723c */ /* 0x000ff00000041830 */
[C---:B--2---:R-:W-:Y:S08]  /*30e0*/  HMMA.16816.F32.BF16 R20, R216.reuse, R32, R28 ;  /* 0x00000020d814723c */ /* 0x044ff0000004181c */
[C---:B------:R-:W-:Y:S01]  /*30f0*/  HMMA.16816.F32.BF16 R28, R216.reuse, R34, R36 ;  /* 0x00000022d81c723c */ /* 0x040fe20000041824 */
[----:B------:R-:W2:Y:S07]  /*3100*/  LDSM.16.M88.4 R36, [R3+0x19100] ;  /* 0x019100000324783b */ /* 0x000eae0000000200 */
[C---:B------:R-:W-:Y:S08]  /*3110*/  HMMA.16816.F32.BF16 R48, R216.reuse, R84, R72 ;  /* 0x00000054d830723c */ /* 0x040ff00000041848 */
[C---:B------:R-:W-:Y:S01]  /*3120*/  HMMA.16816.F32.BF16 R60, R216.reuse, R86, R68 ;  /* 0x00000056d83c723c */ /* 0x040fe20000041844 */
[----:B------:R-:W5:Y:S04]  /*3130*/  LDSM.16.M88.4 R68, [R3+0x1a100] ;  /* 0x01a100000344783b */ /* 0x000f680000000200 */
[----:B------:R-:W-:Y:S03]  /*3140*/  LDSM.16.M88.4 R84, [R5+0x18100] ;  /* 0x018100000554783b */ /* 0x000fe60000000200 */
[C---:B------:R-:W-:Y:S01]  /*3150*/  HMMA.16816.F32.BF16 R72, R216.reuse, R102, R96 ;  /* 0x00000066d848723c */ /* 0x040fe20000041860 */
[----:B------:R-:W1:Y:S07]  /*3160*/  LDSM.16.M88.4 R96, [R5+0x18900] ;  /* 0x018900000560783b */ /* 0x000e6e0000000200 */
[C---:B------:R-:W-:Y:S08]  /*3170*/  HMMA.16816.F32.BF16 R32, R216.reuse, R88, R64 ;  /* 0x00000058d820723c */ /* 0x040ff00000041840 */
[C---:B------:R-:W-:Y:S01]  /*3180*/  HMMA.16816.F32.BF16 R44, R216.reuse, R90, R76 ;  /* 0x0000005ad82c723c */ /* 0x040fe2000004184c */
[----:B------:R-:W-:Y:S07]  /*3190*/  LDSM.16.M88.4 R88, [R5+0x19100] ;  /* 0x019100000558783b */ /* 0x000fee0000000200 */
[C---:B---3--:R-:W-:Y:S08]  /*31a0*/  HMMA.16816.F32.BF16 R76, R216.reuse, R12, R92 ;  /* 0x0000000cd84c723c */ /* 0x048ff0000004185c */
[C---:B------:R-:W-:Y:S08]  /*31b0*/  HMMA.16816.F32.BF16 R52, R216.reuse, R14, R52 ;  /* 0x0000000ed834723c */ /* 0x040ff00000041834 */
[----:B------:R-:W-:Y:S01]  /*31c0*/  HMMA.16816.F32.BF16 R64, R216, R100, R80 ;  /* 0x00000064d840723c */ /* 0x000fe20000041850 */
[----:B------:R3:W5:Y:S07]  /*31d0*/  LDSM.16.M88.4 R80, [R3+0x1a900] ;  /* 0x01a900000350783b */ /* 0x00076e0000000200 */
[C---:B----4-:R-:W-:Y:S08]  /*31e0*/  HMMA.16816.F32.BF16 R40, R220.reuse, R8, R40 ;  /* 0x00000008dc28723c */ /* 0x050ff00000041828 */
[C---:B------:R-:W-:Y:S08]  /*31f0*/  HMMA.16816.F32.BF16 R12, R220.reuse, R10, R16 ;  /* 0x0000000adc0c723c */ /* 0x040ff00000041810 */
[----:B-1----:R-:W-:Y:S01]  /*3200*/  HMMA.16816.F32.BF16 R8, R220, R24, R20 ;  /* 0x00000018dc08723c */ /* 0x002fe20000041814 */
[----:B---3--:R-:W-:-:S05]  /*3210*/  LOP3.LUT R3, R117, 0xffffffe0, RZ, 0xc0, !PT ;  /* 0xffffffe075037812 */ /* 0x008fca00078ec0ff */
[----:B------:R-:W-:Y:S02]  /*3220*/  IMAD.IADD R3, R121, 0x1, -R3 ;  /* 0x0000000179037824 */ /* 0x000fe400078e0a03 */
[----:B------:R-:W-:Y:S01]  /*3230*/  HMMA.16816.F32.BF16 R16, R220, R26, R28 ;  /* 0x0000001adc10723c */ /* 0x000fe2000004181c */
[----:B------:R-:W1:Y:S02]  /*3240*/  LDSM.16.M88.4 R28, [R5+0x19900] ;  /* 0x01990000051c783b */ /* 0x000e640000000200 */
[----:B------:R-:W-:-:S04]  /*3250*/  SHF.R.S32.HI R6, RZ, 0x1f, R3 ;  /* 0x0000001fff067819 */ /* 0x000fc80000011403 */
[----:B------:R-:W-:Y:S01]  /*3260*/  LEA.HI R6, R6, R3, RZ, 0x2 ;  /* 0x0000000306067211 */ /* 0x000fe200078f10ff */
[C---:B--2---:R-:W-:Y:S08]  /*3270*/  HMMA.16816.F32.BF16 R20, R220.reuse, R36, R32 ;  /* 0x00000024dc14723c */ /* 0x044ff00000041820 */
[C---:B------:R-:W-:Y:S08]  /*3280*/  HMMA.16816.F32.BF16 R24, R220.reuse, R38, R44 ;  /* 0x00000026dc18723c */ /* 0x040ff0000004182c */
[C---:B------:R-:W-:Y:S08]  /*3290*/  HMMA.16816.F32.BF16 R32, R220.reuse, R56, R48 ;  /* 0x00000038dc20723c */ /* 0x040ff00000041830 */
[C---:B-----5:R-:W-:Y:S08]  /*32a0*/  HMMA.16816.F32.BF16 R44, R220.reuse, R68, R64 ;  /* 0x00000044dc2c723c */ /* 0x060ff00000041840 */
[----:B------:R-:W-:Y:S08]  /*32b0*/  HMMA.16816.F32.BF16 R48, R220, R70, R72 ;  /* 0x00000046dc30723c */ /* 0x000ff00000041848 */
[C---:B------:R-:W-:Y:S07]  /*32c0*/  HMMA.16816.F32.BF16 R68, R228.reuse, R96, R8 ;  /* 0x00000060e444723c */ /* 0x040fee0000041808 */
[----:B------:R-:W-:Y:S01]  /*32d0*/  LEA.HI R8, R4, R4, RZ, 0x1 ;  /* 0x0000000404087211 */ /* 0x000fe200078f08ff */
[----:B------:R-:W-:Y:S01]  /*32e0*/  HMMA.16816.F32.BF16 R72, R228, R86, R12 ;  /* 0x00000056e448723c */ /* 0x000fe2000004180c */
[----:B------:R-:W-:Y:S01]  /*32f0*/  IADD3 R9, R116, -R7, RZ ;  /* 0x8000000774097210 */ /* 0x000fe20007ffe0ff */
[----:B------:R-:W2:Y:S01]  /*3300*/  LDSM.16.M88.4 R12, [R5+0x1a900] ;  /* 0x01a90000050c783b */ /* 0x000ea20000000200 */
[----:B------:R-:W-:-:S02]  /*3310*/  LEA.HI.SX32 R7, R6, UR8, 0x1e ;  /* 0x0000000806077c11 */ /* 0x000fc4000f8ff2ff */
[----:B------:R-:W-:-:S03]  /*3320*/  LOP3.LUT R8, R8, 0x1ffffffe, RZ, 0xc0, !PT ;  /* 0x1ffffffe08087812 */ /* 0x000fc600078ec0ff */
[----:B------:R-:W-:Y:S01]  /*3330*/  IMAD R7, R9, 0x10, R7 ;  /* 0x0000001009077824 */ /* 0x000fe200078e0207 */
[----:B------:R-:W-:Y:S01]  /*3340*/  HMMA.16816.F32.BF16 R64, R228, R98, R16 ;  /* 0x00000062e440723c */ /* 0x000fe20000041810 */
[----:B------:R-:W-:Y:S01]  /*3350*/  IMAD.IADD R4, R4, 0x1, -R8 ;  /* 0x0000000104047824 */ /* 0x000fe200078e0a08 */
[----:B------:R3:W4:Y:S01]  /*3360*/  LDSM.16.M88.4 R16, [R5+0x1a100] ;  /* 0x01a100000510783b */ /* 0x0007220000000200 */
[----:B------:R-:W-:-:S04]  /*3370*/  DEPBAR.LE SB0, 0x2 ;  /* 0x000080800000791a */ /* 0x000fc80000000000 */
[----:B------:R-:W-:Y:S01]  /*3380*/  IMAD R119, R4, 0x8, R7 ;  /* 0x0000000804777824 */ /* 0x000fe200078e0207 */
[C---:B------:R-:W-:Y:S03]  /*3390*/  HMMA.16816.F32.BF16 R36, R220.reuse, R58, R60 ;  /* 0x0000003adc24723c */ /* 0x040fe6000004183c */
[----:B------:R-:W-:Y:S01]  /*33a0*/  IMAD.MOV.U32 R4, RZ, RZ, R119 ;  /* 0x000000ffff047224 */ /* 0x000fe200078e0077 */
[----:B------:R-:W-:Y:S04]  /*33b0*/  STL [R1+0x10], R119 ;  /* 0x0000107701007387 */ /* 0x000fe80000100800 */
[----:B------:R-:W-:Y:S08]  /*33c0*/  HMMA.16816.F32.BF16 R56, R220, R80, R76 ;  /* 0x00000050dc38723c */ /* 0x000ff0000004184c */
[----:B------:R-:W-:Y:S01]  /*33d0*/  HMMA.16816.F32.BF16 R76, R228, R84, R40 ;  /* 0x00000054e44c723c */ /* 0x000fe20000041828 */
[----:B---3--:R-:W-:-:S05]  /*33e0*/  @P5 IMAD.HI.U32 R5, R119, c[0x0][0x2c8], RZ ;  /* 0x0000b20077055a27 */ /* 0x008fca00078e00ff */
[----:B------:R-:W-:Y:S02]  /*33f0*/  @P0 SHF.R.U32.HI R4, RZ, c[0x0][0x2cc], R5 ;  /* 0x0000b300ff040a19 */ /* 0x000fe40000011605 */
[----:B------:R-:W-:Y:S03]  /*3400*/  HMMA.16816.F32.BF16 R60, R220, R82, R52 ;  /* 0x00000052dc3c723c */ /* 0x000fe60000041834 */
[----:B------:R-:W3:Y:S04]  /*3410*/  SHFL.IDX PT, R8, R4, RZ, 0x1c1f ;  /* 0x001c1fff04087589 */ /* 0x000ee800000e0000 */
[----:B------:R5:W3:Y:S01]  /*3420*/  SHFL.IDX PT, R7, R4, 0x1, 0x1c1f ;  /* 0x003c1f0004077f89 */ /* 0x000ae200000e0000 */
[C---:B------:R-:W-:Y:S08]  /*3430*/  HMMA.16816.F32.BF16 R52, R228.reuse, R88, R20 ;  /* 0x00000058e434723c */ /* 0x040ff00000041814 */
[C---:B-1----:R-:W-:Y:S08]  /*3440*/  HMMA.16816.F32.BF16 R20, R228.reuse, R28, R32 ;  /* 0x0000001ce414723c */ /* 0x042ff00000041820 */
[----:B--2---:R-:W-:Y:S01]  /*3450*/  HMMA.16816.F32.BF16 R32, R228, R12, R56 ;  /* 0x0000000ce420723c */ /* 0x004fe20000041838 */
[----:B-----5:R-:W-:-:S07]  /*3460*/  LOP3.LUT R4, R6, 0x7ffffffc, RZ, 0xc0, !PT ;  /* 0x7ffffffc06047812 */ /* 0x020fce00078ec0ff */
[----:B------:R-:W-:Y:S01]  /*3470*/  HMMA.16816.F32.BF16 R40, R228, R90, R24 ;  /* 0x0000005ae428723c */ /* 0x000fe20000041818 */
[----:B------:R-:W-:Y:S01]  /*3480*/  IMAD.IADD R4, R3, 0x1, -R4 ;  /* 0x0000000103047824 */ /* 0x000fe200078e0a04 */
[----:B------:R-:W-:-:S03]  /*3490*/  MOV R3, UR9 ;  /* 0x0000000900037c02 */ /* 0x000fc60008000f00 */
[----:B------:R-:W-:-:S03]  /*34a0*/  IMAD.SHL.U32 R9, R4, 0x2, RZ ;  /* 0x0000000204097824 */ /* 0x000fc600078e00ff */
[C---:B------:R-:W-:Y:S02]  /*34b0*/  HMMA.16816.F32.BF16 R28, R228.reuse, R30, R36 ;  /* 0x0000001ee41c723c */ /* 0x040fe40000041824 */
[C---:B------:R-:W-:Y:S01]  /*34c0*/  IADD3 R3, -R9.reuse, 0x1, R3 ;  /* 0x0000000109037810 */ /* 0x040fe20007ffe103 */
[----:B------:R-:W-:Y:S01]  /*34d0*/  STL [R1+0x38], R9 ;  /* 0x0000380901007387 */ /* 0x000fe20000100800 */
[----:B------:R-:W-:Y:S02]  /*34e0*/  IADD3 R5, -R9, UR9, RZ ;  /* 0x0000000909057c10 */ /* 0x000fe4000fffe1ff */
[----:B------:R-:W-:Y:S02]  /*34f0*/  IADD3 R3, R3, -UR16, RZ ;  /* 0x8000001003037c10 */ /* 0x000fe4000fffe0ff */
[----:B----4-:R-:W-:Y:S03]  /*3500*/  HMMA.16816.F32.BF16 R24, R228, R16, R44 ;  /* 0x00000010e418723c */ /* 0x010fe6000004182c */
[----:B---3--:R-:W-:-:S02]  /*3510*/  IMAD.IADD R4, R3, 0x1, R8 ;  /* 0x0000000103047824 */ /* 0x008fc400078e0208 */
[----:B------:R-:W-:-:S03]  /*3520*/  IMAD.IADD R3, R3, 0x1, R7 ;  /* 0x0000000103037824 */ /* 0x000fc600078e0207 */
[C---:B------:R-:W-:Y:S01]  /*3530*/  HMMA.16816.F32.BF16 R36, R228.reuse, R18, R48 ;  /* 0x00000012e424723c */ /* 0x040fe20000041830 */
[C---:B------:R-:W-:Y:S02]  /*3540*/  IMNMX R4, R5.reuse, R4, PT ;  /* 0x0000000405047217 */ /* 0x040fe40003800200 */
[----:B------:R-:W-:Y:S01]  /*3550*/  IMNMX R3, R5, R3, PT ;  /* 0x0000000305037217 */ /* 0x000fe20003800200 */
[----:B------:R-:W-:Y:S01]  /*3560*/  BAR.SYNC.DEFER_BLOCKING 0x0 ;  /* 0x0000000000007b1d */ /* 0x000fe20000010000 */
[C---:B------:R-:W-:Y:S02]  /*3570*/  ISETP.GT.AND P0, PT, R4.reuse, RZ, PT ;  /* 0x000000ff0400720c */ /* 0x040fe40003f04270 */
[----:B------:R-:W-:Y:S01]  /*3580*/  ISETP.GT.AND P6, PT, R4, 0x1, PT ;  /* 0x000000010400780c */ /* 0x000fe20003fc4270 */
[----:B------:R-:W-:Y:S01]  /*3590*/  HMMA.16816.F32.BF16 R16, R228, R14, R60 ;  /* 0x0000000ee410723c */ /* 0x000fe2000004183c */
[----:B------:R-:W-:Y:S02]  /*35a0*/  FSEL R7, R76, -INF , P0 ;  /* 0xff8000004c077808 */ /* 0x000fe40000000000 */
[----:B------:R-:W-:-:S02]  /*35b0*/  ISETP.GT.AND P0, PT, R3, 0x1, PT ;  /* 0x000000010300780c */ /* 0x000fc40003f04270 */
[----:B------:R-:W-:Y:S02]  /*35c0*/  ISETP.GT.AND P5, PT, R3, RZ, PT ;  /* 0x000000ff0300720c */ /* 0x000fe40003fa4270 */
[----:B------:R-:W-:Y:S02]  /*35d0*/  FSEL R8, R77, -INF , P6 ;  /* 0xff8000004d087808 */ /* 0x000fe40003000000 */
[----:B------:R-:W-:Y:S02]  /*35e0*/  FSEL R13, R79, -INF , P0 ;  /* 0xff8000004f0d7808 */ /* 0x000fe40000000000 */
[----:B------:R-:W-:Y:S02]  /*35f0*/  ISETP.GT.AND P6, PT, R4, 0x8, PT ;  /* 0x000000080400780c */ /* 0x000fe40003fc4270 */
[----:B------:R-:W-:Y:S02]  /*3600*/  ISETP.GT.AND P0, PT, R3, 0x8, PT ;  /* 0x000000080300780c */ /* 0x000fe40003f04270 */
[----:B------:R-:W-:-:S02]  /*3610*/  FSEL R12, R78, -INF , P5 ;  /* 0xff8000004e0c7808 */ /* 0x000fc40002800000 */
[----:B------:R-:W-:Y:S02]  /*3620*/  ISETP.GT.AND P5, PT, R4, 0x9, PT ;  /* 0x000000090400780c */ /* 0x000fe40003fa4270 */
[----:B------:R-:W-:Y:S02]  /*3630*/  FSEL R10, R72, -INF , P6 ;  /* 0xff800000480a7808 */ /* 0x000fe40003000000 */
[----:B------:R-:W-:Y:S02]  /*3640*/  FSEL R14, R74, -INF , P0 ;  /* 0xff8000004a0e7808 */ /* 0x000fe40000000000 */
[----:B------:R-:W-:Y:S02]  /*3650*/  FMNMX.FTZ R5, R7, R8, !PT ;  /* 0x0000000807057209 */ /* 0x000fe40007810000 */
[----:B------:R-:W-:Y:S02]  /*3660*/  ISETP.GT.AND P0, PT, R4, 0x11, PT ;  /* 0x000000110400780c */ /* 0x000fe40003f04270 */
[----:B------:R-:W-:-:S02]  /*3670*/  FSEL R11, R73, -INF , P5 ;  /* 0xff800000490b7808 */ /* 0x000fc40002800000 */
[----:B------:R-:W-:Y:S02]  /*3680*/  ISETP.GT.AND P6, PT, R4, 0x10, PT ;  /* 0x000000100400780c */ /* 0x000fe40003fc4270 */
[----:B------:R-:W-:Y:S02]  /*3690*/  FMNMX.FTZ R5, R10, R5, !PT ;  /* 0x000000050a057209 */ /* 0x000fe40007810000 */
[----:B------:R-:W-:Y:S02]  /*36a0*/  FSEL R45, R69, -INF , P0 ;  /* 0xff800000452d7808 */ /* 0x000fe40000000000 */
[C---:B------:R-:W-:Y:S02]  /*36b0*/  ISETP.GT.AND P5, PT, R3.reuse, 0x9, PT ;  /* 0x000000090300780c */ /* 0x040fe40003fa4270 */
[----:B------:R-:W-:Y:S02]  /*36c0*/  ISETP.GT.AND P0, PT, R3, 0x11, PT ;  /* 0x000000110300780c */ /* 0x000fe40003f04270 */
[----:B------:R-:W-:-:S02]  /*36d0*/  FSEL R44, R68, -INF , P6 ;  /* 0xff800000442c7808 */ /* 0x000fc40003000000 */
[----:B------:R-:W-:Y:S02]  /*36e0*/  FMNMX.FTZ R5, R11, R5, !PT ;  /* 0x000000050b057209 */ /* 0x000fe40007810000 */
[----:B------:R-:W-:Y:S02]  /*36f0*/  FSEL R15, R75, -INF , P5 ;  /* 0xff8000004b0f7808 */ /* 0x000fe40002800000 */
[----:B------:R-:W-:Y:S02]  /*3700*/  FSEL R76, R71, -INF , P0 ;  /* 0xff800000474c7808 */ /* 0x000fe40000000000 */
[C---:B------:R-:W-:Y:S02]  /*3710*/  ISETP.GT.AND P5, PT, R3.reuse, 0x10, PT ;  /* 0x000000100300780c */ /* 0x040fe40003fa4270 */
[----:B------:R-:W-:Y:S02]  /*3720*/  ISETP.GT.AND P0, PT, R3, 0x18, PT ;  /* 0x000000180300780c */ /* 0x000fe40003f04270 */
[----:B------:R-:W-:-:S02]  /*3730*/  ISETP.GT.AND P6, PT, R4, 0x18, PT ;  /* 0x000000180400780c */ /* 0x000fc40003fc4270 */
[----:B------:R-:W-:Y:S02]  /*3740*/  FMNMX.FTZ R5, R44, R5, !PT ;  /* 0x000000052c057209 */ /* 0x000fe40007810000 */
[----:B------:R-:W-:Y:S02]  /*3750*/  FSEL R48, R70, -INF , P5 ;  /* 0xff80000046307808 */ /* 0x000fe40002800000 */
[----:B------:R-:W-:Y:S02]  /*3760*/  FSEL R77, R66, -INF , P0 ;  /* 0xff800000424d7808 */ /* 0x000fe40000000000 */
        /* <DEDUP_REMOVED lines=9> */
[----:B------:R-:W-:Y:S02]  /*3800*/  ISETP.GT.AND P5, PT, R3, 0x19, PT ;  /* 0x000000190300780c */ /* 0x000fe40003fa4270 */
[----:B------:R-:W-:Y:S02]  /*3810*/  FSEL R127, R52, -INF , P6 ;  /* 0xff800000347f7808 */ /* 0x000fe40003000000 */
[----:B------:R-:W-:Y:S02]  /*3820*/  FMNMX.FTZ R5, R47, R5, !PT ;  /* 0x000000052f057209 */ /* 0x000fe40007810000 */
[----:B------:R-:W-:Y:S02]  /*3830*/  FSEL R134, R55, -INF , P0 ;  /* 0xff80000037867808 */ /* 0x000fe40000000000 */
[----:B------:R-:W-:Y:S02]  /*3840*/  FMNMX.FTZ R6, R12, R13, !PT ;  /* 0x0000000d0c067209 */ /* 0x000fe40007810000 */
[----:B------:R-:W-:-:S02]  /*3850*/  FSEL R78, R67, -INF , P5 ;  /* 0xff800000434e7808 */ /* 0x000fc40002800000 */
[C---:B------:R-:W-:Y:S02]  /*3860*/  ISETP.GT.AND P0, PT, R4.reuse, 0x29, PT ;  /* 0x000000290400780c */ /* 0x040fe40003f04270 */
[----:B------:R-:W-:Y:S02]  /*3870*/  ISETP.GT.AND P5, PT, R3, 0x20, PT ;  /* 0x000000200300780c */ /* 0x000fe40003fa4270 */
[----:B------:R-:W-:Y:S02]  /*3880*/  ISETP.GT.AND P6, PT, R4, 0x28, PT ;  /* 0x000000280400780c */ /* 0x000fe40003fc4270 */
[----:B------:R-:W-:Y:S02]  /*3890*/  FMNMX.FTZ R5, R127, R5, !PT ;  /* 0x000000057f057209 */ /* 0x000fe40007810000 */
[----:B------:R-:W-:Y:S02]  /*38a0*/  FMNMX.FTZ R6, R14, R6, !PT ;  /* 0x000000060e067209 */ /* 0x000fe40007810000 */
[----:B------:R-:W-:-:S02]  /*38b0*/  FSEL R125, R41, -INF , P0 ;  /* 0xff800000297d7808 */ /* 0x000fc40000000000 */
[----:B------:R-:W-:Y:S02]  /*38c0*/  FSEL R132, R54, -INF , P5 ;  /* 0xff80000036847808 */ /* 0x000fe40002800000 */
[C---:B------:R-:W-:Y:S02]  /*38d0*/  ISETP.GT.AND P0, PT, R3.reuse, 0x29, PT ;  /* 0x000000290300780c */ /* 0x040fe40003f04270 */
[----:B------:R-:W-:Y:S02]  /*38e0*/  FSEL R124, R40, -INF , P6 ;  /* 0xff800000287c7808 */ /* 0x000fe40003000000 */
[----:B------:R-:W-:Y:S02]  /*38f0*/  ISETP.GT.AND P5, PT, R3, 0x28, PT ;  /* 0x000000280300780c */ /* 0x000fe40003fa4270 */
[----:B------:R-:W-:Y:S02]  /*3900*/  FMNMX.FTZ R5, R126, R5, !PT ;  /* 0x000000057e057209 */ /* 0x000fe40007810000 */
[----:B------:R-:W-:-:S02]  /*3910*/  FMNMX.FTZ R6, R15, R6, !PT ;  /* 0x000000060f067209 */ /* 0x000fc40007810000 */
[----:B------:R-:W-:Y:S02]  /*3920*/  FSEL R135, R43, -INF , P0 ;  /* 0xff8000002b877808 */ /* 0x000fe40000000000 */
[----:B------:R-:W-:Y:S02]  /*3930*/  ISETP.GT.AND P6, PT, R4, 0x30, PT ;  /* 0x000000300400780c */ /* 0x000fe40003fc4270 */
[----:B------:R-:W-:Y:S02]  /*3940*/  FSEL R133, R42, -INF , P5 ;  /* 0xff8000002a857808 */ /* 0x000fe40002800000 */
[----:B------:R-:W-:Y:S01]  /*3950*/  ISETP.GT.AND P0, PT, R4, 0x31, PT ;  /* 0x000000310400780c */ /* 0x000fe20003f04270 */
[----:B------:R-:W-:Y:S01]  /*3960*/  LDSM.16.MT88.4 R40, [R143+0x3100] ;  /* 0x003100008f28783b */ /* 0x000fe20000004200 */
[----:B------:R-:W-:Y:S02]  /*3970*/  FMNMX.FTZ R5, R124, R5, !PT ;  /* 0x000000057c057209 */ /* 0x000fe40007810000 */
[----:B------:R-:W-:-:S02]  /*3980*/  ISETP.GT.AND P5, PT, R3, 0x30, PT ;  /* 0x000000300300780c */ /* 0x000fc40003fa4270 */
[----:B------:R-:W-:Y:S02]  /*3990*/  FMNMX.FTZ R6, R48, R6, !PT ;  /* 0x0000000630067209 */ /* 0x000fe40007810000 */
[----:B------:R-:W-:Y:S02]  /*39a0*/  FSEL R181, R20, -INF , P6 ;  /* 0xff80000014b57808 */ /* 0x000fe40003000000 */
[----:B------:R-:W-:Y:S02]  /*39b0*/  FSEL R180, R21, -INF , P0 ;  /* 0xff80000015b47808 */ /* 0x000fe40000000000 */
[----:B------:R-:W-:Y:S02]  /*39c0*/  FMNMX.FTZ R5, R125, R5, !PT ;  /* 0x000000057d057209 */ /* 0x000fe40007810000 */
[----:B------:R-:W-:Y:S02]  /*39d0*/  ISETP.GT.AND P0, PT, R3, 0x31, PT ;  /* 0x000000310300780c */ /* 0x000fe40003f04270 */
[----:B------:R-:W-:-:S02]  /*39e0*/  FSEL R183, R22, -INF , P5 ;  /* 0xff80000016b77808 */ /* 0x000fc40002800000 */
[----:B------:R-:W-:Y:S02]  /*39f0*/  FMNMX.FTZ R6, R76, R6, !PT ;  /* 0x000000064c067209 */ /* 0x000fe40007810000 */
[C---:B------:R-:W-:Y:S02]  /*3a00*/  ISETP.GT.AND P5, PT, R4.reuse, 0x38, PT ;  /* 0x000000380400780c */ /* 0x040fe40003fa4270 */
[----:B------:R-:W-:Y:S02]  /*3a10*/  FMNMX.FTZ R5, R181, R5, !PT ;  /* 0x00000005b5057209 */ /* 0x000fe40007810000 */
[----:B------:R-:W-:Y:S02]  /*3a20*/  FSEL R212, R23, -INF , P0 ;  /* 0xff80000017d47808 */ /* 0x000fe40000000000 */
[----:B------:R-:W-:Y:S01]  /*3a30*/  FMNMX.FTZ R6, R77, R6, !PT ;  /* 0x000000064d067209 */ /* 0x000fe20007810000 */
[----:B------:R-:W-:Y:S01]  /*3a40*/  LDSM.16.MT88.4 R20, [R0+0x100] ;  /* 0x000100000014783b */ /* 0x000fe20000004200 */
[----:B------:R-:W-:-:S02]  /*3a50*/  ISETP.GT.AND P0, PT, R4, 0x39, PT ;  /* 0x000000390400780c */ /* 0x000fc40003f04270 */
[----:B------:R-:W-:Y:S02]  /*3a60*/  FSEL R141, R28, -INF , P5 ;  /* 0xff8000001c8d7808 */ /* 0x000fe40002800000 */
[----:B------:R-:W-:Y:S02]  /*3a70*/  ISETP.GT.AND P5, PT, R3, 0x38, PT ;  /* 0x000000380300780c */ /* 0x000fe40003fa4270 */
[----:B------:R-:W-:Y:S02]  /*3a80*/  FMNMX.FTZ R5, R180, R5, !PT ;  /* 0x00000005b4057209 */ /* 0x000fe40007810000 */
[----:B------:R-:W-:Y:S02]  /*3a90*/  FMNMX.FTZ R6, R78, R6, !PT ;  /* 0x000000064e067209 */ /* 0x000fe40007810000 */
[----:B------:R-:W-:Y:S02]  /*3aa0*/  FSEL R142, R29, -INF , P0 ;  /* 0xff8000001d8e7808 */ /* 0x000fe40000000000 */
[----:B------:R-:W-:-:S02]  /*3ab0*/  ISETP.GT.AND P0, PT, R3, 0x39, PT ;  /* 0x000000390300780c */ /* 0x000fc40003f04270 */
        /* <DEDUP_REMOVED lines=16> */
[----:B------:R-:W-:Y:S02]  /*3bc0*/  FMNMX.FTZ R5, R235, R5, !PT ;  /* 0x00000005eb057209 */ /* 0x000fe40007810000 */
[----:B------:R-:W-:Y:S02]  /*3bd0*/  ISETP.GT.AND P5, PT, R4, 0x50, PT ;  /* 0x000000500400780c */ /* 0x000fe40003fa4270 */
[----:B------:R-:W-:Y:S02]  /*3be0*/  FMNMX.FTZ R6, R135, R6, !PT ;  /* 0x0000000687067209 */ /* 0x000fe40007810000 */
[----:B------:R-:W-:-:S02]  /*3bf0*/  FSEL R243, R37, -INF , P0 ;  /* 0xff80000025f37808 */ /* 0x000fc40000000000 */
[----:B------:R-:W-:Y:S02]  /*3c00*/  FMNMX.FTZ R5, R242, R5, !PT ;  /* 0x00000005f2057209 */ /* 0x000fe40007810000 */
[----:B------:R-:W-:Y:S02]  /*3c10*/  FSEL R252, R32, -INF , P5 ;  /* 0xff80000020fc7808 */ /* 0x000fe40002800000 */
[----:B------:R-:W-:Y:S02]  /*3c20*/  FMNMX.FTZ R6, R183, R6, !PT ;  /* 0x00000006b7067209 */ /* 0x000fe40007810000 */
[----:B------:R-:W-:Y:S02]  /*3c30*/  ISETP.GT.AND P5, PT, R3, 0x40, PT ;  /* 0x000000400300780c */ /* 0x000fe40003fa4270 */
[----:B------:R-:W-:Y:S02]  /*3c40*/  ISETP.GT.AND P0, PT, R4, 0x51, PT ;  /* 0x000000510400780c */ /* 0x000fe40003f04270 */
[----:B------:R-:W-:-:S02]  /*3c50*/  FMNMX.FTZ R5, R243, R5, !PT ;  /* 0x00000005f3057209 */ /* 0x000fc40007810000 */
[----:B------:R-:W-:Y:S02]  /*3c60*/  FMNMX.FTZ R6, R212, R6, !PT ;  /* 0x00000006d4067209 */ /* 0x000fe40007810000 */
[----:B------:R-:W-:Y:S02]  /*3c70*/  FSEL R238, R26, -INF , P5 ;  /* 0xff8000001aee7808 */ /* 0x000fe40002800000 */
[C---:B------:R-:W-:Y:S02]  /*3c80*/  ISETP.GT.AND P6, PT, R4.reuse, 0x58, PT ;  /* 0x000000580400780c */ /* 0x040fe40003fc4270 */
        /* <DEDUP_REMOVED lines=8> */
[----:B------:R-:W-:-:S02]  /*3d10*/  FSEL R234, R27, -INF , P0 ;  /* 0xff8000001bea7808 */ /* 0x000fc40000000000 */
[----:B------:R-:W-:Y:S01]  /*3d20*/  FSEL R215, R17, -INF , P5 ;  /* 0xff80000011d77808 */ /* 0x000fe20002800000 */
[----:B------:R-:W-:Y:S01]  /*3d30*/  LDSM.16.MT88.4 R24, [R2+0x6100] ;  /* 0x006100000218783b */ /* 0x000fe20000004200 */
[----:B------:R-:W-:Y:S02]  /*3d40*/  FMNMX.FTZ R140, R250, R140, !PT ;  /* 0x0000008cfa8c7209 */ /* 0x000fe40007810000 */
[C---:B------:R-:W-:Y:S02]  /*3d50*/  ISETP.GT.AND P0, PT, R3.reuse, 0x48, PT ;  /* 0x000000480300780c */ /* 0x040fe40003f04270 */
[----:B------:R-:W-:Y:S02]  /*3d60*/  FMNMX.FTZ R4, R238, R5, !PT ;  /* 0x00000005ee047209 */ /* 0x000fe40007810000 */
[----:B------:R-:W-:Y:S02]  /*3d70*/  ISETP.GT.AND P5, PT, R3, 0x49, PT ;  /* 0x000000490300780c */ /* 0x000fe40003fa4270 */
[----:B------:R-:W-:-:S02]  /*3d80*/  FMNMX.FTZ R140, R215, R140, !PT ;  /* 0x0000008cd78c7209 */ /* 0x000fc40007810000 */
[----:B------:R-:W-:Y:S02]  /*3d90*/  FSEL R245, R38, -INF , P0 ;  /* 0xff80000026f57808 */ /* 0x000fe40000000000 */
[----:B------:R-:W-:Y:S01]  /*3da0*/  FMNMX.FTZ R4, R234, R4, !PT ;  /* 0x00000004ea047209 */ /* 0x000fe20007810000 */
[----:B------:R-:W1:Y:S01]  /*3db0*/  SHFL.BFLY PT, R5, R140, 0x2, 0x1f ;  /* 0x0c401f008c057f89 */ /* 0x000e6200000e0000 */
[----:B------:R-:W-:Y:S02]  /*3dc0*/  FSEL R244, R39, -INF , P5 ;  /* 0xff80000027f47808 */ /* 0x000fe40002800000 */
[----:B------:R-:W-:Y:S01]  /*3dd0*/  ISETP.GT.AND P5, PT, R3, 0x50, PT ;  /* 0x000000500300780c */ /* 0x000fe20003fa4270 */
[----:B------:R-:W-:Y:S01]  /*3de0*/  LDSM.16.MT88.4 R36, [R0+0x3100] ;  /* 0x003100000024783b */ /* 0x000fe20000004200 */
[----:B------:R-:W-:Y:S02]  /*3df0*/  FMNMX.FTZ R4, R245, R4, !PT ;  /* 0x00000004f5047209 */ /* 0x000fe40007810000 */
[----:B------:R-:W-:-:S02]  /*3e00*/  ISETP.GT.AND P0, PT, R3, 0x51, PT ;  /* 0x000000510300780c */ /* 0x000fc40003f04270 */
[----:B------:R-:W-:Y:S02]  /*3e10*/  FSEL R173, R34, -INF , P5 ;  /* 0xff80000022ad7808 */ /* 0x000fe40002800000 */
[----:B------:R-:W-:Y:S02]  /*3e20*/  FMNMX.FTZ R4, R244, R4, !PT ;  /* 0x00000004f4047209 */ /* 0x000fe40007810000 */
        /* <DEDUP_REMOVED lines=23> */
[----:B--2---:R-:W-:-:S03]  /*3fa0*/  FFMA.FTZ R4, R8, c[0x0][0x2d0], -R9 ;  /* 0x0000b40008047a23 */ /* 0x004fc60000010809 */
[C---:B------:R-:W-:Y:S01]  /*3fb0*/  FSETP.NEU.FTZ.AND P0, PT, R3.reuse, -INF , PT ;  /* 0xff8000000300780b */ /* 0x040fe20003f1d000 */
[----:B------:R-:W-:Y:S02]  /*3fc0*/  FMUL.FTZ R8, R3, c[0x0][0x2d0] ;  /* 0x0000b40003087a20 */ /* 0x000fe40000410000 */
[----:B------:R1:W-:Y:S03]  /*3fd0*/  MUFU.EX2 R225, R4 ;  /* 0x0000000400e17308 */ /* 0x0003e60000000800 */
[----:B------:R-:W-:Y:S02]  /*3fe0*/  FSEL R8, R8, RZ, P0 ;  /* 0x000000ff08087208 */ /* 0x000fe40000000000 */
[----:B------:R-:W-:Y:S01]  /*3ff0*/  PLOP3.LUT P0, PT, PT, PT, UP0, 0x80, 0x0 ;  /* 0x000000000000781c */ /* 0x000fe20003f0f008 */
[--C-:B-1----:R-:W-:Y:S02]  /*4000*/  FFMA.FTZ R4, R10, c[0x0][0x2d0], -R9.reuse ;  /* 0x0000b4000a047a23 */ /* 0x102fe40000010809 */
[----:B------:R-:W-:-:S02]  /*4010*/  FFMA.FTZ R10, R44, c[0x0][0x2d0], -R9 ;  /* 0x0000b4002c0a7a23 */ /* 0x000fc40000010809 */
[----:B------:R1:W-:Y:S08]  /*4020*/  MUFU.EX2 R246, R4 ;  /* 0x0000000400f67308 */ /* 0x0003f00000000800 */
[----:B------:R2:W-:Y:S01]  /*4030*/  MUFU.EX2 R168, R10 ;  /* 0x0000000a00a87308 */ /* 0x0005e20000000800 */
[----:B-1----:R-:W-:-:S07]  /*4040*/  FFMA.FTZ R4, R11, c[0x0][0x2d0], -R9 ;  /* 0x0000b4000b047a23 */ /* 0x002fce0000010809 */
[----:B------:R1:W3:Y:S01]  /*4050*/  MUFU.EX2 R214, R4 ;  /* 0x0000000400d67308 */ /* 0x0002e20000000800 */
[----:B--2---:R-:W-:-:S07]  /*4060*/  FFMA.FTZ R10, R45, c[0x0][0x2d0], -R9 ;  /* 0x0000b4002d0a7a23 */ /* 0x004fce0000010809 */
[----:B------:R2:W-:Y:S01]  /*4070*/  MUFU.EX2 R172, R10 ;  /* 0x0000000a00ac7308 */ /* 0x0005e20000000800 */
[----:B-1----:R-:W-:Y:S01]  /*4080*/  FFMA.FTZ R4, R12, c[0x0][0x2d0], -R8 ;  /* 0x0000b4000c047a23 */ /* 0x002fe20000010808 */
[----:B---3--:R-:W-:-:S06]  /*4090*/  F2FP.BF16.PACK_AB R6, R214, R246 ;  /* 0x000000f6d606723e */ /* 0x008fcc00000010ff */
[----:B------:R1:W-:Y:S01]  /*40a0*/  MUFU.EX2 R247, R4 ;  /* 0x0000000400f77308 */ /* 0x0003e20000000800 */
[----:B--2---:R-:W-:-:S07]  /*40b0*/  FFMA.FTZ R10, R46, c[0x0][0x2d0], -R9 ;  /* 0x0000b4002e0a7a23 */ /* 0x004fce0000010809 */
        /* <DEDUP_REMOVED lines=10> */
[--C-:B-1----:R-:W-:Y:S02]  /*4160*/  FFMA.FTZ R4, R15, c[0x0][0x2d0], -R8.reuse ;  /* 0x0000b4000f047a23 */ /* 0x102fe40000010808 */
[----:B------:R-:W1:Y:S05]  /*4170*/  LDSM.16.MT88.4 R12, [R236+0x100] ;  /* 0x00010000ec0c783b */ /* 0x000e6a0000004200 */
[----:B------:R3:W4:Y:S01]  /*4180*/  MUFU.EX2 R11, R4 ;  /* 0x00000004000b7308 */ /* 0x0007220000000800 */
[----:B--2---:R-:W-:-:S07]  /*4190*/  FFMA.FTZ R10, R76, c[0x0][0x2d0], -R8 ;  /* 0x0000b4004c0a7a23 */ /* 0x004fce0000010808 */
[----:B------:R2:W5:Y:S01]  /*41a0*/  MUFU.EX2 R170, R10 ;  /* 0x0000000a00aa7308 */ /* 0x0005620000000800 */
[----:B---3--:R-:W-:Y:S02]  /*41b0*/  F2FP.BF16.PACK_AB R4, R225, R224 ;  /* 0x000000e0e104723e */ /* 0x008fe400000010ff */
[----:B----4-:R-:W-:Y:S01]  /*41c0*/  F2FP.BF16.PACK_AB R7, R11, R176 ;  /* 0x000000b00b07723e */ /* 0x010fe200000010ff */
[----:B--2---:R-:W-:-:S06]  /*41d0*/  FFMA.FTZ R10, R77, c[0x0][0x2d0], -R8 ;  /* 0x0000b4004d0a7a23 */ /* 0x004fcc0000010808 */
[C---:B------:R-:W-:Y:S01]  /*41e0*/  HMMA.16816.F32.BF16 R88, R4.reuse, R32, RZ ;  /* 0x000000200458723c */ /* 0x040fe200000418ff */
[----:B------:R2:W-:Y:S07]  /*41f0*/  MUFU.EX2 R226, R10 ;  /* 0x0000000a00e27308 */ /* 0x0005ee0000000800 */
[C---:B------:R-:W-:Y:S01]  /*4200*/  HMMA.16816.F32.BF16 R80, R4.reuse, R34, RZ ;  /* 0x000000220450723c */ /* 0x040fe200000418ff */
[----:B------:R-:W3:Y:S07]  /*4210*/  LDSM.16.MT88.4 R32, [R236+0x3100] ;  /* 0x00310000ec20783b */ /* 0x000eee0000004200 */
[----:B------:R-:W-:Y:S01]  /*4220*/  HMMA.16816.F32.BF16 R112, R4, R16, RZ ;  /* 0x000000100470723c */ /* 0x000fe200000418ff */
[----:B--2---:R-:W-:-:S04]  /*4230*/  FFMA.FTZ R10, R78, c[0x0][0x2d0], -R8 ;  /* 0x0000b4004e0a7a23 */ /* 0x004fc80000010808 */
[----:B------:R2:W4:Y:S03]  /*4240*/  MUFU.EX2 R177, R10 ;  /* 0x0000000a00b17308 */ /* 0x0005260000000800 */
[C---:B------:R-:W-:Y:S01]  /*4250*/  HMMA.16816.F32.BF16 R108, R4.reuse, R18, RZ ;  /* 0x00000012046c723c */ /* 0x040fe200000418ff */
[----:B------:R-:W-:Y:S07]  /*4260*/  LDSM.16.MT88.4 R16, [R236+0x6100] ;  /* 0x00610000ec10783b */ /* 0x000fee0000004200 */
[----:B-1----:R-:W-:Y:S01]  /*4270*/  HMMA.16816.F32.BF16 R104, R4, R12, RZ ;  /* 0x0000000c0468723c */ /* 0x002fe200000418ff */
[----:B--2---:R-:W-:-:S07]  /*4280*/  FFMA.FTZ R10, R127, c[0x0][0x2d0], -R9 ;  /* 0x0000b4007f0a7a23 */ /* 0x004fce0000010809 */
[C---:B------:R-:W-:Y:S01]  /*4290*/  HMMA.16816.F32.BF16 R100, R4.reuse, R14, RZ ;  /* 0x0000000e0464723c */ /* 0x040fe200000418ff */
[----:B------:R-:W-:Y:S07]  /*42a0*/  LDSM.16.MT88.4 R12, [R0+0x6100] ;  /* 0x00610000000c783b */ /* 0x000fee0000004200 */
[C---:B------:R-:W-:Y:S08]  /*42b0*/  HMMA.16816.F32.BF16 R92, R4.reuse, R20, RZ ;  /* 0x00000014045c723c */ /* 0x040ff000000418ff */
[C---:B------:R-:W-:Y:S01]  /*42c0*/  HMMA.16816.F32.BF16 R84, R4.reuse, R22, RZ ;  /* 0x000000160454723c */ /* 0x040fe200000418ff */
[----:B------:R-:W1:Y:S07]  /*42d0*/  LDSM.16.MT88.4 R20, [R143+0x6100] ;  /* 0x006100008f14783b */ /* 0x000e6e0000004200 */
[C---:B------:R-:W-:Y:S08]  /*42e0*/  HMMA.16816.F32.BF16 R72, R4.reuse, R28, RZ ;  /* 0x0000001c0448723c */ /* 0x040ff000000418ff */
[C---:B------:R-:W-:Y:S01]  /*42f0*/  HMMA.16816.F32.BF16 R64, R4.reuse, R30, RZ ;  /* 0x0000001e0440723c */ /* 0x040fe200000418ff */
[----:B------:R-:W2:Y:S07]  /*4300*/  LDSM.16.MT88.4 R28, [R2+0x900] ;  /* 0x00090000021c783b */ /* 0x000eae0000004200 */
[C---:B------:R-:W-:Y:S08]  /*4310*/  HMMA.16816.F32.BF16 R56, R4.reuse, R24, RZ ;  /* 0x000000180438723c */ /* 0x040ff000000418ff */
[C---:B------:R-:W-:Y:S01]  /*4320*/  HMMA.16816.F32.BF16 R60, R4.reuse, R26, RZ ;  /* 0x0000001a043c723c */ /* 0x040fe200000418ff */
[----:B------:R-:W1:Y:S07]  /*4330*/  LDSM.16.MT88.4 R24, [R2+0x3900] ;  /* 0x003900000218783b */ /* 0x000e6e0000004200 */
[C---:B------:R-:W-:Y:S08]  /*4340*/  HMMA.16816.F32.BF16 R68, R4.reuse, R40, RZ ;  /* 0x000000280444723c */ /* 0x040ff000000418ff */
[C---:B------:R-:W-:Y:S08]  /*4350*/  HMMA.16816.F32.BF16 R52, R4.reuse, R42, RZ ;  /* 0x0000002a0434723c */ /* 0x040ff000000418ff */
[C---:B------:R-:W-:Y:S08]  /*4360*/  HMMA.16816.F32.BF16 R44, R4.reuse, R36, RZ ;  /* 0x00000024042c723c */ /* 0x040ff000000418ff */
[C---:B---3--:R-:W-:Y:S08]  /*4370*/  HMMA.16816.F32.BF16 R48, R4.reuse, R32, RZ ;  /* 0x000000200430723c */ /* 0x048ff000000418ff */
[C---:B------:R-:W-:Y:S01]  /*4380*/  HMMA.16816.F32.BF16 R40, R4.reuse, R34, RZ ;  /* 0x000000220428723c */ /* 0x040fe200000418ff */
[----:B------:R-:W3:Y:S07]  /*4390*/  LDSM.16.MT88.4 R32, [R2+0x6900] ;  /* 0x006900000220783b */ /* 0x000eee0000004200 */
[C---:B------:R-:W-:Y:S08]  /*43a0*/  HMMA.16816.F32.BF16 R36, R4.reuse, R38, RZ ;  /* 0x000000260424723c */ /* 0x040ff000000418ff */
[C---:B-1----:R-:W-:Y:S08]  /*43b0*/  HMMA.16816.F32.BF16 R76, R4.reuse, R20, RZ ;  /* 0x00000014044c723c */ /* 0x042ff000000418ff */
[C---:B------:R-:W-:Y:S01]  /*43c0*/  HMMA.16816.F32.BF16 R96, R4.reuse, R22, RZ ;  /* 0x000000160460723c */ /* 0x040fe200000418ff */
[----:B------:R-:W-:Y:S07]  /*43d0*/  LDSM.16.MT88.4 R20, [R0+0x900] ;  /* 0x000900000014783b */ /* 0x000fee0000004200 */
[C---:B------:R-:W-:Y:S08]  /*43e0*/  HMMA.16816.F32.BF16 R116, R4.reuse, R16, RZ ;  /* 0x000000100474723c */ /* 0x040ff000000418ff */
[C---:B------:R-:W-:Y:S01]  /*43f0*/  HMMA.16816.F32.BF16 R120, R4.reuse, R18, RZ ;  /* 0x000000120478723c */ /* 0x040fe200000418ff */
[----:B------:R-:W1:Y:S07]  /*4400*/  LDSM.16.MT88.4 R16, [R143+0x3900] ;  /* 0x003900008f10783b */ /* 0x000e6e0000004200 */
[C---:B------:R-:W-:Y:S08]  /*4410*/  HMMA.16816.F32.BF16 R164, R4.reuse, R12, RZ ;  /* 0x0000000c04a4723c */ /* 0x040ff000000418ff */
[----:B------:R-:W-:Y:S01]  /*4420*/  HMMA.16816.F32.BF16 R148, R4, R14, RZ ;  /* 0x0000000e0494723c */ /* 0x000fe200000418ff */
[----:B------:R-:W-:Y:S06]  /*4430*/  LDSM.16.MT88.4 R12, [R236+0x3900] ;  /* 0x00390000ec0c783b */ /* 0x000fec0000004200 */
[----:B------:R-:W-:-:S02]  /*4440*/  F2FP.BF16.PACK_AB R4, R172, R168 ;  /* 0x000000a8ac04723e */ /* 0x000fc400000010ff */
[----:B-----5:R-:W-:Y:S02]  /*4450*/  F2FP.BF16.PACK_AB R5, R170, R227 ;  /* 0x000000e3aa05723e */ /* 0x020fe400000010ff */
[----:B------:R-:W-:Y:S02]  /*4460*/  F2FP.BF16.PACK_AB R6, R175, R169 ;  /* 0x000000a9af06723e */ /* 0x000fe400000010ff */
[----:B----4-:R-:W-:-:S07]  /*4470*/  F2FP.BF16.PACK_AB R7, R177, R226 ;  /* 0x000000e2b107723e */ /* 0x010fce00000010ff */
[C---:B--2---:R-:W-:Y:S08]  /*4480*/  HMMA.16816.F32.BF16 R160, R4.reuse, R28, R88 ;  /* 0x0000001c04a0723c */ /* 0x044ff00000041858 */
[C---:B------:R-:W-:Y:S01]  /*4490*/  HMMA.16816.F32.BF16 R80, R4.reuse, R30, R80 ;  /* 0x0000001e0450723c */ /* 0x040fe20000041850 */
[----:B------:R-:W2:Y:S07]  /*44a0*/  LDSM.16.MT88.4 R28, [R143+0x900] ;  /* 0x000900008f1c783b */ /* 0x000eae0000004200 */
[C---:B------:R-:W-:Y:S08]  /*44b0*/  HMMA.16816.F32.BF16 R144, R4.reuse, R24, R72 ;  /* 0x000000180490723c */ /* 0x040ff00000041848 */
[C---:B------:R-:W-:Y:S01]  /*44c0*/  HMMA.16816.F32.BF16 R136, R4.reuse, R26, R64 ;  /* 0x0000001a0488723c */ /* 0x040fe20000041840 */
[----:B------:R-:W4:Y:S07]  /*44d0*/  LDSM.16.MT88.4 R24, [R236+0x900] ;  /* 0x00090000ec18783b */ /* 0x000f2e0000004200 */
[C---:B---3--:R-:W-:Y:S07]  /*44e0*/  HMMA.16816.F32.BF16 R88, R4.reuse, R32, R56 ;  /* 0x000000200458723c */ /* 0x048fee0000041838 */
[----:B------:R-:W-:Y:S01]  /*44f0*/  IMAD.MOV.U32 R59, RZ, RZ, R174 ;  /* 0x000000ffff3b7224 */ /* 0x000fe200078e00ae */
[----:B------:R-:W-:Y:S01]  /*4500*/  HMMA.16816.F32.BF16 R128, R4, R34, R60 ;  /* 0x000000220480723c */ /* 0x000fe2000004183c */
[----:B------:R-:W-:Y:S01]  /*4510*/  MOV R58, R173 ;  /* 0x000000ad003a7202 */ /* 0x000fe20000000f00 */
[----:B------:R-:W3:Y:S01]  /*4520*/  LDSM.16.MT88.4 R32, [R0+0x3900] ;  /* 0x003900000020783b */ /* 0x000ee20000004200 */
[----:B------:R-:W-:-:S02]  /*4530*/  IMAD.MOV.U32 R57, RZ, RZ, R171 ;  /* 0x000000ffff397224 */ /* 0x000fc400078e00ab */
[----:B------:R-:W-:Y:S02]  /*4540*/  IMAD.MOV.U32 R56, RZ, RZ, R170 ;  /* 0x000000ffff387224 */ /* 0x000fe400078e00aa */
[----:B------:R-:W-:Y:S01]  /*4550*/  IMAD.MOV.U32 R60, RZ, RZ, R175 ;  /* 0x000000ffff3c7224 */ /* 0x000fe200078e00af */
[----:B-1----:R-:W-:Y:S01]  /*4560*/  HMMA.16816.F32.BF16 R72, R4, R18, R52 ;  /* 0x000000120448723c */ /* 0x002fe20000041834 */
[----:B------:R-:W-:Y:S02]  /*4570*/  IMAD.MOV.U32 R61, RZ, RZ, R172 ;  /* 0x000000ffff3d7224 */ /* 0x000fe400078e00ac */
[----:B------:R-:W-:Y:S02]  /*4580*/  IMAD.MOV.U32 R63, RZ, RZ, R177 ;  /* 0x000000ffff3f7224 */ /* 0x000fe400078e00b1 */
[----:B------:R-:W-:-:S03]  /*4590*/  IMAD.MOV.U32 R62, RZ, RZ, R176 ;  /* 0x000000ffff3e7224 */ /* 0x000fc600078e00b0 */
[C---:B--2---:R-:W-:Y:S07]  /*45a0*/  HMMA.16816.F32.BF16 R172, R4.reuse, R30, R108 ;  /* 0x0000001e04ac723c */ /* 0x044fee000004186c */
[----:B------:R-:W-:Y:S01]  /*45b0*/  IMAD.MOV.U32 R31, RZ, RZ, R251 ;  /* 0x000000ffff1f7224 */ /* 0x000fe200078e00fb */
[----:B------:R-:W-:Y:S01]  /*45c0*/  HMMA.16816.F32.BF16 R108, R4, R20, R92 ;  /* 0x00000014046c723c */ /* 0x000fe2000004185c */
[----:B------:R-:W-:-:S07]  /*45d0*/  IMAD.MOV.U32 R30, RZ, RZ, R59 ;  /* 0x000000ffff1e7224 */ /* 0x000fce00078e003b */
[C---:B------:R-:W-:Y:S01]  /*45e0*/  HMMA.16816.F32.BF16 R92, R4.reuse, R16, R68 ;  /* 0x00000010045c723c */ /* 0x040fe20000041844 */
[----:B------:R-:W-:Y:S07]  /*45f0*/  LDSM.16.MT88.4 R16, [R236+0x6900] ;  /* 0x00690000ec10783b */ /* 0x000fee0000004200 */
[C---:B------:R-:W-:Y:S08]  /*4600*/  HMMA.16816.F32.BF16 R64, R4.reuse, R12, R48 ;  /* 0x0000000c0440723c */ /* 0x040ff00000041830 */
[C---:B------:R-:W-:Y:S01]  /*4610*/  HMMA.16816.F32.BF16 R52, R4.reuse, R14, R40 ;  /* 0x0000000e0434723c */ /* 0x040fe20000041828 */
[----:B------:R-:W1:Y:S07]  /*4620*/  LDSM.16.MT88.4 R12, [R143+0x6900] ;  /* 0x006900008f0c783b */ /* 0x000e6e0000004200 */
[C---:B------:R-:W-:Y:S07]  /*4630*/  HMMA.16816.F32.BF16 R176, R4.reuse, R28, R112 ;  /* 0x0000001c04b0723c */ /* 0x040fee0000041870 */
[----:B------:R-:W-:Y:S01]  /*4640*/  IMAD.MOV.U32 R28, RZ, RZ, R169 ;  /* 0x000000ffff1c7224 */ /* 0x000fe200078e00a9 */
[----:B----4-:R-:W-:Y:S01]  /*4650*/  HMMA.16816.F32.BF16 R112, R4, R26, R100 ;  /* 0x0000001a0470723c */ /* 0x010fe20000041864 */
[----:B------:R-:W-:-:S03]  /*4660*/  IMAD.MOV.U32 R29, RZ, RZ, R168 ;  /* 0x000000ffff1d7224 */ /* 0x000fc600078e00a8 */
[----:B------:R-:W-:Y:S01]  /*4670*/  MOV R127, R28 ;  /* 0x0000001c007f7202 */ /* 0x000fe20000000f00 */
[----:B------:R-:W-:Y:S02]  /*4680*/  IMAD.MOV.U32 R28, RZ, RZ, R249 ;  /* 0x000000ffff1c7224 */ /* 0x000fe400078e00f9 */
[----:B------:R-:W-:Y:S01]  /*4690*/  IMAD.MOV.U32 R100, RZ, RZ, R250 ;  /* 0x000000ffff647224 */ /* 0x000fe200078e00fa */
[----:B------:R-:W-:Y:S01]  /*46a0*/  HMMA.16816.F32.BF16 R168, R4, R24, R104 ;  /* 0x0000001804a8723c */ /* 0x000fe20000041868 */
[----:B------:R2:W-:Y:S01]  /*46b0*/  MUFU.EX2 R250, R10 ;  /* 0x0000000a00fa7308 */ /* 0x0005e20000000800 */
[----:B------:R-:W-:Y:S01]  /*46c0*/  IMAD.MOV.U32 R102, RZ, RZ, R252 ;  /* 0x000000ffff667224 */ /* 0x000fe200078e00fc */
[----:B------:R-:W4:Y:S01]  /*46d0*/  LDSM.16.MT88.4 R24, [R0+0x6900] ;  /* 0x006900000018783b */ /* 0x000f220000004200 */
[----:B------:R-:W-:Y:S02]  /*46e0*/  IMAD.MOV.U32 R101, RZ, RZ, R29 ;  /* 0x000000ffff657224 */ /* 0x000fe400078e001d */
[----:B------:R-:W-:-:S02]  /*46f0*/  IMAD.MOV.U32 R103, RZ, RZ, R57 ;  /* 0x000000ffff677224 */ /* 0x000fc400078e0039 */
[----:B------:R-:W-:Y:S01]  /*4700*/  IMAD.MOV.U32 R29, RZ, RZ, R58 ;  /* 0x000000ffff1d7224 */ /* 0x000fe200078e003a */
[----:B---3--:R-:W-:Y:S01]  /*4710*/  HMMA.16816.F32.BF16 R48, R4, R34, R36 ;  /* 0x000000220430723c */ /* 0x008fe20000041824 */
[----:B--2---:R-:W-:-:S07]  /*4720*/  FFMA.FTZ R10, R126, c[0x0][0x2d0], -R9 ;  /* 0x0000b4007e0a7a23 */ /* 0x004fce0000010809 */
[C---:B------:R-:W-:Y:S01]  /*4730*/  HMMA.16816.F32.BF16 R104, R4.reuse, R22, R84 ;  /* 0x000000160468723c */ /* 0x040fe20000041854 */
[----:B------:R-:W-:Y:S01]  /*4740*/  IMAD.MOV.U32 R126, RZ, RZ, R60 ;  /* 0x000000ffff7e7224 */ /* 0x000fe200078e003c */
[----:B------:R2:W3:Y:S06]  /*4750*/  MUFU.EX2 R20, R10 ;  /* 0x0000000a00147308 */ /* 0x0004ec0000000800 */
[C---:B-1----:R-:W-:Y:S08]  /*4760*/  HMMA.16816.F32.BF16 R40, R4.reuse, R12, R76 ;  /* 0x0000000c0428723c */ /* 0x042ff0000004184c */
[----:B------:R-:W-:Y:S01]  /*4770*/  HMMA.16816.F32.BF16 R36, R4, R14, R96 ;  /* 0x0000000e0424723c */ /* 0x000fe20000041860 */
[----:B------:R-:W-:Y:S01]  /*4780*/  LDSM.16.MT88.4 R12, [R2+0x7100] ;  /* 0x00710000020c783b */ /* 0x000fe20000004200 */
[----:B--2---:R-:W-:-:S02]  /*4790*/  FFMA.FTZ R10, R124, c[0x0][0x2d0], -R9 ;  /* 0x0000b4007c0a7a23 */ /* 0x004fc40000010809 */
[----:B------:R-:W-:Y:S02]  /*47a0*/  IMAD.MOV.U32 R124, RZ, RZ, R61 ;  /* 0x000000ffff7c7224 */ /* 0x000fe400078e003d */
[----:B------:R1:W-:Y:S02]  /*47b0*/  MUFU.EX2 R252, R10 ;  /* 0x0000000a00fc7308 */ /* 0x0003e40000000800 */
[C---:B------:R-:W-:Y:S01]  /*47c0*/  HMMA.16816.F32.BF16 R44, R4.reuse, R32, R44 ;  /* 0x00000020042c723c */ /* 0x040fe2000004182c */
[----:B------:R-:W-:Y:S07]  /*47d0*/  LDSM.16.MT88.4 R32, [R0+0x4100] ;  /* 0x004100000020783b */ /* 0x000fee0000004200 */
[----:B----4-:R-:W-:Y:S01]  /*47e0*/  HMMA.16816.F32.BF16 R76, R4, R24, R164 ;  /* 0x00000018044c723c */ /* 0x010fe200000418a4 */
[----:B-1----:R-:W-:Y:S01]  /*47f0*/  FFMA.FTZ R10, R125, c[0x0][0x2d0], -R9 ;  /* 0x0000b4007d0a7a23 */ /* 0x002fe20000010809 */
[----:B------:R-:W-:-:S06]  /*4800*/  MOV R125, R56 ;  /* 0x00000038007d7202 */ /* 0x000fcc0000000f00 */
[C---:B------:R-:W-:Y:S01]  /*4810*/  HMMA.16816.F32.BF16 R68, R4.reuse, R26, R148 ;  /* 0x0000001a0444723c */ /* 0x040fe20000041894 */
[----:B------:R-:W-:Y:S01]  /*4820*/  IMAD.MOV.U32 R167, RZ, RZ, R103 ;  /* 0x000000ffffa77224 */ /* 0x000fe200078e0067 */
[----:B------:R1:W2:Y:S01]  /*4830*/  MUFU.EX2 R251, R10 ;  /* 0x0000000a00fb7308 */ /* 0x0002a20000000800 */
[----:B------:R-:W-:Y:S04]  /*4840*/  LDSM.16.MT88.4 R24, [R236+0x1100] ;  /* 0x00110000ec18783b */ /* 0x000fe80000004200 */
[----:B------:R-:W-:Y:S01]  /*4850*/  IMAD.MOV.U32 R148, RZ, RZ, R30 ;  /* 0x000000ffff947224 */ /* 0x000fe200078e001e */
[----:B------:R-:W-:Y:S01]  /*4860*/  HMMA.16816.F32.BF16 R56, R4, R16, R116 ;  /* 0x000000100438723c */ /* 0x000fe20000041874 */
[----:B------:R-:W-:Y:S01]  /*4870*/  IMAD.MOV.U32 R149, RZ, RZ, R31 ;  /* 0x000000ffff957224 */ /* 0x000fe200078e001f */
[----:B------:R-:W-:Y:S01]  /*4880*/  MOV R150, R28 ;  /* 0x0000001c00967202 */ /* 0x000fe20000000f00 */
[----:B------:R-:W-:-:S02]  /*4890*/  IMAD.MOV.U32 R151, RZ, RZ, R29 ;  /* 0x000000ffff977224 */ /* 0x000fc400078e001d */
[----:B------:R-:W-:Y:S02]  /*48a0*/  LDSM.16.MT88.4 R28, [R143+0x1100] ;  /* 0x001100008f1c783b */ /* 0x000fe40000004200 */
[----:B---3--:R-:W-:Y:S01]  /*48b0*/  MOV R117, R20 ;  /* 0x0000001400757202 */ /* 0x008fe20000000f00 */
[----:B------:R-:W-:Y:S01]  /*48c0*/  IMAD.MOV.U32 R119, RZ, RZ, R62 ;  /* 0x000000ffff777224 */ /* 0x000fe200078e003e */
[----:B------:R-:W3:Y:S01]  /*48d0*/  LDSM.16.MT88.4 R20, [R2+0x1100] ;  /* 0x001100000214783b */ /* 0x000ee20000004200 */
[----:B-1----:R-:W-:Y:S02]  /*48e0*/  FFMA.FTZ R10, R132, c[0x0][0x2d0], -R8 ;  /* 0x0000b400840a7a23 */ /* 0x002fe40000010808 */
[----:B------:R-:W-:Y:S02]  /*48f0*/  IMAD.MOV.U32 R118, RZ, RZ, R63 ;  /* 0x000000ffff767224 */ /* 0x000fe400078e003f */
[----:B------:R-:W-:Y:S01]  /*4900*/  HMMA.16816.F32.BF16 R60, R4, R18, R120 ;  /* 0x00000012043c723c */ /* 0x000fe20000041878 */
[----:B------:R1:W-:Y:S01]  /*4910*/  MUFU.EX2 R249, R10 ;  /* 0x0000000a00f97308 */ /* 0x0003e20000000800 */
[----:B------:R-:W4:Y:S01]  /*4920*/  LDSM.16.MT88.4 R16, [R2+0x4100] ;  /* 0x004100000210783b */ /* 0x000f220000004200 */
[----:B------:R-:W-:-:S04]  /*4930*/  IMAD.MOV.U32 R116, RZ, RZ, R248 ;  /* 0x000000ffff747224 */ /* 0x000fc800078e00f8 */
[----:B------:R-:W-:Y:S01]  /*4940*/  IMAD.MOV.U32 R120, RZ, RZ, R246 ;  /* 0x000000ffff787224 */ /* 0x000fe200078e00f6 */
[----:B------:R-:W-:Y:S01]  /*4950*/  MOV R121, R247 ;  /* 0x000000f700797202 */ /* 0x000fe20000000f00 */
[----:B------:R-:W-:Y:S01]  /*4960*/  IMAD.MOV.U32 R123, RZ, RZ, R100 ;  /* 0x000000ffff7b7224 */ /* 0x000fe200078e0064 */
[----:B------:R-:W-:Y:S01]  /*4970*/  F2FP.BF16.PACK_AB R4, R117, R250 ;  /* 0x000000fa7504723e */ /* 0x000fe200000010ff */
[----:B------:R-:W-:Y:S01]  /*4980*/  IMAD.MOV.U32 R122, RZ, RZ, R101 ;  /* 0x000000ffff7a7224 */ /* 0x000fe200078e0065 */
[----:B--2---:R-:W-:Y:S01]  /*4990*/  F2FP.BF16.PACK_AB R6, R251, R252 ;  /* 0x000000fcfb06723e */ /* 0x004fe200000010ff */
[----:B-1----:R-:W-:-:S04]  /*49a0*/  FFMA.FTZ R10, R134, c[0x0][0x2d0], -R8 ;  /* 0x0000b400860a7a23 */ /* 0x002fc80000010808 */
[----:B------:R1:W2:Y:S02]  /*49b0*/  MUFU.EX2 R248, R10 ;  /* 0x0000000a00f87308 */ /* 0x0002a40000000800 */
[----:B-1----:R-:W-:Y:S01]  /*49c0*/  FFMA.FTZ R10, R133, c[0x0][0x2d0], -R8 ;  /* 0x0000b400850a7a23 */ /* 0x002fe20000010808 */
[----:B--2---:R-:W-:-:S05]  /*49d0*/  F2FP.BF16.PACK_AB R5, R248, R249 ;  /* 0x000000f9f805723e */ /* 0x004fca00000010ff */
[----:B------:R1:W-:Y:S02]  /*49e0*/  MUFU.EX2 R246, R10 ;  /* 0x0000000a00f67308 */ /* 0x0003e40000000800 */
[----:B-1----:R-:W-:-:S06]  /*49f0*/  FFMA.FTZ R10, R135, c[0x0][0x2d0], -R8 ;  /* 0x0000b400870a7a23 */ /* 0x002fcc0000010808 */
[----:B------:R-:W1:Y:S02]  /*4a00*/  MUFU.EX2 R247, R10 ;  /* 0x0000000a00f77308 */ /* 0x000e640000000800 */
[----:B-1----:R-:W-:Y:S01]  /*4a10*/  F2FP.BF16.PACK_AB R7, R247, R246 ;  /* 0x000000f6f707723e */ /* 0x002fe200000010ff */
[----:B------:R-:W-:-:S06]  /*4a20*/  IMAD.MOV.U32 R10, RZ, RZ, R102 ;  /* 0x000000ffff0a7224 */ /* 0x000fcc00078e0066 */
[C---:B---3--:R-:W-:Y:S08]  /*4a30*/  HMMA.16816.F32.BF16 R100, R4.reuse, R20, R160 ;  /* 0x000000140464723c */ /* 0x048ff000000418a0 */
[C---:B------:R-:W-:Y:S01]  /*4a40*/  HMMA.16816.F32.BF16 R80, R4.reuse, R22, R80 ;  /* 0x000000160450723c */ /* 0x040fe20000041850 */
[----:B------:R-:W-:Y:S07]  /*4a50*/  LDSM.16.MT88.4 R20, [R0+0x1100] ;  /* 0x001100000014783b */ /* 0x000fee0000004200 */
[C---:B------:R-:W-:Y:S08]  /*4a60*/  HMMA.16816.F32.BF16 R88, R4.reuse, R12, R88 ;  /* 0x0000000c0458723c */ /* 0x040ff00000041858 */
[C---:B------:R-:W-:Y:S01]  /*4a70*/  HMMA.16816.F32.BF16 R96, R4.reuse, R14, R128 ;  /* 0x0000000e0460723c */ /* 0x040fe20000041880 */
[----:B------:R-:W1:Y:S07]  /*4a80*/  LDSM.16.MT88.4 R12, [R236+0x4100] ;  /* 0x00410000ec0c783b */ /* 0x000e6e0000004200 */
[C---:B----4-:R-:W-:Y:S08]  /*4a90*/  HMMA.16816.F32.BF16 R132, R4.reuse, R16, R144 ;  /* 0x000000100484723c */ /* 0x050ff00000041890 */
[C---:B------:R-:W-:Y:S01]  /*4aa0*/  HMMA.16816.F32.BF16 R84, R4.reuse, R18, R136 ;  /* 0x000000120454723c */ /* 0x040fe20000041888 */
[----:B------:R-:W2:Y:S07]  /*4ab0*/  LDSM.16.MT88.4 R16, [R143+0x4100] ;  /* 0x004100008f10783b */ /* 0x000eae0000004200 */
[C---:B------:R-:W-:Y:S07]  /*4ac0*/  HMMA.16816.F32.BF16 R144, R4.reuse, R28, R176 ;  /* 0x0000001c0490723c */ /* 0x040fee00000418b0 */
[----:B------:R-:W-:Y:S01]  /*4ad0*/  IMAD.MOV.U32 R179, RZ, RZ, R167 ;  /* 0x000000ffffb37224 */ /* 0x000fe200078e00a7 */
[----:B------:R-:W-:Y:S01]  /*4ae0*/  MOV R178, R123 ;  /* 0x0000007b00b27202 */ /* 0x000fe20000000f00 */
[----:B------:R-:W-:Y:S01]  /*4af0*/  HMMA.16816.F32.BF16 R164, R4, R24, R168 ;  /* 0x0000001804a4723c */ /* 0x000fe200000418a8 */
[----:B------:R-:W-:Y:S01]  /*4b00*/  IMAD.MOV.U32 R28, RZ, RZ, R120 ;  /* 0x000000ffff1c7224 */ /* 0x000fe200078e0078 */
[----:B------:R-:W-:Y:S01]  /*4b10*/  MOV R176, R151 ;  /* 0x0000009700b07202 */ /* 0x000fe20000000f00 */
[----:B------:R-:W-:-:S02]  /*4b20*/  IMAD.MOV.U32 R29, RZ, RZ, R121 ;  /* 0x000000ffff1d7224 */ /* 0x000fc400078e0079 */
[----:B------:R-:W-:Y:S02]  /*4b30*/  IMAD.MOV.U32 R177, RZ, RZ, R10 ;  /* 0x000000ffffb17224 */ /* 0x000fe400078e000a */
[----:B------:R-:W-:Y:S01]  /*4b40*/  IMAD.MOV.U32 R24, RZ, RZ, R122 ;  /* 0x000000ffff187224 */ /* 0x000fe200078e007a */
[C---:B------:R-:W-:Y:S01]  /*4b50*/  HMMA.16816.F32.BF16 R160, R4.reuse, R26, R112 ;  /* 0x0000001a04a0723c */ /* 0x040fe20000041870 */
[----:B------:R-:W-:Y:S02]  /*4b60*/  IMAD.MOV.U32 R170, RZ, RZ, R116 ;  /* 0x000000ffffaa7224 */ /* 0x000fe400078e0074 */
[----:B------:R-:W-:Y:S02]  /*4b70*/  IMAD.MOV.U32 R169, RZ, RZ, R117 ;  /* 0x000000ffffa97224 */ /* 0x000fe400078e0075 */
[----:B------:R-:W-:Y:S02]  /*4b80*/  IMAD.MOV.U32 R168, RZ, RZ, R118 ;  /* 0x000000ffffa87224 */ /* 0x000fe400078e0076 */
[----:B------:R-:W-:Y:S01]  /*4b90*/  IMAD.MOV.U32 R25, RZ, RZ, R119 ;  /* 0x000000ffff197224 */ /* 0x000fe200078e0077 */
[----:B-1----:R-:W-:Y:S01]  /*4ba0*/  HMMA.16816.F32.BF16 R128, R4, R12, R64 ;  /* 0x0000000c0480723c */ /* 0x002fe20000041840 */
[----:B------:R-:W-:Y:S01]  /*4bb0*/  MOV R26, R125 ;  /* 0x0000007d001a7202 */ /* 0x000fe20000000f00 */
[----:B------:R-:W-:-:S02]  /*4bc0*/  IMAD.MOV.U32 R27, RZ, RZ, R124 ;  /* 0x000000ffff1b7224 */ /* 0x000fc400078e007c */
[----:B------:R-:W-:Y:S02]  /*4bd0*/  FFMA.FTZ R10, R181, c[0x0][0x2d0], -R9 ;  /* 0x0000b400b50a7a23 */ /* 0x000fe40000010809 */
[----:B------:R-:W-:Y:S02]  /*4be0*/  IMAD.MOV.U32 R171, RZ, RZ, R148 ;  /* 0x000000ffffab7224 */ /* 0x000fe400078e0094 */
[C---:B------:R-:W-:Y:S07]  /*4bf0*/  HMMA.16816.F32.BF16 R116, R4.reuse, R20, R108 ;  /* 0x000000140474723c */ /* 0x040fee000004186c */
[----:B------:R-:W-:Y:S01]  /*4c00*/  IMAD.MOV.U32 R109, RZ, RZ, R126 ;  /* 0x000000ffff6d7224 */ /* 0x000fe200078e007e */
[----:B------:R-:W-:Y:S01]  /*4c10*/  HMMA.16816.F32.BF16 R120, R4, R14, R52 ;  /* 0x0000000e0478723c */ /* 0x000fe20000041834 */
[----:B------:R-:W-:Y:S01]  /*4c20*/  IMAD.MOV.U32 R110, RZ, RZ, R127 ;  /* 0x000000ffff6e7224 */ /* 0x000fe200078e007f */
[----:B------:R-:W1:Y:S01]  /*4c30*/  LDSM.16.MT88.4 R12, [R143+0x7100] ;  /* 0x007100008f0c783b */ /* 0x000e620000004200 */
[----:B------:R-:W-:Y:S01]  /*4c40*/  IMAD.MOV.U32 R111, RZ, RZ, R224 ;  /* 0x000000ffff6f7224 */ /* 0x000fe200078e00e0 */
[----:B------:R-:W-:Y:S01]  /*4c50*/  MOV R21, R24 ;  /* 0x0000001800157202 */ /* 0x000fe20000000f00 */
[----:B------:R3:W-:Y:S01]  /*4c60*/  MUFU.EX2 R224, R10 ;  /* 0x0000000a00e07308 */ /* 0x0007e20000000800 */
[----:B------:R-:W-:-:S02]  /*4c70*/  IMAD.MOV.U32 R108, RZ, RZ, R227 ;  /* 0x000000ffff6c7224 */ /* 0x000fc400078e00e3 */
[----:B--2---:R-:W-:Y:S01]  /*4c80*/  HMMA.16816.F32.BF16 R124, R4, R16, R92 ;  /* 0x00000010047c723c */ /* 0x004fe2000004185c */
[----:B------:R-:W-:Y:S01]  /*4c90*/  IMAD.MOV.U32 R20, RZ, RZ, R111 ;  /* 0x000000ffff147224 */ /* 0x000fe200078e006f */
[----:B------:R-:W-:-:S06]  /*4ca0*/  MOV R111, R215 ;  /* 0x000000d7006f7202 */ /* 0x000fcc0000000f00 */
[----:B------:R-:W-:Y:S01]  /*4cb0*/  HMMA.16816.F32.BF16 R136, R4, R18, R72 ;  /* 0x000000120488723c */ /* 0x000fe20000041848 */
[----:B------:R-:W2:Y:S01]  /*4cc0*/  LDSM.16.MT88.4 R16, [R236+0x7100] ;  /* 0x00710000ec10783b */ /* 0x000ea20000004200 */
[----:B---3--:R-:W-:Y:S01]  /*4cd0*/  FFMA.FTZ R10, R180, c[0x0][0x2d0], -R9 ;  /* 0x0000b400b40a7a23 */ /* 0x008fe20000010809 */
[----:B------:R-:W-:Y:S01]  /*4ce0*/  MOV R180, R109 ;  /* 0x0000006d00b47202 */ /* 0x000fe20000000f00 */
[----:B------:R-:W-:-:S04]  /*4cf0*/  IMAD.MOV.U32 R109, RZ, RZ, R27 ;  /* 0x000000ffff6d7224 */ /* 0x000fc800078e001b */
[C---:B------:R-:W-:Y:S01]  /*4d00*/  HMMA.16816.F32.BF16 R172, R4.reuse, R30, R172 ;  /* 0x0000001e04ac723c */ /* 0x040fe200000418ac */
[----:B------:R3:W4:Y:S01]  /*4d10*/  MUFU.EX2 R227, R10 ;  /* 0x0000000a00e37308 */ /* 0x0007220000000800 */
[----:B------:R-:W-:Y:S02]  /*4d20*/  IMAD.MOV.U32 R73, RZ, RZ, R225 ;  /* 0x000000ffff497224 */ /* 0x000fe400078e00e1 */
[----:B------:R-:W-:Y:S02]  /*4d30*/  IMAD.MOV.U32 R74, RZ, RZ, R20 ;  /* 0x000000ffff4a7224 */ /* 0x000fe400078e0014 */
[----:B------:R-:W-:Y:S02]  /*4d40*/  IMAD.MOV.U32 R75, RZ, RZ, R21 ;  /* 0x000000ffff4b7224 */ /* 0x000fe400078e0015 */
[----:B------:R-:W-:Y:S01]  /*4d50*/  IMAD.MOV.U32 R30, RZ, RZ, R149 ;  /* 0x000000ffff1e7224 */ /* 0x000fe200078e0095 */
[----:B------:R-:W-:Y:S01]  /*4d60*/  HMMA.16816.F32.BF16 R112, R4, R32, R44 ;  /* 0x000000200470723c */ /* 0x000fe2000004182c */
[----:B------:R-:W-:-:S04]  /*4d70*/  IMAD.MOV.U32 R31, RZ, RZ, R150 ;  /* 0x000000ffff1f7224 */ /* 0x000fc800078e0096 */
[----:B------:R-:W-:Y:S02]  /*4d80*/  IMAD.MOV.U32 R181, RZ, RZ, R31 ;  /* 0x000000ffffb57224 */ /* 0x000fe400078e001f */
[----:B---3--:R-:W-:Y:S01]  /*4d90*/  FFMA.FTZ R10, R141, c[0x0][0x2d0], -R9 ;  /* 0x0000b4008d0a7a23 */ /* 0x008fe20000010809 */
[C---:B------:R-:W-:Y:S01]  /*4da0*/  HMMA.16816.F32.BF16 R148, R4.reuse, R22, R104 ;  /* 0x000000160494723c */ /* 0x040fe20000041868 */
[----:B------:R-:W-:Y:S02]  /*4db0*/  IMAD.MOV.U32 R141, RZ, RZ, R226 ;  /* 0x000000ffff8d7224 */ /* 0x000fe400078e00e2 */
[----:B------:R3:W-:Y:S04]  /*4dc0*/  MUFU.EX2 R226, R10 ;  /* 0x0000000a00e27308 */ /* 0x0007e80000000800 */
[----:B------:R-:W-:Y:S01]  /*4dd0*/  IMAD.MOV.U32 R23, RZ, RZ, R110 ;  /* 0x000000ffff177224 */ /* 0x000fe200078e006e */
[----:B-1----:R-:W-:Y:S01]  /*4de0*/  HMMA.16816.F32.BF16 R92, R4, R12, R40 ;  /* 0x0000000c045c723c */ /* 0x002fe20000041828 */
[----:B------:R-:W-:-:S07]  /*4df0*/  IMAD.MOV.U32 R110, RZ, RZ, R26 ;  /* 0x000000ffff6e7224 */ /* 0x000fce00078e001a */
[C---:B------:R-:W-:Y:S01]  /*4e00*/  HMMA.16816.F32.BF16 R52, R4.reuse, R14, R36 ;  /* 0x0000000e0434723c */ /* 0x040fe20000041824 */
[----:B------:R-:W-:Y:S01]  /*4e10*/  LDSM.16.MT88.4 R12, [R2+0x7900] ;  /* 0x00790000020c783b */ /* 0x000fe20000004200 */
[----:B---3--:R-:W-:Y:S02]  /*4e20*/  FFMA.FTZ R10, R142, c[0x0][0x2d0], -R9 ;  /* 0x0000b4008e0a7a23 */ /* 0x008fe40000010809 */
[----:B------:R-:W-:Y:S02]  /*4e30*/  IMAD.MOV.U32 R142, RZ, RZ, R25 ;  /* 0x000000ffff8e7224 */ /* 0x000fe400078e0019 */
[----:B------:R-:W1:Y:S01]  /*4e40*/  LDSM.16.MT88.4 R24, [R0+0x7100] ;  /* 0x007100000018783b */ /* 0x000e620000004200 */
[----:B------:R3:W-:Y:S01]  /*4e50*/  MUFU.EX2 R225, R10 ;  /* 0x0000000a00e17308 */ /* 0x0007e20000000800 */
[C---:B------:R-:W-:Y:S02]  /*4e60*/  HMMA.16816.F32.BF16 R104, R4.reuse, R34, R48 ;  /* 0x000000220468723c */ /* 0x040fe40000041830 */
[----:B------:R-:W-:Y:S06]  /*4e70*/  LDSM.16.MT88.4 R32, [R0+0x4900] ;  /* 0x004900000020783b */ /* 0x000fec0000004200 */
[----:B--2---:R-:W-:Y:S01]  /*4e80*/  HMMA.16816.F32.BF16 R48, R4, R16, R56 ;  /* 0x000000100430723c */ /* 0x004fe20000041838 */
[----:B---3--:R-:W-:-:S07]  /*4e90*/  FFMA.FTZ R10, R183, c[0x0][0x2d0], -R8 ;  /* 0x0000b400b70a7a23 */ /* 0x008fce0000010808 */
[----:B------:R-:W-:Y:S01]  /*4ea0*/  HMMA.16816.F32.BF16 R44, R4, R18, R60 ;  /* 0x00000012042c723c */ /* 0x000fe2000004183c */
[----:B------:R-:W2:Y:S01]  /*4eb0*/  LDSM.16.MT88.4 R16, [R2+0x4900] ;  /* 0x004900000210783b */ /* 0x000ea20000004200 */
[----:B------:R-:W-:Y:S01]  /*4ec0*/  IMAD.MOV.U32 R183, RZ, RZ, R214 ;  /* 0x000000ffffb77224 */ /* 0x000fe200078e00d6 */
[----:B------:R3:W-:Y:S02]  /*4ed0*/  MUFU.EX2 R215, R10 ;  /* 0x0000000a00d77308 */ /* 0x0007e40000000800 */
[----:B---3--:R-:W-:-:S03]  /*4ee0*/  FFMA.FTZ R10, R212, c[0x0][0x2d0], -R8 ;  /* 0x0000b400d40a7a23 */ /* 0x008fc60000010808 */
[C---:B-1----:R-:W-:Y:S03]  /*4ef0*/  HMMA.16816.F32.BF16 R40, R4.reuse, R24, R76 ;  /* 0x000000180428723c */ /* 0x042fe6000004184c */
[----:B------:R1:W3:Y:S05]  /*4f00*/  MUFU.EX2 R214, R10 ;  /* 0x0000000a00d67308 */ /* 0x0002ea0000000800 */
[----:B------:R-:W-:Y:S01]  /*4f10*/  HMMA.16816.F32.BF16 R36, R4, R26, R68 ;  /* 0x0000001a0424723c */ /* 0x000fe20000041844 */
[----:B------:R-:W-:Y:S06]  /*4f20*/  LDSM.16.MT88.4 R24, [R236+0x1900] ;  /* 0x00190000ec18783b */ /* 0x000fec0000004200 */
[----:B----4-:R-:W-:Y:S01]  /*4f30*/  F2FP.BF16.PACK_AB R4, R227, R224 ;  /* 0x000000e0e304723e */ /* 0x010fe200000010ff */
[--C-:B-1----:R-:W-:Y:S01]  /*4f40*/  FFMA.FTZ R10, R182, c[0x0][0x2d0], -R8.reuse ;  /* 0x0000b400b60a7a23 */ /* 0x102fe20000010808 */
[----:B---3--:R-:W-:Y:S01]  /*4f50*/  F2FP.BF16.PACK_AB R5, R214, R215 ;  /* 0x000000d7d605723e */ /* 0x008fe200000010ff */
[----:B------:R-:W-:Y:S01]  /*4f60*/  IMAD.MOV.U32 R182, RZ, RZ, R23 ;  /* 0x000000ffffb67224 */ /* 0x000fe200078e0017 */
[----:B------:R-:W-:Y:S01]  /*4f70*/  F2FP.BF16.PACK_AB R6, R225, R226 ;  /* 0x000000e2e106723e */ /* 0x000fe200000010ff */
[----:B------:R-:W1:Y:S01]  /*4f80*/  LDSM.16.MT88.4 R20, [R2+0x1900] ;  /* 0x001900000214783b */ /* 0x000e620000004200 */
[----:B------:R3:W-:Y:S02]  /*4f90*/  MUFU.EX2 R212, R10 ;  /* 0x0000000a00d47308 */ /* 0x0007e40000000800 */
[----:B---3--:R-:W-:-:S06]  /*4fa0*/  FFMA.FTZ R10, R213, c[0x0][0x2d0], -R8 ;  /* 0x0000b400d50a7a23 */ /* 0x008fcc0000010808 */
[----:B------:R-:W3:Y:S02]  /*4fb0*/  MUFU.EX2 R213, R10 ;  /* 0x0000000a00d57308 */ /* 0x000ee40000000800 */
[----:B---3--:R-:W-:Y:S02]  /*4fc0*/  F2FP.BF16.PACK_AB R7, R213, R212 ;  /* 0x000000d4d507723e */ /* 0x008fe400000010ff */
[----:B------:R-:W-:-:S05]  /*4fd0*/  MOV R10, R73 ;  /* 0x00000049000a7202 */ /* 0x000fca0000000f00 */
[C---:B------:R-:W-:Y:S07]  /*4fe0*/  HMMA.16816.F32.BF16 R76, R4.reuse, R12, R88 ;  /* 0x0000000c044c723c */ /* 0x040fee0000041858 */
[----:B------:R-:W-:Y:S01]  /*4ff0*/  IMAD.MOV.U32 R90, RZ, RZ, R30 ;  /* 0x000000ffff5a7224 */ /* 0x000fe200078e001e */
[C---:B------:R-:W-:Y:S01]  /*5000*/  HMMA.16816.F32.BF16 R64, R4.reuse, R14, R96 ;  /* 0x0000000e0440723c */ /* 0x040fe20000041860 */
[----:B------:R-:W3:Y:S01]  /*5010*/  LDSM.16.MT88.4 R12, [R236+0x4900] ;  /* 0x00490000ec0c783b */ /* 0x000ee20000004200 */
[----:B------:R-:W-:Y:S01]  /*5020*/  IMAD.MOV.U32 R88, RZ, RZ, R28 ;  /* 0x000000ffff587224 */ /* 0x000fe200078e001c */
[----:B------:R-:W-:Y:S01]  /*5030*/  MOV R89, R29 ;  /* 0x0000001d00597202 */ /* 0x000fe20000000f00 */
[----:B------:R-:W-:Y:S01]  /*5040*/  IMAD.MOV.U32 R91, RZ, RZ, R74 ;  /* 0x000000ffff5b7224 */ /* 0x000fe200078e004a */
[----:B------:R-:W-:Y:S02]  /*5050*/  LDSM.16.MT88.4 R28, [R143+0x1900] ;  /* 0x001900008f1c783b */ /* 0x000fe40000004200 */
[----:B------:R-:W-:Y:S01]  /*5060*/  IMAD.MOV.U32 R98, RZ, RZ, R108 ;  /* 0x000000ffff627224 */ /* 0x000fe200078e006c */
[----:B--2---:R-:W-:Y:S01]  /*5070*/  HMMA.16816.F32.BF16 R132, R4, R16, R132 ;  /* 0x000000100484723c */ /* 0x004fe20000041884 */
[----:B------:R-:W-:-:S02]  /*5080*/  IMAD.MOV.U32 R97, RZ, RZ, R109 ;  /* 0x000000ffff617224 */ /* 0x000fc400078e006d */
[----:B------:R-:W-:Y:S02]  /*5090*/  IMAD.MOV.U32 R96, RZ, RZ, R110 ;  /* 0x000000ffff607224 */ /* 0x000fe400078e006e */
[----:B------:R-:W-:-:S03]  /*50a0*/  IMAD.MOV.U32 R99, RZ, RZ, R75 ;  /* 0x000000ffff637224 */ /* 0x000fc600078e004b */
[C---:B------:R-:W-:Y:S01]  /*50b0*/  HMMA.16816.F32.BF16 R60, R4.reuse, R18, R84 ;  /* 0x00000012043c723c */ /* 0x040fe20000041854 */
[----:B------:R-:W2:Y:S07]  /*50c0*/  LDSM.16.MT88.4 R16, [R143+0x4900] ;  /* 0x004900008f10783b */ /* 0x000eae0000004200 */
[C---:B-1----:R-:W-:Y:S08]  /*50d0*/  HMMA.16816.F32.BF16 R100, R4.reuse, R20, R100 ;  /* 0x000000140464723c */ /* 0x042ff00000041864 */
[C---:B------:R-:W-:Y:S01]  /*50e0*/  HMMA.16816.F32.BF16 R56, R4.reuse, R22, R80 ;  /* 0x000000160438723c */ /* 0x040fe20000041850 */
[----:B------:R-:W1:Y:S07]  /*50f0*/  LDSM.16.MT88.4 R20, [R0+0x1900] ;  /* 0x001900000014783b */ /* 0x000e6e0000004200 */
[C---:B------:R-:W-:Y:S07]  /*5100*/  HMMA.16816.F32.BF16 R72, R4.reuse, R26, R160 ;  /* 0x0000001a0448723c */ /* 0x040fee00000418a0 */
[----:B------:R-:W-:Y:S01]  /*5110*/  IMAD.MOV.U32 R163, RZ, RZ, R88 ;  /* 0x000000ffffa37224 */ /* 0x000fe200078e0058 */
[----:B---3--:R-:W-:Y:S01]  /*5120*/  HMMA.16816.F32.BF16 R128, R4, R12, R128 ;  /* 0x0000000c0480723c */ /* 0x008fe20000041880 */
[----:B------:R-:W-:Y:S01]  /*5130*/  IMAD.MOV.U32 R162, RZ, RZ, R89 ;  /* 0x000000ffffa27224 */ /* 0x000fe200078e0059 */
[----:B------:R-:W-:Y:S01]  /*5140*/  MOV R160, R91 ;  /* 0x0000005b00a07202 */ /* 0x000fe20000000f00 */
[----:B------:R-:W-:-:S05]  /*5150*/  IMAD.MOV.U32 R161, RZ, RZ, R90 ;  /* 0x000000ffffa17224 */ /* 0x000fca00078e005a */
        /* <DEDUP_REMOVED lines=9> */
[----:B------:R-:W-:Y:S01]  /*51f0*/  MOV R29, R111 ;  /* 0x0000006f001d7202 */ /* 0x000fe20000000f00 */
[C---:B------:R-:W-:Y:S08]  /*5200*/  HMMA.16816.F32.BF16 R68, R4.reuse, R30, R172 ;  /* 0x0000001e0444723c */ /* 0x040ff000000418ac */
[C---:B------:R-:W-:Y:S01]  /*5210*/  HMMA.16816.F32.BF16 R108, R4.reuse, R24, R164 ;  /* 0x00000018046c723c */ /* 0x040fe200000418a4 */
[----:B------:R-:W-:Y:S07]  /*5220*/  LDSM.16.MT88.4 R24, [R2+0x2100] ;  /* 0x002100000218783b */ /* 0x000fee0000004200 */
[C---:B------:R-:W-:Y:S07]  /*5230*/  HMMA.16816.F32.BF16 R164, R4.reuse, R34, R104 ;  /* 0x0000002204a4723c */ /* 0x040fee0000041868 */
[----:B------:R-:W-:Y:S01]  /*5240*/  IMAD.MOV.U32 R104, RZ, RZ, R10 ;  /* 0x000000ffff687224 */ /* 0x000fe200078e000a */
[----:B---3--:R-:W-:Y:S01]  /*5250*/  HMMA.16816.F32.BF16 R148, R4, R14, R52 ;  /* 0x0000000e0494723c */ /* 0x008fe20000041834 */
[----:B------:R-:W-:Y:S01]  /*5260*/  FFMA.FTZ R10, R241, c[0x0][0x2d0], -R9 ;  /* 0x0000b400f10a7a23 */ /* 0x000fe20000010809 */
[----:B------:R-:W-:Y:S01]  /*5270*/  MOV R241, R178 ;  /* 0x000000b200f17202 */ /* 0x000fe20000000f00 */
[----:B------:R-:W-:-:S02]  /*5280*/  IMAD.MOV.U32 R107, RZ, RZ, R179 ;  /* 0x000000ffff6b7224 */ /* 0x000fc400078e00b3 */
[----:B------:R3:W-:Y:S01]  /*5290*/  MUFU.EX2 R178, R10 ;  /* 0x0000000a00b27308 */ /* 0x0007e20000000800 */
[----:B------:R-:W-:Y:S02]  /*52a0*/  IMAD.MOV.U32 R106, RZ, RZ, R176 ;  /* 0x000000ffff6a7224 */ /* 0x000fe400078e00b0 */
[C---:B------:R-:W-:Y:S01]  /*52b0*/  HMMA.16816.F32.BF16 R172, R4.reuse, R12, R92 ;  /* 0x0000000c04ac723c */ /* 0x040fe2000004185c */
[----:B------:R-:W-:Y:S01]  /*52c0*/  IMAD.MOV.U32 R54, RZ, RZ, R168 ;  /* 0x000000ffff367224 */ /* 0x000fe200078e00a8 */
[----:B------:R-:W4:Y:S01]  /*52d0*/  LDSM.16.MT88.4 R12, [R2+0x8100] ;  /* 0x00810000020c783b */ /* 0x000f220000004200 */
[----:B------:R-:W-:Y:S02]  /*52e0*/  IMAD.MOV.U32 R53, RZ, RZ, R169 ;  /* 0x000000ffff357224 */ /* 0x000fe400078e00a9 */
[----:B------:R-:W-:Y:S02]  /*52f0*/  IMAD.MOV.U32 R52, RZ, RZ, R170 ;  /* 0x000000ffff347224 */ /* 0x000fe400078e00aa */
[----:B------:R-:W-:Y:S01]  /*5300*/  IMAD.MOV.U32 R95, RZ, RZ, R182 ;  /* 0x000000ffff5f7224 */ /* 0x000fe200078e00b6 */
[----:B--2---:R-:W-:Y:S01]  /*5310*/  HMMA.16816.F32.BF16 R88, R4, R18, R44 ;  /* 0x000000120458723c */ /* 0x004fe2000004182c */
[----:B------:R-:W-:Y:S01]  /*5320*/  IMAD.MOV.U32 R94, RZ, RZ, R183 ;  /* 0x000000ffff5e7224 */ /* 0x000fe200078e00b7 */
[----:B------:R-:W-:Y:S01]  /*5330*/  MOV R92, R141 ;  /* 0x0000008d005c7202 */ /* 0x000fe20000000f00 */
[----:B------:R-:W-:-:S02]  /*5340*/  IMAD.MOV.U32 R55, RZ, RZ, R180 ;  /* 0x000000ffff377224 */ /* 0x000fc400078e00b4 */
[----:B---3--:R-:W-:Y:S02]  /*5350*/  FFMA.FTZ R10, R235, c[0x0][0x2d0], -R9 ;  /* 0x0000b400eb0a7a23 */ /* 0x008fe40000010809 */
[----:B------:R-:W-:Y:S01]  /*5360*/  IMAD.MOV.U32 R235, RZ, RZ, R171 ;  /* 0x000000ffffeb7224 */ /* 0x000fe200078e00ab */
[----:B------:R-:W-:Y:S01]  /*5370*/  HMMA.16816.F32.BF16 R112, R4, R32, R112 ;  /* 0x000000200470723c */ /* 0x000fe20000041870 */
[----:B------:R2:W-:Y:S01]  /*5380*/  MUFU.EX2 R179, R10 ;  /* 0x0000000a00b37308 */ /* 0x0005e20000000800 */
[----:B------:R-:W-:Y:S02]  /*5390*/  IMAD.MOV.U32 R93, RZ, RZ, R142 ;  /* 0x000000ffff5d7224 */ /* 0x000fe400078e008e */
[----:B------:R-:W-:-:S04]  /*53a0*/  IMAD.MOV.U32 R105, RZ, RZ, R29 ;  /* 0x000000ffff697224 */ /* 0x000fc800078e001d */
[C---:B------:R-:W-:Y:S01]  /*53b0*/  HMMA.16816.F32.BF16 R168, R4.reuse, R16, R48 ;  /* 0x0000001004a8723c */ /* 0x040fe20000041830 */
[----:B------:R-:W3:Y:S06]  /*53c0*/  LDSM.16.MT88.4 R16, [R2+0x5100] ;  /* 0x005100000210783b */ /* 0x000eec0000004200 */
[----:B------:R-:W-:Y:S01]  /*53d0*/  MOV R48, R177 ;  /* 0x000000b100307202 */ /* 0x000fe20000000f00 */
[----:B------:R-:W-:Y:S01]  /*53e0*/  IMAD.MOV.U32 R49, RZ, RZ, R181 ;  /* 0x000000ffff317224 */ /* 0x000fe200078e00b5 */
[----:B-1----:R-:W-:Y:S01]  /*53f0*/  HMMA.16816.F32.BF16 R120, R4, R22, R36 ;  /* 0x000000160478723c */ /* 0x002fe20000041824 */
[----:B--2---:R-:W-:-:S04]  /*5400*/  FFMA.FTZ R10, R242, c[0x0][0x2d0], -R9 ;  /* 0x0000b400f20a7a23 */ /* 0x004fc80000010809 */
[----:B------:R1:W-:Y:S03]  /*5410*/  MUFU.EX2 R177, R10 ;  /* 0x0000000a00b17308 */ /* 0x0003e60000000800 */
[----:B------:R-:W-:Y:S01]  /*5420*/  HMMA.16816.F32.BF16 R180, R4, R20, R40 ;  /* 0x0000001404b4723c */ /* 0x000fe20000041828 */
[----:B------:R-:W2:Y:S06]  /*5430*/  LDSM.16.MT88.4 R20, [R143+0x2100] ;  /* 0x002100008f14783b */ /* 0x000eac0000004200 */
[----:B------:R-:W-:-:S02]  /*5440*/  FFMA.FTZ R4, R245, c[0x0][0x2d0], -R8 ;  /* 0x0000b400f5047a23 */ /* 0x000fc40000010808 */
[----:B------:R-:W-:Y:S02]  /*5450*/  IMAD.MOV.U32 R245, RZ, RZ, R97 ;  /* 0x000000fffff57224 */ /* 0x000fe400078e0061 */
[----:B------:R5:W-:Y:S01]  /*5460*/  MUFU.EX2 R51, R4 ;  /* 0x0000000400337308 */ /* 0x000be20000000800 */
[----:B-1----:R-:W-:-:S07]  /*5470*/  FFMA.FTZ R10, R243, c[0x0][0x2d0], -R9 ;  /* 0x0000b400f30a7a23 */ /* 0x002fce0000010809 */
[----:B------:R1:W1:Y:S01]  /*5480*/  MUFU.EX2 R176, R10 ;  /* 0x0000000a00b07308 */ /* 0x0002620000000800 */
[----:B-----5:R-:W-:Y:S02]  /*5490*/  FFMA.FTZ R4, R244, c[0x0][0x2d0], -R8 ;  /* 0x0000b400f4047a23 */ /* 0x020fe40000010808 */
[----:B------:R-:W-:-:S05]  /*54a0*/  IMAD.MOV.U32 R244, RZ, RZ, R98 ;  /* 0x000000fffff47224 */ /* 0x000fca00078e0062 */
[----:B------:R5:W2:Y:S01]  /*54b0*/  MUFU.EX2 R142, R4 ;  /* 0x00000004008e7308 */ /* 0x000aa20000000800 */
[----:B-1----:R-:W-:Y:S01]  /*54c0*/  FFMA.FTZ R10, R238, c[0x0][0x2d0], -R8 ;  /* 0x0000b400ee0a7a23 */ /* 0x002fe20000010808 */
[----:B------:R-:W-:-:S06]  /*54d0*/  F2FP.BF16.PACK_AB R6, R176, R177 ;  /* 0x000000b1b006723e */ /* 0x000fcc00000010ff */
[----:B------:R1:W-:Y:S01]  /*54e0*/  MUFU.EX2 R141, R10 ;  /* 0x0000000a008d7308 */ /* 0x0003e20000000800 */
[----:B-----5:R-:W-:Y:S02]  /*54f0*/  F2FP.BF16.PACK_AB R4, R179, R178 ;  /* 0x000000b2b304723e */ /* 0x020fe400000010ff */
[----:B--2---:R-:W-:Y:S01]  /*5500*/  F2FP.BF16.PACK_AB R7, R142, R51 ;  /* 0x000000338e07723e */ /* 0x004fe200000010ff */
[----:B-1----:R-:W-:Y:S02]  /*5510*/  FFMA.FTZ R10, R234, c[0x0][0x2d0], -R8 ;  /* 0x0000b400ea0a7a23 */ /* 0x002fe40000010808 */
[----:B------:R-:W-:Y:S02]  /*5520*/  IMAD.MOV.U32 R234, RZ, RZ, R96 ;  /* 0x000000ffffea7224 */ /* 0x000fe400078e0060 */
[----:B------:R-:W1:Y:S02]  /*5530*/  MUFU.EX2 R50, R10 ;  /* 0x0000000a00327308 */ /* 0x000e640000000800 */
[----:B-1----:R-:W-:Y:S01]  /*5540*/  F2FP.BF16.PACK_AB R5, R50, R141 ;  /* 0x0000008d3205723e */ /* 0x002fe200000010ff */
[----:B------:R-:W-:-:S05]  /*5550*/  FFMA.FTZ R10, R48, c[0x0][0x2d0], -R9 ;  /* 0x0000b400300a7a23 */ /* 0x000fca0000010809 */
[----:B------:R1:W-:Y:S01]  /*5560*/  MUFU.EX2 R48, R10 ;  /* 0x0000000a00307308 */ /* 0x0003e20000000800 */
[C---:B----4-:R-:W-:Y:S08]  /*5570*/  HMMA.16816.F32.BF16 R76, R4.reuse, R12, R76 ;  /* 0x0000000c044c723c */ /* 0x050ff0000004184c */
[----:B------:R-:W-:Y:S01]  /*5580*/  HMMA.16816.F32.BF16 R32, R4, R14, R64 ;  /* 0x0000000e0420723c */ /* 0x000fe20000041840 */
[----:B------:R-:W2:Y:S01]  /*5590*/  LDSM.16.MT88.4 R12, [R236+0x2100] ;  /* 0x00210000ec0c783b */ /* 0x000ea20000004200 */
[----:B-1----:R-:W-:-:S06]  /*55a0*/  FFMA.FTZ R10, R49, c[0x0][0x2d0], -R9 ;  /* 0x0000b400310a7a23 */ /* 0x002fcc0000010809 */
[C---:B---3--:R-:W-:Y:S01]  /*55b0*/  HMMA.16816.F32.BF16 R132, R4.reuse, R16, R132 ;  /* 0x000000100484723c */ /* 0x048fe20000041884 */
[----:B------:R1:W3:Y:S07]  /*55c0*/  MUFU.EX2 R49, R10 ;  /* 0x0000000a00317308 */ /* 0x0002ee0000000800 */
[C---:B------:R-:W-:Y:S01]  /*55d0*/  HMMA.16816.F32.BF16 R28, R4.reuse, R18, R60 ;  /* 0x00000012041c723c */ /* 0x040fe2000004183c */
[----:B------:R-:W4:Y:S07]  /*55e0*/  LDSM.16.MT88.4 R16, [R0+0x2100] ;  /* 0x002100000010783b */ /* 0x000f2e0000004200 */
[----:B------:R-:W-:Y:S01]  /*55f0*/  HMMA.16816.F32.BF16 R144, R4, R20, R144 ;  /* 0x000000140490723c */ /* 0x000fe20000041890 */
[--C-:B-1----:R-:W-:Y:S01]  /*5600*/  FFMA.FTZ R10, R241, c[0x0][0x2d0], -R9.reuse ;  /* 0x0000b400f10a7a23 */ /* 0x102fe20000010809 */
[----:B---3--:R-:W-:Y:S01]  /*5610*/  F2FP.BF16.PACK_AB R96, R49, R48 ;  /* 0x000000303160723e */ /* 0x008fe200000010ff */
[----:B------:R-:W-:-:S02]  /*5620*/  FFMA.FTZ R9, R105, c[0x0][0x2d0], -R9 ;  /* 0x0000b40069097a23 */ /* 0x000fc40000010809 */
[----:B------:R-:W-:Y:S01]  /*5630*/  IMAD.MOV.U32 R241, RZ, RZ, R52 ;  /* 0x000000fffff17224 */ /* 0x000fe200078e0034 */
[----:B------:R-:W-:Y:S02]  /*5640*/  MUFU.EX2 R43, R10 ;  /* 0x0000000a002b7308 */ /* 0x000fe40000000800 */
[C---:B------:R-:W-:Y:S01]  /*5650*/  HMMA.16816.F32.BF16 R36, R4.reuse, R22, R68 ;  /* 0x000000160424723c */ /* 0x040fe20000041844 */
[----:B------:R-:W1:Y:S01]  /*5660*/  LDSM.16.MT88.4 R20, [R143+0x5100] ;  /* 0x005100008f14783b */ /* 0x000e620000004200 */
[----:B------:R-:W-:Y:S02]  /*5670*/  IMAD.MOV.U32 R52, RZ, RZ, R53 ;  /* 0x000000ffff347224 */ /* 0x000fe400078e0035 */
[----:B------:R-:W-:Y:S02]  /*5680*/  IMAD.MOV.U32 R53, RZ, RZ, R54 ;  /* 0x000000ffff357224 */ /* 0x000fe400078e0036 */
[----:B------:R-:W-:Y:S01]  /*5690*/  IMAD.MOV.U32 R54, RZ, RZ, R55 ;  /* 0x000000ffff367224 */ /* 0x000fe200078e0037 */
[----:B------:R3:W5:Y:S01]  /*56a0*/  MUFU.EX2 R42, R9 ;  /* 0x00000009002a7308 */ /* 0x0007620000000800 */
[----:B------:R-:W-:Y:S01]  /*56b0*/  MOV R55, R92 ;  /* 0x0000005c00377202 */ /* 0x000fe20000000f00 */
[----:B--2---:R-:W-:Y:S01]  /*56c0*/  HMMA.16816.F32.BF16 R108, R4, R12, R108 ;  /* 0x0000000c046c723c */ /* 0x004fe2000004186c */
[----:B------:R-:W-:-:S02]  /*56d0*/  IMAD.MOV.U32 R92, RZ, RZ, R93 ;  /* 0x000000ffff5c7224 */ /* 0x000fc400078e005d */
[----:B------:R-:W-:Y:S02]  /*56e0*/  IMAD.MOV.U32 R93, RZ, RZ, R94 ;  /* 0x000000ffff5d7224 */ /* 0x000fe400078e005e */
[----:B------:R-:W-:Y:S02]  /*56f0*/  IMAD.MOV.U32 R94, RZ, RZ, R95 ;  /* 0x000000ffff5e7224 */ /* 0x000fe400078e005f */
[----:B------:R-:W-:Y:S01]  /*5700*/  IMAD.MOV.U32 R242, RZ, RZ, R54 ;  /* 0x000000fffff27224 */ /* 0x000fe200078e0036 */
[C---:B------:R-:W-:Y:S01]  /*5710*/  HMMA.16816.F32.BF16 R44, R4.reuse, R14, R72 ;  /* 0x0000000e042c723c */ /* 0x040fe20000041848 */
[----:B------:R-:W2:Y:S01]  /*5720*/  LDSM.16.MT88.4 R12, [R236+0x5100] ;  /* 0x00510000ec0c783b */ /* 0x000ea20000004200 */
[----:B------:R-:W-:Y:S01]  /*5730*/  IMAD.MOV.U32 R243, RZ, RZ, R55 ;  /* 0x000000fffff37224 */ /* 0x000fe200078e0037 */
[----:B------:R-:W-:Y:S01]  /*5740*/  MOV R66, R93 ;  /* 0x0000005d00427202 */ /* 0x000fe20000000f00 */
[----:B------:R-:W-:Y:S01]  /*5750*/  IMAD.MOV.U32 R95, RZ, RZ, R104 ;  /* 0x000000ffff5f7224 */ /* 0x000fe200078e0068 */
[----:B------:R-:W-:Y:S01]  /*5760*/  LDSM.16.MT88.4 R72, [R143+0x8900] ;  /* 0x008900008f48783b */ /* 0x000fe20000004200 */
[----:B---3--:R-:W-:Y:S01]  /*5770*/  FFMA.FTZ R9, R106, c[0x0][0x2d0], -R8 ;  /* 0x0000b4006a097a23 */ /* 0x008fe20000010808 */
[----:B-----5:R-:W-:Y:S01]  /*5780*/  F2FP.BF16.PACK_AB R98, R42, R43 ;  /* 0x0000002b2a62723e */ /* 0x020fe200000010ff */
[----:B----4-:R-:W-:Y:S01]  /*5790*/  HMMA.16816.F32.BF16 R116, R4, R16, R116 ;  /* 0x000000100474723c */ /* 0x010fe20000041874 */
[----:B------:R-:W-:-:S02]  /*57a0*/  IMAD.MOV.U32 R65, RZ, RZ, R92 ;  /* 0x000000ffff417224 */ /* 0x000fc400078e005c */
[----:B------:R-:W-:Y:S02]  /*57b0*/  IMAD.MOV.U32 R238, RZ, RZ, R94 ;  /* 0x000000ffffee7224 */ /* 0x000fe400078e005e */
[----:B------:R-:W-:-:S03]  /*57c0*/  IMAD.MOV.U32 R67, RZ, RZ, R95 ;  /* 0x000000ffff437224 */ /* 0x000fc600078e005f */
[C---:B------:R-:W-:Y:S01]  /*57d0*/  HMMA.16816.F32.BF16 R60, R4.reuse, R18, R80 ;  /* 0x00000012043c723c */ /* 0x040fe20000041850 */
[----:B------:R-:W3:Y:S04]  /*57e0*/  LDSM.16.MT88.4 R16, [R0+0x5100] ;  /* 0x005100000010783b */ /* 0x000ee80000004200 */
[----:B------:R-:W-:Y:S03]  /*57f0*/  LDSM.16.MT88.4 R80, [R2+0x8900] ;  /* 0x008900000250783b */ /* 0x000fe60000004200 */
[C---:B-1----:R-:W-:Y:S01]  /*5800*/  HMMA.16816.F32.BF16 R124, R4.reuse, R20, R124 ;  /* 0x00000014047c723c */ /* 0x042fe2000004187c */
[----:B------:R1:W-:Y:S07]  /*5810*/  MUFU.EX2 R21, R9 ;  /* 0x0000000900157308 */ /* 0x0003ee0000000800 */
[C---:B------:R-:W-:Y:S08]  /*5820*/  HMMA.16816.F32.BF16 R100, R4.reuse, R24, R100 ;  /* 0x000000180464723c */ /* 0x040ff00000041864 */
[----:B------:R-:W-:Y:S01]  /*5830*/  HMMA.16816.F32.BF16 R24, R4, R26, R56 ;  /* 0x0000001a0418723c */ /* 0x000fe20000041838 */
[----:B-1----:R-:W-:-:S02]  /*5840*/  FFMA.FTZ R9, R107, c[0x0][0x2d0], -R8 ;  /* 0x0000b4006b097a23 */ /* 0x002fc40000010808 */
[----:B------:R-:W-:Y:S02]  /*5850*/  LDSM.16.MT88.4 R104, [R2+0x2900] ;  /* 0x002900000268783b */ /* 0x000fe40000004200 */
[----:B------:R1:W4:Y:S02]  /*5860*/  MUFU.EX2 R40, R9 ;  /* 0x0000000900287308 */ /* 0x0003240000000800 */
[----:B------:R-:W-:Y:S01]  /*5870*/  IMAD.MOV.U32 R56, RZ, RZ, R160 ;  /* 0x000000ffff387224 */ /* 0x000fe200078e00a0 */
[C---:B--2---:R-:W-:Y:S01]  /*5880*/  HMMA.16816.F32.BF16 R68, R4.reuse, R12, R128 ;  /* 0x0000000c0444723c */ /* 0x044fe20000041880 */
[----:B------:R-:W-:Y:S01]  /*5890*/  IMAD.MOV.U32 R57, RZ, RZ, R161 ;  /* 0x000000ffff397224 */ /* 0x000fe200078e00a1 */
[----:B------:R-:W-:Y:S01]  /*58a0*/  MOV R58, R162 ;  /* 0x000000a2003a7202 */ /* 0x000fe20000000f00 */
[----:B------:R-:W-:Y:S01]  /*58b0*/  IMAD.MOV.U32 R59, RZ, RZ, R163 ;  /* 0x000000ffff3b7224 */ /* 0x000fe200078e00a3 */
[----:B------:R-:W-:Y:S04]  /*58c0*/  LDSM.16.MT88.4 R128, [R143+0x5900] ;  /* 0x005900008f80783b */ /* 0x000fe80000004200 */
[C---:B------:R-:W-:Y:S01]  /*58d0*/  HMMA.16816.F32.BF16 R84, R4.reuse, R14, R84 ;  /* 0x0000000e0454723c */ /* 0x040fe20000041854 */
[----:B------:R-:W2:Y:S01]  /*58e0*/  LDSM.16.MT88.4 R12, [R143+0x8100] ;  /* 0x008100008f0c783b */ /* 0x000ea20000004200 */
[--C-:B-1----:R-:W-:Y:S01]  /*58f0*/  FFMA.FTZ R9, R235, c[0x0][0x2d0], -R8.reuse ;  /* 0x0000b400eb097a23 */ /* 0x102fe20000010808 */
[----:B----4-:R-:W-:Y:S01]  /*5900*/  F2FP.BF16.PACK_AB R97, R40, R21 ;  /* 0x000000152861723e */ /* 0x010fe200000010ff */
[----:B------:R-:W-:Y:S01]  /*5910*/  FFMA.FTZ R8, R241, c[0x0][0x2d0], -R8 ;  /* 0x0000b400f1087a23 */ /* 0x000fe20000010808 */
[----:B------:R-:W-:Y:S01]  /*5920*/  MOV R241, R52 ;  /* 0x0000003400f17202 */ /* 0x000fe20000000f00 */
[----:B------:R-:W-:Y:S01]  /*5930*/  IMAD.MOV.U32 R235, RZ, RZ, R53 ;  /* 0x000000ffffeb7224 */ /* 0x000fe200078e0035 */
[----:B------:R-:W-:Y:S01]  /*5940*/  MUFU.EX2 R41, R9 ;  /* 0x0000000900297308 */ /* 0x000fe20000000800 */
[C---:B------:R-:W-:Y:S01]  /*5950*/  HMMA.16816.F32.BF16 R52, R4.reuse, R22, R136 ;  /* 0x000000160434723c */ /* 0x040fe20000041888 */
[----:B------:R-:W-:Y:S06]  /*5960*/  LDSM.16.MT88.4 R136, [R2+0x5900] ;  /* 0x005900000288783b */ /* 0x000fec0000004200 */
[----:B------:R-:W-:Y:S01]  /*5970*/  IMAD.MOV.U32 R22, RZ, RZ, R11 ;  /* 0x000000ffff167224 */ /* 0x000fe200078e000b */
[----:B------:R1:W4:Y:S01]  /*5980*/  MUFU.EX2 R20, R8 ;  /* 0x0000000800147308 */ /* 0x0003220000000800 */
[C---:B---3--:R-:W-:Y:S01]  /*5990*/  HMMA.16816.F32.BF16 R160, R4.reuse, R16, R112 ;  /* 0x0000001004a0723c */ /* 0x048fe20000041870 */
[----:B------:R-:W-:Y:S01]  /*59a0*/  MOV R23, R99 ;  /* 0x0000006300177202 */ /* 0x000fe20000000f00 */
[----:B------:R-:W-:Y:S06]  /*59b0*/  LDSM.16.MT88.4 R112, [R236+0x2900] ;  /* 0x00290000ec70783b */ /* 0x000fec0000004200 */
[----:B------:R-:W-:Y:S01]  /*59c0*/  HMMA.16816.F32.BF16 R92, R4, R18, R164 ;  /* 0x00000012045c723c */ /* 0x000fe200000418a4 */
[----:B------:R-:W3:Y:S04]  /*59d0*/  LDSM.16.MT88.4 R16, [R0+0x8100] ;  /* 0x008100000010783b */ /* 0x000ee80000004200 */
[----:B-1----:R-:W1:Y:S01]  /*59e0*/  LDSM.16.MT88.4 R8, [R236+0x8100] ;  /* 0x00810000ec08783b */ /* 0x002e620000004200 */
[----:B----4-:R-:W-:-:S02]  /*59f0*/  F2FP.BF16.PACK_AB R99, R20, R41 ;  /* 0x000000291463723e */ /* 0x010fc400000010ff */
[----:B--2---:R-:W-:Y:S08]  /*5a00*/  HMMA.16816.F32.BF16 R164, R4, R12, R172 ;  /* 0x0000000c04a4723c */ /* 0x004ff000000418ac */
[C---:B------:R-:W-:Y:S08]  /*5a10*/  HMMA.16816.F32.BF16 R100, R96.reuse, R104, R100 ;  /* 0x000000686064723c */ /* 0x040ff00000041864 */
[----:B------:R-:W-:Y:S08]  /*5a20*/  HMMA.16816.F32.BF16 R104, R96, R106, R24 ;  /* 0x0000006a6068723c */ /* 0x000ff00000041818 */
[C---:B------:R-:W-:Y:S01]  /*5a30*/  HMMA.16816.F32.BF16 R12, R4.reuse, R14, R148 ;  /* 0x0000000e040c723c */ /* 0x040fe20000041894 */
[----:B------:R-:W2:Y:S07]  /*5a40*/  LDSM.16.MT88.4 R148, [R143+0x2900] ;  /* 0x002900008f94783b */ /* 0x000eae0000004200 */
[C---:B---3--:R-:W-:Y:S08]  /*5a50*/  HMMA.16816.F32.BF16 R24, R4.reuse, R16, R180 ;  /* 0x000000100418723c */ /* 0x048ff000000418b4 */
[C---:B-1----:R-:W-:Y:S07]  /*5a60*/  HMMA.16816.F32.BF16 R172, R4.reuse, R10, R88 ;  /* 0x0000000a04ac723c */ /* 0x042fee0000041858 */
[----:B------:R-:W-:Y:S01]  /*5a70*/  MOV R88, R56 ;  /* 0x0000003800587202 */ /* 0x000fe20000000f00 */
[----:B------:R-:W-:Y:S01]  /*5a80*/  IMAD.MOV.U32 R11, RZ, RZ, R67 ;  /* 0x000000ffff0b7224 */ /* 0x000fe200078e0043 */
[----:B------:R-:W-:Y:S01]  /*5a90*/  HMMA.16816.F32.BF16 R168, R4, R8, R168 ;  /* 0x0000000804a8723c */ /* 0x000fe200000418a8 */
[----:B------:R-:W-:-:S02]  /*5aa0*/  IMAD.MOV.U32 R89, RZ, RZ, R57 ;  /* 0x000000ffff597224 */ /* 0x000fc400078e0039 */
[----:B------:R-:W-:Y:S02]  /*5ab0*/  IMAD.MOV.U32 R90, RZ, RZ, R58 ;  /* 0x000000ffff5a7224 */ /* 0x000fe400078e003a */
[----:B------:R-:W-:Y:S02]  /*5ac0*/  IMAD.MOV.U32 R91, RZ, RZ, R59 ;  /* 0x000000ffff5b7224 */ /* 0x000fe400078e003b */
[----:B------:R-:W-:Y:S01]  /*5ad0*/  IMAD.MOV.U32 R8, RZ, RZ, R65 ;  /* 0x000000ffff087224 */ /* 0x000fe200078e0041 */
[----:B------:R-:W-:Y:S01]  /*5ae0*/  HMMA.16816.F32.BF16 R16, R4, R18, R120 ;  /* 0x000000120410723c */ /* 0x000fe20000041878 */
[----:B------:R-:W-:Y:S01]  /*5af0*/  FADD.FTZ R2, R90, R89 ;  /* 0x000000595a027221 */ /* 0x000fe20000010000 */
[----:B------:R-:W1:Y:S01]  /*5b00*/  LDSM.16.MT88.4 R120, [R0+0x2900] ;  /* 0x002900000078783b */ /* 0x000e620000004200 */
[----:B------:R-:W-:Y:S02]  /*5b10*/  IMAD.MOV.U32 R9, RZ, RZ, R66 ;  /* 0x000000ffff097224 */ /* 0x000fe400078e0042 */
[----:B------:R-:W-:Y:S01]  /*5b20*/  FADD.FTZ R2, R8, R2 ;  /* 0x0000000208027221 */ /* 0x000fe20000010000 */
[----:B------:R-:W-:Y:S01]  /*5b30*/  LDSM.16.MT88.4 R64, [R0+0x5900] ;  /* 0x005900000040783b */ /* 0x000fe20000004200 */
[----:B------:R-:W-:Y:S01]  /*5b40*/  FADD.FTZ R4, R88, R11 ;  /* 0x0000000b58047221 */ /* 0x000fe20000010000 */
[----:B------:R-:W-:Y:S01]  /*5b50*/  HMMA.16816.F32.BF16 R124, R96, R128, R124 ;  /* 0x00000080607c723c */ /* 0x000fe2000004187c */
[----:B------:R-:W-:Y:S01]  /*5b60*/  FADD.FTZ R2, R22, R2 ;  /* 0x0000000216027221 */ /* 0x000fe20000010000 */
[----:B------:R-:W3:Y:S01]  /*5b70*/  LDSM.16.MT88.4 R56, [R236+0x5900] ;  /* 0x00590000ec38783b */ /* 0x000ee20000004200 */
[----:B------:R-:W-:-:S02]  /*5b80*/  FADD.FTZ R4, R91, R4 ;  /* 0x000000045b047221 */ /* 0x000fc40000010000 */
[----:B------:R-:W-:Y:S01]  /*5b90*/  FADD.FTZ R2, R244, R2 ;  /* 0x00000002f4027221 */ /* 0x000fe20000010000 */
[----:B------:R-:W4:Y:S01]  /*5ba0*/  LDSM.16.MT88.4 R88, [R236+0x8900] ;  /* 0x00890000ec58783b */ /* 0x000f220000004200 */
[----:B------:R-:W-:Y:S01]  /*5bb0*/  FADD.FTZ R4, R9, R4 ;  /* 0x0000000409047221 */ /* 0x000fe20000010000 */
[----:B------:R-:W-:Y:S01]  /*5bc0*/  HMMA.16816.F32.BF16 R128, R96, R130, R52 ;  /* 0x000000826080723c */ /* 0x000fe20000041834 */
[----:B------:R-:W-:Y:S01]  /*5bd0*/  FADD.FTZ R2, R234, R2 ;  /* 0x00000002ea027221 */ /* 0x000fe20000010000 */
[----:B------:R5:W3:Y:S01]  /*5be0*/  LDSM.16.MT88.4 R8, [R0+0x8900] ;  /* 0x008900000008783b */ /* 0x000ae20000004200 */
[----:B------:R-:W-:-:S04]  /*5bf0*/  FADD.FTZ R4, R23, R4 ;  /* 0x0000000417047221 */ /* 0x000fc80000010000 */
[----:B------:R-:W-:Y:S01]  /*5c00*/  FADD.FTZ R4, R245, R4 ;  /* 0x00000004f5047221 */ /* 0x000fe20000010000 */
[C---:B------:R-:W-:Y:S03]  /*5c10*/  HMMA.16816.F32.BF16 R132, R96.reuse, R136, R132 ;  /* 0x000000886084723c */ /* 0x040fe60000041884 */
[----:B------:R-:W-:Y:S02]  /*5c20*/  FADD.FTZ R5, R238, R4 ;  /* 0x00000004ee057221 */ /* 0x000fe40000010000 */
[----:B------:R-:W-:Y:S02]  /*5c30*/  FADD.FTZ R4, R243, R2 ;  /* 0x00000002f3047221 */ /* 0x000fe40000010000 */
[----:B------:R-:W-:Y:S01]  /*5c40*/  FADD.FTZ R2, R242, R5 ;  /* 0x00000005f2027221 */ /* 0x000fe20000010000 */
[----:B------:R-:W-:Y:S03]  /*5c50*/  HMMA.16816.F32.BF16 R76, R96, R80, R76 ;  /* 0x00000050604c723c */ /* 0x000fe6000004184c */
[----:B------:R-:W-:-:S04]  /*5c60*/  FADD.FTZ R2, R250, R2 ;  /* 0x00000002fa027221 */ /* 0x000fc80000010000 */
[----:B------:R-:W-:Y:S01]  /*5c70*/  FADD.FTZ R2, R241, R2 ;  /* 0x00000002f1027221 */ /* 0x000fe20000010000 */
[C---:B--2---:R-:W-:Y:S01]  /*5c80*/  HMMA.16816.F32.BF16 R144, R96.reuse, R148, R144 ;  /* 0x000000946090723c */ /* 0x044fe20000041890 */
[----:B-----5:R-:W-:Y:S02]  /*5c90*/  FADD.FTZ R0, R235, R4 ;  /* 0x00000004eb007221 */ /* 0x020fe40000010000 */
[----:B------:R-:W-:Y:S02]  /*5ca0*/  FADD.FTZ R2, R252, R2 ;  /* 0x00000002fc027221 */ /* 0x000fe40000010000 */
[----:B------:R-:W-:Y:S02]  /*5cb0*/  FADD.FTZ R0, R249, R0 ;  /* 0x00000000f9007221 */ /* 0x000fe40000010000 */
[----:B------:R-:W-:Y:S01]  /*5cc0*/  FADD.FTZ R2, R251, R2 ;  /* 0x00000002fb027221 */ /* 0x000fe20000010000 */
[----:B-1----:R-:W-:Y:S01]  /*5cd0*/  HMMA.16816.F32.BF16 R116, R96, R120, R116 ;  /* 0x000000786074723c */ /* 0x002fe20000041874 */
        /* <DEDUP_REMOVED lines=19> */
[----:B------:R-:W-:-:S04]  /*5e10*/  FADD.FTZ R0, R50, R0 ;  /* 0x0000000032007221 */ /* 0x000fc80000010000 */
[----:B------:R-:W-:Y:S02]  /*5e20*/  FADD.FTZ R2, R51, R0 ;  /* 0x0000000033027221 */ /* 0x000fe40000010000 */
        /* <DEDUP_REMOVED lines=12> */
[----:B------:R-:W-:-:S05]  /*5ef0*/  FADD.FTZ R0, R20, R2 ;  /* 0x0000000214007221 */ /* 0x000fca0000010000 */
[----:B------:R1:W-:Y:S02]  /*5f00*/  STL [R1+0x8], R0 ;  /* 0x0000080001007387 */ /* 0x0003e40000100800 */
[C---:B----4-:R-:W-:Y:S02]  /*5f10*/  HMMA.16816.F32.BF16 R84, R96.reuse, R88, R168 ;  /* 0x000000586054723c */ /* 0x050fe400000418a8 */
[----:B------:R1:W-:Y:S06]  /*5f20*/  STL [R1+0x4], R4 ;  /* 0x0000040401007387 */ /* 0x0003ec0000100800 */
        /* <DEDUP_REMOVED lines=9> */
[----:B-1----:R-:W2:Y:S04]  /*5fc0*/  LDL.64 R242, [R1+0x18] ;  /* 0x0000180001f27983 */ /* 0x002ea80000100a00 */
[----:B------:R-:W3:Y:S01]  /*5fd0*/  LDL R241, [R1] ;  /* 0x0000000001f17983 */ /* 0x000ee20000100800 */
[----:B------:R-:W-:Y:S01]  /*5fe0*/  UIADD3 UR5, UR28, -0x3, URZ ;  /* 0xfffffffd1c057890 */ /* 0x000fe2000fffe03f */
[----:B------:R-:W-:-:S03]  /*5ff0*/  IMAD.MOV.U32 R235, RZ, RZ, c[0x0][0x1e0] ;  /* 0x00007800ffeb7624 */ /* 0x000fc600078e00ff */
[----:B------:R-:W-:Y:S01]  /*6000*/  USHF.R.S32.HI UR4, URZ, 0x1f, UR5 ;  /* 0x0000001f3f047899 */ /* 0x000fe20008011405 */
[----:B------:R-:W-:Y:S01]  /*6010*/  IMAD.SHL.U32 R8, R235, 0x40, RZ ;  /* 0x00000040eb087824 */ /* 0x000fe200078e00ff */
[----:B------:R-:W-:Y:S01]  /*6020*/  UIMAD UR6, UR6, UR5, URZ ;  /* 0x00000005060672a4 */ /* 0x000fe2000f8e023f */
[----:B------:R-:W-:-:S03]  /*6030*/  IMAD.U32 R6, RZ, RZ, UR5 ;  /* 0x00000005ff067e24 */ /* 0x000fc6000f8e00ff */
[----:B------:R-:W-:Y:S01]  /*6040*/  UIMAD UR4, UR4, UR18, UR6 ;  /* 0x00000012040472a4 */ /* 0x000fe2000f8e0206 */
[----:B--2---:R-:W-:-:S04]  /*6050*/  IMAD.WIDE.U32 R6, R6, UR18, R242 ;  /* 0x0000001206067c25 */ /* 0x004fc8000f8e00f2 */
[----:B------:R-:W-:Y:S01]  /*6060*/  IMAD.MOV.U32 R242, RZ, RZ, c[0x0][0x1e4] ;  /* 0x00007900fff27624 */ /* 0x000fe200078e00ff */
[----:B------:R-:W-:Y:S02]  /*6070*/  IADD3 R0, R7, UR4, RZ ;  /* 0x0000000407007c10 */ /* 0x000fe4000fffe0ff */
[C---:B------:R-:W-:Y:S02]  /*6080*/  LEA R4, P0, R6.reuse, c[0x0][0x1c8], 0x1 ;  /* 0x0000720006047a11 */ /* 0x040fe400078008ff */
[----:B------:R-:W-:Y:S02]  /*6090*/  SHF.L.U64.HI R2, R235, 0x6, R242 ;  /* 0x00000006eb027819 */ /* 0x000fe400000102f2 */
[----:B------:R-:W-:Y:S02]  /*60a0*/  LEA.HI.X R5, R6, c[0x0][0x1cc], R0, 0x1, P0 ;  /* 0x0000730006057a11 */ /* 0x000fe400000f0c00 */
[----:B------:R-:W-:Y:S02]  /*60b0*/  IADD3 R12, P6, P5, R8, 0x80, R4 ;  /* 0x00000080080c7810 */ /* 0x000fe40007dde004 */
[----:B------:R-:W-:Y:S01]  /*60c0*/  IADD3 R6, P0, R4, R8, RZ ;  /* 0x0000000804067210 */ /* 0x000fe20007f1e0ff */
[----:B------:R-:W-:Y:S01]  /*60d0*/  @!PT LDS RZ, [RZ] ;  /* 0x00000000fffff984 */ /* 0x000fe20000000800 */
[----:B------:R-:W-:Y:S01]  /*60e0*/  @!PT LDS RZ, [RZ] ;  /* 0x00000000fffff984 */ /* 0x000fe20000000800 */
[----:B------:R-:W-:Y:S01]  /*60f0*/  @!PT LDS RZ, [RZ] ;  /* 0x00000000fffff984 */ /* 0x000fe20000000800 */
[----:B---3--:R1:W-:Y:S01]  /*6100*/  LDGSTS.E.BYPASS.LTC128B.128 [R241+0x12100], [R4.64], !P4 ;  /* 0x1210000004f17fae */ /* 0x0083e2000e101d58 */
[----:B------:R-:W-:-:S02]  /*6110*/  IADD3.X R13, R2, RZ, R5, P6, P5 ;  /* 0x000000ff020d7210 */ /* 0x000fc400037ea405 */
        /* <DEDUP_REMOVED lines=13> */
.L_x_1149:
[----:B-1----:R-:W-:Y:S01]  /*61f0*/  ULDC.64 UR4, c[0x0][0x2c8] ;  /* 0x0000b20000047ab9 */ /* 0x002fe20000000a00 */
[----:B------:R-:W0:Y:S01]  /*6200*/  LDGDEPBAR ;  /* 0x00000000000079af */ /* 0x000e220000000000 */
[----:B------:R-:W-:-:S02]  /*6210*/  UIMAD.WIDE.U32 UR6, UR8, UR4, URZ ;  /* 0x00000004080672a5 */ /* 0x000fc4000f8e003f */
[----:B------:R-:W-:Y:S02]  /*6220*/  UIADD3 UR28, UR28, -0x2, URZ ;  /* 0xfffffffe1c1c7890 */ /* 0x000fe4000fffe03f */
[----:B------:R-:W-:Y:S02]  /*6230*/  @UP2 USHF.R.U32.HI UR8, URZ, UR5, UR7 ;  /* 0x000000053f082299 */ /* 0x000fe40008011607 */
[----:B------:R-:W-:Y:S02]  /*6240*/  UMOV UR12, URZ ;  /* 0x0000003f000c7c82 */ /* 0x000fe40008000000 */
[----:B------:R-:W-:-:S04]  /*6250*/  UIADD3 UR8, UR8, UR14, -UR16 ;  /* 0x0000000e08087290 */ /* 0x000fc8000fffe810 */
[----:B------:R-:W-:-:S04]  /*6260*/  UIMAD.WIDE UR4, UR8, 0x2aaaaaab, URZ ;  /* 0x2aaaaaab080478a5 */ /* 0x000fc8000f8e023f */
[----:B------:R-:W-:-:S04]  /*6270*/  USHF.R.U32.HI UR13, URZ, 0x1f, UR5 ;  /* 0x0000001f3f0d7899 */ /* 0x000fc80008011605 */
[----:B------:R-:W-:-:S03]  /*6280*/  ULEA.HI.SX32 UR13, UR5, UR13, 0x1c ;  /* 0x0000000d050d7291 */ /* 0x000fc6000f8fe23f */
[----:B------:R-:W-:Y:S02]  /*6290*/  UMOV UR5, 0x1 ;  /* 0x0000000100057882 */ /* 0x000fe40000000000 */
[----:B------:R-:W-:-:S04]  /*62a0*/  UISETP.LT.AND UP0, UPT, URZ, UR13, UPT ;  /* 0x0000000d3f00728c */ /* 0x000fc8000bf01270 */
[----:B------:R-:W-:-:S04]  /*62b0*/  USEL UR13, URZ, UR13, !UP0 ;  /* 0x0000000d3f0d7287 */ /* 0x000fc8000c000000 */
[----:B------:R-:W-:-:S06]  /*62c0*/  UISETP.GE.AND UP0, UPT, UR28, UR13, UPT ;  /* 0x0000000d1c00728c */ /* 0x000fcc000bf06270 */
[----:B------:R-:W-:-:S13]  /*62d0*/  PLOP3.LUT P0, PT, PT, PT, UP0, 0x80, 0x0 ;  /* 0x000000000000781c */ /* 0x000fda0003f0f008 */
[----:B------:R-:W-:Y:S05]  /*62e0*/  @!P0 BRA `(.L_x_1150) ;  /* 0x000042d000008947 */ /* 0x000fea0003800000 */
[----:B------:R-:W2:Y:S01]  /*62f0*/  LDL R0, [R1+0x10] ;  /* 0x0000100001007983 */ /* 0x000ea20000100800 */
[----:B------:R-:W-:Y:S01]  /*6300*/  PLOP3.LUT P5, PT, PT, PT, UP2, 0x80, 0x0 ;  /* 0x000000000000781c */ /* 0x000fe20003faf028 */
[----:B------:R-:W-:Y:S01]  /*6310*/  IMAD.MOV.U32 R239, RZ, RZ, 0x20 ;  /* 0x00000020ffef7424 */ /* 0x000fe200078e00ff */
[----:B------:R-:W-:Y:S01]  /*6320*/  PLOP3.LUT P0, PT, PT, PT, UP2, 0x80, 0x0 ;  /* 0x000000000000781c */ /* 0x000fe20003f0f028 */
[----:B------:R-:W-:Y:S01]  /*6330*/  IMAD.MOV.U32 R142, RZ, RZ, R3 ;  /* 0x000000ffff8e7224 */ /* 0x000fe200078e0003 */
[----:B------:R-:W-:Y:S01]  /*6340*/  UMOV UR12, URZ ;  /* 0x0000003f000c7c82 */ /* 0x000fe20008000000 */
[----:B------:R-:W-:Y:S01]  /*6350*/  IMAD.MOV.U32 R141, RZ, RZ, R140 ;  /* 0x000000ffff8d7224 */ /* 0x000fe200078e008c */
[----:B------:R-:W-:Y:S01]  /*6360*/  SEL R239, R239, 0xffffffe0, !P1 ;  /* 0xffffffe0efef7807 */ /* 0x000fe20004800000 */
[----:B------:R-:W-:Y:S02]  /*6370*/  UMOV UR5, 0x1 ;  /* 0x0000000100057882 */ /* 0x000fe40000000000 */
[----:B------:R-:W-:-:S02]  /*6380*/  UMOV UR15, UR28 ;  /* 0x0000001c000f7c82 */ /* 0x000fc40008000000 */
[----:B------:R-:W-:Y:S02]  /*6390*/  ULDC.64 UR8, c[0x0][0x208] ;  /* 0x0000820000087ab9 */ /* 0x000fe40000000a00 */
[----:B------:R-:W-:Y:S01]  /*63a0*/  ULDC.64 UR6, c[0x0][0x1e0] ;  /* 0x0000780000067ab9 */ /* 0x000fe20000000a00 */
[----:B--2---:R-:W-:-:S05]  /*63b0*/  @P5 IMAD.HI.U32 R0, R0, c[0x0][0x2c8], RZ ;  /* 0x0000b20000005a27 */ /* 0x004fca00078e00ff */
[----:B------:R-:W-:-:S05]  /*63c0*/  @P0 SHF.R.U32.HI R0, RZ, c[0x0][0x2cc], R0 ;  /* 0x0000b300ff000a19 */ /* 0x000fca0000011600 */
[----:B------:R1:W-:Y:S02]  /*63d0*/  @P0 STL [R1+0xc], R0 ;  /* 0x00000c0001000387 */ /* 0x0003e40000100800 */
.L_x_1151:
[----:B------:R-:W2:Y:S01]  /*63e0*/  LDL.64 R38, [R1+0x20] ;  /* 0x0000200001267983 */ /* 0x000ea20000100a00 */
[----:B------:R-:W-:Y:S04]  /*63f0*/  DEPBAR.LE SB0, 0x2 ;  /* 0x000080800000791a */ /* 0x000fe80000000000 */
[----:B-1----:R-:W-:Y:S01]  /*6400*/  IMAD.U32 R2, RZ, RZ, UR5 ;  /* 0x00000005ff027e24 */ /* 0x002fe2000f8e00ff */
[----:B------:R-:W3:Y:S01]  /*6410*/  LDL.64 R36, [R1+0x28] ;  /* 0x0000280001247983 */ /* 0x000ee20000100a00 */
[----:B------:R-:W-:Y:S02]  /*6420*/  UISETP.GE.AND UP0, UPT, UR15, 0x1, UPT ;  /* 0x000000010f00788c */ /* 0x000fe4000bf06270 */
[C---:B------:R-:W-:Y:S01]  /*6430*/  IMAD R48, R2.reuse, 0x9000, R237 ;  /* 0x0000900002307824 */ /* 0x040fe200078e02ed */
[----:B------:R-:W-:Y:S01]  /*6440*/  UIADD3 UR28, UR15, -0x1, URZ ;  /* 0xffffffff0f1c7890 */ /* 0x000fe2000fffe03f */
[----:B------:R-:W-:Y:S01]  /*6450*/  IMAD R2, R2, 0x9000, R233 ;  /* 0x0000900002027824 */ /* 0x000fe200078e02e9 */
[----:B------:R-:W4:Y:S01]  /*6460*/  LDL R46, [R1] ;  /* 0x00000000012e7983 */ /* 0x000f220000100800 */
[----:B------:R-:W-:Y:S01]  /*6470*/  PLOP3.LUT P0, PT, PT, PT, UP0, 0x80, 0x0 ;  /* 0x000000000000781c */ /* 0x000fe20003f0f008 */
[----:B------:R-:W-:Y:S01]  /*6480*/  UIMAD UR4, UR5, 0x9000, URZ ;  /* 0x00009000050478a4 */ /* 0x000fe2000f8e023f */
[----:B-1----:R-:W-:Y:S01]  /*6490*/  IMAD.IADD R0, R239, 0x1, R2 ;  /* 0x00000001ef007824 */ /* 0x002fe200078e0202 */
[----:B------:R-:W-:Y:S01]  /*64a0*/  BAR.SYNC.DEFER_BLOCKING 0x0 ;  /* 0x0000000000007b1d */ /* 0x000fe20000010000 */
[----:B------:R-:W-:Y:S02]  /*64b0*/  UISETP.GE.AND UP1, UPT, UR12, 0x1, UPT ;  /* 0x000000010c00788c */ /* 0x000fe4000bf26270 */
[----:B------:R-:W-:Y:S02]  /*64c0*/  @UP0 USHF.R.S32.HI UR17, URZ, 0x1f, UR28 ;  /* 0x0000001f3f110899 */ /* 0x000fe4000801141c */
[----:B------:R-:W-:Y:S02]  /*64d0*/  @UP0 UIMAD.WIDE.U32 UR18, UR28, UR8, URZ ;  /* 0x000000081c1202a5 */ /* 0x000fe4000f8e003f */
[----:B------:R-:W-:Y:S04]  /*64e0*/  @UP0 UIMAD UR17, UR17, UR8, URZ ;  /* 0x00000008111102a4 */ /* 0x000fe8000f8e023f */
[----:B------:R-:W-:Y:S01]  /*64f0*/  @UP0 UIMAD UR17, UR28, UR9, UR17 ;  /* 0x000000091c1102a4 */ /* 0x000fe2000f8e0211 */
[----:B------:R-:W-:Y:S03]  /*6500*/  MOV R3, UR18 ;  /* 0x0000001200037c02 */ /* 0x000fe60008000f00 */
[----:B------:R-:W-:Y:S04]  /*6510*/  @UP0 UIADD3 UR17, UR19, UR17, URZ ;  /* 0x0000001113110290 */ /* 0x000fe8000fffe03f */
[----:B------:R-:W-:Y:S02]  /*6520*/  @UP0 UIMAD UR17, UR17, 0x60, URZ ;  /* 0x00000060111108a4 */ /* 0x000fe4000f8e023f */
[----:B------:R-:W-:Y:S01]  /*6530*/  UISETP.GE.AND UP0, UPT, UR15, 0x2, UPT ;  /* 0x000000020f00788c */ /* 0x000fe2000bf06270 */
[----:B------:R-:W1:Y:S08]  /*6540*/  LDSM.16.M88.4 R8, [R48+0x12100] ;  /* 0x012100003008783b */ /* 0x000e700000000200 */
[----:B------:R-:W5:Y:S02]  /*6550*/  LDSM.16.M88.4 R16, [R48+0x12900] ;  /* 0x012900003010783b */ /* 0x000f640000000200 */
[----:B------:R-:W-:Y:S04]  /*6560*/  @UP0 UIADD3 UR18, UR15, -0x2, URZ ;  /* 0xfffffffe0f120890 */ /* 0x000fe8000fffe03f */
[----:B------:R-:W-:Y:S02]  /*6570*/  @UP0 UIMAD.WIDE.U32 UR20, UR18, UR6, URZ ;  /* 0x00000006121402a5 */ /* 0x000fe4000f8e003f */
[----:B------:R-:W5:Y:S08]  /*6580*/  LDSM.16.M88.4 R24, [R48+0x13100] ;  /* 0x013100003018783b */ /* 0x000f700000000200 */
[----:B------:R-:W5:Y:S08]  /*6590*/  LDSM.16.M88.4 R32, [R48+0x13900] ;  /* 0x013900003020783b */ /* 0x000f700000000200 */
[----:B------:R-:W2:Y:S01]  /*65a0*/  LDSM.16.M88.4 R40, [R48+0x14100] ;  /* 0x014100003028783b */ /* 0x000ea20000000200 */
[C---:B-1----:R-:W-:Y:S07]  /*65b0*/  HMMA.16816.F32.BF16 R4, R152.reuse, R8, RZ ;  /* 0x000000089804723c */ /* 0x042fee00000418ff */
[----:B------:R-:W1:Y:S01]  /*65c0*/  LDSM.16.M88.4 R48, [R48+0x14900] ;  /* 0x014900003030783b */ /* 0x000e620000000200 */
[C---:B------:R-:W-:Y:S07]  /*65d0*/  HMMA.16816.F32.BF16 R8, R152.reuse, R10, RZ ;  /* 0x0000000a9808723c */ /* 0x040fee00000418ff */
[----:B------:R-:W1:Y:S01]  /*65e0*/  LDSM.16.M88.4 R160, [R0] ;  /* 0x0000000000a0783b */ /* 0x000e620000000200 */
[C---:B-----5:R-:W-:Y:S07]  /*65f0*/  HMMA.16816.F32.BF16 R12, R152.reuse, R16, RZ ;  /* 0x00000010980c723c */ /* 0x060fee00000418ff */
[----:B------:R-:W5:Y:S01]  /*6600*/  LDSM.16.M88.4 R164, [R0+0x800] ;  /* 0x0008000000a4783b */ /* 0x000f620000000200 */
        /* <DEDUP_REMOVED lines=8> */
[C---:B------:R-:W-:Y:S07]  /*6690*/  HMMA.16816.F32.BF16 R32, R152.reuse, R34, RZ ;  /* 0x000000229820723c */ /* 0x040fee00000418ff */
[----:B------:R-:W5:Y:S04]  /*66a0*/  LDL R235, [R1+0xc] ;  /* 0x00000c0001eb7983 */ /* 0x000f680000100800 */
[----:B------:R-:W5:Y:S01]  /*66b0*/  LDL R234, [R1+0x38] ;  /* 0x0000380001ea7983 */ /* 0x000f620000100800 */
[----:B--2---:R-:W-:Y:S02]  /*66c0*/  @P0 IMAD.MOV.U32 R45, RZ, RZ, R39 ;  /* 0x000000ffff2d0224 */ /* 0x004fe400078e0027 */
[----:B---3--:R-:W-:Y:S02]  /*66d0*/  @P0 IMAD.MOV.U32 R44, RZ, RZ, R36 ;  /* 0x000000ffff2c0224 */ /* 0x008fe400078e0024 */
[C---:B------:R-:W-:Y:S02]  /*66e0*/  HMMA.16816.F32.BF16 R36, R152.reuse, R40, RZ ;  /* 0x000000289824723c */ /* 0x040fe400000418ff */
[----:B------:R-:W-:Y:S01]  /*66f0*/  @P0 IMAD.WIDE.U32 R44, R3, 0x60, R44 ;  /* 0x00000060032c0825 */ /* 0x000fe200078e002c */
[----:B------:R-:W-:Y:S03]  /*6700*/  MOV R3, UR12 ;  /* 0x0000000c00037c02 */ /* 0x000fe60008000f00 */
[----:B------:R-:W-:Y:S01]  /*6710*/  @P0 IMAD.SHL.U32 R140, R44, 0x2, RZ ;  /* 0x000000022c8c0824 */ /* 0x000fe200078e00ff */
[----:B------:R-:W-:Y:S01]  /*6720*/  @P0 IADD3 R214, R45, UR17, RZ ;  /* 0x000000112dd60c10 */ /* 0x000fe2000fffe0ff */
[C---:B------:R-:W-:Y:S01]  /*6730*/  HMMA.16816.F32.BF16 R40, R152.reuse, R42, RZ ;  /* 0x0000002a9828723c */ /* 0x040fe200000418ff */
[----:B----4-:R-:W-:Y:S01]  /*6740*/  @P0 IMAD R3, R3, 0x9000, R46 ;  /* 0x0000900003030824 */ /* 0x010fe200078e022e */
[----:B------:R-:W-:Y:S02]  /*6750*/  UIMAD UR17, UR15, -0x60, URZ ;  /* 0xffffffa00f1178a4 */ /* 0x000fe4000f8e023f */
[----:B------:R-:W-:Y:S02]  /*6760*/  @P0 IADD3 R212, P1, R140, c[0x0][0x1f8], RZ ;  /* 0x00007e008cd40a10 */ /* 0x000fe40007f3e0ff */
[----:B------:R-:W-:Y:S02]  /*6770*/  @P0 SHF.L.U64.HI R214, R44, 0x1, R214 ;  /* 0x000000012cd60819 */ /* 0x000fe400000102d6 */
[C---:B-1----:R-:W-:Y:S01]  /*6780*/  HMMA.16816.F32.BF16 R44, R152.reuse, R48, RZ ;  /* 0x00000030982c723c */ /* 0x042fe200000418ff */
[----:B------:R-:W-:Y:S03]  /*6790*/  @P0 IADD3 R224, P5, R140, 0x80, RZ ;  /* 0x000000808ce00810 */ /* 0x000fe60007fbe0ff */
[----:B------:R-:W-:Y:S02]  /*67a0*/  @P0 IADD3.X R213, R214, c[0x0][0x1fc], RZ, P1, !PT ;  /* 0x00007f00d6d50a10 */ /* 0x000fe40000ffe4ff */
[----:B------:R-:W-:Y:S02]  /*67b0*/  @P0 IADD3 R224, P1, R224, c[0x0][0x1f8], RZ ;  /* 0x00007e00e0e00a10 */ /* 0x000fe40007f3e0ff */
[----:B------:R-:W-:Y:S01]  /*67c0*/  HMMA.16816.F32.BF16 R48, R152, R50, RZ ;  /* 0x000000329830723c */ /* 0x000fe200000418ff */
[----:B------:R-:W-:Y:S01]  /*67d0*/  @!PT LDS RZ, [RZ] ;  /* 0x00000000fffff984 */ /* 0x000fe20000000800 */
[----:B------:R-:W-:Y:S01]  /*67e0*/  @!PT LDS RZ, [RZ] ;  /* 0x00000000fffff984 */ /* 0x000fe20000000800 */
[----:B------:R-:W-:Y:S01]  /*67f0*/  @!PT LDS RZ, [RZ] ;  /* 0x00000000fffff984 */ /* 0x000fe20000000800 */
[----:B------:R1:W-:Y:S03]  /*6800*/  @P0 LDGSTS.E.BYPASS.LTC128B.128 [R3+0x100], [R212.64], !P4 ;  /* 0x00100000d4030fae */ /* 0x0003e6000e101d58 */
[--C-:B------:R-:W-:Y:S02]  /*6810*/  @P0 IADD3.X R225, RZ, c[0x0][0x1fc], R214.reuse, P1, P5 ;  /* 0x00007f00ffe10a10 */ /* 0x100fe40000fea4d6 */
[----:B------:R-:W-:Y:S02]  /*6820*/  @P0 IADD3 R140, P6, R140, 0x100, RZ ;  /* 0x000001008c8c0810 */ /* 0x000fe40007fde0ff */
[C---:B------:R-:W-:Y:S01]  /*6830*/  HMMA.16816.F32.BF16 R4, R156.reuse, R160, R4 ;  /* 0x000000a09c04723c */ /* 0x040fe20000041804 */
[----:B------:R2:W-:Y:S06]  /*6840*/  @P0 LDGSTS.E.BYPASS.LTC128B.128 [R3+0x3100], [R224.64], !P3 ;  /* 0x03100000e0030fae */ /* 0x0005ec000d901d58 */
[----:B------:R-:W-:Y:S01]  /*6850*/  @P0 IADD3 R160, P1, R212, UR11, RZ ;  /* 0x0000000bd4a00c10 */ /* 0x000fe2000ff3e0ff */
[C---:B------:R-:W-:Y:S04]  /*6860*/  HMMA.16816.F32.BF16 R8, R156.reuse, R162, R8 ;  /* 0x000000a29c08723c */ /* 0x040fe80000041808 */
[----:B------:R-:W-:Y:S03]  /*6870*/  @P0 IADD3.X R161, R213, UR10, RZ, P1, !PT ;  /* 0x0000000ad5a10c10 */ /* 0x000fe60008ffe4ff */
[----:B------:R-:W-:Y:S01]  /*6880*/  @P0 IADD3 R162, P1, R160, UR11, RZ ;  /* 0x0000000ba0a20c10 */ /* 0x000fe2000ff3e0ff */
[C---:B-----5:R-:W-:Y:S04]  /*6890*/  HMMA.16816.F32.BF16 R12, R156.reuse, R164, R12 ;  /* 0x000000a49c0c723c */ /* 0x060fe8000004180c */
[----:B------:R-:W-:Y:S04]  /*68a0*/  @P0 IADD3.X R163, R161, UR10, RZ, P1, !PT ;  /* 0x0000000aa1a30c10 */ /* 0x000fe80008ffe4ff */
[C---:B------:R-:W-:Y:S04]  /*68b0*/  HMMA.16816.F32.BF16 R16, R156.reuse, R166, R16 ;  /* 0x000000a69c10723c */ /* 0x040fe80000041810 */
[----:B--2---:R-:W-:Y:S02]  /*68c0*/  @P0 IADD3 R224, P5, R140, c[0x0][0x1f8], RZ ;  /* 0x00007e008ce00a10 */ /* 0x004fe40007fbe0ff */
[C---:B------:R-:W-:Y:S02]  /*68d0*/  IADD3 R140, R232.reuse, R0, RZ ;  /* 0x00000000e88c7210 */ /* 0x040fe40007ffe0ff */
[C---:B------:R-:W-:Y:S04]  /*68e0*/  HMMA.16816.F32.BF16 R20, R156.reuse, R168, R20 ;  /* 0x000000a89c14723c */ /* 0x040fe80000041814 */
[----:B------:R-:W-:Y:S04]  /*68f0*/  @P0 IADD3.X R225, RZ, c[0x0][0x1fc], R214, P5, P6 ;  /* 0x00007f00ffe10a10 */ /* 0x000fe80002fec4d6 */
[C---:B------:R-:W-:Y:S01]  /*6900*/  HMMA.16816.F32.BF16 R24, R156.reuse, R170, R24 ;  /* 0x000000aa9c18723c */ /* 0x040fe20000041818 */
[----:B------:R2:W-:Y:S07]  /*6910*/  @P0 LDGSTS.E.BYPASS.LTC128B.128 [R3+0x6100], [R224.64], !P2 ;  /* 0x06100000e0030fae */ /* 0x0005ee000d101d58 */
[C---:B------:R-:W-:Y:S01]  /*6920*/  HMMA.16816.F32.BF16 R28, R156.reuse, R172, R28 ;  /* 0x000000ac9c1c723c */ /* 0x040fe2000004181c */
[----:B------:R1:W-:Y:S07]  /*6930*/  @P0 LDGSTS.E.BYPASS.LTC128B.128 [R3+0x1100], [R160.64], !P4 ;  /* 0x01100000a0030fae */ /* 0x0003ee000e101d58 */
[C---:B------:R-:W-:Y:S01]  /*6940*/  HMMA.16816.F32.BF16 R32, R156.reuse, R174, R32 ;  /* 0x000000ae9c20723c */ /* 0x040fe20000041820 */
[----:B------:R1:W-:Y:S07]  /*6950*/  @P0 LDGSTS.E.BYPASS.LTC128B.128 [R3+0x4100], [R160.64+0x80], !P3 ;  /* 0x04100080a0030fae */ /* 0x0003ee000d901d58 */
[C---:B------:R-:W-:Y:S01]  /*6960*/  HMMA.16816.F32.BF16 R36, R156.reuse, R176, R36 ;  /* 0x000000b09c24723c */ /* 0x040fe20000041824 */
[----:B------:R1:W-:Y:S03]  /*6970*/  @P0 LDGSTS.E.BYPASS.LTC128B.128 [R3+0x7100], [R160.64+0x100], !P2 ;  /* 0x07100100a0030fae */ /* 0x0003e6000d101d58 */
[----:B--2---:R-:W-:Y:S04]  /*6980*/  IMAD.IADD R224, R232, 0x1, R2 ;  /* 0x00000001e8e07824 */ /* 0x004fe800078e0202 */
        /* <DEDUP_REMOVED lines=9> */
[----:B------:R-:W-:Y:S01]  /*6a20*/  LDSM.16.M88.4 R172, [R224+0x1800] ;  /* 0x00180000e0ac783b */ /* 0x000fe20000000200 */
[----:B-1----:R-:W-:Y:S07]  /*6a30*/  IADD3 R3, R239, R2, R232 ;  /* 0x00000002ef037210 */ /* 0x002fee0007ffe0e8 */
[----:B------:R-:W1:Y:S08]  /*6a40*/  LDSM.16.M88.4 R160, [R224] ;  /* 0x00000000e0a0783b */ /* 0x000e700000000200 */
[----:B------:R-:W0:Y:S08]  /*6a50*/  LDGDEPBAR ;  /* 0x00000000000079af */ /* 0x000e300000000000 */
[----:B------:R-:W2:Y:S08]  /*6a60*/  LDSM.16.M88.4 R176, [R224+0x2000] ;  /* 0x00200000e0b0783b */ /* 0x000eb00000000200 */
[----:B------:R-:W-:Y:S08]  /*6a70*/  LDSM.16.M88.4 R180, [R224+0x4000] ;  /* 0x00400000e0b4783b */ /* 0x000ff00000000200 */
[----:B------:R-:W-:Y:S01]  /*6a80*/  LDSM.16.M88.4 R212, [R2+0x6000] ;  /* 0x0060000002d4783b */ /* 0x000fe20000000200 */
[C---:B-1----:R-:W-:Y:S08]  /*6a90*/  HMMA.16816.F32.BF16 R4, R184.reuse, R160, R4 ;  /* 0x000000a0b804723c */ /* 0x042ff00000041804 */
[C---:B------:R-:W-:Y:S01]  /*6aa0*/  HMMA.16816.F32.BF16 R8, R184.reuse, R162, R8 ;  /* 0x000000a2b808723c */ /* 0x040fe20000041808 */
[----:B------:R-:W1:Y:S07]  /*6ab0*/  LDSM.16.M88.4 R160, [R224+0x2800] ;  /* 0x00280000e0a0783b */ /* 0x000e6e0000000200 */
[C---:B------:R-:W-:Y:S08]  /*6ac0*/  HMMA.16816.F32.BF16 R12, R184.reuse, R164, R12 ;  /* 0x000000a4b80c723c */ /* 0x040ff0000004180c */
[C---:B------:R-:W-:Y:S01]  /*6ad0*/  HMMA.16816.F32.BF16 R16, R184.reuse, R166, R16 ;  /* 0x000000a6b810723c */ /* 0x040fe20000041810 */
[----:B------:R-:W3:Y:S07]  /*6ae0*/  LDSM.16.M88.4 R164, [R140] ;  /* 0x000000008ca4783b */ /* 0x000eee0000000200 */
[C---:B------:R-:W-:Y:S08]  /*6af0*/  HMMA.16816.F32.BF16 R20, R184.reuse, R168, R20 ;  /* 0x000000a8b814723c */ /* 0x040ff00000041814 */
[C---:B------:R-:W-:Y:S01]  /*6b00*/  HMMA.16816.F32.BF16 R24, R184.reuse, R170, R24 ;  /* 0x000000aab818723c */ /* 0x040fe20000041818 */
[----:B------:R-:W4:Y:S07]  /*6b10*/  LDSM.16.M88.4 R168, [R140+0x800] ;  /* 0x000800008ca8783b */ /* 0x000f2e0000000200 */
[C---:B------:R-:W-:Y:S08]  /*6b20*/  HMMA.16816.F32.BF16 R28, R184.reuse, R172, R28 ;  /* 0x000000acb81c723c */ /* 0x040ff0000004181c */
[C---:B------:R-:W-:Y:S01]  /*6b30*/  HMMA.16816.F32.BF16 R32, R184.reuse, R174, R32 ;  /* 0x000000aeb820723c */ /* 0x040fe20000041820 */
[----:B------:R-:W5:Y:S07]  /*6b40*/  LDSM.16.M88.4 R172, [R140+0x1000] ;  /* 0x001000008cac783b */ /* 0x000f6e0000000200 */
[C---:B--2---:R-:W-:Y:S08]  /*6b50*/  HMMA.16816.F32.BF16 R36, R184.reuse, R176, R36 ;  /* 0x000000b0b824723c */ /* 0x044ff00000041824 */
[C---:B------:R-:W-:Y:S01]  /*6b60*/  HMMA.16816.F32.BF16 R40, R184.reuse, R178, R40 ;  /* 0x000000b2b828723c */ /* 0x040fe20000041828 */
[----:B------:R-:W2:Y:S07]  /*6b70*/  LDSM.16.M88.4 R176, [R140+0x1800] ;  /* 0x001800008cb0783b */ /* 0x000eae0000000200 */
        /* <DEDUP_REMOVED lines=9> */
[C---:B-----5:R-:W-:Y:S08]  /*6c10*/  HMMA.16816.F32.BF16 R20, R188.reuse, R172, R20 ;  /* 0x000000acbc14723c */ /* 0x060ff00000041814 */
[C---:B------:R-:W-:Y:S01]  /*6c20*/  HMMA.16816.F32.BF16 R24, R188.reuse, R174, R24 ;  /* 0x000000aebc18723c */ /* 0x040fe20000041818 */
[----:B------:R-:W5:Y:S07]  /*6c30*/  LDSM.16.M88.4 R172, [R2+0x3800] ;  /* 0x0038000002ac783b */ /* 0x000f6e0000000200 */
        /* <DEDUP_REMOVED lines=43> */
[----:B------:R-:W-:Y:S01]  /*6ef0*/  HMMA.16816.F32.BF16 R48, R196, R174, R48 ;  /* 0x000000aec430723c */ /* 0x000fe20000041830 */
[----:B------:R-:W-:Y:S07]  /*6f00*/  LDSM.16.M88.4 R172, [R140+0x3000] ;  /* 0x003000008cac783b */ /* 0x000fee0000000200 */
[C---:B--2---:R-:W-:Y:S08]  /*6f10*/  HMMA.16816.F32.BF16 R4, R200.reuse, R176, R4 ;  /* 0x000000b0c804723c */ /* 0x044ff00000041804 */
        /* <DEDUP_REMOVED lines=19> */
[----:B------:R-:W4:Y:S07]  /*7050*/  LDSM.16.M88.4 R172, [R2+0x6800] ;  /* 0x0068000002ac783b */ /* 0x000f2e0000000200 */
[C---:B------:R-:W-:Y:S08]  /*7060*/  HMMA.16816.F32.BF16 R12, R204.reuse, R176, R12 ;  /* 0x000000b0cc0c723c */ /* 0x040ff0000004180c */
[C---:B------:R-:W-:Y:S01]  /*7070*/  HMMA.16816.F32.BF16 R16, R204.reuse, R178, R16 ;  /* 0x000000b2cc10723c */ /* 0x040fe20000041810 */
[----:B------:R-:W-:Y:S07]  /*7080*/  LDSM.16.M88.4 R176, [R2+0x8800] ;  /* 0x0088000002b0783b */ /* 0x000fee0000000200 */
        /* <DEDUP_REMOVED lines=8> */
[----:B------:R-:W-:Y:S07]  /*7110*/  LDSM.16.M88.4 R168, [R2+0x8000] ;  /* 0x0080000002a8783b */ /* 0x000fee0000000200 */
[C---:B-1----:R-:W-:Y:S08]  /*7120*/  HMMA.16816.F32.BF16 R44, R204.reuse, R160, R44 ;  /* 0x000000a0cc2c723c */ /* 0x042ff0000004182c */
[----:B------:R-:W-:Y:S01]  /*7130*/  HMMA.16816.F32.BF16 R48, R204, R162, R48 ;  /* 0x000000a2cc30723c */ /* 0x000fe20000041830 */
[----:B------:R1:W3:Y:S07]  /*7140*/  LDSM.16.M88.4 R160, [R2+0x7800] ;  /* 0x0078000002a0783b */ /* 0x0002ee0000000200 */
[C---:B------:R-:W-:Y:S08]  /*7150*/  HMMA.16816.F32.BF16 R4, R208.reuse, R212, R4 ;  /* 0x000000d4d004723c */ /* 0x040ff00000041804 */
[C---:B------:R-:W-:Y:S01]  /*7160*/  HMMA.16816.F32.BF16 R8, R208.reuse, R214, R8 ;  /* 0x000000d6d008723c */ /* 0x040fe20000041808 */
[----:B------:R-:W5:Y:S07]  /*7170*/  LDSM.16.M88.4 R212, [R0+0x6800] ;  /* 0x0068000000d4783b */ /* 0x000f6e0000000200 */
[C---:B----4-:R-:W-:Y:S01]  /*7180*/  HMMA.16816.F32.BF16 R12, R208.reuse, R172, R12 ;  /* 0x000000acd00c723c */ /* 0x050fe2000004180c */
[----:B-1----:R-:W-:Y:S07]  /*7190*/  MOV R2, UR16 ;  /* 0x0000001000027c02 */ /* 0x002fee0008000f00 */
        /* <DEDUP_REMOVED lines=10> */
[----:B------:R4:W1:Y:S07]  /*7240*/  LDSM.16.M88.4 R168, [R0+0x8800] ;  /* 0x0088000000a8783b */ /* 0x00086e0000000200 */
[C---:B------:R-:W-:Y:S08]  /*7250*/  HMMA.16816.F32.BF16 R44, R208.reuse, R176, R44 ;  /* 0x000000b0d02c723c */ /* 0x040ff0000004182c */
[----:B------:R-:W-:Y:S01]  /*7260*/  HMMA.16816.F32.BF16 R48, R208, R178, R48 ;  /* 0x000000b2d030723c */ /* 0x000fe20000041830 */
[----:B------:R-:W2:Y:S07]  /*7270*/  LDSM.16.M88.4 R176, [R224+0x6000] ;  /* 0x00600000e0b0783b */ /* 0x000eae0000000200 */
[C---:B------:R-:W-:Y:S01]  /*7280*/  HMMA.16816.F32.BF16 R4, R216.reuse, R180, R4 ;  /* 0x000000b4d804723c */ /* 0x040fe20000041804 */
[----:B----4-:R4:W4:Y:S07]  /*7290*/  LDL R0, [R1+0x10] ;  /* 0x0000100001007983 */ /* 0x01092e0000100800 */
[C---:B------:R-:W-:Y:S01]  /*72a0*/  HMMA.16816.F32.BF16 R8, R216.reuse, R182, R8 ;  /* 0x000000b6d808723c */ /* 0x040fe20000041808 */
[----:B------:R-:W3:Y:S07]  /*72b0*/  LDSM.16.M88.4 R180, [R224+0x6800] ;  /* 0x00680000e0b4783b */ /* 0x000eee0000000200 */
[C---:B-----5:R-:W-:Y:S08]  /*72c0*/  HMMA.16816.F32.BF16 R12, R216.reuse, R212, R12 ;  /* 0x000000d4d80c723c */ /* 0x060ff0000004180c */
        /* <DEDUP_REMOVED lines=8> */
[C---:B---3--:R-:W-:Y:S01]  /*7350*/  HMMA.16816.F32.BF16 R36, R216.reuse, R160, R36 ;  /* 0x000000a0d824723c */ /* 0x048fe20000041824 */
[----:B------:R-:W3:Y:S07]  /*7360*/  LDSM.16.M88.4 R224, [R224+0x8800] ;  /* 0x00880000e0e0783b */ /* 0x000eee0000000200 */
[C---:B------:R-:W-:Y:S01]  /*7370*/  HMMA.16816.F32.BF16 R40, R216.reuse, R162, R40 ;  /* 0x000000a2d828723c */ /* 0x040fe20000041828 */
[----:B------:R-:W5:Y:S07]  /*7380*/  LDSM.16.M88.4 R160, [R140+0x6000] ;  /* 0x006000008ca0783b */ /* 0x000f6e0000000200 */
[C---:B------:R-:W-:Y:S08]  /*7390*/  HMMA.16816.F32.BF16 R44, R216.reuse, R168, R44 ;  /* 0x000000a8d82c723c */ /* 0x040ff0000004182c */
[----:B------:R-:W-:Y:S01]  /*73a0*/  HMMA.16816.F32.BF16 R48, R216, R170, R48 ;  /* 0x000000aad830723c */ /* 0x000fe20000041830 */
[----:B------:R-:W2:Y:S07]  /*73b0*/  LDSM.16.M88.4 R168, [R3+0x6800] ;  /* 0x0068000003a8783b */ /* 0x000eae0000000200 */
        /* <DEDUP_REMOVED lines=8> */
[C---:B--2---:R-:W-:Y:S08]  /*7440*/  HMMA.16816.F32.BF16 R36, R220.reuse, R164, R36 ;  /* 0x000000a4dc24723c */ /* 0x044ff00000041824 */
[C---:B------:R-:W-:Y:S01]  /*7450*/  HMMA.16816.F32.BF16 R40, R220.reuse, R166, R40 ;  /* 0x000000a6dc28723c */ /* 0x040fe20000041828 */
[----:B------:R-:W1:Y:S07]  /*7460*/  LDSM.16.M88.4 R164, [R3+0x7000] ;  /* 0x0070000003a4783b */ /* 0x000e6e0000000200 */
[C---:B---3--:R-:W-:Y:S08]  /*7470*/  HMMA.16816.F32.BF16 R44, R220.reuse, R224, R44 ;  /* 0x000000e0dc2c723c */ /* 0x048ff0000004182c */
[----:B------:R-:W-:Y:S08]  /*7480*/  HMMA.16816.F32.BF16 R48, R220, R226, R48 ;  /* 0x000000e2dc30723c */ /* 0x000ff00000041830 */
[C---:B-----5:R-:W-:Y:S08]  /*7490*/  HMMA.16816.F32.BF16 R4, R228.reuse, R160, R4 ;  /* 0x000000a0e404723c */ /* 0x060ff00000041804 */
[C---:B------:R-:W-:Y:S01]  /*74a0*/  HMMA.16816.F32.BF16 R8, R228.reuse, R162, R8 ;  /* 0x000000a2e408723c */ /* 0x040fe20000041808 */
[----:B------:R-:W2:Y:S07]  /*74b0*/  LDSM.16.M88.4 R160, [R3+0x7800] ;  /* 0x0078000003a0783b */ /* 0x000eae0000000200 */
[C---:B------:R-:W-:Y:S08]  /*74c0*/  HMMA.16816.F32.BF16 R12, R228.reuse, R168, R12 ;  /* 0x000000a8e40c723c */ /* 0x040ff0000004180c */
[C---:B------:R-:W-:Y:S01]  /*74d0*/  HMMA.16816.F32.BF16 R16, R228.reuse, R170, R16 ;  /* 0x000000aae410723c */ /* 0x040fe20000041810 */
[----:B------:R-:W3:Y:S07]  /*74e0*/  LDSM.16.M88.4 R168, [R3+0x8000] ;  /* 0x0080000003a8783b */ /* 0x000eee0000000200 */
[C---:B-1----:R-:W-:Y:S08]  /*74f0*/  HMMA.16816.F32.BF16 R20, R228.reuse, R164, R20 ;  /* 0x000000a4e414723c */ /* 0x042ff00000041814 */
[C---:B------:R-:W-:Y:S08]  /*7500*/  HMMA.16816.F32.BF16 R24, R228.reuse, R166, R24 ;  /* 0x000000a6e418723c */ /* 0x040ff00000041818 */
[C---:B--2---:R-:W-:Y:S08]  /*7510*/  HMMA.16816.F32.BF16 R28, R228.reuse, R160, R28 ;  /* 0x000000a0e41c723c */ /* 0x044ff0000004181c */
[C---:B------:R-:W-:Y:S08]  /*7520*/  HMMA.16816.F32.BF16 R32, R228.reuse, R162, R32 ;  /* 0x000000a2e420723c */ /* 0x040ff00000041820 */
[C---:B---3--:R-:W-:Y:S08]  /*7530*/  HMMA.16816.F32.BF16 R36, R228.reuse, R168, R36 ;  /* 0x000000a8e424723c */ /* 0x048ff00000041824 */
[C---:B------:R-:W-:Y:S04]  /*7540*/  HMMA.16816.F32.BF16 R40, R228.reuse, R170, R40 ;  /* 0x000000aae428723c */ /* 0x040fe80000041828 */
[----:B----4-:R-:W-:Y:S05]  /*7550*/  @P0 IMAD.MOV.U32 R0, RZ, RZ, R235 ;  /* 0x000000ffff000224 */ /* 0x010fea00078e00eb */
[----:B------:R-:W1:Y:S08]  /*7560*/  SHFL.IDX PT, R172, R0, RZ, 0x1c1f ;  /* 0x001c1fff00ac7589 */ /* 0x000e7000000e0000 */
[----:B------:R2:W3:Y:S02]  /*7570*/  SHFL.IDX PT, R140, R0, 0x1, 0x1c1f ;  /* 0x003c1f00008c7f89 */ /* 0x0004e400000e0000 */
[----:B--2---:R-:W-:Y:S01]  /*7580*/  IMAD.U32 R0, RZ, RZ, UR17 ;  /* 0x00000011ff007e24 */ /* 0x004fe2000f8e00ff */
[----:B------:R-:W-:Y:S04]  /*7590*/  @UP0 USHF.R.S32.HI UR17, URZ, 0x1f, UR18 ;  /* 0x0000001f3f110899 */ /* 0x000fe80008011412 */
[----:B------:R-:W-:Y:S01]  /*75a0*/  IADD3 R0, -R234, 0x1, R0 ;  /* 0x00000001ea007810 */ /* 0x000fe20007ffe100 */
[----:B------:R-:W-:Y:S03]  /*75b0*/  @UP0 UIMAD UR17, UR17, UR6, URZ ;  /* 0x00000006111102a4 */ /* 0x000fe6000f8e023f */
[----:B------:R-:W-:Y:S01]  /*75c0*/  IADD3 R0, -R2, UR14, R0 ;  /* 0x0000000e02007c10 */ /* 0x000fe2000fffe100 */
[----:B------:R-:W-:Y:S02]  /*75d0*/  @UP0 UIMAD UR17, UR18, UR7, UR17 ;  /* 0x00000007121102a4 */ /* 0x000fe4000f8e0211 */
[----:B------:R-:W-:Y:S02]  /*75e0*/  UIADD3 UR18, UR12, 0x1, URZ ;  /* 0x000000010c127890 */ /* 0x000fe4000fffe03f */
[C---:B-1----:R-:W-:Y:S01]  /*75f0*/  IMAD.IADD R2, R0.reuse, 0x1, R172 ;  /* 0x0000000100027824 */ /* 0x042fe200078e02ac */
[----:B------:R-:W-:Y:S01]  /*7600*/  @UP0 UIADD3 UR17, UR21, UR17, URZ ;  /* 0x0000001115110290 */ /* 0x000fe2000fffe03f */
[----:B---3--:R-:W-:Y:S01]  /*7610*/  IMAD.IADD R0, R0, 0x1, R140 ;  /* 0x0000000100007824 */ /* 0x008fe200078e028c */
[----:B------:R-:W-:Y:S02]  /*7620*/  USEL UR12, UR18, URZ, !UP1 ;  /* 0x0000003f120c7287 */ /* 0x000fe4000c800000 */
[C---:B------:R-:W-:Y:S01]  /*7630*/  ISETP.GT.AND P6, PT, R2.reuse, RZ, PT ;  /* 0x000000ff0200720c */ /* 0x040fe20003fc4270 */
[----:B------:R-:W-:Y:S01]  /*7640*/  @UP0 USHF.L.U64.HI UR18, UR6, 0x6, UR7 ;  /* 0x0000000606120899 */ /* 0x000fe20008010207 */
[----:B------:R-:W-:Y:S01]  /*7650*/  ISETP.GT.AND P5, PT, R2, 0x1, PT ;  /* 0x000000010200780c */ /* 0x000fe20003fa4270 */
[----:B------:R-:W-:Y:S01]  /*7660*/  @UP0 UIMAD UR17, UR17, 0x60, URZ ;  /* 0x00000060111108a4 */ /* 0x000fe2000f8e023f */
[C---:B------:R-:W-:Y:S01]  /*7670*/  ISETP.GT.AND P1, PT, R0.reuse, RZ, PT ;  /* 0x000000ff0000720c */ /* 0x040fe20003f24270 */
[----:B------:R-:W-:Y:S01]  /*7680*/  UISETP.GE.AND UP1, UPT, UR5, 0x1, UPT ;  /* 0x000000010500788c */ /* 0x000fe2000bf26270 */
[----:B------:R-:W-:Y:S02]  /*7690*/  ISETP.GT.AND P0, PT, R0, 0x1, PT ;  /* 0x000000010000780c */ /* 0x000fe40003f04270 */
[----:B------:R-:W-:Y:S02]  /*76a0*/  FSEL R173, R4, -INF , P6 ;  /* 0xff80000004ad7808 */ /* 0x000fe40003000000 */
[----:B------:R-:W-:Y:S02]  /*76b0*/  FSEL R172, R5, -INF , P5 ;  /* 0xff80000005ac7808 */ /* 0x000fe40002800000 */
[----:B------:R-:W-:Y:S02]  /*76c0*/  FSEL R175, R6, -INF , P1 ;  /* 0xff80000006af7808 */ /* 0x000fe40000800000 */
[----:B------:R-:W-:Y:S02]  /*76d0*/  FSEL R174, R7, -INF , P0 ;  /* 0xff80000007ae7808 */ /* 0x000fe40000000000 */
[----:B------:R1:W2:Y:S01]  /*76e0*/  LDSM.16.M88.4 R4, [R3+0x8800] ;  /* 0x008800000304783b */ /* 0x0002a20000000200 */
[C---:B------:R-:W-:Y:S01]  /*76f0*/  ISETP.GT.AND P6, PT, R2.reuse, 0x8, PT ;  /* 0x000000080200780c */ /* 0x040fe20003fc4270 */
[----:B------:R-:W-:Y:S06]  /*7700*/  DEPBAR.LE SB0, 0x2 ;  /* 0x000080800000791a */ /* 0x000fec0000000000 */
[----:B------:R-:W-:Y:S01]  /*7710*/  BAR.SYNC.DEFER_BLOCKING 0x0 ;  /* 0x0000000000007b1d */ /* 0x000fe20000010000 */
[----:B------:R-:W-:Y:S02]  /*7720*/  ISETP.GT.AND P5, PT, R2, 0x9, PT ;  /* 0x000000090200780c */ /* 0x000fe40003fa4270 */
[----:B------:R-:W-:Y:S02]  /*7730*/  FSEL R165, R8, -INF , P6 ;  /* 0xff80000008a57808 */ /* 0x000fe40003000000 */
[----:B------:R-:W-:Y:S02]  /*7740*/  FSEL R9, R9, -INF , P5 ;  /* 0xff80000009097808 */ /* 0x000fe40002800000 */
[C---:B------:R-:W-:Y:S02]  /*7750*/  ISETP.GT.AND P6, PT, R2.reuse, 0x10, PT ;  /* 0x000000100200780c */ /* 0x040fe40003fc4270 */
[----:B------:R-:W-:Y:S02]  /*7760*/  ISETP.GT.AND P5, PT, R2, 0x11, PT ;  /* 0x000000110200780c */ /* 0x000fe40003fa4270 */
[----:B------:R-:W-:Y:S02]  /*7770*/  FSEL R166, R12, -INF , P6 ;  /* 0xff8000000ca67808 */ /* 0x000fe40003000000 */
[----:B------:R-:W-:Y:S02]  /*7780*/  FSEL R167, R13, -INF , P5 ;  /* 0xff8000000da77808 */ /* 0x000fe40002800000 */
[----:B-1----:R-:W-:Y:S02]  /*7790*/  FMNMX.FTZ R3, R173, R141, !PT ;  /* 0x0000008dad037209 */ /* 0x002fe40007810000 */
[----:B------:R-:W-:Y:S02]  /*77a0*/  ISETP.GT.AND P6, PT, R2, 0x18, PT ;  /* 0x000000180200780c */ /* 0x000fe40003fc4270 */
[----:B------:R-:W-:Y:S02]  /*77b0*/  FMNMX.FTZ R3, R172, R3, !PT ;  /* 0x00000003ac037209 */ /* 0x000fe40007810000 */
[----:B------:R-:W-:Y:S02]  /*77c0*/  FSEL R178, R16, -INF , P6 ;  /* 0xff80000010b27808 */ /* 0x000fe40003000000 */
[----:B------:R-:W-:Y:S02]  /*77d0*/  FMNMX.FTZ R3, R165, R3, !PT ;  /* 0x00000003a5037209 */ /* 0x000fe40007810000 */
[----:B------:R-:W-:Y:S02]  /*77e0*/  ISETP.GT.AND P5, PT, R2, 0x19, PT ;  /* 0x000000190200780c */ /* 0x000fe40003fa4270 */
[----:B------:R-:W-:Y:S02]  /*77f0*/  FMNMX.FTZ R3, R9, R3, !PT ;  /* 0x0000000309037209 */ /* 0x000fe40007810000 */
[----:B------:R-:W-:Y:S02]  /*7800*/  FSEL R179, R17, -INF , P5 ;  /* 0xff80000011b37808 */ /* 0x000fe40002800000 */
[----:B------:R-:W-:Y:S01]  /*7810*/  FMNMX.FTZ R3, R166, R3, !PT ;  /* 0x00000003a6037209 */ /* 0x000fe20007810000 */
[C---:B--2---:R-:W-:Y:S05]  /*7820*/  HMMA.16816.F32.BF16 R44, R228.reuse, R4, R44 ;  /* 0x00000004e42c723c */ /* 0x044fea000004182c */
[----:B------:R-:W-:Y:S02]  /*7830*/  FMNMX.FTZ R3, R167, R3, !PT ;  /* 0x00000003a7037209 */ /* 0x000fe40007810000 */
[----:B------:R-:W-:Y:S01]  /*7840*/  ISETP.GT.AND P6, PT, R2, 0x20, PT ;  /* 0x000000200200780c */ /* 0x000fe20003fc4270 */
[----:B------:R-:W-:Y:S03]  /*7850*/  HMMA.16816.F32.BF16 R48, R228, R6, R48 ;  /* 0x00000006e430723c */ /* 0x000fe60000041830 */
[----:B------:R-:W-:Y:S02]  /*7860*/  ISETP.GT.AND P1, PT, R0, 0x8, PT ;  /* 0x000000080000780c */ /* 0x000fe40003f24270 */
[----:B------:R-:W-:Y:S02]  /*7870*/  FMNMX.FTZ R3, R178, R3, !PT ;  /* 0x00000003b2037209 */ /* 0x000fe40007810000 */
[----:B------:R-:W-:Y:S02]  /*7880*/  FMNMX.FTZ R8, R175, R142, !PT ;  /* 0x0000008eaf087209 */ /* 0x000fe40007810000 */
[----:B------:R-:W-:Y:S02]  /*7890*/  FSEL R182, R20, -INF , P6 ;  /* 0xff80000014b67808 */ /* 0x000fe40003000000 */
[----:B------:R-:W-:Y:S02]  /*78a0*/  ISETP.GT.AND P5, PT, R2, 0x21, PT ;  /* 0x000000210200780c */ /* 0x000fe40003fa4270 */
[----:B------:R-:W-:Y:S02]  /*78b0*/  FMNMX.FTZ R3, R179, R3, !PT ;  /* 0x00000003b3037209 */ /* 0x000fe40007810000 */
[----:B------:R-:W-:Y:S02]  /*78c0*/  ISETP.GT.AND P0, PT, R0, 0x9, PT ;  /* 0x000000090000780c */ /* 0x000fe40003f04270 */
[----:B------:R-:W-:Y:S02]  /*78d0*/  FSEL R10, R10, -INF , P1 ;  /* 0xff8000000a0a7808 */ /* 0x000fe40000800000 */
[----:B------:R-:W-:Y:S02]  /*78e0*/  FMNMX.FTZ R8, R174, R8, !PT ;  /* 0x00000008ae087209 */ /* 0x000fe40007810000 */
[----:B------:R-:W-:Y:S02]  /*78f0*/  FSEL R183, R21, -INF , P5 ;  /* 0xff80000015b77808 */ /* 0x000fe40002800000 */
[----:B------:R-:W-:Y:S02]  /*7900*/  ISETP.GT.AND P1, PT, R0, 0x10, PT ;  /* 0x000000100000780c */ /* 0x000fe40003f24270 */
[----:B------:R-:W-:Y:S02]  /*7910*/  ISETP.GT.AND P6, PT, R2, 0x28, PT ;  /* 0x000000280200780c */ /* 0x000fe40003fc4270 */
[----:B------:R-:W-:Y:S02]  /*7920*/  FMNMX.FTZ R3, R182, R3, !PT ;  /* 0x00000003b6037209 */ /* 0x000fe40007810000 */
[----:B------:R-:W-:Y:S02]  /*7930*/  FSEL R11, R11, -INF , P0 ;  /* 0xff8000000b0b7808 */ /* 0x000fe40000000000 */
[----:B------:R-:W-:Y:S02]  /*7940*/  FMNMX.FTZ R4, R10, R8, !PT ;  /* 0x000000080a047209 */ /* 0x000fe40007810000 */
[----:B------:R-:W-:Y:S02]  /*7950*/  FSEL R176, R14, -INF , P1 ;  /* 0xff8000000eb07808 */ /* 0x000fe40000800000 */
[----:B------:R-:W-:Y:S02]  /*7960*/  ISETP.GT.AND P0, PT, R0, 0x11, PT ;  /* 0x000000110000780c */ /* 0x000fe40003f04270 */
[----:B------:R-:W-:Y:S02]  /*7970*/  FSEL R168, R24, -INF , P6 ;  /* 0xff80000018a87808 */ /* 0x000fe40003000000 */
[----:B------:R-:W-:Y:S02]  /*7980*/  ISETP.GT.AND P1, PT, R0, 0x18, PT ;  /* 0x000000180000780c */ /* 0x000fe40003f24270 */
[----:B------:R-:W-:Y:S02]  /*7990*/  ISETP.GT.AND P5, PT, R2, 0x29, PT ;  /* 0x000000290200780c */ /* 0x000fe40003fa4270 */
[----:B------:R-:W-:Y:S02]  /*79a0*/  FMNMX.FTZ R3, R183, R3, !PT ;  /* 0x00000003b7037209 */ /* 0x000fe40007810000 */
        /* <DEDUP_REMOVED lines=11> */
[----:B------:R-:W-:Y:S02]  /*7a60*/  FSEL R181, R19, -INF , P0 ;  /* 0xff80000013b57808 */ /* 0x000fe40000000000 */
[----:B------:R-:W-:Y:S02]  /*7a70*/  ISETP.GT.AND P0, PT, R0, 0x21, PT ;  /* 0x000000210000780c */ /* 0x000fe40003f04270 */
[----:B------:R-:W-:Y:S02]  /*7a80*/  ISETP.GT.AND P5, PT, R2, 0x31, PT ;  /* 0x000000310200780c */ /* 0x000fe40003fa4270 */
[----:B------:R-:W-:Y:S02]  /*7a90*/  FMNMX.FTZ R140, R169, R3, !PT ;  /* 0x00000003a98c7209 */ /* 0x000fe40007810000 */
[----:B------:R-:W-:Y:S02]  /*7aa0*/  ISETP.GT.AND P1, PT, R0, 0x28, PT ;  /* 0x000000280000780c */ /* 0x000fe40003f24270 */
[----:B------:R-:W-:Y:S02]  /*7ab0*/  FMNMX.FTZ R4, R177, R4, !PT ;  /* 0x00000004b1047209 */ /* 0x000fe40007810000 */
[----:B------:R-:W-:Y:S02]  /*7ac0*/  FSEL R213, R23, -INF , P0 ;  /* 0xff80000017d57808 */ /* 0x000fe40000000000 */
[----:B------:R-:W-:Y:S02]  /*7ad0*/  FSEL R171, R29, -INF , P5 ;  /* 0xff8000001dab7808 */ /* 0x000fe40002800000 */
[----:B------:R-:W-:Y:S02]  /*7ae0*/  FSEL R214, R26, -INF , P1 ;  /* 0xff8000001ad67808 */ /* 0x000fe40000800000 */
[C---:B------:R-:W-:Y:S02]  /*7af0*/  ISETP.GT.AND P1, PT, R0.reuse, 0x30, PT ;  /* 0x000000300000780c */ /* 0x040fe40003f24270 */
        /* <DEDUP_REMOVED lines=8> */
[----:B------:R-:W-:Y:S02]  /*7b80*/  FMNMX.FTZ R140, R171, R140, !PT ;  /* 0x0000008cab8c7209 */ /* 0x000fe40007810000 */
[----:B------:R-:W-:Y:S02]  /*7b90*/  ISETP.GT.AND P5, PT, R2, 0x39, PT ;  /* 0x000000390200780c */ /* 0x000fe40003fa4270 */
[----:B------:R-:W-:Y:S02]  /*7ba0*/  ISETP.GT.AND P1, PT, R0, 0x38, PT ;  /* 0x000000380000780c */ /* 0x000fe40003f24270 */
[----:B------:R-:W-:Y:S02]  /*7bb0*/  FMNMX.FTZ R3, R181, R3, !PT ;  /* 0x00000003b5037209 */ /* 0x000fe40007810000 */
[----:B------:R-:W-:Y:S02]  /*7bc0*/  FSEL R227, R31, -INF , P0 ;  /* 0xff8000001fe37808 */ /* 0x000fe40000000000 */
[----:B------:R-:W-:Y:S01]  /*7bd0*/  FSEL R226, R33, -INF , P5 ;  /* 0xff80000021e27808 */ /* 0x000fe20002800000 */
[----:B------:R-:W-:Y:S01]  /*7be0*/  LDSM.16.MT88.4 R28, [R236+UR4+0x100] ;  /* 0x00010004ec1c783b */ /* 0x000fe20008004200 */
[----:B------:R-:W-:Y:S02]  /*7bf0*/  FSEL R234, R34, -INF , P1 ;  /* 0xff80000022ea7808 */ /* 0x000fe40000800000 */
[----:B------:R-:W-:Y:S02]  /*7c00*/  ISETP.GT.AND P1, PT, R2, 0x40, PT ;  /* 0x000000400200780c */ /* 0x000fe40003f24270 */
        /* <DEDUP_REMOVED lines=12> */
[----:B------:R-:W-:Y:S02]  /*7cd0*/  FMNMX.FTZ R140, R249, R140, !PT ;  /* 0x0000008cf98c7209 */ /* 0x000fe40007810000 */
[----:B------:R-:W-:Y:S02]  /*7ce0*/  FSEL R235, R40, -INF , P5 ;  /* 0xff80000028eb7808 */ /* 0x000fe40002800000 */
[----:B------:R-:W-:Y:S02]  /*7cf0*/  ISETP.GT.AND P1, PT, R2, 0x49, PT ;  /* 0x000000490200780c */ /* 0x000fe40003f24270 */
[----:B------:R-:W-:Y:S02]  /*7d00*/  FMNMX.FTZ R3, R215, R3, !PT ;  /* 0x00000003d7037209 */ /* 0x000fe40007810000 */
[----:B------:R-:W-:Y:S02]  /*7d10*/  ISETP.GT.AND P6, PT, R0, 0x40, PT ;  /* 0x000000400000780c */ /* 0x000fe40003fc4270 */
[----:B------:R-:W-:Y:S02]  /*7d20*/  ISETP.GT.AND P0, PT, R2, 0x50, PT ;  /* 0x000000500200780c */ /* 0x000fe40003f04270 */
[----:B------:R-:W-:Y:S02]  /*7d30*/  FSEL R238, R41, -INF , P1 ;  /* 0xff80000029ee7808 */ /* 0x000fe40000800000 */
[----:B------:R-:W-:Y:S02]  /*7d40*/  FMNMX.FTZ R140, R235, R140, !PT ;  /* 0x0000008ceb8c7209 */ /* 0x000fe40007810000 */
[----:B------:R-:W-:Y:S02]  /*7d50*/  FMNMX.FTZ R3, R224, R3, !PT ;  /* 0x00000003e0037209 */ /* 0x000fe40007810000 */
[----:B------:R-:W-:Y:S02]  /*7d60*/  FSEL R251, R38, -INF , P6 ;  /* 0xff80000026fb7808 */ /* 0x000fe40003000000 */
[----:B------:R-:W-:Y:S02]  /*7d70*/  FSEL R12, R44, -INF , P0 ;  /* 0xff8000002c0c7808 */ /* 0x000fe40000000000 */
[----:B------:R-:W-:Y:S02]  /*7d80*/  ISETP.GT.AND P6, PT, R2, 0x51, PT ;  /* 0x000000510200780c */ /* 0x000fe40003fc4270 */
[----:B------:R-:W-:Y:S02]  /*7d90*/  FMNMX.FTZ R140, R238, R140, !PT ;  /* 0x0000008cee8c7209 */ /* 0x000fe40007810000 */
[C---:B------:R-:W-:Y:S02]  /*7da0*/  ISETP.GT.AND P5, PT, R2.reuse, 0x58, PT ;  /* 0x000000580200780c */ /* 0x040fe40003fa4270 */
[----:B------:R-:W-:Y:S02]  /*7db0*/  ISETP.GT.AND P1, PT, R2, 0x59, PT ;  /* 0x000000590200780c */ /* 0x000fe40003f24270 */
        /* <DEDUP_REMOVED lines=9> */
[----:B------:R-:W-:Y:S02]  /*7e50*/  FMNMX.FTZ R140, R245, R140, !PT ;  /* 0x0000008cf58c7209 */ /* 0x000fe40007810000 */
[----:B------:R-:W-:Y:S02]  /*7e60*/  FSEL R250, R39, -INF , P0 ;  /* 0xff80000027fa7808 */ /* 0x000fe40000000000 */
[----:B------:R-:W-:Y:S02]  /*7e70*/  FMNMX.FTZ R2, R251, R2, !PT ;  /* 0x00000002fb027209 */ /* 0x000fe40007810000 */
[----:B------:R-:W-:Y:S02]  /*7e80*/  ISETP.GT.AND P0, PT, R0, 0x48, PT ;  /* 0x000000480000780c */ /* 0x000fe40003f04270 */
[----:B------:R-:W-:Y:S02]  /*7e90*/  FMNMX.FTZ R140, R244, R140, !PT ;  /* 0x0000008cf48c7209 */ /* 0x000fe40007810000 */
[----:B------:R-:W-:Y:S02]  /*7ea0*/  FMNMX.FTZ R2, R250, R2, !PT ;  /* 0x00000002fa027209 */ /* 0x000fe40007810000 */
[----:B------:R-:W-:Y:S01]  /*7eb0*/  FSEL R252, R42, -INF , P0 ;  /* 0xff8000002afc7808 */ /* 0x000fe20000000000 */
[----:B------:R-:W1:Y:S01]  /*7ec0*/  SHFL.BFLY PT, R3, R140, 0x2, 0x1f ;  /* 0x0c401f008c037f89 */ /* 0x000e6200000e0000 */
[----:B------:R-:W-:Y:S02]  /*7ed0*/  ISETP.GT.AND P1, PT, R0, 0x49, PT ;  /* 0x000000490000780c */ /* 0x000fe40003f24270 */
[----:B------:R-:W-:Y:S02]  /*7ee0*/  FMNMX.FTZ R2, R252, R2, !PT ;  /* 0x00000002fc027209 */ /* 0x000fe40007810000 */
[----:B------:R-:W-:Y:S02]  /*7ef0*/  FSEL R242, R43, -INF , P1 ;  /* 0xff8000002bf27808 */ /* 0x000fe40000800000 */
[C---:B------:R-:W-:Y:S02]  /*7f00*/  ISETP.GT.AND P1, PT, R0.reuse, 0x50, PT ;  /* 0x000000500000780c */ /* 0x040fe40003f24270 */
[----:B------:R-:W-:Y:S02]  /*7f10*/  ISETP.GT.AND P0, PT, R0, 0x51, PT ;  /* 0x000000510000780c */ /* 0x000fe40003f04270 */
[----:B------:R-:W-:Y:S02]  /*7f20*/  FSEL R19, R46, -INF , P1 ;  /* 0xff8000002e137808 */ /* 0x000fe40000800000 */
[----:B------:R-:W-:Y:S02]  /*7f30*/  FMNMX.FTZ R2, R242, R2, !PT ;  /* 0x00000002f2027209 */ /* 0x000fe40007810000 */
[----:B------:R-:W-:Y:S02]  /*7f40*/  FSEL R246, R47, -INF , P0 ;  /* 0xff8000002ff67808 */ /* 0x000fe40000000000 */
[----:B------:R-:W-:Y:S01]  /*7f50*/  FMNMX.FTZ R2, R19, R2, !PT ;  /* 0x0000000213027209 */ /* 0x000fe20007810000 */
[----:B------:R-:W-:Y:S01]  /*7f60*/  LDSM.16.MT88.4 R44, [R143+UR4+0x3100] ;  /* 0x003100048f2c783b */ /* 0x000fe20008004200 */
[C---:B------:R-:W-:Y:S02]  /*7f70*/  ISETP.GT.AND P1, PT, R0.reuse, 0x58, PT ;  /* 0x000000580000780c */ /* 0x040fe40003f24270 */
[----:B------:R-:W-:Y:S02]  /*7f80*/  ISETP.GT.AND P0, PT, R0, 0x59, PT ;  /* 0x000000590000780c */ /* 0x000fe40003f04270 */
[----:B------:R-:W-:Y:S02]  /*7f90*/  FSEL R243, R50, -INF , P1 ;  /* 0xff80000032f37808 */ /* 0x000fe40000800000 */
[----:B------:R-:W-:Y:S02]  /*7fa0*/  FMNMX.FTZ R0, R246, R2, !PT ;  /* 0x00000002f6007209 */ /* 0x000fe40007810000 */
[----:B------:R-:W-:Y:S02]  /*7fb0*/  FSEL R16, R51, -INF , P0 ;  /* 0xff80000033107808 */ /* 0x000fe40000000000 */
[----:B------:R-:W-:Y:S02]  /*7fc0*/  FMNMX.FTZ R0, R243, R0, !PT ;  /* 0x00000000f3007209 */ /* 0x000fe40007810000 */
[----:B-1----:R-:W-:Y:S02]  /*7fd0*/  FMNMX.FTZ R140, R140, R3, !PT ;  /* 0x000000038c8c7209 */ /* 0x002fe40007810000 */
[----:B------:R-:W-:Y:S03]  /*7fe0*/  FMNMX.FTZ R0, R16, R0, !PT ;  /* 0x0000000010007209 */ /* 0x000fe60007810000 */
[----:B------:R-:W1:Y:S08]  /*7ff0*/  SHFL.BFLY PT, R3, R140, 0x1, 0x1f ;  /* 0x0c201f008c037f89 */ /* 0x000e7000000e0000 */
[----:B------:R-:W2:Y:S01]  /*8000*/  SHFL.BFLY PT, R2, R0, 0x2, 0x1f ;  /* 0x0c401f0000027f89 */ /* 0x000ea200000e0000 */
[----:B-1----:R-:W-:Y:S04]  /*8010*/  FMNMX.FTZ R140, R140, R3, !PT ;  /* 0x000000038c8c7209 */ /* 0x002fe80007810000 */
[C---:B------:R-:W-:Y:S01]  /*8020*/  FSETP.NEU.FTZ.AND P1, PT, R140.reuse, -INF , PT ;  /* 0xff8000008c00780b */ /* 0x040fe20003f3d000 */
[----:B------:R-:W-:Y:S01]  /*8030*/  FMUL.FTZ R164, R140, c[0x0][0x2d0] ;  /* 0x0000b4008ca47a20 */ /* 0x000fe20000410000 */
[----:B--2---:R-:W-:Y:S04]  /*8040*/  FMNMX.FTZ R0, R0, R2, !PT ;  /* 0x0000000200007209 */ /* 0x004fe80007810000 */
[----:B------:R-:W-:Y:S01]  /*8050*/  FSEL R164, R164, RZ, P1 ;  /* 0x000000ffa4a47208 */ /* 0x000fe20000800000 */
[----:B------:R-:W1:Y:S04]  /*8060*/  SHFL.BFLY PT, R3, R0, 0x1, 0x1f ;  /* 0x0c201f0000037f89 */ /* 0x000e6800000e0000 */
[--C-:B------:R-:W-:Y:S04]  /*8070*/  FFMA.FTZ R2, R173, c[0x0][0x2d0], -R164.reuse ;  /* 0x0000b400ad027a23 */ /* 0x100fe800000108a4 */
[----:B------:R2:W-:Y:S01]  /*8080*/  MUFU.EX2 R247, R2 ;  /* 0x0000000200f77308 */ /* 0x0005e20000000800 */
[----:B-1----:R-:W-:Y:S01]  /*8090*/  FMNMX.FTZ R3, R0, R3, !PT ;  /* 0x0000000300037209 */ /* 0x002fe20007810000 */
[--C-:B------:R-:W-:Y:S03]  /*80a0*/  FFMA.FTZ R0, R165, c[0x0][0x2d0], -R164.reuse ;  /* 0x0000b400a5007a23 */ /* 0x100fe600000108a4 */
[C---:B------:R-:W-:Y:S05]  /*80b0*/  FSETP.NEU.FTZ.AND P0, PT, R3.reuse, -INF , PT ;  /* 0xff8000000300780b */ /* 0x040fea0003f1d000 */
[----:B------:R1:W-:Y:S01]  /*80c0*/  MUFU.EX2 R8, R0 ;  /* 0x0000000000087308 */ /* 0x0003e20000000800 */
[----:B------:R-:W-:Y:S02]  /*80d0*/  FMUL.FTZ R165, R3, c[0x0][0x2d0] ;  /* 0x0000b40003a57a20 */ /* 0x000fe40000410000 */
[--C-:B--2---:R-:W-:Y:S01]  /*80e0*/  FFMA.FTZ R2, R172, c[0x0][0x2d0], -R164.reuse ;  /* 0x0000b400ac027a23 */ /* 0x104fe200000108a4 */
[----:B------:R-:W-:Y:S02]  /*80f0*/  MOV R172, R12 ;  /* 0x0000000c00ac7202 */ /* 0x000fe40000000f00 */
[----:B------:R-:W-:Y:S01]  /*8100*/  FSEL R165, R165, RZ, P0 ;  /* 0x000000ffa5a57208 */ /* 0x000fe20000000000 */
[----:B------:R-:W2:Y:S03]  /*8110*/  LDSM.16.MT88.4 R12, [R143+UR4+0x100] ;  /* 0x000100048f0c783b */ /* 0x000ea60008004200 */
[----:B------:R-:W-:Y:S01]  /*8120*/  MUFU.EX2 R2, R2 ;  /* 0x0000000200027308 */ /* 0x000fe20000000800 */
[--C-:B------:R-:W-:Y:S02]  /*8130*/  FFMA.FTZ R4, R11, c[0x0][0x2d0], -R165.reuse ;  /* 0x0000b4000b047a23 */ /* 0x100fe400000108a5 */
[----:B-1----:R-:W-:Y:S07]  /*8140*/  FFMA.FTZ R0, R9, c[0x0][0x2d0], -R164 ;  /* 0x0000b40009007a23 */ /* 0x002fee00000108a4 */
[----:B------:R1:W3:Y:S02]  /*8150*/  MUFU.EX2 R18, R0 ;  /* 0x0000000000127308 */ /* 0x0002e40000000800 */
[--C-:B-1----:R-:W-:Y:S01]  /*8160*/  FFMA.FTZ R0, R175, c[0x0][0x2d0], -R165.reuse ;  /* 0x0000b400af007a23 */ /* 0x102fe200000108a5 */
[----:B---3--:R-:W-:Y:S07]  /*8170*/  F2FP.BF16.PACK_AB R162, R18, R8 ;  /* 0x0000000812a2723e */ /* 0x008fee00000010ff */
[----:B------:R-:W-:Y:S10]  /*8180*/  MUFU.EX2 R175, R4 ;  /* 0x0000000400af7308 */ /* 0x000ff40000000800 */
[----:B------:R1:W-:Y:S02]  /*8190*/  MUFU.EX2 R173, R0 ;  /* 0x0000000000ad7308 */ /* 0x0003e40000000800 */
[----:B-1----:R-:W-:Y:S02]  /*81a0*/  FFMA.FTZ R0, R174, c[0x0][0x2d0], -R165 ;  /* 0x0000b400ae007a23 */ /* 0x002fe400000108a5 */
[----:B------:R-:W-:Y:S01]  /*81b0*/  IMAD.MOV.U32 R174, RZ, RZ, R2 ;  /* 0x000000ffffae7224 */ /* 0x000fe200078e0002 */
[----:B------:R-:W-:Y:S05]  /*81c0*/  FSEL R2, R140, RZ, P1 ;  /* 0x000000ff8c027208 */ /* 0x000fea0000800000 */
[----:B------:R1:W3:Y:S01]  /*81d0*/  MUFU.EX2 R9, R0 ;  /* 0x0000000000097308 */ /* 0x0002e20000000800 */
[----:B------:R-:W-:Y:S01]  /*81e0*/  F2FP.BF16.PACK_AB R160, R174, R247 ;  /* 0x000000f7aea0723e */ /* 0x000fe200000010ff */
[----:B------:R-:W-:Y:S01]  /*81f0*/  FADD.FTZ R2, -R2, R141 ;  /* 0x0000008d02027221 */ /* 0x000fe20000010100 */
[----:B------:R-:W-:Y:S03]  /*8200*/  IADD3 R141, R236, UR4, RZ ;  /* 0x00000004ec8d7c10 */ /* 0x000fe6000fffe0ff */
[----:B------:R-:W-:Y:S02]  /*8210*/  FMUL.FTZ R2, R2, c[0x0][0x2d0] ;  /* 0x0000b40002027a20 */ /* 0x000fe40000410000 */
[----:B------:R-:W-:Y:S04]  /*8220*/  IMAD.IADD R141, R240, 0x1, R141 ;  /* 0x00000001f08d7824 */ /* 0x000fe800078e028d */
[----:B------:R-:W4:Y:S01]  /*8230*/  MUFU.EX2 R2, R2 ;  /* 0x0000000200027308 */ /* 0x000f220000000800 */
[----:B------:R-:W-:Y:S01]  /*8240*/  LDSM.16.MT88.4 R36, [R141+0x100] ;  /* 0x000100008d24783b */ /* 0x000fe20000004200 */
[----:B-1----:R-:W-:Y:S01]  /*8250*/  FFMA.FTZ R0, R10, c[0x0][0x2d0], -R165 ;  /* 0x0000b4000a007a23 */ /* 0x002fe200000108a5 */
[----:B---3--:R-:W-:Y:S07]  /*8260*/  F2FP.BF16.PACK_AB R161, R9, R173 ;  /* 0x000000ad09a1723e */ /* 0x008fee00000010ff */
[----:B------:R-:W1:Y:S01]  /*8270*/  MUFU.EX2 R6, R0 ;  /* 0x0000000000067308 */ /* 0x000e620000000800 */
[C---:B----4-:R-:W-:Y:S01]  /*8280*/  FMUL.FTZ R4, R2.reuse, R144 ;  /* 0x0000009002047220 */ /* 0x050fe20000410000 */
[----:B------:R-:W-:Y:S01]  /*8290*/  MOV R144, R19 ;  /* 0x0000001300907202 */ /* 0x000fe20000000f00 */
[C---:B------:R-:W-:Y:S02]  /*82a0*/  FMUL.FTZ R5, R2.reuse, R145 ;  /* 0x0000009102057220 */ /* 0x040fe40000410000 */
[C---:B------:R-:W-:Y:S02]  /*82b0*/  FMUL.FTZ R24, R2.reuse, R112 ;  /* 0x0000007002187220 */ /* 0x040fe40000410000 */
[C---:B------:R-:W-:Y:S02]  /*82c0*/  FMUL.FTZ R25, R2.reuse, R113 ;  /* 0x0000007102197220 */ /* 0x040fe40000410000 */
[C---:B------:R-:W-:Y:S02]  /*82d0*/  FMUL.FTZ R32, R2.reuse, R120 ;  /* 0x0000007802207220 */ /* 0x040fe40000410000 */
[C---:B------:R-:W-:Y:S02]  /*82e0*/  FMUL.FTZ R33, R2.reuse, R121 ;  /* 0x0000007902217220 */ /* 0x040fe40000410000 */
[C---:B------:R-:W-:Y:S01]  /*82f0*/  FMUL.FTZ R40, R2.reuse, R128 ;  /* 0x0000008002287220 */ /* 0x040fe20000410000 */
[----:B------:R-:W-:Y:S01]  /*8300*/  MOV R128, R174 ;  /* 0x000000ae00807202 */ /* 0x000fe20000000f00 */
[----:B-1----:R-:W-:Y:S01]  /*8310*/  IMAD.MOV.U32 R145, RZ, RZ, R6 ;  /* 0x000000ffff917224 */ /* 0x002fe200078e0006 */
[----:B------:R-:W-:Y:S01]  /*8320*/  FSEL R0, R3, RZ, P0 ;  /* 0x000000ff03007208 */ /* 0x000fe20000000000 */
[C---:B------:R-:W-:Y:S01]  /*8330*/  FMUL.FTZ R41, R2.reuse, R129 ;  /* 0x0000008102297220 */ /* 0x040fe20000410000 */
[----:B------:R-:W-:Y:S01]  /*8340*/  F2FP.BF16.PACK_AB R163, R175, R6 ;  /* 0x00000006afa3723e */ /* 0x000fe200000010ff */
[----:B------:R-:W-:Y:S01]  /*8350*/  FMUL.FTZ R48, R2, R136 ;  /* 0x0000008802307220 */ /* 0x000fe20000410000 */
[----:B------:R-:W-:Y:S01]  /*8360*/  PLOP3.LUT P0, PT, PT, PT, UP0, 0x80, 0x0 ;  /* 0x000000000000781c */ /* 0x000fe20003f0f008 */
[----:B------:R-:W-:Y:S01]  /*8370*/  FADD.FTZ R0, -R0, R142 ;  /* 0x0000008e00007221 */ /* 0x000fe20000010100 */
[----:B------:R-:W-:Y:S01]  /*8380*/  IADD3 R142, R143, UR4, RZ ;  /* 0x000000048f8e7c10 */ /* 0x000fe2000fffe0ff */
[----:B------:R-:W-:Y:S02]  /*8390*/  FMUL.FTZ R49, R2, R137 ;  /* 0x0000008902317220 */ /* 0x000fe40000410000 */
[----:B------:R-:W-:Y:S02]  /*83a0*/  FMUL.FTZ R0, R0, c[0x0][0x2d0] ;  /* 0x0000b40000007a20 */ /* 0x000fe40000410000 */
[----:B------:R-:W-:Y:S02]  /*83b0*/  IMAD.IADD R142, R240, 0x1, R142 ;  /* 0x00000001f08e7824 */ /* 0x000fe400078e028e */
[C---:B------:R-:W-:Y:S02]  /*83c0*/  FMUL.FTZ R52, R2.reuse, R52 ;  /* 0x0000003402347220 */ /* 0x040fe40000410000 */
[----:B------:R-:W1:Y:S01]  /*83d0*/  MUFU.EX2 R0, R0 ;  /* 0x0000000000007308 */ /* 0x000e620000000800 */
[----:B------:R-:W3:Y:S01]  /*83e0*/  LDSM.16.MT88.4 R20, [R142+0x100] ;  /* 0x000100008e14783b */ /* 0x000ee20000004200 */
        /* <DEDUP_REMOVED lines=15> */
[----:B------:R-:W-:Y:S01]  /*84e0*/  FMUL.FTZ R27, R0, R115 ;  /* 0x00000073001b7220 */ /* 0x000fe20000410000 */
[C---:B--2---:R-:W-:Y:S01]  /*84f0*/  HMMA.16816.F32.BF16 R4, R160.reuse, R12, R4 ;  /* 0x0000000ca004723c */ /* 0x044fe20000041804 */
[----:B------:R-:W-:Y:S04]  /*8500*/  LDSM.16.MT88.4 R112, [R142+0x900] ;  /* 0x000900008e70783b */ /* 0x000fe80000004200 */
[----:B------:R-:W-:Y:S02]  /*8510*/  IMAD.MOV.U32 R147, RZ, RZ, R8 ;  /* 0x000000ffff937224 */ /* 0x000fe400078e0008 */
[C---:B------:R-:W-:Y:S01]  /*8520*/  FMUL.FTZ R8, R2.reuse, R148 ;  /* 0x0000009402087220 */ /* 0x040fe20000410000 */
[----:B------:R-:W-:Y:S01]  /*8530*/  MOV R148, R9 ;  /* 0x0000000900947202 */ /* 0x000fe20000000f00 */
[----:B------:R-:W-:Y:S03]  /*8540*/  FMUL.FTZ R9, R2, R149 ;  /* 0x0000009502097220 */ /* 0x000fe60000410000 */
[C---:B------:R-:W-:Y:S02]  /*8550*/  FMUL.FTZ R10, R0.reuse, R150 ;  /* 0x00000096000a7220 */ /* 0x040fe40000410000 */
[----:B------:R-:W-:Y:S01]  /*8560*/  FMUL.FTZ R11, R0, R151 ;  /* 0x00000097000b7220 */ /* 0x000fe20000410000 */
[----:B------:R-:W-:Y:S01]  /*8570*/  MOV R151, R16 ;  /* 0x0000001000977202 */ /* 0x000fe20000000f00 */
[C---:B------:R-:W-:Y:S02]  /*8580*/  FMUL.FTZ R12, R2.reuse, R100 ;  /* 0x00000064020c7220 */ /* 0x040fe40000410000 */
[C---:B------:R-:W-:Y:S02]  /*8590*/  FMUL.FTZ R13, R2.reuse, R101 ;  /* 0x00000065020d7220 */ /* 0x040fe40000410000 */
[----:B------:R-:W-:Y:S01]  /*85a0*/  FMUL.FTZ R16, R2, R104 ;  /* 0x0000006802107220 */ /* 0x000fe20000410000 */
[C---:B------:R-:W-:Y:S03]  /*85b0*/  HMMA.16816.F32.BF16 R8, R160.reuse, R14, R8 ;  /* 0x0000000ea008723c */ /* 0x040fe60000041808 */
[----:B------:R-:W-:Y:S02]  /*85c0*/  IMAD.MOV.U32 R149, RZ, RZ, R18 ;  /* 0x000000ffff957224 */ /* 0x000fe400078e0012 */
[C---:B------:R-:W-:Y:S02]  /*85d0*/  FMUL.FTZ R18, R0.reuse, R106 ;  /* 0x0000006a00127220 */ /* 0x040fe40000410000 */
[C---:B------:R-:W-:Y:S02]  /*85e0*/  FMUL.FTZ R14, R0.reuse, R102 ;  /* 0x00000066000e7220 */ /* 0x040fe40000410000 */
[C---:B------:R-:W-:Y:S02]  /*85f0*/  FMUL.FTZ R15, R0.reuse, R103 ;  /* 0x00000067000f7220 */ /* 0x040fe40000410000 */
[----:B------:R-:W1:Y:S01]  /*8600*/  LDSM.16.MT88.4 R100, [R142+0x3100] ;  /* 0x003100008e64783b */ /* 0x000e620000004200 */
[C---:B------:R-:W-:Y:S02]  /*8610*/  FMUL.FTZ R34, R0.reuse, R122 ;  /* 0x0000007a00227220 */ /* 0x040fe40000410000 */
[----:B------:R-:W-:Y:S02]  /*8620*/  FMUL.FTZ R35, R0, R123 ;  /* 0x0000007b00237220 */ /* 0x000fe40000410000 */
[C---:B---3--:R-:W-:Y:S03]  /*8630*/  HMMA.16816.F32.BF16 R12, R160.reuse, R20, R12 ;  /* 0x00000014a00c723c */ /* 0x048fe6000004180c */
[----:B------:R-:W-:Y:S01]  /*8640*/  IMAD.MOV.U32 R150, RZ, RZ, R17 ;  /* 0x000000ffff967224 */ /* 0x000fe200078e0011 */
[----:B------:R-:W-:Y:S01]  /*8650*/  LDSM.16.MT88.4 R120, [R143+UR4+0x3900] ;  /* 0x003900048f78783b */ /* 0x000fe20008004200 */
[C---:B------:R-:W-:Y:S02]  /*8660*/  FMUL.FTZ R17, R2.reuse, R105 ;  /* 0x0000006902117220 */ /* 0x040fe40000410000 */
[C---:B------:R-:W-:Y:S02]  /*8670*/  FMUL.FTZ R20, R2.reuse, R108 ;  /* 0x0000006c02147220 */ /* 0x040fe40000410000 */
[----:B------:R-:W-:Y:S03]  /*8680*/  FMUL.FTZ R21, R2, R109 ;  /* 0x0000006d02157220 */ /* 0x000fe60000410000 */
[C---:B------:R-:W-:Y:S01]  /*8690*/  HMMA.16816.F32.BF16 R16, R160.reuse, R22, R16 ;  /* 0x00000016a010723c */ /* 0x040fe20000041810 */
[----:B------:R-:W2:Y:S02]  /*86a0*/  LDSM.16.MT88.4 R104, [R236+UR4+0x3100] ;  /* 0x00310004ec68783b */ /* 0x000ea40008004200 */
[C---:B------:R-:W-:Y:S02]  /*86b0*/  FMUL.FTZ R42, R0.reuse, R130 ;  /* 0x00000082002a7220 */ /* 0x040fe40000410000 */
[C---:B------:R-:W-:Y:S01]  /*86c0*/  FMUL.FTZ R43, R0.reuse, R131 ;  /* 0x00000083002b7220 */ /* 0x040fe20000410000 */
[----:B------:R-:W-:Y:S01]  /*86d0*/  MOV R131, R145 ;  /* 0x0000009100837202 */ /* 0x000fe20000000f00 */
[C---:B------:R-:W-:Y:S02]  /*86e0*/  FMUL.FTZ R22, R0.reuse, R110 ;  /* 0x0000006e00167220 */ /* 0x040fe40000410000 */
[C---:B------:R-:W-:Y:S02]  /*86f0*/  FMUL.FTZ R23, R0.reuse, R111 ;  /* 0x0000006f00177220 */ /* 0x040fe40000410000 */
[----:B------:R-:W3:Y:S01]  /*8700*/  LDSM.16.MT88.4 R108, [R141+0x3100] ;  /* 0x003100008d6c783b */ /* 0x000ee20000004200 */
[----:B------:R-:W-:Y:S01]  /*8710*/  IMAD.MOV.U32 R130, RZ, RZ, R149 ;  /* 0x000000ffff827224 */ /* 0x000fe200078e0095 */
[----:B------:R-:W-:Y:S01]  /*8720*/  MOV R149, R244 ;  /* 0x000000f400957202 */ /* 0x000fe20000000f00 */
[C---:B------:R-:W-:Y:S02]  /*8730*/  FMUL.FTZ R50, R0.reuse, R138 ;  /* 0x0000008a00327220 */ /* 0x040fe40000410000 */
[C---:B------:R-:W-:Y:S03]  /*8740*/  HMMA.16816.F32.BF16 R20, R160.reuse, R28, R20 ;  /* 0x0000001ca014723c */ /* 0x040fe60000041814 */
[C---:B------:R-:W-:Y:S02]  /*8750*/  FMUL.FTZ R51, R0.reuse, R139 ;  /* 0x0000008b00337220 */ /* 0x040fe40000410000 */
[----:B------:R-:W-:Y:S02]  /*8760*/  FMUL.FTZ R54, R0, R54 ;  /* 0x0000003600367220 */ /* 0x000fe40000410000 */
[C---:B------:R-:W-:Y:S01]  /*8770*/  FMUL.FTZ R28, R2.reuse, R116 ;  /* 0x00000074021c7220 */ /* 0x040fe20000410000 */
[C---:B------:R-:W-:Y:S04]  /*8780*/  HMMA.16816.F32.BF16 R24, R160.reuse, R30, R24 ;  /* 0x0000001ea018723c */ /* 0x040fe80000041818 */
[----:B------:R-:W-:Y:S02]  /*8790*/  FMUL.FTZ R29, R2, R117 ;  /* 0x00000075021d7220 */ /* 0x000fe40000410000 */
[C---:B------:R-:W-:Y:S02]  /*87a0*/  FMUL.FTZ R55, R0.reuse, R55 ;  /* 0x0000003700377220 */ /* 0x040fe40000410000 */
[C---:B------:R-:W-:Y:S04]  /*87b0*/  FMUL.FTZ R30, R0.reuse, R118 ;  /* 0x00000076001e7220 */ /* 0x040fe80000410000 */
[C---:B------:R-:W-:Y:S02]  /*87c0*/  FMUL.FTZ R31, R0.reuse, R119 ;  /* 0x00000077001f7220 */ /* 0x040fe40000410000 */
[----:B------:R-:W-:Y:S01]  /*87d0*/  LDSM.16.MT88.4 R116, [R141+0x900] ;  /* 0x000900008d74783b */ /* 0x000fe20000004200 */
[C---:B------:R-:W-:Y:S02]  /*87e0*/  FMUL.FTZ R58, R0.reuse, R58 ;  /* 0x0000003a003a7220 */ /* 0x040fe40000410000 */
        /* <DEDUP_REMOVED lines=21> */
[----:B------:R-:W-:Y:S01]  /*8940*/  FMUL.FTZ R47, R0, R135 ;  /* 0x00000087002f7220 */ /* 0x000fe20000410000 */
[----:B------:R-:W-:Y:S01]  /*8950*/  MOV R135, R148 ;  /* 0x0000009400877202 */ /* 0x000fe20000000f00 */
[----:B------:R-:W-:Y:S02]  /*8960*/  IMAD.MOV.U32 R132, RZ, RZ, R147 ;  /* 0x000000ffff847224 */ /* 0x000fe400078e0093 */
[----:B------:R-:W-:Y:S02]  /*8970*/  IMAD.MOV.U32 R148, RZ, RZ, R243 ;  /* 0x000000ffff947224 */ /* 0x000fe400078e00f3 */
        /* <DEDUP_REMOVED lines=9> */
[C---:B--2---:R-:W-:Y:S04]  /*8a10*/  HMMA.16816.F32.BF16 R52, R160.reuse, R104, R52 ;  /* 0x00000068a034723c */ /* 0x044fe80000041834 */
[C---:B------:R-:W-:Y:S02]  /*8a20*/  FMUL.FTZ R82, R0.reuse, R82 ;  /* 0x0000005200527220 */ /* 0x040fe40000410000 */
[----:B------:R-:W-:Y:S02]  /*8a30*/  FMUL.FTZ R83, R0, R83 ;  /* 0x0000005300537220 */ /* 0x000fe40000410000 */
[C---:B------:R-:W-:Y:S04]  /*8a40*/  HMMA.16816.F32.BF16 R56, R160.reuse, R106, R56 ;  /* 0x0000006aa038723c */ /* 0x040fe80000041838 */
[--C-:B------:R-:W-:Y:S02]  /*8a50*/  FFMA.FTZ R104, R166, c[0x0][0x2d0], -R164.reuse ;  /* 0x0000b400a6687a23 */ /* 0x100fe400000108a4 */
[C---:B------:R-:W-:Y:S02]  /*8a60*/  FMUL.FTZ R84, R2.reuse, R84 ;  /* 0x0000005402547220 */ /* 0x040fe40000410000 */
[C---:B---3--:R-:W-:Y:S01]  /*8a70*/  HMMA.16816.F32.BF16 R60, R160.reuse, R108, R60 ;  /* 0x0000006ca03c723c */ /* 0x048fe2000004183c */
[----:B------:R2:W-:Y:S03]  /*8a80*/  MUFU.EX2 R146, R104 ;  /* 0x0000006800927308 */ /* 0x0005e60000000800 */
[----:B------:R-:W-:Y:S02]  /*8a90*/  FMUL.FTZ R85, R2, R85 ;  /* 0x0000005502557220 */ /* 0x000fe40000410000 */
[C---:B------:R-:W-:Y:S02]  /*8aa0*/  FMUL.FTZ R86, R0.reuse, R86 ;  /* 0x0000005600567220 */ /* 0x040fe40000410000 */
[C---:B------:R-:W-:Y:S04]  /*8ab0*/  HMMA.16816.F32.BF16 R64, R160.reuse, R110, R64 ;  /* 0x0000006ea040723c */ /* 0x040fe80000041840 */
[----:B------:R-:W-:Y:S01]  /*8ac0*/  FFMA.FTZ R108, R167, c[0x0][0x2d0], -R164 ;  /* 0x0000b400a76c7a23 */ /* 0x000fe200000108a4 */
[----:B------:R-:W-:Y:S01]  /*8ad0*/  MOV R167, R150 ;  /* 0x0000009600a77202 */ /* 0x000fe20000000f00 */
[----:B------:R-:W-:Y:S02]  /*8ae0*/  IMAD.MOV.U32 R150, RZ, RZ, R245 ;  /* 0x000000ffff967224 */ /* 0x000fe400078e00f5 */
[----:B------:R3:W-:Y:S01]  /*8af0*/  MUFU.EX2 R133, R108 ;  /* 0x0000006c00857308 */ /* 0x0007e20000000800 */
[C---:B-1----:R-:W-:Y:S03]  /*8b00*/  HMMA.16816.F32.BF16 R68, R160.reuse, R100, R68 ;  /* 0x00000064a044723c */ /* 0x042fe60000041844 */
[----:B------:R-:W-:Y:S02]  /*8b10*/  FMUL.FTZ R87, R0, R87 ;  /* 0x0000005700577220 */ /* 0x000fe40000410000 */
[C---:B------:R-:W-:Y:S02]  /*8b20*/  FMUL.FTZ R88, R2.reuse, R88 ;  /* 0x0000005802587220 */ /* 0x040fe40000410000 */
[----:B------:R-:W-:Y:S01]  /*8b30*/  FFMA.FTZ R100, R177, c[0x0][0x2d0], -R165 ;  /* 0x0000b400b1647a23 */ /* 0x000fe200000108a5 */
[C---:B------:R-:W-:Y:S01]  /*8b40*/  HMMA.16816.F32.BF16 R72, R160.reuse, R102, R72 ;  /* 0x00000066a048723c */ /* 0x040fe20000041848 */
[----:B--2---:R-:W1:Y:S02]  /*8b50*/  LDSM.16.MT88.4 R104, [R142+0x6100] ;  /* 0x006100008e68783b */ /* 0x004e640000004200 */
[----:B------:R2:W-:Y:S01]  /*8b60*/  MUFU.EX2 R136, R100 ;  /* 0x0000006400887308 */ /* 0x0005e20000000800 */
[----:B------:R-:W-:Y:S02]  /*8b70*/  FMUL.FTZ R89, R2, R89 ;  /* 0x0000005902597220 */ /* 0x000fe40000410000 */
[C---:B------:R-:W-:Y:S02]  /*8b80*/  FMUL.FTZ R90, R0.reuse, R90 ;  /* 0x0000005a005a7220 */ /* 0x040fe40000410000 */
[----:B------:R-:W-:Y:S04]  /*8b90*/  FMUL.FTZ R91, R0, R91 ;  /* 0x0000005b005b7220 */ /* 0x000fe80000410000 */
[----:B------:R-:W-:Y:S01]  /*8ba0*/  IMAD.MOV.U32 R166, RZ, RZ, R144 ;  /* 0x000000ffffa67224 */ /* 0x000fe200078e0090 */
[----:B------:R-:W-:Y:S01]  /*8bb0*/  MOV R144, R247 ;  /* 0x000000f700907202 */ /* 0x000fe20000000f00 */
[----:B------:R-:W-:Y:S01]  /*8bc0*/  IMAD.MOV.U32 R147, RZ, RZ, R175 ;  /* 0x000000ffff937224 */ /* 0x000fe200078e00af */
[----:B------:R-:W-:Y:S01]  /*8bd0*/  MOV R175, R235 ;  /* 0x000000eb00af7202 */ /* 0x000fe20000000f00 */
[----:B---3--:R-:W-:Y:S02]  /*8be0*/  FFMA.FTZ R108, R176, c[0x0][0x2d0], -R165 ;  /* 0x0000b400b06c7a23 */ /* 0x008fe400000108a5 */
[----:B------:R-:W-:Y:S02]  /*8bf0*/  IMAD.MOV.U32 R145, RZ, RZ, R173 ;  /* 0x000000ffff917224 */ /* 0x000fe400078e00ad */
[----:B------:R3:W4:Y:S01]  /*8c00*/  MUFU.EX2 R129, R108 ;  /* 0x0000006c00817308 */ /* 0x0007220000000800 */
[----:B------:R-:W-:Y:S02]  /*8c10*/  IMAD.MOV.U32 R173, RZ, RZ, R238 ;  /* 0x000000ffffad7224 */ /* 0x000fe400078e00ee */
[C---:B------:R-:W-:Y:S02]  /*8c20*/  FMUL.FTZ R92, R2.reuse, R92 ;  /* 0x0000005c025c7220 */ /* 0x040fe40000410000 */
[----:B------:R-:W-:Y:S02]  /*8c30*/  FMUL.FTZ R93, R2, R93 ;  /* 0x0000005d025d7220 */ /* 0x000fe40000410000 */
[--C-:B--2---:R-:W-:Y:S02]  /*8c40*/  FFMA.FTZ R100, R178, c[0x0][0x2d0], -R164.reuse ;  /* 0x0000b400b2647a23 */ /* 0x104fe400000108a4 */
[C---:B------:R-:W-:Y:S02]  /*8c50*/  FMUL.FTZ R94, R0.reuse, R94 ;  /* 0x0000005e005e7220 */ /* 0x040fe40000410000 */
[----:B------:R2:W-:Y:S01]  /*8c60*/  MUFU.EX2 R137, R100 ;  /* 0x0000006400897308 */ /* 0x0005e20000000800 */
[----:B------:R-:W-:Y:S02]  /*8c70*/  FMUL.FTZ R95, R0, R95 ;  /* 0x0000005f005f7220 */ /* 0x000fe40000410000 */
[C---:B------:R-:W-:Y:S02]  /*8c80*/  FMUL.FTZ R96, R2.reuse, R96 ;  /* 0x0000006002607220 */ /* 0x040fe40000410000 */
[----:B------:R-:W-:Y:S02]  /*8c90*/  FMUL.FTZ R97, R2, R97 ;  /* 0x0000006102617220 */ /* 0x000fe40000410000 */
[C---:B------:R-:W-:Y:S02]  /*8ca0*/  FMUL.FTZ R98, R0.reuse, R98 ;  /* 0x0000006200627220 */ /* 0x040fe40000410000 */
[----:B------:R-:W-:Y:S01]  /*8cb0*/  FMUL.FTZ R99, R0, R99 ;  /* 0x0000006300637220 */ /* 0x000fe20000410000 */
[C---:B-1----:R-:W-:Y:S01]  /*8cc0*/  HMMA.16816.F32.BF16 R76, R160.reuse, R104, R76 ;  /* 0x00000068a04c723c */ /* 0x042fe2000004184c */
[----:B---3--:R-:W1:Y:S06]  /*8cd0*/  LDSM.16.MT88.4 R108, [R236+UR4+0x6100] ;  /* 0x00610004ec6c783b */ /* 0x008e6c0008004200 */
[--C-:B------:R-:W-:Y:S01]  /*8ce0*/  FFMA.FTZ R104, R179, c[0x0][0x2d0], -R164.reuse ;  /* 0x0000b400b3687a23 */ /* 0x100fe200000108a4 */
[C---:B------:R-:W-:Y:S03]  /*8cf0*/  HMMA.16816.F32.BF16 R80, R160.reuse, R106, R80 ;  /* 0x0000006aa050723c */ /* 0x040fe60000041850 */
[----:B------:R3:W5:Y:S01]  /*8d00*/  MUFU.EX2 R139, R104 ;  /* 0x00000068008b7308 */ /* 0x0007620000000800 */
[----:B--2---:R-:W2:Y:S01]  /*8d10*/  LDSM.16.MT88.4 R100, [R141+0x6100] ;  /* 0x006100008d64783b */ /* 0x004ea20000004200 */
[--C-:B---3--:R-:W-:Y:S08]  /*8d20*/  FFMA.FTZ R104, R180, c[0x0][0x2d0], -R165.reuse ;  /* 0x0000b400b4687a23 */ /* 0x108ff000000108a5 */
[----:B------:R3:W-:Y:S01]  /*8d30*/  MUFU.EX2 R138, R104 ;  /* 0x00000068008a7308 */ /* 0x0007e20000000800 */
[C---:B-1----:R-:W-:Y:S07]  /*8d40*/  HMMA.16816.F32.BF16 R84, R160.reuse, R108, R84 ;  /* 0x0000006ca054723c */ /* 0x042fee0000041854 */
[----:B------:R-:W-:Y:S01]  /*8d50*/  FFMA.FTZ R108, R181, c[0x0][0x2d0], -R165 ;  /* 0x0000b400b56c7a23 */ /* 0x000fe200000108a5 */
[C---:B------:R-:W-:Y:S03]  /*8d60*/  HMMA.16816.F32.BF16 R88, R160.reuse, R110, R88 ;  /* 0x0000006ea058723c */ /* 0x040fe60000041858 */
[----:B------:R1:W1:Y:S05]  /*8d70*/  MUFU.EX2 R134, R108 ;  /* 0x0000006c00867308 */ /* 0x00026a0000000800 */
[C---:B--2---:R-:W-:Y:S01]  /*8d80*/  HMMA.16816.F32.BF16 R92, R160.reuse, R100, R92 ;  /* 0x00000064a05c723c */ /* 0x044fe2000004185c */
[----:B---3--:R-:W2:Y:S06]  /*8d90*/  LDSM.16.MT88.4 R104, [R143+UR4+0x900] ;  /* 0x000900048f68783b */ /* 0x008eac0008004200 */
[----:B----4-:R-:W-:Y:S01]  /*8da0*/  F2FP.BF16.PACK_AB R101, R136, R129 ;  /* 0x000000818865723e */ /* 0x010fe200000010ff */
[----:B------:R-:W-:Y:S04]  /*8db0*/  HMMA.16816.F32.BF16 R96, R160, R102, R96 ;  /* 0x00000066a060723c */ /* 0x000fe80000041860 */
[----:B------:R-:W-:Y:S03]  /*8dc0*/  F2FP.BF16.PACK_AB R100, R133, R146 ;  /* 0x000000928564723e */ /* 0x000fe600000010ff */
[----:B-----5:R-:W-:Y:S01]  /*8dd0*/  F2FP.BF16.PACK_AB R102, R139, R137 ;  /* 0x000000898b66723e */ /* 0x020fe200000010ff */
[----:B------:R-:W-:Y:S01]  /*8de0*/  IMAD.MOV.U32 R163, RZ, RZ, R151 ;  /* 0x000000ffffa37224 */ /* 0x000fe200078e0097 */
[----:B------:R-:W-:Y:S01]  /*8df0*/  MOV R151, R246 ;  /* 0x000000f600977202 */ /* 0x000fe20000000f00 */
[----:B-1----:R-:W1:Y:S02]  /*8e00*/  LDSM.16.MT88.4 R108, [R236+UR4+0x900] ;  /* 0x00090004ec6c783b */ /* 0x002e640008004200 */
[----:B------:R-:W-:Y:S02]  /*8e10*/  F2FP.BF16.PACK_AB R103, R134, R138 ;  /* 0x0000008a8667723e */ /* 0x000fe400000010ff */
[----:B------:R-:W-:Y:S05]  /*8e20*/  MOV R162, R242 ;  /* 0x000000f200a27202 */ /* 0x000fea0000000f00 */
[C---:B--2---:R-:W-:Y:S08]  /*8e30*/  HMMA.16816.F32.BF16 R4, R100.reuse, R104, R4 ;  /* 0x000000686404723c */ /* 0x044ff00000041804 */
[C---:B------:R-:W-:Y:S01]  /*8e40*/  HMMA.16816.F32.BF16 R8, R100.reuse, R106, R8 ;  /* 0x0000006a6408723c */ /* 0x040fe20000041808 */
[----:B------:R-:W2:Y:S07]  /*8e50*/  LDSM.16.MT88.4 R104, [R236+UR4+0x3900] ;  /* 0x00390004ec68783b */ /* 0x000eae0008004200 */
[C---:B------:R-:W-:Y:S08]  /*8e60*/  HMMA.16816.F32.BF16 R12, R100.reuse, R112, R12 ;  /* 0x00000070640c723c */ /* 0x040ff0000004180c */
[C---:B------:R-:W-:Y:S01]  /*8e70*/  HMMA.16816.F32.BF16 R16, R100.reuse, R114, R16 ;  /* 0x000000726410723c */ /* 0x040fe20000041810 */
[----:B------:R-:W3:Y:S07]  /*8e80*/  LDSM.16.MT88.4 R112, [R141+0x3900] ;  /* 0x003900008d70783b */ /* 0x000eee0000004200 */
[C---:B-1----:R-:W-:Y:S08]  /*8e90*/  HMMA.16816.F32.BF16 R20, R100.reuse, R108, R20 ;  /* 0x0000006c6414723c */ /* 0x042ff00000041814 */
[C---:B------:R-:W-:Y:S01]  /*8ea0*/  HMMA.16816.F32.BF16 R24, R100.reuse, R110, R24 ;  /* 0x0000006e6418723c */ /* 0x040fe20000041818 */
[----:B------:R-:W1:Y:S07]  /*8eb0*/  LDSM.16.MT88.4 R108, [R143+UR4+0x6900] ;  /* 0x006900048f6c783b */ /* 0x000e6e0008004200 */
[C---:B------:R-:W-:Y:S07]  /*8ec0*/  HMMA.16816.F32.BF16 R28, R100.reuse, R116, R28 ;  /* 0x00000074641c723c */ /* 0x040fee000004181c */
[--C-:B------:R-:W-:Y:S01]  /*8ed0*/  FFMA.FTZ R116, R182, c[0x0][0x2d0], -R164.reuse ;  /* 0x0000b400b6747a23 */ /* 0x100fe200000108a4 */
[C---:B------:R-:W-:Y:S03]  /*8ee0*/  HMMA.16816.F32.BF16 R32, R100.reuse, R118, R32 ;  /* 0x000000766420723c */ /* 0x040fe60000041820 */
[----:B------:R4:W-:Y:S05]  /*8ef0*/  MUFU.EX2 R247, R116 ;  /* 0x0000007400f77308 */ /* 0x0009ea0000000800 */
[C---:B------:R-:W-:Y:S08]  /*8f00*/  HMMA.16816.F32.BF16 R36, R100.reuse, R120, R36 ;  /* 0x000000786424723c */ /* 0x040ff00000041824 */
[C---:B------:R-:W-:Y:S01]  /*8f10*/  HMMA.16816.F32.BF16 R40, R100.reuse, R122, R40 ;  /* 0x0000007a6428723c */ /* 0x040fe20000041828 */
[----:B------:R-:W-:Y:S07]  /*8f20*/  LDSM.16.MT88.4 R120, [R141+0x6900] ;  /* 0x006900008d78783b */ /* 0x000fee0000004200 */
[C---:B------:R-:W-:Y:S01]  /*8f30*/  HMMA.16816.F32.BF16 R44, R100.reuse, R124, R44 ;  /* 0x0000007c642c723c */ /* 0x040fe2000004182c */
[----:B----4-:R-:W4:Y:S07]  /*8f40*/  LDSM.16.MT88.4 R116, [R142+0x6900] ;  /* 0x006900008e74783b */ /* 0x010f2e0000004200 */
[C---:B------:R-:W-:Y:S01]  /*8f50*/  HMMA.16816.F32.BF16 R48, R100.reuse, R126, R48 ;  /* 0x0000007e6430723c */ /* 0x040fe20000041830 */
[----:B------:R-:W-:Y:S07]  /*8f60*/  LDSM.16.MT88.4 R124, [R236+UR4+0x4100] ;  /* 0x00410004ec7c783b */ /* 0x000fee0008004200 */
[C---:B--2---:R-:W-:Y:S07]  /*8f70*/  HMMA.16816.F32.BF16 R52, R100.reuse, R104, R52 ;  /* 0x000000686434723c */ /* 0x044fee0000041834 */
[--C-:B------:R-:W-:Y:S01]  /*8f80*/  FFMA.FTZ R104, R183, c[0x0][0x2d0], -R164.reuse ;  /* 0x0000b400b7687a23 */ /* 0x100fe200000108a4 */
[C---:B------:R-:W-:Y:S03]  /*8f90*/  HMMA.16816.F32.BF16 R56, R100.reuse, R106, R56 ;  /* 0x0000006a6438723c */ /* 0x040fe60000041838 */
[----:B------:R2:W5:Y:S05]  /*8fa0*/  MUFU.EX2 R246, R104 ;  /* 0x0000006800f67308 */ /* 0x00056a0000000800 */
[C---:B---3--:R-:W-:Y:S07]  /*8fb0*/  HMMA.16816.F32.BF16 R60, R100.reuse, R112, R60 ;  /* 0x00000070643c723c */ /* 0x048fee000004183c */
[--C-:B------:R-:W-:Y:S01]  /*8fc0*/  FFMA.FTZ R112, R213, c[0x0][0x2d0], -R165.reuse ;  /* 0x0000b400d5707a23 */ /* 0x100fe200000108a5 */
[C---:B------:R-:W-:Y:S03]  /*8fd0*/  HMMA.16816.F32.BF16 R64, R100.reuse, R114, R64 ;  /* 0x000000726440723c */ /* 0x040fe60000041840 */
[----:B------:R3:W-:Y:S05]  /*8fe0*/  MUFU.EX2 R244, R112 ;  /* 0x0000007000f47308 */ /* 0x0007ea0000000800 */
[C---:B-1----:R-:W-:Y:S04]  /*8ff0*/  HMMA.16816.F32.BF16 R68, R100.reuse, R108, R68 ;  /* 0x0000006c6444723c */ /* 0x042fe80000041844 */
[--C-:B--2---:R-:W-:Y:S03]  /*9000*/  FFMA.FTZ R104, R212, c[0x0][0x2d0], -R165.reuse ;  /* 0x0000b400d4687a23 */ /* 0x104fe600000108a5 */
[--C-:B------:R-:W-:Y:S01]  /*9010*/  FFMA.FTZ R108, R169, c[0x0][0x2d0], -R164.reuse ;  /* 0x0000b400a96c7a23 */ /* 0x100fe200000108a4 */
[C---:B------:R-:W-:Y:S01]  /*9020*/  HMMA.16816.F32.BF16 R72, R100.reuse, R110, R72 ;  /* 0x0000006e6448723c */ /* 0x040fe20000041848 */
[----:B------:R1:W2:Y:S07]  /*9030*/  MUFU.EX2 R245, R104 ;  /* 0x0000006800f57308 */ /* 0x0002ae0000000800 */
[C---:B----4-:R-:W-:Y:S03]  /*9040*/  HMMA.16816.F32.BF16 R76, R100.reuse, R116, R76 ;  /* 0x00000074644c723c */ /* 0x050fe6000004184c */
[----:B------:R4:W-:Y:S01]  /*9050*/  MUFU.EX2 R242, R108 ;  /* 0x0000006c00f27308 */ /* 0x0009e20000000800 */
[--C-:B---3--:R-:W-:Y:S03]  /*9060*/  FFMA.FTZ R112, R168, c[0x0][0x2d0], -R164.reuse ;  /* 0x0000b400a8707a23 */ /* 0x108fe600000108a4 */
[--C-:B------:R-:W-:Y:S01]  /*9070*/  FFMA.FTZ R116, R215, c[0x0][0x2d0], -R165.reuse ;  /* 0x0000b400d7747a23 */ /* 0x100fe200000108a5 */
[C---:B------:R-:W-:Y:S05]  /*9080*/  HMMA.16816.F32.BF16 R80, R100.reuse, R118, R80 ;  /* 0x000000766450723c */ /* 0x040fea0000041850 */
[----:B------:R3:W2:Y:S01]  /*9090*/  MUFU.EX2 R243, R112 ;  /* 0x0000007000f37308 */ /* 0x0006a20000000800 */
[----:B-1----:R-:W1:Y:S09]  /*90a0*/  LDSM.16.MT88.4 R104, [R236+UR4+0x6900] ;  /* 0x00690004ec68783b */ /* 0x002e720008004200 */
[----:B------:R2:W-:Y:S01]  /*90b0*/  MUFU.EX2 R238, R116 ;  /* 0x0000007400ee7308 */ /* 0x0005e20000000800 */
[--C-:B----4-:R-:W-:Y:S09]  /*90c0*/  FFMA.FTZ R108, R214, c[0x0][0x2d0], -R165.reuse ;  /* 0x0000b400d66c7a23 */ /* 0x110ff200000108a5 */
[----:B------:R4:W1:Y:S01]  /*90d0*/  MUFU.EX2 R235, R108 ;  /* 0x0000006c00eb7308 */ /* 0x0008620000000800 */
[----:B---3--:R-:W-:Y:S08]  /*90e0*/  LDSM.16.MT88.4 R112, [R142+0x1100] ;  /* 0x001100008e70783b */ /* 0x008ff00000004200 */
[----:B--2---:R-:W-:Y:S01]  /*90f0*/  LDSM.16.MT88.4 R116, [R141+0x1100] ;  /* 0x001100008d74783b */ /* 0x004fe20000004200 */
[C---:B-1----:R-:W-:Y:S07]  /*9100*/  HMMA.16816.F32.BF16 R84, R100.reuse, R104, R84 ;  /* 0x000000686454723c */ /* 0x042fee0000041854 */
[----:B----4-:R-:W1:Y:S01]  /*9110*/  LDSM.16.MT88.4 R108, [R143+UR4+0x1100] ;  /* 0x001100048f6c783b */ /* 0x010e620008004200 */
[C---:B------:R-:W-:Y:S07]  /*9120*/  HMMA.16816.F32.BF16 R88, R100.reuse, R106, R88 ;  /* 0x0000006a6458723c */ /* 0x040fee0000041858 */
[----:B------:R-:W2:Y:S01]  /*9130*/  LDSM.16.MT88.4 R104, [R236+UR4+0x1100] ;  /* 0x00110004ec68783b */ /* 0x000ea20008004200 */
[C---:B------:R-:W-:Y:S08]  /*9140*/  HMMA.16816.F32.BF16 R92, R100.reuse, R120, R92 ;  /* 0x00000078645c723c */ /* 0x040ff0000004185c */
[----:B------:R-:W-:Y:S01]  /*9150*/  HMMA.16816.F32.BF16 R96, R100, R122, R96 ;  /* 0x0000007a6460723c */ /* 0x000fe20000041860 */
[----:B------:R-:W-:Y:S06]  /*9160*/  LDSM.16.MT88.4 R120, [R142+0x4100] ;  /* 0x004100008e78783b */ /* 0x000fec0000004200 */
[----:B-----5:R-:W-:Y:S02]  /*9170*/  F2FP.BF16.PACK_AB R100, R246, R247 ;  /* 0x000000f7f664723e */ /* 0x020fe400000010ff */
[----:B------:R-:W-:Y:S03]  /*9180*/  F2FP.BF16.PACK_AB R101, R244, R245 ;  /* 0x000000f5f465723e */ /* 0x000fe600000010ff */
[----:B------:R-:W-:Y:S02]  /*9190*/  F2FP.BF16.PACK_AB R102, R242, R243 ;  /* 0x000000f3f266723e */ /* 0x000fe400000010ff */
[----:B------:R-:W-:Y:S07]  /*91a0*/  F2FP.BF16.PACK_AB R103, R238, R235 ;  /* 0x000000ebee67723e */ /* 0x000fee00000010ff */
[C---:B-1----:R-:W-:Y:S08]  /*91b0*/  HMMA.16816.F32.BF16 R4, R100.reuse, R108, R4 ;  /* 0x0000006c6404723c */ /* 0x042ff00000041804 */
[C---:B------:R-:W-:Y:S01]  /*91c0*/  HMMA.16816.F32.BF16 R8, R100.reuse, R110, R8 ;  /* 0x0000006e6408723c */ /* 0x040fe20000041808 */
[----:B------:R-:W1:Y:S07]  /*91d0*/  LDSM.16.MT88.4 R108, [R143+UR4+0x4100] ;  /* 0x004100048f6c783b */ /* 0x000e6e0008004200 */
[C---:B------:R-:W-:Y:S08]  /*91e0*/  HMMA.16816.F32.BF16 R12, R100.reuse, R112, R12 ;  /* 0x00000070640c723c */ /* 0x040ff0000004180c */
[C---:B------:R-:W-:Y:S01]  /*91f0*/  HMMA.16816.F32.BF16 R16, R100.reuse, R114, R16 ;  /* 0x000000726410723c */ /* 0x040fe20000041810 */
[----:B------:R-:W3:Y:S07]  /*9200*/  LDSM.16.MT88.4 R112, [R141+0x4100] ;  /* 0x004100008d70783b */ /* 0x000eee0000004200 */
[C---:B--2---:R-:W-:Y:S08]  /*9210*/  HMMA.16816.F32.BF16 R20, R100.reuse, R104, R20 ;  /* 0x000000686414723c */ /* 0x044ff00000041814 */
[C---:B------:R-:W-:Y:S01]  /*9220*/  HMMA.16816.F32.BF16 R24, R100.reuse, R106, R24 ;  /* 0x0000006a6418723c */ /* 0x040fe20000041818 */
[----:B------:R-:W2:Y:S07]  /*9230*/  LDSM.16.MT88.4 R104, [R143+UR4+0x7100] ;  /* 0x007100048f68783b */ /* 0x000eae0008004200 */
[C---:B------:R-:W-:Y:S07]  /*9240*/  HMMA.16816.F32.BF16 R28, R100.reuse, R116, R28 ;  /* 0x00000074641c723c */ /* 0x040fee000004181c */
[--C-:B------:R-:W-:Y:S01]  /*9250*/  FFMA.FTZ R116, R170, c[0x0][0x2d0], -R164.reuse ;  /* 0x0000b400aa747a23 */ /* 0x100fe200000108a4 */
[C---:B------:R-:W-:Y:S03]  /*9260*/  HMMA.16816.F32.BF16 R32, R100.reuse, R118, R32 ;  /* 0x000000766420723c */ /* 0x040fe60000041820 */
[----:B------:R4:W-:Y:S05]  /*9270*/  MUFU.EX2 R212, R116 ;  /* 0x0000007400d47308 */ /* 0x0009ea0000000800 */
[C---:B-1----:R-:W-:Y:S08]  /*9280*/  HMMA.16816.F32.BF16 R36, R100.reuse, R108, R36 ;  /* 0x0000006c6424723c */ /* 0x042ff00000041824 */
[C---:B------:R-:W-:Y:S01]  /*9290*/  HMMA.16816.F32.BF16 R40, R100.reuse, R110, R40 ;  /* 0x0000006e6428723c */ /* 0x040fe20000041828 */
[----:B------:R-:W1:Y:S07]  /*92a0*/  LDSM.16.MT88.4 R108, [R142+0x7100] ;  /* 0x007100008e6c783b */ /* 0x000e6e0000004200 */
[C---:B------:R-:W-:Y:S01]  /*92b0*/  HMMA.16816.F32.BF16 R44, R100.reuse, R120, R44 ;  /* 0x00000078642c723c */ /* 0x040fe2000004182c */
[----:B----4-:R-:W4:Y:S07]  /*92c0*/  LDSM.16.MT88.4 R116, [R236+UR4+0x7100] ;  /* 0x00710004ec74783b */ /* 0x010f2e0008004200 */
[C---:B------:R-:W-:Y:S01]  /*92d0*/  HMMA.16816.F32.BF16 R48, R100.reuse, R122, R48 ;  /* 0x0000007a6430723c */ /* 0x040fe20000041830 */
[----:B------:R-:W-:Y:S07]  /*92e0*/  LDSM.16.MT88.4 R120, [R141+0x1900] ;  /* 0x001900008d78783b */ /* 0x000fee0000004200 */
[C---:B------:R-:W-:Y:S08]  /*92f0*/  HMMA.16816.F32.BF16 R52, R100.reuse, R124, R52 ;  /* 0x0000007c6434723c */ /* 0x040ff00000041834 */
[C---:B------:R-:W-:Y:S01]  /*9300*/  HMMA.16816.F32.BF16 R56, R100.reuse, R126, R56 ;  /* 0x0000007e6438723c */ /* 0x040fe20000041838 */
[----:B------:R-:W-:Y:S07]  /*9310*/  LDSM.16.MT88.4 R124, [R143+UR4+0x4900] ;  /* 0x004900048f7c783b */ /* 0x000fee0008004200 */
[C---:B---3--:R-:W-:Y:S07]  /*9320*/  HMMA.16816.F32.BF16 R60, R100.reuse, R112, R60 ;  /* 0x00000070643c723c */ /* 0x048fee000004183c */
[----:B------:R-:W-:Y:S01]  /*9330*/  FFMA.FTZ R112, R171, c[0x0][0x2d0], -R164 ;  /* 0x0000b400ab707a23 */ /* 0x000fe200000108a4 */
[C---:B------:R-:W-:Y:S03]  /*9340*/  HMMA.16816.F32.BF16 R64, R100.reuse, R114, R64 ;  /* 0x000000726440723c */ /* 0x040fe60000041840 */
[----:B------:R3:W5:Y:S05]  /*9350*/  MUFU.EX2 R215, R112 ;  /* 0x0000007000d77308 */ /* 0x00076a0000000800 */
[C---:B--2---:R-:W-:Y:S07]  /*9360*/  HMMA.16816.F32.BF16 R68, R100.reuse, R104, R68 ;  /* 0x000000686444723c */ /* 0x044fee0000041844 */
[--C-:B------:R-:W-:Y:S01]  /*9370*/  FFMA.FTZ R104, R227, c[0x0][0x2d0], -R165.reuse ;  /* 0x0000b400e3687a23 */ /* 0x100fe200000108a5 */
[C---:B------:R-:W-:Y:S03]  /*9380*/  HMMA.16816.F32.BF16 R72, R100.reuse, R106, R72 ;  /* 0x0000006a6448723c */ /* 0x040fe60000041848 */
[----:B------:R2:W-:Y:S01]  /*9390*/  MUFU.EX2 R213, R104 ;  /* 0x0000006800d57308 */ /* 0x0005e20000000800 */
[----:B------:R-:W-:Y:S04]  /*93a0*/  MOV R227, R139 ;  /* 0x0000008b00e37202 */ /* 0x000fe80000000f00 */
[C---:B-1----:R-:W-:Y:S04]  /*93b0*/  HMMA.16816.F32.BF16 R76, R100.reuse, R108, R76 ;  /* 0x0000006c644c723c */ /* 0x042fe8000004184c */
[--C-:B---3--:R-:W-:Y:S02]  /*93c0*/  FFMA.FTZ R112, R224, c[0x0][0x2d0], -R165.reuse ;  /* 0x0000b400e0707a23 */ /* 0x108fe400000108a5 */
[----:B------:R-:W-:Y:S02]  /*93d0*/  IMAD.MOV.U32 R224, RZ, RZ, R144 ;  /* 0x000000ffffe07224 */ /* 0x000fe400078e0090 */
[C---:B------:R-:W-:Y:S01]  /*93e0*/  HMMA.16816.F32.BF16 R80, R100.reuse, R110, R80 ;  /* 0x0000006e6450723c */ /* 0x040fe20000041850 */
[----:B------:R1:W3:Y:S01]  /*93f0*/  MUFU.EX2 R214, R112 ;  /* 0x0000007000d67308 */ /* 0x0002e20000000800 */
[----:B------:R-:W-:Y:S06]  /*9400*/  LDSM.16.MT88.4 R108, [R142+0x1900] ;  /* 0x001900008e6c783b */ /* 0x000fec0000004200 */
[C---:B----4-:R-:W-:Y:S04]  /*9410*/  HMMA.16816.F32.BF16 R84, R100.reuse, R116, R84 ;  /* 0x000000746454723c */ /* 0x050fe80000041854 */
[----:B--2---:R-:W-:Y:S02]  /*9420*/  FFMA.FTZ R104, R225, c[0x0][0x2d0], -R164 ;  /* 0x0000b400e1687a23 */ /* 0x004fe400000108a4 */
[----:B------:R-:W-:Y:S02]  /*9430*/  IMAD.MOV.U32 R225, RZ, RZ, R138 ;  /* 0x000000ffffe17224 */ /* 0x000fe400078e008a */
[C---:B------:R-:W-:Y:S01]  /*9440*/  HMMA.16816.F32.BF16 R88, R100.reuse, R118, R88 ;  /* 0x000000766458723c */ /* 0x040fe20000041858 */
[----:B------:R2:W-:Y:S03]  /*9450*/  MUFU.EX2 R183, R104 ;  /* 0x0000006800b77308 */ /* 0x0005e60000000800 */
[----:B------:R-:W-:Y:S02]  /*9460*/  FFMA.FTZ R116, R241, c[0x0][0x2d0], -R165 ;  /* 0x0000b400f1747a23 */ /* 0x000fe400000108a5 */
[----:B------:R-:W-:Y:S01]  /*9470*/  IMAD.MOV.U32 R241, RZ, RZ, R133 ;  /* 0x000000fffff17224 */ /* 0x000fe200078e0085 */
[----:B------:R-:W-:Y:S01]  /*9480*/  MOV R133, R145 ;  /* 0x0000009100857202 */ /* 0x000fe20000000f00 */
[----:B-1----:R-:W1:Y:S03]  /*9490*/  LDSM.16.MT88.4 R112, [R141+0x7100] ;  /* 0x007100008d70783b */ /* 0x002e660000004200 */
[----:B------:R4:W-:Y:S01]  /*94a0*/  MUFU.EX2 R181, R116 ;  /* 0x0000007400b57308 */ /* 0x0009e20000000800 */
[----:B--2---:R-:W-:Y:S01]  /*94b0*/  FFMA.FTZ R104, R226, c[0x0][0x2d0], -R164 ;  /* 0x0000b400e2687a23 */ /* 0x004fe200000108a4 */
[----:B------:R-:W-:Y:S08]  /*94c0*/  MOV R226, R137 ;  /* 0x0000008900e27202 */ /* 0x000ff00000000f00 */
[----:B------:R2:W2:Y:S01]  /*94d0*/  MUFU.EX2 R182, R104 ;  /* 0x0000006800b67308 */ /* 0x0004a20000000800 */
[----:B----4-:R-:W-:Y:S01]  /*94e0*/  LDSM.16.MT88.4 R116, [R236+UR4+0x1900] ;  /* 0x00190004ec74783b */ /* 0x010fe20008004200 */
[C---:B-1----:R-:W-:Y:S03]  /*94f0*/  HMMA.16816.F32.BF16 R92, R100.reuse, R112, R92 ;  /* 0x00000070645c723c */ /* 0x042fe6000004185c */
[--C-:B--2---:R-:W-:Y:S02]  /*9500*/  FFMA.FTZ R104, R234, c[0x0][0x2d0], -R165.reuse ;  /* 0x0000b400ea687a23 */ /* 0x104fe400000108a5 */
[----:B------:R-:W-:Y:S03]  /*9510*/  IMAD.MOV.U32 R234, RZ, RZ, R136 ;  /* 0x000000ffffea7224 */ /* 0x000fe600078e0088 */
[----:B------:R-:W-:Y:S01]  /*9520*/  HMMA.16816.F32.BF16 R96, R100, R114, R96 ;  /* 0x000000726460723c */ /* 0x000fe20000041860 */
[----:B------:R1:W2:Y:S01]  /*9530*/  MUFU.EX2 R180, R104 ;  /* 0x0000006800b47308 */ /* 0x0002a20000000800 */
[----:B------:R-:W-:Y:S05]  /*9540*/  LDSM.16.MT88.4 R112, [R142+0x4900] ;  /* 0x004900008e70783b */ /* 0x000fea0000004200 */
[----:B-----5:R-:W-:Y:S02]  /*9550*/  F2FP.BF16.PACK_AB R100, R215, R212 ;  /* 0x000000d4d764723e */ /* 0x020fe400000010ff */
[----:B---3--:R-:W-:Y:S01]  /*9560*/  F2FP.BF16.PACK_AB R101, R213, R214 ;  /* 0x000000d6d565723e */ /* 0x008fe200000010ff */
[----:B------:R-:W-:Y:S02]  /*9570*/  LDSM.16.MT88.4 R136, [R142+0x5900] ;  /* 0x005900008e88783b */ /* 0x000fe40000004200 */
[----:B------:R-:W-:Y:S06]  /*9580*/  F2FP.BF16.PACK_AB R102, R182, R183 ;  /* 0x000000b7b666723e */ /* 0x000fec00000010ff */
[----:B-1----:R-:W1:Y:S01]  /*9590*/  LDSM.16.MT88.4 R104, [R143+UR4+0x1900] ;  /* 0x001900048f68783b */ /* 0x002e620008004200 */
[----:B--2---:R-:W-:Y:S07]  /*95a0*/  F2FP.BF16.PACK_AB R103, R181, R180 ;  /* 0x000000b4b567723e */ /* 0x004fee00000010ff */
[C---:B-1----:R-:W-:Y:S08]  /*95b0*/  HMMA.16816.F32.BF16 R4, R100.reuse, R104, R4 ;  /* 0x000000686404723c */ /* 0x042ff00000041804 */
[C---:B------:R-:W-:Y:S01]  /*95c0*/  HMMA.16816.F32.BF16 R8, R100.reuse, R106, R8 ;  /* 0x0000006a6408723c */ /* 0x040fe20000041808 */
[----:B------:R-:W1:Y:S07]  /*95d0*/  LDSM.16.MT88.4 R104, [R236+UR4+0x4900] ;  /* 0x00490004ec68783b */ /* 0x000e6e0008004200 */
[C---:B------:R-:W-:Y:S08]  /*95e0*/  HMMA.16816.F32.BF16 R12, R100.reuse, R108, R12 ;  /* 0x0000006c640c723c */ /* 0x040ff0000004180c */
[C---:B------:R-:W-:Y:S01]  /*95f0*/  HMMA.16816.F32.BF16 R16, R100.reuse, R110, R16 ;  /* 0x0000006e6410723c */ /* 0x040fe20000041810 */
[----:B------:R-:W2:Y:S07]  /*9600*/  LDSM.16.MT88.4 R108, [R141+0x4900] ;  /* 0x004900008d6c783b */ /* 0x000eae0000004200 */
[C---:B------:R-:W-:Y:S07]  /*9610*/  HMMA.16816.F32.BF16 R20, R100.reuse, R116, R20 ;  /* 0x000000746414723c */ /* 0x040fee0000041814 */
[----:B------:R-:W-:Y:S01]  /*9620*/  FFMA.FTZ R116, R248, c[0x0][0x2d0], -R164 ;  /* 0x0000b400f8747a23 */ /* 0x000fe200000108a4 */
[C---:B------:R-:W-:Y:S03]  /*9630*/  HMMA.16816.F32.BF16 R24, R100.reuse, R118, R24 ;  /* 0x000000766418723c */ /* 0x040fe60000041818 */
[----:B------:R3:W-:Y:S05]  /*9640*/  MUFU.EX2 R178, R116 ;  /* 0x0000007400b27308 */ /* 0x0007ea0000000800 */
[C---:B------:R-:W-:Y:S08]  /*9650*/  HMMA.16816.F32.BF16 R28, R100.reuse, R120, R28 ;  /* 0x00000078641c723c */ /* 0x040ff0000004181c */
[C---:B------:R-:W-:Y:S01]  /*9660*/  HMMA.16816.F32.BF16 R32, R100.reuse, R122, R32 ;  /* 0x0000007a6420723c */ /* 0x040fe20000041820 */
[----:B------:R-:W-:Y:S07]  /*9670*/  LDSM.16.MT88.4 R120, [R141+0x7900] ;  /* 0x007900008d78783b */ /* 0x000fee0000004200 */
[C---:B------:R-:W-:Y:S01]  /*9680*/  HMMA.16816.F32.BF16 R36, R100.reuse, R124, R36 ;  /* 0x0000007c6424723c */ /* 0x040fe20000041824 */
[----:B---3--:R-:W3:Y:S06]  /*9690*/  LDSM.16.MT88.4 R116, [R143+UR4+0x7900] ;  /* 0x007900048f74783b */ /* 0x008eec0008004200 */
[--C-:B------:R-:W-:Y:S01]  /*96a0*/  FFMA.FTZ R124, R162, c[0x0][0x2d0], -R165.reuse ;  /* 0x0000b400a27c7a23 */ /* 0x100fe200000108a5 */
[C---:B------:R-:W-:Y:S04]  /*96b0*/  HMMA.16816.F32.BF16 R40, R100.reuse, R126, R40 ;  /* 0x0000007e6428723c */ /* 0x040fe80000041828 */
[----:B------:R-:W-:Y:S02]  /*96c0*/  IMAD.MOV.U32 R162, RZ, RZ, R172 ;  /* 0x000000ffffa27224 */ /* 0x000fe400078e00ac */
[----:B------:R4:W-:Y:S02]  /*96d0*/  MUFU.EX2 R172, R124 ;  /* 0x0000007c00ac7308 */ /* 0x0009e40000000800 */
[C---:B------:R-:W-:Y:S07]  /*96e0*/  HMMA.16816.F32.BF16 R44, R100.reuse, R112, R44 ;  /* 0x00000070642c723c */ /* 0x040fee000004182c */
[--C-:B------:R-:W-:Y:S01]  /*96f0*/  FFMA.FTZ R112, R249, c[0x0][0x2d0], -R164.reuse ;  /* 0x0000b400f9707a23 */ /* 0x100fe200000108a4 */
[C---:B------:R-:W-:Y:S03]  /*9700*/  HMMA.16816.F32.BF16 R48, R100.reuse, R114, R48 ;  /* 0x000000726430723c */ /* 0x040fe60000041830 */
[----:B------:R5:W3:Y:S05]  /*9710*/  MUFU.EX2 R179, R112 ;  /* 0x0000007000b37308 */ /* 0x000aea0000000800 */
[C---:B-1----:R-:W-:Y:S01]  /*9720*/  HMMA.16816.F32.BF16 R52, R100.reuse, R104, R52 ;  /* 0x000000686434723c */ /* 0x042fe20000041834 */
[----:B----4-:R-:W-:Y:S06]  /*9730*/  LDSM.16.MT88.4 R124, [R236+UR4+0x5100] ;  /* 0x00510004ec7c783b */ /* 0x010fec0008004200 */
[--C-:B------:R-:W-:Y:S01]  /*9740*/  FFMA.FTZ R104, R250, c[0x0][0x2d0], -R165.reuse ;  /* 0x0000b400fa687a23 */ /* 0x100fe200000108a5 */
[C---:B------:R-:W-:Y:S03]  /*9750*/  HMMA.16816.F32.BF16 R56, R100.reuse, R106, R56 ;  /* 0x0000006a6438723c */ /* 0x040fe60000041838 */
[----:B------:R1:W-:Y:S05]  /*9760*/  MUFU.EX2 R176, R104 ;  /* 0x0000006800b07308 */ /* 0x0003ea0000000800 */
[C---:B--2---:R-:W-:Y:S04]  /*9770*/  HMMA.16816.F32.BF16 R60, R100.reuse, R108, R60 ;  /* 0x0000006c643c723c */ /* 0x044fe8000004183c */
[--C-:B-----5:R-:W-:Y:S03]  /*9780*/  FFMA.FTZ R112, R251, c[0x0][0x2d0], -R165.reuse ;  /* 0x0000b400fb707a23 */ /* 0x120fe600000108a5 */
[--C-:B------:R-:W-:Y:S01]  /*9790*/  FFMA.FTZ R108, R175, c[0x0][0x2d0], -R164.reuse ;  /* 0x0000b400af6c7a23 */ /* 0x100fe200000108a4 */
[C---:B------:R-:W-:Y:S01]  /*97a0*/  HMMA.16816.F32.BF16 R64, R100.reuse, R110, R64 ;  /* 0x0000006e6440723c */ /* 0x040fe20000041840 */
[----:B------:R2:W4:Y:S07]  /*97b0*/  MUFU.EX2 R174, R112 ;  /* 0x0000007000ae7308 */ /* 0x00052e0000000800 */
[C---:B---3--:R-:W-:Y:S03]  /*97c0*/  HMMA.16816.F32.BF16 R68, R100.reuse, R116, R68 ;  /* 0x000000746444723c */ /* 0x048fe60000041844 */
[----:B------:R3:W-:Y:S01]  /*97d0*/  MUFU.EX2 R177, R108 ;  /* 0x0000006c00b17308 */ /* 0x0007e20000000800 */
[----:B-1----:R-:W-:Y:S04]  /*97e0*/  LDSM.16.MT88.4 R104, [R236+UR4+0x7900] ;  /* 0x00790004ec68783b */ /* 0x002fe80008004200 */
[C---:B------:R-:W-:Y:S04]  /*97f0*/  HMMA.16816.F32.BF16 R72, R100.reuse, R118, R72 ;  /* 0x000000766448723c */ /* 0x040fe80000041848 */
[----:B------:R-:W-:Y:S08]  /*9800*/  LDSM.16.MT88.4 R116, [R142+0x2100] ;  /* 0x002100008e74783b */ /* 0x000ff00000004200 */
[----:B--2---:R-:W1:Y:S01]  /*9810*/  LDSM.16.MT88.4 R112, [R142+0x7900] ;  /* 0x007900008e70783b */ /* 0x004e620000004200 */
[--C-:B---3--:R-:W-:Y:S04]  /*9820*/  FFMA.FTZ R108, R173, c[0x0][0x2d0], -R164.reuse ;  /* 0x0000b400ad6c7a23 */ /* 0x108fe800000108a4 */
[----:B------:R2:W3:Y:S02]  /*9830*/  MUFU.EX2 R175, R108 ;  /* 0x0000006c00af7308 */ /* 0x0004e40000000800 */
[--C-:B--2---:R-:W-:Y:S01]  /*9840*/  FFMA.FTZ R108, R252, c[0x0][0x2d0], -R165.reuse ;  /* 0x0000b400fc6c7a23 */ /* 0x104fe200000108a5 */
[----:B------:R-:W-:Y:S07]  /*9850*/  MOV R252, R129 ;  /* 0x0000008100fc7202 */ /* 0x000fee0000000f00 */
[----:B------:R2:W5:Y:S01]  /*9860*/  MUFU.EX2 R173, R108 ;  /* 0x0000006c00ad7308 */ /* 0x0005620000000800 */
[C---:B-1----:R-:W-:Y:S08]  /*9870*/  HMMA.16816.F32.BF16 R76, R100.reuse, R112, R76 ;  /* 0x00000070644c723c */ /* 0x042ff0000004184c */
[C---:B------:R-:W-:Y:S01]  /*9880*/  HMMA.16816.F32.BF16 R80, R100.reuse, R114, R80 ;  /* 0x000000726450723c */ /* 0x040fe20000041850 */
[----:B------:R-:W-:Y:S07]  /*9890*/  LDSM.16.MT88.4 R112, [R141+0x2100] ;  /* 0x002100008d70783b */ /* 0x000fee0000004200 */
[C---:B------:R-:W-:Y:S01]  /*98a0*/  HMMA.16816.F32.BF16 R84, R100.reuse, R104, R84 ;  /* 0x000000686454723c */ /* 0x040fe20000041854 */
[----:B--2---:R-:W1:Y:S07]  /*98b0*/  LDSM.16.MT88.4 R108, [R143+UR4+0x2100] ;  /* 0x002100048f6c783b */ /* 0x004e6e0008004200 */
[C---:B------:R-:W-:Y:S01]  /*98c0*/  HMMA.16816.F32.BF16 R88, R100.reuse, R106, R88 ;  /* 0x0000006a6458723c */ /* 0x040fe20000041858 */
[----:B------:R-:W2:Y:S07]  /*98d0*/  LDSM.16.MT88.4 R104, [R236+UR4+0x2100] ;  /* 0x00210004ec68783b */ /* 0x000eae0008004200 */
[C---:B------:R-:W-:Y:S08]  /*98e0*/  HMMA.16816.F32.BF16 R92, R100.reuse, R120, R92 ;  /* 0x00000078645c723c */ /* 0x040ff0000004185c */
[----:B------:R-:W-:Y:S01]  /*98f0*/  HMMA.16816.F32.BF16 R96, R100, R122, R96 ;  /* 0x0000007a6460723c */ /* 0x000fe20000041860 */
[----:B------:R-:W-:Y:S06]  /*9900*/  LDSM.16.MT88.4 R120, [R142+0x5100] ;  /* 0x005100008e78783b */ /* 0x000fec0000004200 */
[----:B------:R-:W-:Y:S02]  /*9910*/  F2FP.BF16.PACK_AB R100, R179, R178 ;  /* 0x000000b2b364723e */ /* 0x000fe400000010ff */
[----:B----4-:R-:W-:Y:S03]  /*9920*/  F2FP.BF16.PACK_AB R101, R176, R174 ;  /* 0x000000aeb065723e */ /* 0x010fe600000010ff */
[----:B---3--:R-:W-:Y:S02]  /*9930*/  F2FP.BF16.PACK_AB R102, R175, R177 ;  /* 0x000000b1af66723e */ /* 0x008fe400000010ff */
[----:B-----5:R-:W-:Y:S07]  /*9940*/  F2FP.BF16.PACK_AB R103, R172, R173 ;  /* 0x000000adac67723e */ /* 0x020fee00000010ff */
        /* <DEDUP_REMOVED lines=9> */
[C---:B------:R-:W-:Y:S08]  /*99e0*/  HMMA.16816.F32.BF16 R28, R100.reuse, R112, R28 ;  /* 0x00000070641c723c */ /* 0x040ff0000004181c */
[C---:B------:R-:W-:Y:S01]  /*99f0*/  HMMA.16816.F32.BF16 R32, R100.reuse, R114, R32 ;  /* 0x000000726420723c */ /* 0x040fe20000041820 */
[----:B------:R-:W-:Y:S07]  /*9a00*/  LDSM.16.MT88.4 R112, [R236+UR4+0x8100] ;  /* 0x00810004ec70783b */ /* 0x000fee0008004200 */
[C---:B-1----:R-:W-:Y:S08]  /*9a10*/  HMMA.16816.F32.BF16 R36, R100.reuse, R108, R36 ;  /* 0x0000006c6424723c */ /* 0x042ff00000041824 */
[C---:B------:R-:W-:Y:S01]  /*9a20*/  HMMA.16816.F32.BF16 R40, R100.reuse, R110, R40 ;  /* 0x0000006e6428723c */ /* 0x040fe20000041828 */
[----:B------:R-:W1:Y:S07]  /*9a30*/  LDSM.16.MT88.4 R108, [R142+0x8100] ;  /* 0x008100008e6c783b */ /* 0x000e6e0000004200 */
[C---:B------:R-:W-:Y:S07]  /*9a40*/  HMMA.16816.F32.BF16 R44, R100.reuse, R120, R44 ;  /* 0x00000078642c723c */ /* 0x040fee000004182c */
[----:B------:R-:W-:Y:S01]  /*9a50*/  FFMA.FTZ R120, R162, c[0x0][0x2d0], -R164 ;  /* 0x0000b400a2787a23 */ /* 0x000fe200000108a4 */
[C---:B------:R-:W-:Y:S03]  /*9a60*/  HMMA.16816.F32.BF16 R48, R100.reuse, R122, R48 ;  /* 0x0000007a6430723c */ /* 0x040fe60000041830 */
[----:B------:R4:W-:Y:S05]  /*9a70*/  MUFU.EX2 R171, R120 ;  /* 0x0000007800ab7308 */ /* 0x0009ea0000000800 */
[C---:B------:R-:W-:Y:S07]  /*9a80*/  HMMA.16816.F32.BF16 R52, R100.reuse, R124, R52 ;  /* 0x0000007c6434723c */ /* 0x040fee0000041834 */
[----:B------:R-:W-:Y:S01]  /*9a90*/  MOV R124, R147 ;  /* 0x00000093007c7202 */ /* 0x000fe20000000f00 */
[C---:B------:R-:W-:Y:S04]  /*9aa0*/  HMMA.16816.F32.BF16 R56, R100.reuse, R126, R56 ;  /* 0x0000007e6438723c */ /* 0x040fe80000041838 */
[----:B------:R-:W-:Y:S03]  /*9ab0*/  IMAD.MOV.U32 R125, RZ, RZ, R146 ;  /* 0x000000ffff7d7224 */ /* 0x000fe600078e0092 */
[----:B------:R-:W-:Y:S01]  /*9ac0*/  IMAD.MOV.U32 R126, RZ, RZ, R130 ;  /* 0x000000ffff7e7224 */ /* 0x000fe200078e0082 */
[C---:B---3--:R-:W-:Y:S01]  /*9ad0*/  HMMA.16816.F32.BF16 R60, R100.reuse, R116, R60 ;  /* 0x00000074643c723c */ /* 0x048fe2000004183c */
[----:B----4-:R-:W-:Y:S03]  /*9ae0*/  LDSM.16.MT88.4 R120, [R141+0x2900] ;  /* 0x002900008d78783b */ /* 0x010fe60000004200 */
[----:B------:R-:W-:Y:S03]  /*9af0*/  IMAD.MOV.U32 R127, RZ, RZ, R128 ;  /* 0x000000ffff7f7224 */ /* 0x000fe600078e0080 */
[--C-:B------:R-:W-:Y:S01]  /*9b00*/  FFMA.FTZ R116, R167, c[0x0][0x2d0], -R164.reuse ;  /* 0x0000b400a7747a23 */ /* 0x100fe200000108a4 */
[C---:B------:R-:W-:Y:S03]  /*9b10*/  HMMA.16816.F32.BF16 R64, R100.reuse, R118, R64 ;  /* 0x000000766440723c */ /* 0x040fe60000041840 */
[----:B------:R3:W4:Y:S05]  /*9b20*/  MUFU.EX2 R170, R116 ;  /* 0x0000007400aa7308 */ /* 0x00072a0000000800 */
[C---:B--2---:R-:W-:Y:S07]  /*9b30*/  HMMA.16816.F32.BF16 R68, R100.reuse, R104, R68 ;  /* 0x000000686444723c */ /* 0x044fee0000041844 */
[--C-:B------:R-:W-:Y:S01]  /*9b40*/  FFMA.FTZ R104, R151, c[0x0][0x2d0], -R165.reuse ;  /* 0x0000b40097687a23 */ /* 0x100fe200000108a5 */
[C---:B------:R-:W-:Y:S03]  /*9b50*/  HMMA.16816.F32.BF16 R72, R100.reuse, R106, R72 ;  /* 0x0000006a6448723c */ /* 0x040fe60000041848 */
[----:B------:R2:W-:Y:S05]  /*9b60*/  MUFU.EX2 R168, R104 ;  /* 0x0000006800a87308 */ /* 0x0005ea0000000800 */
[C---:B-1----:R-:W-:Y:S04]  /*9b70*/  HMMA.16816.F32.BF16 R76, R100.reuse, R108, R76 ;  /* 0x0000006c644c723c */ /* 0x042fe8000004184c */
[--C-:B---3--:R-:W-:Y:S01]  /*9b80*/  FFMA.FTZ R116, R166, c[0x0][0x2d0], -R165.reuse ;  /* 0x0000b400a6747a23 */ /* 0x108fe200000108a5 */
[----:B----4-:R-:W-:Y:S02]  /*9b90*/  F2FP.BF16.PACK_AB R160, R170, R171 ;  /* 0x000000abaaa0723e */ /* 0x010fe400000010ff */
[----:B------:R-:W-:Y:S01]  /*9ba0*/  MOV R108, R135 ;  /* 0x00000087006c7202 */ /* 0x000fe20000000f00 */
[C---:B------:R-:W-:Y:S01]  /*9bb0*/  HMMA.16816.F32.BF16 R80, R100.reuse, R110, R80 ;  /* 0x0000006e6450723c */ /* 0x040fe20000041850 */
[----:B------:R-:W1:Y:S01]  /*9bc0*/  MUFU.EX2 R169, R116 ;  /* 0x0000007400a97308 */ /* 0x000e620000000800 */
[----:B------:R-:W3:Y:S02]  /*9bd0*/  LDL.LU R135, [R1+0x4] ;  /* 0x0000040001877983 */ /* 0x000ee40000300800 */
[----:B------:R-:W-:Y:S02]  /*9be0*/  MOV R109, R131 ;  /* 0x00000083006d7202 */ /* 0x000fe40000000f00 */
[----:B------:R-:W4:Y:S02]  /*9bf0*/  LDL.64 R250, [R1+0x18] ;  /* 0x0000180001fa7983 */ /* 0x000f240000100a00 */
[C---:B------:R-:W-:Y:S04]  /*9c00*/  HMMA.16816.F32.BF16 R84, R100.reuse, R112, R84 ;  /* 0x000000706454723c */ /* 0x040fe80000041854 */
[--C-:B--2---:R-:W-:Y:S01]  /*9c10*/  FFMA.FTZ R104, R150, c[0x0][0x2d0], -R164.reuse ;  /* 0x0000b40096687a23 */ /* 0x104fe200000108a4 */
[----:B------:R-:W2:Y:S01]  /*9c20*/  LDL.64 R248, [R1+0x30] ;  /* 0x0000300001f87983 */ /* 0x000ea20000100a00 */
[----:B------:R-:W-:Y:S02]  /*9c30*/  FFMA.FTZ R164, R149, c[0x0][0x2d0], -R164 ;  /* 0x0000b40095a47a23 */ /* 0x000fe400000108a4 */
[C---:B------:R-:W-:Y:S01]  /*9c40*/  HMMA.16816.F32.BF16 R88, R100.reuse, R114, R88 ;  /* 0x000000726458723c */ /* 0x040fe20000041858 */
[----:B------:R5:W-:Y:S02]  /*9c50*/  MUFU.EX2 R167, R104 ;  /* 0x0000006800a77308 */ /* 0x000be40000000800 */
[----:B------:R-:W-:Y:S01]  /*9c60*/  LDSM.16.MT88.4 R112, [R236+UR4+0x2900] ;  /* 0x00290004ec70783b */ /* 0x000fe20008004200 */
[----:B-1----:R-:W-:Y:S07]  /*9c70*/  F2FP.BF16.PACK_AB R161, R168, R169 ;  /* 0x000000a9a8a1723e */ /* 0x002fee00000010ff */
[----:B------:R-:W1:Y:S01]  /*9c80*/  LDSM.16.MT88.4 R116, [R141+0x8100] ;  /* 0x008100008d74783b */ /* 0x000e620000004200 */
[----:B------:R-:W5:Y:S07]  /*9c90*/  MUFU.EX2 R166, R164 ;  /* 0x000000a400a67308 */ /* 0x000f6e0000000800 */
[----:B------:R-:W-:Y:S01]  /*9ca0*/  LDSM.16.MT88.4 R128, [R143+UR4+0x5900] ;  /* 0x005900048f80783b */ /* 0x000fe20008004200 */
[--C-:B-----5:R-:W-:Y:S07]  /*9cb0*/  FFMA.FTZ R104, R148, c[0x0][0x2d0], -R165.reuse ;  /* 0x0000b40094687a23 */ /* 0x120fee00000108a5 */
[----:B------:R-:W5:Y:S01]  /*9cc0*/  LDSM.16.MT88.4 R148, [R143+UR4+0x2900] ;  /* 0x002900048f94783b */ /* 0x000f620008004200 */
[----:B------:R-:W-:Y:S01]  /*9cd0*/  FFMA.FTZ R165, R163, c[0x0][0x2d0], -R165 ;  /* 0x0000b400a3a57a23 */ /* 0x000fe200000108a5 */
[----:B------:R1:W-:Y:S01]  /*9ce0*/  MUFU.EX2 R164, R104 ;  /* 0x0000006800a47308 */ /* 0x0003e20000000800 */
[----:B------:R-:W-:Y:S09]  /*9cf0*/  F2FP.BF16.PACK_AB R162, R166, R167 ;  /* 0x000000a7a6a2723e */ /* 0x000ff200000010ff */
[----:B------:R-:W5:Y:S01]  /*9d00*/  MUFU.EX2 R165, R165 ;  /* 0x000000a500a57308 */ /* 0x000f620000000800 */
[C---:B-1----:R-:W-:Y:S01]  /*9d10*/  HMMA.16816.F32.BF16 R92, R100.reuse, R116, R92 ;  /* 0x00000074645c723c */ /* 0x042fe2000004185c */
[----:B------:R-:W1:Y:S07]  /*9d20*/  LDSM.16.MT88.4 R104, [R142+0x2900] ;  /* 0x002900008e68783b */ /* 0x000e6e0000004200 */
[----:B------:R-:W-:Y:S04]  /*9d30*/  HMMA.16816.F32.BF16 R96, R100, R118, R96 ;  /* 0x000000766460723c */ /* 0x000fe80000041860 */
[----:B-----5:R-:W-:Y:S07]  /*9d40*/  F2FP.BF16.PACK_AB R163, R165, R164 ;  /* 0x000000a4a5a3723e */ /* 0x020fee00000010ff */
[C---:B------:R-:W-:Y:S01]  /*9d50*/  HMMA.16816.F32.BF16 R144, R160.reuse, R148, R4 ;  /* 0x00000094a090723c */ /* 0x040fe20000041804 */
[----:B------:R-:W5:Y:S07]  /*9d60*/  LDSM.16.MT88.4 R4, [R236+UR4+0x5900] ;  /* 0x00590004ec04783b */ /* 0x000f6e0008004200 */
[C---:B------:R-:W-:Y:S01]  /*9d70*/  HMMA.16816.F32.BF16 R148, R160.reuse, R150, R8 ;  /* 0x00000096a094723c */ /* 0x040fe20000041808 */
[----:B------:R-:W2:Y:S07]  /*9d80*/  LDSM.16.MT88.4 R8, [R141+0x5900] ;  /* 0x005900008d08783b */ /* 0x000eae0000004200 */
[C---:B-1----:R-:W-:Y:S07]  /*9d90*/  HMMA.16816.F32.BF16 R100, R160.reuse, R104, R12 ;  /* 0x00000068a064723c */ /* 0x042fee000004180c */
[----:B------:R-:W-:Y:S01]  /*9da0*/  IMAD.MOV.U32 R13, RZ, RZ, R132 ;  /* 0x000000ffff0d7224 */ /* 0x000fe200078e0084 */
[C---:B------:R-:W-:Y:S01]  /*9db0*/  HMMA.16816.F32.BF16 R104, R160.reuse, R106, R16 ;  /* 0x0000006aa068723c */ /* 0x040fe20000041810 */
[----:B------:R-:W2:Y:S03]  /*9dc0*/  LDL.LU R132, [R1+0x8] ;  /* 0x0000080001847983 */ /* 0x000ea60000300800 */
[----:B------:R-:W-:Y:S01]  /*9dd0*/  MOV R12, R108 ;  /* 0x0000006c000c7202 */ /* 0x000fe20000000f00 */
[----:B------:R-:W-:Y:S01]  /*9de0*/  IMAD.MOV.U32 R15, RZ, RZ, R126 ;  /* 0x000000ffff0f7224 */ /* 0x000fe200078e007e */
[----:B------:R-:W-:Y:S01]  /*9df0*/  MOV R14, R109 ;  /* 0x0000006d000e7202 */ /* 0x000fe20000000f00 */
[----:B------:R-:W-:Y:S01]  /*9e00*/  IMAD.MOV.U32 R18, RZ, RZ, R124 ;  /* 0x000000ffff127224 */ /* 0x000fe200078e007c */
[C---:B------:R-:W-:Y:S01]  /*9e10*/  HMMA.16816.F32.BF16 R108, R160.reuse, R112, R20 ;  /* 0x00000070a06c723c */ /* 0x040fe20000041814 */
[----:B------:R-:W4:Y:S03]  /*9e20*/  LDL R21, [R1+0x3c] ;  /* 0x00003c0001157983 */ /* 0x000f260000100800 */
[----:B------:R-:W-:Y:S02]  /*9e30*/  MOV R17, R127 ;  /* 0x0000007f00117202 */ /* 0x000fe40000000f00 */
[----:B------:R-:W-:Y:S02]  /*9e40*/  MOV R19, R125 ;  /* 0x0000007d00137202 */ /* 0x000fe40000000f00 */
[C---:B------:R-:W-:Y:S08]  /*9e50*/  HMMA.16816.F32.BF16 R112, R160.reuse, R114, R24 ;  /* 0x00000072a070723c */ /* 0x040ff00000041818 */
[C---:B------:R-:W-:Y:S08]  /*9e60*/  HMMA.16816.F32.BF16 R116, R160.reuse, R120, R28 ;  /* 0x00000078a074723c */ /* 0x040ff0000004181c */
[C---:B------:R-:W-:Y:S08]  /*9e70*/  HMMA.16816.F32.BF16 R120, R160.reuse, R122, R32 ;  /* 0x0000007aa078723c */ /* 0x040ff00000041820 */
[C---:B------:R-:W-:Y:S08]  /*9e80*/  HMMA.16816.F32.BF16 R124, R160.reuse, R128, R36 ;  /* 0x00000080a07c723c */ /* 0x040ff00000041824 */
[C---:B------:R-:W-:Y:S04]  /*9e90*/  HMMA.16816.F32.BF16 R128, R160.reuse, R130, R40 ;  /* 0x00000082a080723c */ /* 0x040fe80000041828 */
[----:B---3--:R-:W-:Y:S02]  /*9ea0*/  FFMA.FTZ R2, R2, R135, R224 ;  /* 0x0000008702027223 */ /* 0x008fe400000100e0 */
[----:B------:R-:W-:Y:S02]  /*9eb0*/  IMAD.MOV.U32 R224, RZ, RZ, R134 ;  /* 0x000000ffffe07224 */ /* 0x000fe400078e0086 */
[----:B------:R-:W-:Y:S04]  /*9ec0*/  FADD.FTZ R2, R17, R2 ;  /* 0x0000000211027221 */ /* 0x000fe80000010000 */
[----:B------:R-:W-:Y:S02]  /*9ed0*/  FADD.FTZ R2, R13, R2 ;  /* 0x000000020d027221 */ /* 0x000fe40000010000 */
[----:B--2---:R-:W-:Y:S02]  /*9ee0*/  FFMA.FTZ R0, R0, R132, R133 ;  /* 0x0000008400007223 */ /* 0x004fe40000010085 */
[C---:B------:R-:W-:Y:S03]  /*9ef0*/  HMMA.16816.F32.BF16 R132, R160.reuse, R136, R44 ;  /* 0x00000088a084723c */ /* 0x040fe6000004182c */
[----:B------:R-:W-:Y:S04]  /*9f00*/  FADD.FTZ R0, R12, R0 ;  /* 0x000000000c007221 */ /* 0x000fe80000010000 */
[----:B------:R-:W-:Y:S01]  /*9f10*/  FADD.FTZ R16, R14, R0 ;  /* 0x000000000e107221 */ /* 0x000fe20000010000 */
[C---:B------:R-:W-:Y:S04]  /*9f20*/  HMMA.16816.F32.BF16 R136, R160.reuse, R138, R48 ;  /* 0x0000008aa088723c */ /* 0x040fe80000041830 */
[----:B------:R-:W-:Y:S02]  /*9f30*/  FADD.FTZ R0, R15, R2 ;  /* 0x000000020f007221 */ /* 0x000fe40000010000 */
[----:B------:R-:W1:Y:S01]  /*9f40*/  LDSM.16.MT88.4 R12, [R143+UR4+0x8900] ;  /* 0x008900048f0c783b */ /* 0x000e620008004200 */
[----:B------:R-:W-:Y:S01]  /*9f50*/  FADD.FTZ R2, R18, R16 ;  /* 0x0000001012027221 */ /* 0x000fe20000010000 */
[C---:B-----5:R-:W-:Y:S04]  /*9f60*/  HMMA.16816.F32.BF16 R52, R160.reuse, R4, R52 ;  /* 0x00000004a034723c */ /* 0x060fe80000041834 */
[----:B------:R-:W-:Y:S01]  /*9f70*/  @P0 MOV R18, R248 ;  /* 0x000000f800120202 */ /* 0x000fe20000000f00 */
[----:B------:R-:W-:Y:S02]  /*9f80*/  FADD.FTZ R0, R19, R0 ;  /* 0x0000000013007221 */ /* 0x000fe40000010000 */
[----:B------:R-:W-:Y:S01]  /*9f90*/  MOV R4, UR20 ;  /* 0x0000001400047c02 */ /* 0x000fe20008000f00 */
[----:B------:R-:W-:Y:S01]  /*9fa0*/  IMAD.U32 R5, RZ, RZ, UR21 ;  /* 0x00000015ff057e24 */ /* 0x000fe2000f8e00ff */
[C---:B------:R-:W-:Y:S03]  /*9fb0*/  HMMA.16816.F32.BF16 R56, R160.reuse, R6, R56 ;  /* 0x00000006a038723c */ /* 0x040fe60000041838 */
[----:B----4-:R-:W-:Y:S02]  /*9fc0*/  @P0 IMAD.MOV.U32 R19, RZ, RZ, R251 ;  /* 0x000000ffff130224 */ /* 0x010fe400078e00fb */
[----:B------:R-:W-:Y:S02]  /*9fd0*/  FADD.FTZ R2, R252, R2 ;  /* 0x00000002fc027221 */ /* 0x000fe40000010000 */
[----:B------:R-:W-:Y:S01]  /*9fe0*/  @P0 IMAD.WIDE.U32 R18, R4, 0x60, R18 ;  /* 0x0000006004120825 */ /* 0x000fe200078e0012 */
[C---:B------:R-:W-:Y:S01]  /*9ff0*/  HMMA.16816.F32.BF16 R60, R160.reuse, R8, R60 ;  /* 0x00000008a03c723c */ /* 0x040fe2000004183c */
[----:B------:R2:W3:Y:S03]  /*a000*/  LDSM.16.MT88.4 R4, [R142+0x8900] ;  /* 0x008900008e04783b */ /* 0x0004e60000004200 */
[----:B------:R-:W-:Y:S02]  /*a010*/  FADD.FTZ R0, R241, R0 ;  /* 0x00000000f1007221 */ /* 0x000fe40000010000 */
[----:B------:R-:W-:Y:S02]  /*a020*/  FADD.FTZ R2, R234, R2 ;  /* 0x00000002ea027221 */ /* 0x000fe40000010000 */
[----:B------:R-:W-:Y:S01]  /*a030*/  FADD.FTZ R0, R226, R0 ;  /* 0x00000000e2007221 */ /* 0x000fe20000010000 */
[C---:B------:R-:W-:Y:S01]  /*a040*/  HMMA.16816.F32.BF16 R64, R160.reuse, R10, R64 ;  /* 0x0000000aa040723c */ /* 0x040fe20000041840 */
[----:B------:R-:W4:Y:S02]  /*a050*/  LDSM.16.MT88.4 R8, [R236+UR4+0x8900] ;  /* 0x00890004ec08783b */ /* 0x000f240008004200 */
[----:B------:R-:W-:Y:S02]  /*a060*/  FADD.FTZ R2, R225, R2 ;  /* 0x00000002e1027221 */ /* 0x000fe40000010000 */
[----:B------:R-:W-:Y:S02]  /*a070*/  FADD.FTZ R0, R227, R0 ;  /* 0x00000000e3007221 */ /* 0x000fe40000010000 */
[----:B------:R-:W-:Y:S02]  /*a080*/  FADD.FTZ R16, R224, R2 ;  /* 0x00000002e0107221 */ /* 0x000fe40000010000 */
[----:B------:R-:W-:Y:S01]  /*a090*/  FADD.FTZ R2, R247, R0 ;  /* 0x00000000f7027221 */ /* 0x000fe20000010000 */
[C---:B-1----:R-:W-:Y:S03]  /*a0a0*/  HMMA.16816.F32.BF16 R68, R160.reuse, R12, R68 ;  /* 0x0000000ca044723c */ /* 0x042fe60000041844 */
[----:B------:R-:W-:Y:S02]  /*a0b0*/  FADD.FTZ R2, R246, R2 ;  /* 0x00000002f6027221 */ /* 0x000fe40000010000 */
[----:B------:R-:W-:Y:S02]  /*a0c0*/  FADD.FTZ R0, R245, R16 ;  /* 0x00000010f5007221 */ /* 0x000fe40000010000 */
[----:B--2---:R-:W-:Y:S01]  /*a0d0*/  IMAD.MOV.U32 R142, RZ, RZ, R3 ;  /* 0x000000ffff8e7224 */ /* 0x004fe200078e0003 */
[C---:B------:R-:W-:Y:S01]  /*a0e0*/  HMMA.16816.F32.BF16 R72, R160.reuse, R14, R72 ;  /* 0x0000000ea048723c */ /* 0x040fe20000041848 */
[----:B------:R1:W2:Y:S03]  /*a0f0*/  LDSM.16.MT88.4 R12, [R141+0x8900] ;  /* 0x008900008d0c783b */ /* 0x0002a60000004200 */
[----:B------:R-:W-:Y:S02]  /*a100*/  FADD.FTZ R16, R244, R0 ;  /* 0x00000000f4107221 */ /* 0x000fe40000010000 */
[----:B------:R-:W-:Y:S02]  /*a110*/  FADD.FTZ R0, R243, R2 ;  /* 0x00000002f3007221 */ /* 0x000fe40000010000 */
[----:B------:R-:W-:Y:S04]  /*a120*/  @P0 IMAD.SHL.U32 R2, R18, 0x2, RZ ;  /* 0x0000000212020824 */ /* 0x000fe800078e00ff */
[----:B------:R-:W-:Y:S01]  /*a130*/  FADD.FTZ R17, R242, R0 ;  /* 0x00000000f2117221 */ /* 0x000fe20000010000 */
[----:B------:R-:W-:Y:S01]  /*a140*/  MOV R0, UR12 ;  /* 0x0000000c00007c02 */ /* 0x000fe20008000f00 */
[----:B------:R-:W-:Y:S01]  /*a150*/  FADD.FTZ R20, R235, R16 ;  /* 0x00000010eb147221 */ /* 0x000fe20000010000 */
[----:B------:R-:W-:Y:S01]  /*a160*/  @P0 IADD3 R16, R19, UR17, RZ ;  /* 0x0000001113100c10 */ /* 0x000fe2000fffe0ff */
[C---:B---3--:R-:W-:Y:S01]  /*a170*/  HMMA.16816.F32.BF16 R76, R160.reuse, R4, R76 ;  /* 0x00000004a04c723c */ /* 0x048fe2000004184c */
[----:B------:R-:W-:Y:S02]  /*a180*/  @UP0 USHF.L.U32 UR17, UR6, 0x6, URZ ;  /* 0x0000000606110899 */ /* 0x000fe4000800063f */
[----:B------:R-:W-:Y:S01]  /*a190*/  @P0 IMAD R0, R0, 0x4800, R21 ;  /* 0x0000480000000824 */ /* 0x000fe200078e0215 */
[----:B------:R-:W-:Y:S01]  /*a1a0*/  @P0 SHF.L.U64.HI R18, R18, 0x1, R16 ;  /* 0x0000000112120819 */ /* 0x000fe20000010210 */
[----:B------:R-:W-:Y:S01]  /*a1b0*/  FADD.FTZ R22, R212, R17 ;  /* 0x00000011d4167221 */ /* 0x000fe20000010000 */
[----:B------:R-:W-:Y:S01]  /*a1c0*/  @P0 IADD3 R16, P6, R2, c[0x0][0x1c8], RZ ;  /* 0x0000720002100a10 */ /* 0x000fe20007fde0ff */
[----:B------:R-:W-:Y:S01]  /*a1d0*/  FADD.FTZ R19, R238, R20 ;  /* 0x00000014ee137221 */ /* 0x000fe20000010000 */
[----:B------:R-:W-:Y:S01]  /*a1e0*/  @P0 SHF.L.U32 R0, R0, 0x1, RZ ;  /* 0x0000000100000819 */ /* 0x000fe200000006ff */
[C---:B------:R-:W-:Y:S01]  /*a1f0*/  HMMA.16816.F32.BF16 R80, R160.reuse, R6, R80 ;  /* 0x00000006a050723c */ /* 0x040fe20000041850 */
[----:B------:R-:W-:Y:S02]  /*a200*/  UISETP.GT.AND UP0, UPT, UR15, UR13, UPT ;  /* 0x0000000d0f00728c */ /* 0x000fe4000bf04270 */
[----:B------:R-:W-:Y:S01]  /*a210*/  @P0 IADD3.X R17, R18, c[0x0][0x1cc], RZ, P6, !PT ;  /* 0x0000730012110a10 */ /* 0x000fe200037fe4ff */
[----:B------:R-:W-:Y:S01]  /*a220*/  FADD.FTZ R22, R215, R22 ;  /* 0x00000016d7167221 */ /* 0x000fe20000010000 */
[----:B------:R-:W-:Y:S01]  /*a230*/  @P0 IADD3 R20, P5, R2, 0x80, RZ ;  /* 0x0000008002140810 */ /* 0x000fe20007fbe0ff */
[----:B------:R-:W-:Y:S01]  /*a240*/  FADD.FTZ R19, R214, R19 ;  /* 0x00000013d6137221 */ /* 0x000fe20000010000 */
[----:B------:R-:W-:Y:S01]  /*a250*/  UIADD3 UR15, UR5, 0x1, URZ ;  /* 0x00000001050f7890 */ /* 0x000fe2000fffe03f */
[----:B------:R-:W-:Y:S01]  /*a260*/  @!PT LDS RZ, [RZ] ;  /* 0x00000000fffff984 */ /* 0x000fe20000000800 */
[----:B------:R-:W-:Y:S01]  /*a270*/  @!PT LDS RZ, [RZ] ;  /* 0x00000000fffff984 */ /* 0x000fe20000000800 */
[----:B------:R-:W-:Y:S01]  /*a280*/  @!PT LDS RZ, [RZ] ;  /* 0x00000000fffff984 */ /* 0x000fe20000000800 */
[----:B------:R3:W-:Y:S01]  /*a290*/  @P0 LDGSTS.E.BYPASS.LTC128B.128 [R0+0x12100], [R16.64], !P4 ;  /* 0x1210000010000fae */ /* 0x0007e2000e101d58 */
[----:B------:R-:W-:Y:S01]  /*a2a0*/  @P0 IADD3 R20, P1, R20, c[0x0][0x1c8], RZ ;  /* 0x0000720014140a10 */ /* 0x000fe20007f3e0ff */
[C---:B----4-:R-:W-:Y:S01]  /*a2b0*/  HMMA.16816.F32.BF16 R84, R160.reuse, R8, R84 ;  /* 0x00000008a054723c */ /* 0x050fe20000041854 */
[----:B------:R-:W-:Y:S02]  /*a2c0*/  USEL UR5, UR15, URZ, !UP1 ;  /* 0x0000003f0f057287 */ /* 0x000fe4000c800000 */
[----:B------:R-:W-:Y:S01]  /*a2d0*/  @P0 IADD3.X R21, RZ, c[0x0][0x1cc], R18, P1, P5 ;  /* 0x00007300ff150a10 */ /* 0x000fe20000fea412 */
[----:B------:R-:W-:Y:S01]  /*a2e0*/  FADD.FTZ R4, R183, R22 ;  /* 0x00000016b7047221 */ /* 0x000fe20000010000 */
[----:B------:R-:W-:Y:S01]  /*a2f0*/  @P0 IADD3 R2, P5, R2, 0x100, RZ ;  /* 0x0000010002020810 */ /* 0x000fe20007fbe0ff */
[----:B------:R-:W-:Y:S01]  /*a300*/  FADD.FTZ R5, R213, R19 ;  /* 0x00000013d5057221 */ /* 0x000fe20000010000 */
[----:B------:R-:W-:Y:S01]  /*a310*/  UMOV UR15, UR28 ;  /* 0x0000001c000f7c82 */ /* 0x000fe20008000000 */
[----:B------:R3:W-:Y:S01]  /*a320*/  @P0 LDGSTS.E.BYPASS.LTC128B.128 [R0+0x15100], [R20.64], !P3 ;  /* 0x1510000014000fae */ /* 0x0007e2000d901d58 */
[----:B------:R-:W-:Y:S01]  /*a330*/  @P0 IADD3 R6, P1, R2, c[0x0][0x1c8], RZ ;  /* 0x0000720002060a10 */ /* 0x000fe20007f3e0ff */
[C---:B------:R-:W-:Y:S03]  /*a340*/  HMMA.16816.F32.BF16 R88, R160.reuse, R10, R88 ;  /* 0x0000000aa058723c */ /* 0x040fe60000041858 */
[----:B------:R-:W-:Y:S01]  /*a350*/  @P0 IADD3.X R7, RZ, c[0x0][0x1cc], R18, P1, P5 ;  /* 0x00007300ff070a10 */ /* 0x000fe20000fea412 */
[----:B------:R-:W-:Y:S01]  /*a360*/  FADD.FTZ R4, R182, R4 ;  /* 0x00000004b6047221 */ /* 0x000fe20000010000 */
[----:B-1----:R-:W-:Y:S01]  /*a370*/  MOV R141, R140 ;  /* 0x0000008c008d7202 */ /* 0x002fe20000000f00 */
[----:B------:R-:W-:Y:S02]  /*a380*/  FADD.FTZ R5, R180, R5 ;  /* 0x00000005b4057221 */ /* 0x000fe40000010000 */
[----:B------:R1:W-:Y:S01]  /*a390*/  @P0 LDGSTS.E.BYPASS.LTC128B.128 [R0+0x18100], [R6.64], !P2 ;  /* 0x1810000006000fae */ /* 0x0003e2000d101d58 */
[C---:B--2---:R-:W-:Y:S03]  /*a3a0*/  HMMA.16816.F32.BF16 R92, R160.reuse, R12, R92 ;  /* 0x0000000ca05c723c */ /* 0x044fe6000004185c */
[----:B------:R-:W-:Y:S02]  /*a3b0*/  FADD.FTZ R2, R181, R5 ;  /* 0x00000005b5027221 */ /* 0x000fe40000010000 */
[----:B------:R-:W-:Y:S01]  /*a3c0*/  FADD.FTZ R5, R178, R4 ;  /* 0x00000004b2057221 */ /* 0x000fe20000010000 */
[----:B------:R-:W-:Y:S01]  /*a3d0*/  @P0 IADD3 R4, P1, R16, UR17, RZ ;  /* 0x0000001110040c10 */ /* 0x000fe2000ff3e0ff */
[----:B------:R-:W-:Y:S01]  /*a3e0*/  FADD.FTZ R18, R174, R2 ;  /* 0x00000002ae127221 */ /* 0x000fe20000010000 */
[----:B------:R-:W-:Y:S04]  /*a3f0*/  HMMA.16816.F32.BF16 R96, R160, R14, R96 ;  /* 0x0000000ea060723c */ /* 0x000fe80000041860 */
[----:B------:R-:W-:Y:S01]  /*a400*/  FADD.FTZ R2, R179, R5 ;  /* 0x00000005b3027221 */ /* 0x000fe20000010000 */
[----:B------:R-:W-:Y:S01]  /*a410*/  @P0 IADD3.X R5, R17, UR18, RZ, P1, !PT ;  /* 0x0000001211050c10 */ /* 0x000fe20008ffe4ff */
[----:B------:R-:W-:Y:S02]  /*a420*/  FADD.FTZ R8, R176, R18 ;  /* 0x00000012b0087221 */ /* 0x000fe40000010000 */
[----:B------:R-:W-:Y:S02]  /*a430*/  FADD.FTZ R2, R177, R2 ;  /* 0x00000002b1027221 */ /* 0x000fe40000010000 */
[----:B------:R2:W-:Y:S02]  /*a440*/  @P0 LDGSTS.E.BYPASS.LTC128B.128 [R0+0x13100], [R4.64], !P4 ;  /* 0x1310000004000fae */ /* 0x0005e4000e101d58 */
[----:B------:R-:W-:Y:S04]  /*a450*/  FADD.FTZ R2, R175, R2 ;  /* 0x00000002af027221 */ /* 0x000fe80000010000 */
[----:B------:R-:W-:Y:S02]  /*a460*/  FADD.FTZ R2, R171, R2 ;  /* 0x00000002ab027221 */ /* 0x000fe40000010000 */
[----:B------:R2:W-:Y:S01]  /*a470*/  @P0 LDGSTS.E.BYPASS.LTC128B.128 [R0+0x16100], [R4.64+0x80], !P3 ;  /* 0x1610008004000fae */ /* 0x0005e2000d901d58 */
[----:B-1----:R-:W-:Y:S01]  /*a480*/  @P0 IADD3 R6, P1, R4, UR17, RZ ;  /* 0x0000001104060c10 */ /* 0x002fe2000ff3e0ff */
[----:B------:R-:W-:Y:S03]  /*a490*/  FADD.FTZ R2, R170, R2 ;  /* 0x00000002aa027221 */ /* 0x000fe60000010000 */
[----:B------:R-:W-:Y:S01]  /*a4a0*/  @P0 IADD3.X R7, R5, UR18, RZ, P1, !PT ;  /* 0x0000001205070c10 */ /* 0x000fe20008ffe4ff */
[----:B------:R-:W-:Y:S02]  /*a4b0*/  FADD.FTZ R2, R167, R2 ;  /* 0x00000002a7027221 */ /* 0x000fe40000010000 */
[----:B------:R2:W-:Y:S02]  /*a4c0*/  @P0 LDGSTS.E.BYPASS.LTC128B.128 [R0+0x19100], [R4.64+0x100], !P2 ;  /* 0x1910010004000fae */ /* 0x0005e4000d101d58 */
[----:B------:R-:W-:Y:S06]  /*a4d0*/  FADD.FTZ R2, R166, R2 ;  /* 0x00000002a6027221 */ /* 0x000fec0000010000 */
[----:B------:R3:W-:Y:S08]  /*a4e0*/  @P0 LDGSTS.E.BYPASS.LTC128B.128 [R0+0x14100], [R6.64], !P4 ;  /* 0x1410000006000fae */ /* 0x0007f0000e101d58 */
[----:B------:R3:W-:Y:S08]  /*a4f0*/  @P0 LDGSTS.E.BYPASS.LTC128B.128 [R0+0x17100], [R6.64+0x80], !P3 ;  /* 0x1710008006000fae */ /* 0x0007f0000d901d58 */
[----:B------:R3:W-:Y:S01]  /*a500*/  @P0 LDGSTS.E.BYPASS.LTC128B.128 [R0+0x1a100], [R6.64+0x100], !P2 ;  /* 0x1a10010006000fae */ /* 0x0007e2000d101d58 */
[----:B------:R-:W-:Y:S01]  /*a510*/  PLOP3.LUT P0, PT, PT, PT, UP0, 0x80, 0x0 ;  /* 0x000000000000781c */ /* 0x000fe20003f0f008 */
[----:B--2---:R-:W-:Y:S06]  /*a520*/  FADD.FTZ R4, R173, R8 ;  /* 0x00000008ad047221 */ /* 0x004fec0000010000 */
[----:B------:R1:W-:Y:S04]  /*a530*/  STL [R1+0x4], R2 ;  /* 0x0000040201007387 */ /* 0x0003e80000100800 */
[----:B------:R-:W0:Y:S01]  /*a540*/  LDGDEPBAR ;  /* 0x00000000000079af */ /* 0x000e220000000000 */
[----:B---3--:R-:W-:Y:S04]  /*a550*/  FADD.FTZ R0, R172, R4 ;  /* 0x00000004ac007221 */ /* 0x008fe80000010000 */
[----:B------:R-:W-:Y:S04]  /*a560*/  FADD.FTZ R0, R169, R0 ;  /* 0x00000000a9007221 */ /* 0x000fe80000010000 */
[----:B------:R-:W-:Y:S04]  /*a570*/  FADD.FTZ R0, R168, R0 ;  /* 0x00000000a8007221 */ /* 0x000fe80000010000 */
[----:B------:R-:W-:Y:S04]  /*a580*/  FADD.FTZ R0, R164, R0 ;  /* 0x00000000a4007221 */ /* 0x000fe80000010000 */
[----:B------:R-:W-:Y:S05]  /*a590*/  FADD.FTZ R0, R165, R0 ;  /* 0x00000000a5007221 */ /* 0x000fea0000010000 */
[----:B------:R1:W-:Y:S01]  /*a5a0*/  STL [R1+0x8], R0 ;  /* 0x0000080001007387 */ /* 0x0003e20000100800 */
[----:B------:R-:W-:-:S05]  /*a5b0*/  @P0 BRA `(.L_x_1151) ;  /* 0xffffbe2000000947 */ /* 0x000fca000383ffff */
.L_x_1150:
[----:B------:R-:W-:-:S13]  /*a5c0*/  ISETP.LE.AND P0, PT, RZ, UR28, PT ;  /* 0x0000001cff007c0c */ /* 0x000fda000bf03270 */
[----:B------:R-:W-:Y:S05]  /*a5d0*/  @!P0 BRA `(.L_x_1152) ;  /* 0x0000392000008947 */ /* 0x000fea0003800000 */
[----:B-1----:R-:W2:Y:S01]  /*a5e0*/  LDL.LU R0, [R1+0x44] ;  /* 0x0000440001007983 */ /* 0x002ea20000300800 */
[----:B------:R-:W-:Y:S01]  /*a5f0*/  ULDC.64 UR6, c[0x0][0x1e0] ;  /* 0x0000780000067ab9 */ /* 0x000fe20000000a00 */
[----:B------:R-:W-:Y:S01]  /*a600*/  IMAD.MOV.U32 R238, RZ, RZ, 0x40 ;  /* 0x00000040ffee7424 */ /* 0x000fe200078e00ff */
[----:B------:R-:W-:Y:S01]  /*a610*/  UIADD3 UR21, UP1, UR11, 0x80, URZ ;  /* 0x000000800b157890 */ /* 0x000fe2000ff3e03f */
[----:B------:R-:W-:Y:S01]  /*a620*/  MOV R141, R3 ;  /* 0x00000003008d7202 */ /* 0x000fe20000000f00 */
[----:B------:R-:W-:Y:S02]  /*a630*/  UIADD3 UR23, UP0, UR11, 0x100, URZ ;  /* 0x000001000b177890 */ /* 0x000fe4000ff1e03f */
[----:B------:R-:W-:Y:S02]  /*a640*/  UIMAD.WIDE.U32 UR8, UR6, 0x40, URZ ;  /* 0x00000040060878a5 */ /* 0x000fe4000f8e003f */
[----:B------:R-:W-:Y:S02]  /*a650*/  USHF.L.U32 UR18, UR7, 0x6, URZ ;  /* 0x0000000607127899 */ /* 0x000fe4000800063f */
[----:B------:R-:W-:-:S02]  /*a660*/  UIADD3.X UR20, URZ, UR10, URZ, UP1, !UPT ;  /* 0x0000000a3f147290 */ /* 0x000fc40008ffe43f */
[----:B------:R-:W-:Y:S02]  /*a670*/  UIADD3.X UR22, URZ, UR10, URZ, UP0, !UPT ;  /* 0x0000000a3f167290 */ /* 0x000fe400087fe43f */
[----:B------:R-:W-:Y:S02]  /*a680*/  UIADD3 UR18, UR9, UR18, URZ ;  /* 0x0000001209127290 */ /* 0x000fe4000fffe03f */
[----:B------:R-:W-:Y:S02]  /*a690*/  UIADD3 UR17, UP1, UR8, 0x80, URZ ;  /* 0x0000008008117890 */ /* 0x000fe4000ff3e03f */
[----:B------:R-:W-:Y:S02]  /*a6a0*/  UIADD3 UR19, UP0, UR8, 0x100, URZ ;  /* 0x0000010008137890 */ /* 0x000fe4000ff1e03f */
[----:B------:R-:W-:Y:S02]  /*a6b0*/  USHF.L.U64.HI UR14, UR6, 0x6, UR7 ;  /* 0x00000006060e7899 */ /* 0x000fe40008010207 */
[----:B------:R-:W-:-:S02]  /*a6c0*/  USHF.L.U32 UR13, UR6, 0x6, URZ ;  /* 0x00000006060d7899 */ /* 0x000fc4000800063f */
[----:B------:R-:W-:Y:S02]  /*a6d0*/  UIADD3.X UR16, URZ, UR18, URZ, UP1, !UPT ;  /* 0x000000123f107290 */ /* 0x000fe40008ffe43f */
[----:B------:R-:W-:Y:S02]  /*a6e0*/  UIADD3.X UR18, URZ, UR18, URZ, UP0, !UPT ;  /* 0x000000123f127290 */ /* 0x000fe400087fe43f */
[----:B------:R-:W-:Y:S02]  /*a6f0*/  ULDC.64 UR8, c[0x0][0x208] ;  /* 0x0000820000087ab9 */ /* 0x000fe40000000a00 */
[----:B------:R-:W-:Y:S01]  /*a700*/  ULDC.64 UR6, c[0x0][0x1e0] ;  /* 0x0000780000067ab9 */ /* 0x000fe20000000a00 */
[----:B--2---:R-:W-:Y:S01]  /*a710*/  LOP3.LUT P0, RZ, R0, 0x4, RZ, 0xc0, !PT ;  /* 0x0000000400ff7812 */ /* 0x004fe2000780c0ff */
[----:B------:R-:W-:-:S03]  /*a720*/  IMAD.MOV.U32 R0, RZ, RZ, R140 ;  /* 0x000000ffff007224 */ /* 0x000fc600078e008c */
[----:B------:R-:W-:Y:S02]  /*a730*/  SEL R238, R238, 0xffffffc0, !P0 ;  /* 0xffffffc0eeee7807 */ /* 0x000fe40004000000 */
.L_x_1153:
[----:B------:R-:W2:Y:S01]  /*a740*/  LDL.64 R46, [R1+0x20] ;  /* 0x00002000012e7983 */ /* 0x000ea20000100a00 */
[----:B------:R-:W-:Y:S04]  /*a750*/  DEPBAR.LE SB0, 0x2 ;  /* 0x000080800000791a */ /* 0x000fe80000000000 */
[----:B------:R-:W-:Y:S01]  /*a760*/  UIMAD UR4, UR5, 0x9000, URZ ;  /* 0x00009000050478a4 */ /* 0x000fe2000f8e023f */
[----:B------:R-:W3:Y:S01]  /*a770*/  LDL.64 R44, [R1+0x28] ;  /* 0x00002800012c7983 */ /* 0x000ee20000100a00 */
[----:B------:R-:W-:Y:S02]  /*a780*/  UISETP.NE.AND UP0, UPT, UR28, URZ, UPT ;  /* 0x0000003f1c00728c */ /* 0x000fe4000bf05270 */
[----:B------:R-:W-:Y:S02]  /*a790*/  UIADD3 UR27, UR28, -0x1, URZ ;  /* 0xffffffff1c1b7890 */ /* 0x000fe4000fffe03f */
[----:B------:R-:W-:Y:S01]  /*a7a0*/  IADD3 R3, R237, UR4, RZ ;  /* 0x00000004ed037c10 */ /* 0x000fe2000fffe0ff */
[----:B------:R-:W4:Y:S04]  /*a7b0*/  LDL R170, [R1] ;  /* 0x0000000001aa7983 */ /* 0x000f280000100800 */
[----:B------:R-:W-:Y:S01]  /*a7c0*/  BAR.SYNC.DEFER_BLOCKING 0x0 ;  /* 0x0000000000007b1d */ /* 0x000fe20000010000 */
[-C--:B-1----:R-:W-:Y:S01]  /*a7d0*/  IADD3 R2, R239, R3.reuse, RZ ;  /* 0x00000003ef027210 */ /* 0x082fe20007ffe0ff */
[----:B------:R-:W-:Y:S01]  /*a7e0*/  @UP0 USHF.R.S32.HI UR15, URZ, 0x1f, UR27 ;  /* 0x0000001f3f0f0899 */ /* 0x000fe2000801141b */
[----:B------:R-:W-:Y:S01]  /*a7f0*/  PLOP3.LUT P0, PT, PT, PT, UP0, 0x80, 0x0 ;  /* 0x000000000000781c */ /* 0x000fe20003f0f008 */
[----:B------:R-:W-:Y:S01]  /*a800*/  @UP0 UIMAD.WIDE.U32 UR30, UR27, UR8, URZ ;  /* 0x000000081b1e02a5 */ /* 0x000fe2000f8e003f */
[C---:B------:R-:W-:Y:S01]  /*a810*/  IADD3 R3, R238.reuse, R3, RZ ;  /* 0x00000003ee037210 */ /* 0x040fe20007ffe0ff */
[----:B------:R-:W-:Y:S01]  /*a820*/  @UP0 UIMAD UR15, UR15, UR8, URZ ;  /* 0x000000080f0f02a4 */ /* 0x000fe2000f8e023f */
[----:B------:R-:W-:Y:S03]  /*a830*/  IADD3 R232, R238, R2, RZ ;  /* 0x00000002eee87210 */ /* 0x000fe60007ffe0ff */
[----:B------:R-:W-:Y:S01]  /*a840*/  @UP0 UIMAD UR15, UR27, UR9, UR15 ;  /* 0x000000091b0f02a4 */ /* 0x000fe2000f8e020f */
[----:B------:R-:W-:Y:S03]  /*a850*/  MOV R140, UR30 ;  /* 0x0000001e008c7c02 */ /* 0x000fe60008000f00 */
[----:B------:R-:W-:Y:S04]  /*a860*/  @UP0 UIADD3 UR15, UR31, UR15, URZ ;  /* 0x0000000f1f0f0290 */ /* 0x000fe8000fffe03f */
[----:B------:R-:W-:Y:S02]  /*a870*/  @UP0 UIMAD UR15, UR15, 0x60, URZ ;  /* 0x000000600f0f08a4 */ /* 0x000fe4000f8e023f */
[----:B------:R-:W-:Y:S01]  /*a880*/  UISETP.GE.AND UP0, UPT, UR28, 0x2, UPT ;  /* 0x000000021c00788c */ /* 0x000fe2000bf06270 */
[----:B------:R-:W1:Y:S10]  /*a890*/  LDSM.16.M88.4 R8, [R237+UR4+0x12100] ;  /* 0x01210004ed08783b */ /* 0x000e740008000200 */
[----:B------:R-:W-:Y:S01]  /*a8a0*/  @UP0 UIADD3 UR26, UR28, -0x2, URZ ;  /* 0xfffffffe1c1a0890 */ /* 0x000fe2000fffe03f */
[----:B------:R-:W5:Y:S03]  /*a8b0*/  LDSM.16.M88.4 R16, [R237+UR4+0x12900] ;  /* 0x01290004ed10783b */ /* 0x000f660008000200 */
[----:B------:R-:W-:Y:S05]  /*a8c0*/  @UP0 UIMAD.WIDE.U32 UR30, UR26, UR6, URZ ;  /* 0x000000061a1e02a5 */ /* 0x000fea000f8e003f */
[----:B------:R-:W5:Y:S08]  /*a8d0*/  LDSM.16.M88.4 R24, [R237+UR4+0x13100] ;  /* 0x01310004ed18783b */ /* 0x000f700008000200 */
[----:B------:R-:W4:Y:S04]  /*a8e0*/  LDL.LU R252, [R1+0x4] ;  /* 0x0000040001fc7983 */ /* 0x000f280000300800 */
[----:B------:R-:W5:Y:S08]  /*a8f0*/  LDSM.16.M88.4 R32, [R237+UR4+0x13900] ;  /* 0x01390004ed20783b */ /* 0x000f700008000200 */
[----:B------:R-:W4:Y:S01]  /*a900*/  LDL.LU R247, [R1+0x8] ;  /* 0x0000080001f77983 */ /* 0x000f220000300800 */
[C---:B-1----:R-:W-:Y:S03]  /*a910*/  HMMA.16816.F32.BF16 R4, R152.reuse, R8, RZ ;  /* 0x000000089804723c */ /* 0x042fe600000418ff */
[----:B------:R-:W1:Y:S05]  /*a920*/  LDSM.16.M88.4 R40, [R237+UR4+0x14100] ;  /* 0x01410004ed28783b */ /* 0x000e6a0008000200 */
[C---:B------:R-:W-:Y:S03]  /*a930*/  HMMA.16816.F32.BF16 R8, R152.reuse, R10, RZ ;  /* 0x0000000a9808723c */ /* 0x040fe600000418ff */
[----:B------:R-:W1:Y:S05]  /*a940*/  LDSM.16.M88.4 R48, [R237+UR4+0x14900] ;  /* 0x01490004ed30783b */ /* 0x000e6a0008000200 */
[C---:B-----5:R-:W-:Y:S03]  /*a950*/  HMMA.16816.F32.BF16 R12, R152.reuse, R16, RZ ;  /* 0x00000010980c723c */ /* 0x060fe600000418ff */
[----:B------:R-:W5:Y:S05]  /*a960*/  LDSM.16.M88.4 R160, [R2+0x12100] ;  /* 0x0121000002a0783b */ /* 0x000f6a0000000200 */
[C---:B------:R-:W-:Y:S03]  /*a970*/  HMMA.16816.F32.BF16 R16, R152.reuse, R18, RZ ;  /* 0x000000129810723c */ /* 0x040fe600000418ff */
[----:B------:R-:W2:Y:S05]  /*a980*/  LDSM.16.M88.4 R164, [R2+0x12900] ;  /* 0x0129000002a4783b */ /* 0x000eaa0000000200 */
[C---:B------:R-:W-:Y:S03]  /*a990*/  HMMA.16816.F32.BF16 R20, R152.reuse, R24, RZ ;  /* 0x000000189814723c */ /* 0x040fe600000418ff */
[----:B------:R-:W-:Y:S05]  /*a9a0*/  LDSM.16.M88.4 R172, [R2+0x13900] ;  /* 0x0139000002ac783b */ /* 0x000fea0000000200 */
[C---:B------:R-:W-:Y:S03]  /*a9b0*/  HMMA.16816.F32.BF16 R24, R152.reuse, R26, RZ ;  /* 0x0000001a9818723c */ /* 0x040fe600000418ff */
[----:B------:R-:W-:Y:S05]  /*a9c0*/  LDSM.16.M88.4 R176, [R2+0x14100] ;  /* 0x0141000002b0783b */ /* 0x000fea0000000200 */
[C---:B------:R-:W-:Y:S03]  /*a9d0*/  HMMA.16816.F32.BF16 R28, R152.reuse, R32, RZ ;  /* 0x00000020981c723c */ /* 0x040fe600000418ff */
[----:B------:R-:W-:Y:S05]  /*a9e0*/  LDSM.16.M88.4 R180, [R2+0x14900] ;  /* 0x0149000002b4783b */ /* 0x000fea0000000200 */
[C---:B------:R-:W-:Y:S03]  /*a9f0*/  HMMA.16816.F32.BF16 R32, R152.reuse, R34, RZ ;  /* 0x000000229820723c */ /* 0x040fe600000418ff */
[----:B------:R-:W4:Y:S06]  /*aa00*/  LDL.64 R250, [R1+0x18] ;  /* 0x0000180001fa7983 */ /* 0x000f2c0000100a00 */
[----:B------:R-:W4:Y:S01]  /*aa10*/  LDL.64 R248, [R1+0x30] ;  /* 0x0000300001f87983 */ /* 0x000f220000100a00 */
[C---:B-1----:R-:W-:Y:S08]  /*aa20*/  HMMA.16816.F32.BF16 R36, R152.reuse, R40, RZ ;  /* 0x000000289824723c */ /* 0x042ff000000418ff */
[C---:B------:R-:W-:Y:S01]  /*aa30*/  HMMA.16816.F32.BF16 R40, R152.reuse, R42, RZ ;  /* 0x0000002a9828723c */ /* 0x040fe200000418ff */
[----:B--2---:R-:W-:Y:S03]  /*aa40*/  @P0 MOV R169, R47 ;  /* 0x0000002f00a90202 */ /* 0x004fe60000000f00 */
[----:B---3--:R-:W-:Y:S04]  /*aa50*/  @P0 MOV R168, R44 ;  /* 0x0000002c00a80202 */ /* 0x008fe80000000f00 */
[C---:B------:R-:W-:Y:S01]  /*aa60*/  HMMA.16816.F32.BF16 R44, R152.reuse, R48, RZ ;  /* 0x00000030982c723c */ /* 0x040fe200000418ff */
[----:B------:R-:W-:Y:S07]  /*aa70*/  @P0 IMAD.WIDE.U32 R168, R140, 0x60, R168 ;  /* 0x000000608ca80825 */ /* 0x000fee00078e00a8 */
[----:B------:R-:W-:Y:S01]  /*aa80*/  HMMA.16816.F32.BF16 R48, R152, R50, RZ ;  /* 0x000000329830723c */ /* 0x000fe200000418ff */
[----:B------:R-:W-:Y:S03]  /*aa90*/  @P0 SHF.L.U32 R140, R168, 0x1, RZ ;  /* 0x00000001a88c0819 */ /* 0x000fe600000006ff */
[----:B------:R-:W-:Y:S01]  /*aaa0*/  @P0 IADD3 R142, R169, UR15, RZ ;  /* 0x0000000fa98e0c10 */ /* 0x000fe2000fffe0ff */
[----:B------:R-:W-:Y:S01]  /*aab0*/  @UP0 USHF.R.S32.HI UR15, URZ, 0x1f, UR26 ;  /* 0x0000001f3f0f0899 */ /* 0x000fe2000801141a */
[----:B------:R-:W-:Y:S02]  /*aac0*/  @P0 IADD3 R214, P6, R140, 0x80, RZ ;  /* 0x000000808cd60810 */ /* 0x000fe40007fde0ff */
[C---:B-----5:R-:W-:Y:S01]  /*aad0*/  HMMA.16816.F32.BF16 R4, R156.reuse, R160, R4 ;  /* 0x000000a09c04723c */ /* 0x060fe20000041804 */
[----:B------:R-:W-:Y:S04]  /*aae0*/  @UP0 UIMAD UR15, UR15, UR6, URZ ;  /* 0x000000060f0f02a4 */ /* 0x000fe8000f8e023f */
[----:B------:R-:W-:Y:S01]  /*aaf0*/  @P0 SHF.L.U64.HI R142, R168, 0x1, R142 ;  /* 0x00000001a88e0819 */ /* 0x000fe2000001028e */
[----:B------:R-:W-:Y:S01]  /*ab00*/  @UP0 UIMAD UR15, UR26, UR7, UR15 ;  /* 0x000000071a0f02a4 */ /* 0x000fe2000f8e020f */
[----:B------:R-:W-:Y:S01]  /*ab10*/  MOV R168, UR12 ;  /* 0x0000000c00a87c02 */ /* 0x000fe20008000f00 */
[C---:B------:R-:W-:Y:S01]  /*ab20*/  HMMA.16816.F32.BF16 R8, R156.reuse, R162, R8 ;  /* 0x000000a29c08723c */ /* 0x040fe20000041808 */
[----:B------:R-:W-:Y:S02]  /*ab30*/  UIADD3 UR26, UR12, 0x1, URZ ;  /* 0x000000010c1a7890 */ /* 0x000fe4000fffe03f */
[----:B------:R-:W-:Y:S01]  /*ab40*/  @UP0 UIADD3 UR15, UR31, UR15, URZ ;  /* 0x0000000f1f0f0290 */ /* 0x000fe2000fffe03f */
[----:B------:R-:W-:Y:S02]  /*ab50*/  @P0 IADD3 R214, P5, R214, c[0x0][0x1f8], RZ ;  /* 0x00007e00d6d60a10 */ /* 0x000fe40007fbe0ff */
[C---:B------:R-:W-:Y:S01]  /*ab60*/  @P0 IADD3 R212, P1, R140.reuse, 0x100, RZ ;  /* 0x000001008cd40810 */ /* 0x040fe20007f3e0ff */
[----:B------:R-:W-:Y:S01]  /*ab70*/  @UP0 UIMAD UR15, UR15, 0x60, URZ ;  /* 0x000000600f0f08a4 */ /* 0x000fe2000f8e023f */
[C---:B------:R-:W-:Y:S04]  /*ab80*/  HMMA.16816.F32.BF16 R12, R156.reuse, R164, R12 ;  /* 0x000000a49c0c723c */ /* 0x040fe8000004180c */
[----:B------:R-:W-:Y:S02]  /*ab90*/  @P0 IADD3.X R215, RZ, c[0x0][0x1fc], R142, P5, P6 ;  /* 0x00007f00ffd70a10 */ /* 0x000fe40002fec48e */
[----:B------:R-:W-:Y:S01]  /*aba0*/  @P0 IADD3 R160, P6, R140, c[0x0][0x1f8], RZ ;  /* 0x00007e008ca00a10 */ /* 0x000fe20007fde0ff */
[----:B----4-:R-:W-:Y:S01]  /*abb0*/  @P0 IMAD R140, R168, 0x9000, R170 ;  /* 0x00009000a88c0824 */ /* 0x010fe200078e02aa */
[C---:B------:R-:W-:Y:S01]  /*abc0*/  HMMA.16816.F32.BF16 R16, R156.reuse, R166, R16 ;  /* 0x000000a69c10723c */ /* 0x040fe20000041810 */
[----:B------:R-:W1:Y:S03]  /*abd0*/  LDSM.16.M88.4 R168, [R2+0x13100] ;  /* 0x0131000002a8783b */ /* 0x000e660000000200 */
[----:B------:R-:W-:Y:S02]  /*abe0*/  @P0 IADD3.X R161, R142, c[0x0][0x1fc], RZ, P6, !PT ;  /* 0x00007f008ea10a10 */ /* 0x000fe400037fe4ff */
[----:B------:R-:W-:Y:S03]  /*abf0*/  @P0 IADD3 R212, P5, R212, c[0x0][0x1f8], RZ ;  /* 0x00007e00d4d40a10 */ /* 0x000fe60007fbe0ff */
[----:B------:R-:W-:Y:S01]  /*ac00*/  @!PT LDS RZ, [RZ] ;  /* 0x00000000fffff984 */ /* 0x000fe20000000800 */
[----:B------:R-:W-:Y:S01]  /*ac10*/  @!PT LDS RZ, [RZ] ;  /* 0x00000000fffff984 */ /* 0x000fe20000000800 */
[----:B------:R-:W-:Y:S01]  /*ac20*/  @!PT LDS RZ, [RZ] ;  /* 0x00000000fffff984 */ /* 0x000fe20000000800 */
[----:B------:R2:W-:Y:S03]  /*ac30*/  @P0 LDGSTS.E.BYPASS.LTC128B.128 [R140+0x100], [R160.64], !P4 ;  /* 0x00100000a08c0fae */ /* 0x0005e6000e101d58 */
[----:B------:R-:W-:Y:S05]  /*ac40*/  @P0 IADD3.X R213, RZ, c[0x0][0x1fc], R142, P5, P1 ;  /* 0x00007f00ffd50a10 */ /* 0x000fea0002fe248e */
[----:B------:R3:W-:Y:S08]  /*ac50*/  @P0 LDGSTS.E.BYPASS.LTC128B.128 [R140+0x3100], [R214.64], !P3 ;  /* 0x03100000d68c0fae */ /* 0x0007f0000d901d58 */
[----:B------:R4:W-:Y:S01]  /*ac60*/  @P0 LDGSTS.E.BYPASS.LTC128B.128 [R140+0x6100], [R212.64], !P2 ;  /* 0x06100000d48c0fae */ /* 0x0009e2000d101d58 */
[----:B--2---:R-:W-:Y:S04]  /*ac70*/  @P0 IADD3 R160, P1, R160, UR11, RZ ;  /* 0x0000000ba0a00c10 */ /* 0x004fe8000ff3e0ff */
[----:B------:R-:W-:Y:S01]  /*ac80*/  @P0 IADD3.X R161, R161, UR10, RZ, P1, !PT ;  /* 0x0000000aa1a10c10 */ /* 0x000fe20008ffe4ff */
[C---:B-1----:R-:W-:Y:S03]  /*ac90*/  HMMA.16816.F32.BF16 R20, R156.reuse, R168, R20 ;  /* 0x000000a89c14723c */ /* 0x042fe60000041814 */
[C---:B------:R-:W-:Y:S01]  /*aca0*/  @P0 IADD3 R162, P6, R160.reuse, UR11, RZ ;  /* 0x0000000ba0a20c10 */ /* 0x040fe2000ffde0ff */
[----:B------:R1:W-:Y:S01]  /*acb0*/  @P0 LDGSTS.E.BYPASS.LTC128B.128 [R140+0x1100], [R160.64], !P4 ;  /* 0x01100000a08c0fae */ /* 0x0003e2000e101d58 */
[C---:B---3--:R-:W-:Y:S02]  /*acc0*/  @P0 IADD3 R214, P5, R160.reuse, UR21, RZ ;  /* 0x00000015a0d60c10 */ /* 0x048fe4000ffbe0ff */
[C---:B------:R-:W-:Y:S01]  /*acd0*/  @P0 IADD3.X R163, R161.reuse, UR10, RZ, P6, !PT ;  /* 0x0000000aa1a30c10 */ /* 0x040fe2000b7fe4ff */
[C---:B------:R-:W-:Y:S04]  /*ace0*/  HMMA.16816.F32.BF16 R24, R156.reuse, R170, R24 ;  /* 0x000000aa9c18723c */ /* 0x040fe80000041818 */
[----:B------:R1:W-:Y:S01]  /*acf0*/  @P0 LDGSTS.E.BYPASS.LTC128B.128 [R140+0x4100], [R160.64+0x80], !P3 ;  /* 0x04100080a08c0fae */ /* 0x0003e2000d901d58 */
[C---:B------:R-:W-:Y:S02]  /*ad00*/  @P0 IADD3.X R215, R161.reuse, UR20, RZ, P5, !PT ;  /* 0x00000014a1d70c10 */ /* 0x040fe4000affe4ff */
[----:B----4-:R-:W-:Y:S01]  /*ad10*/  @P0 IADD3 R212, P1, R160, UR23, RZ ;  /* 0x00000017a0d40c10 */ /* 0x010fe2000ff3e0ff */
[C---:B------:R-:W-:Y:S04]  /*ad20*/  HMMA.16816.F32.BF16 R28, R156.reuse, R172, R28 ;  /* 0x000000ac9c1c723c */ /* 0x040fe8000004181c */
[----:B------:R1:W-:Y:S01]  /*ad30*/  @P0 LDGSTS.E.BYPASS.LTC128B.128 [R140+0x7100], [R160.64+0x100], !P2 ;  /* 0x07100100a08c0fae */ /* 0x0003e2000d101d58 */
[----:B------:R-:W-:Y:S03]  /*ad40*/  @P0 IADD3.X R213, R161, UR22, RZ, P1, !PT ;  /* 0x00000016a1d50c10 */ /* 0x000fe60008ffe4ff */
[C---:B------:R-:W-:Y:S04]  /*ad50*/  HMMA.16816.F32.BF16 R32, R156.reuse, R174, R32 ;  /* 0x000000ae9c20723c */ /* 0x040fe80000041820 */
[----:B------:R1:W-:Y:S04]  /*ad60*/  @P0 LDGSTS.E.BYPASS.LTC128B.128 [R140+0x2100], [R162.64], !P4 ;  /* 0x02100000a28c0fae */ /* 0x0003e8000e101d58 */
[C---:B------:R-:W-:Y:S04]  /*ad70*/  HMMA.16816.F32.BF16 R36, R156.reuse, R176, R36 ;  /* 0x000000b09c24723c */ /* 0x040fe80000041824 */
[----:B------:R2:W-:Y:S04]  /*ad80*/  @P0 LDGSTS.E.BYPASS.LTC128B.128 [R140+0x5100], [R214.64], !P3 ;  /* 0x05100000d68c0fae */ /* 0x0005e8000d901d58 */
[C---:B------:R-:W-:Y:S04]  /*ad90*/  HMMA.16816.F32.BF16 R40, R156.reuse, R178, R40 ;  /* 0x000000b29c28723c */ /* 0x040fe80000041828 */
[----:B------:R2:W-:Y:S01]  /*ada0*/  @P0 LDGSTS.E.BYPASS.LTC128B.128 [R140+0x8100], [R212.64], !P2 ;  /* 0x08100000d48c0fae */ /* 0x0005e2000d101d58 */
[----:B------:R-:W-:Y:S01]  /*adb0*/  PLOP3.LUT P0, PT, PT, PT, UP0, 0x80, 0x0 ;  /* 0x000000000000781c */ /* 0x000fe20003f0f008 */
[----:B------:R-:W-:Y:S02]  /*adc0*/  UISETP.GE.AND UP0, UPT, UR12, 0x1, UPT ;  /* 0x000000010c00788c */ /* 0x000fe4000bf06270 */
[C---:B------:R-:W-:Y:S02]  /*add0*/  HMMA.16816.F32.BF16 R44, R156.reuse, R180, R44 ;  /* 0x000000b49c2c723c */ /* 0x040fe4000004182c */
[----:B------:R-:W-:Y:S02]  /*ade0*/  USEL UR12, UR26, URZ, !UP0 ;  /* 0x0000003f1a0c7287 */ /* 0x000fe4000c000000 */
[----:B------:R-:W-:Y:S01]  /*adf0*/  LDSM.16.M88.4 R164, [R3+0x12900] ;  /* 0x0129000003a4783b */ /* 0x000fe20000000200 */
[----:B------:R-:W-:Y:S03]  /*ae00*/  UISETP.GE.AND UP0, UPT, UR5, 0x1, UPT ;  /* 0x000000010500788c */ /* 0x000fe6000bf06270 */
[----:B------:R-:W-:Y:S04]  /*ae10*/  HMMA.16816.F32.BF16 R48, R156, R182, R48 ;  /* 0x000000b69c30723c */ /* 0x000fe80000041830 */
[----:B-1----:R-:W1:Y:S08]  /*ae20*/  LDSM.16.M88.4 R160, [R3+0x12100] ;  /* 0x0121000003a0783b */ /* 0x002e700000000200 */
[----:B------:R-:W3:Y:S01]  /*ae30*/  LDSM.16.M88.4 R168, [R3+0x13100] ;  /* 0x0131000003a8783b */ /* 0x000ee20000000200 */
[----:B--2---:R-:W-:Y:S04]  /*ae40*/  IADD3 R140, R238, UR4, R237 ;  /* 0x00000004ee8c7c10 */ /* 0x004fe8000fffe0ed */
[----:B------:R-:W-:Y:S03]  /*ae50*/  IADD3 R140, R239, R140, RZ ;  /* 0x0000008cef8c7210 */ /* 0x000fe60007ffe0ff */
[----:B------:R-:W0:Y:S08]  /*ae60*/  LDGDEPBAR ;  /* 0x00000000000079af */ /* 0x000e300000000000 */
[----:B------:R-:W2:Y:S08]  /*ae70*/  LDSM.16.M88.4 R172, [R3+0x13900] ;  /* 0x0139000003ac783b */ /* 0x000eb00000000200 */
[----:B------:R-:W4:Y:S01]  /*ae80*/  LDSM.16.M88.4 R176, [R3+0x14100] ;  /* 0x0141000003b0783b */ /* 0x000f220000000200 */
[C---:B-1----:R-:W-:Y:S07]  /*ae90*/  HMMA.16816.F32.BF16 R4, R184.reuse, R160, R4 ;  /* 0x000000a0b804723c */ /* 0x042fee0000041804 */
[----:B------:R-:W1:Y:S01]  /*aea0*/  LDSM.16.M88.4 R180, [R3+0x14900] ;  /* 0x0149000003b4783b */ /* 0x000e620000000200 */
[C---:B------:R-:W-:Y:S07]  /*aeb0*/  HMMA.16816.F32.BF16 R8, R184.reuse, R162, R8 ;  /* 0x000000a2b808723c */ /* 0x040fee0000041808 */
[----:B------:R-:W5:Y:S01]  /*aec0*/  LDSM.16.M88.4 R212, [R232+0x12100] ;  /* 0x01210000e8d4783b */ /* 0x000f620000000200 */
[C---:B------:R-:W-:Y:S07]  /*aed0*/  HMMA.16816.F32.BF16 R12, R184.reuse, R164, R12 ;  /* 0x000000a4b80c723c */ /* 0x040fee000004180c */
[----:B------:R-:W1:Y:S01]  /*aee0*/  LDSM.16.M88.4 R160, [R232+0x12900] ;  /* 0x01290000e8a0783b */ /* 0x000e620000000200 */
[C---:B------:R-:W-:Y:S07]  /*aef0*/  HMMA.16816.F32.BF16 R16, R184.reuse, R166, R16 ;  /* 0x000000a6b810723c */ /* 0x040fee0000041810 */
[----:B------:R-:W1:Y:S01]  /*af00*/  LDSM.16.M88.4 R164, [R232+0x13100] ;  /* 0x01310000e8a4783b */ /* 0x000e620000000200 */
[C---:B---3--:R-:W-:Y:S07]  /*af10*/  HMMA.16816.F32.BF16 R20, R184.reuse, R168, R20 ;  /* 0x000000a8b814723c */ /* 0x048fee0000041814 */
[----:B------:R-:W-:Y:S01]  /*af20*/  LDSM.16.M88.4 R224, [R237+UR4+0x17900] ;  /* 0x01790004ede0783b */ /* 0x000fe20008000200 */
[C---:B------:R-:W-:Y:S07]  /*af30*/  HMMA.16816.F32.BF16 R24, R184.reuse, R170, R24 ;  /* 0x000000aab818723c */ /* 0x040fee0000041818 */
[----:B------:R-:W3:Y:S01]  /*af40*/  LDSM.16.M88.4 R168, [R232+0x13900] ;  /* 0x01390000e8a8783b */ /* 0x000ee20000000200 */
[C---:B--2---:R-:W-:Y:S08]  /*af50*/  HMMA.16816.F32.BF16 R28, R184.reuse, R172, R28 ;  /* 0x000000acb81c723c */ /* 0x044ff0000004181c */
[C---:B------:R-:W-:Y:S01]  /*af60*/  HMMA.16816.F32.BF16 R32, R184.reuse, R174, R32 ;  /* 0x000000aeb820723c */ /* 0x040fe20000041820 */
[----:B------:R-:W2:Y:S07]  /*af70*/  LDSM.16.M88.4 R172, [R232+0x14100] ;  /* 0x01410000e8ac783b */ /* 0x000eae0000000200 */
[C---:B----4-:R-:W-:Y:S08]  /*af80*/  HMMA.16816.F32.BF16 R36, R184.reuse, R176, R36 ;  /* 0x000000b0b824723c */ /* 0x050ff00000041824 */
[C---:B------:R-:W-:Y:S01]  /*af90*/  HMMA.16816.F32.BF16 R40, R184.reuse, R178, R40 ;  /* 0x000000b2b828723c */ /* 0x040fe20000041828 */
[----:B------:R-:W4:Y:S07]  /*afa0*/  LDSM.16.M88.4 R176, [R232+0x14900] ;  /* 0x01490000e8b0783b */ /* 0x000f2e0000000200 */
[C---:B-1----:R-:W-:Y:S08]  /*afb0*/  HMMA.16816.F32.BF16 R44, R184.reuse, R180, R44 ;  /* 0x000000b4b82c723c */ /* 0x042ff0000004182c */
[----:B------:R-:W-:Y:S01]  /*afc0*/  HMMA.16816.F32.BF16 R48, R184, R182, R48 ;  /* 0x000000b6b830723c */ /* 0x000fe20000041830 */
[----:B------:R-:W1:Y:S07]  /*afd0*/  LDSM.16.M88.4 R180, [R237+UR4+0x15100] ;  /* 0x01510004edb4783b */ /* 0x000e6e0008000200 */
[C---:B-----5:R-:W-:Y:S08]  /*afe0*/  HMMA.16816.F32.BF16 R4, R188.reuse, R212, R4 ;  /* 0x000000d4bc04723c */ /* 0x060ff00000041804 */
[C---:B------:R-:W-:Y:S01]  /*aff0*/  HMMA.16816.F32.BF16 R8, R188.reuse, R214, R8 ;  /* 0x000000d6bc08723c */ /* 0x040fe20000041808 */
[----:B------:R-:W5:Y:S07]  /*b000*/  LDSM.16.M88.4 R212, [R237+UR4+0x15900] ;  /* 0x01590004edd4783b */ /* 0x000f6e0008000200 */
[C---:B------:R-:W-:Y:S08]  /*b010*/  HMMA.16816.F32.BF16 R12, R188.reuse, R160, R12 ;  /* 0x000000a0bc0c723c */ /* 0x040ff0000004180c */
[C---:B------:R-:W-:Y:S01]  /*b020*/  HMMA.16816.F32.BF16 R16, R188.reuse, R162, R16 ;  /* 0x000000a2bc10723c */ /* 0x040fe20000041810 */
[----:B------:R-:W1:Y:S07]  /*b030*/  LDSM.16.M88.4 R160, [R237+UR4+0x16100] ;  /* 0x01610004eda0783b */ /* 0x000e6e0008000200 */
[C---:B------:R-:W-:Y:S08]  /*b040*/  HMMA.16816.F32.BF16 R20, R188.reuse, R164, R20 ;  /* 0x000000a4bc14723c */ /* 0x040ff00000041814 */
[C---:B------:R-:W-:Y:S01]  /*b050*/  HMMA.16816.F32.BF16 R24, R188.reuse, R166, R24 ;  /* 0x000000a6bc18723c */ /* 0x040fe20000041818 */
[----:B------:R-:W1:Y:S07]  /*b060*/  LDSM.16.M88.4 R164, [R237+UR4+0x16900] ;  /* 0x01690004eda4783b */ /* 0x000e6e0008000200 */
[C---:B---3--:R-:W-:Y:S08]  /*b070*/  HMMA.16816.F32.BF16 R28, R188.reuse, R168, R28 ;  /* 0x000000a8bc1c723c */ /* 0x048ff0000004181c */
[C---:B------:R-:W-:Y:S01]  /*b080*/  HMMA.16816.F32.BF16 R32, R188.reuse, R170, R32 ;  /* 0x000000aabc20723c */ /* 0x040fe20000041820 */
[----:B------:R-:W3:Y:S07]  /*b090*/  LDSM.16.M88.4 R168, [R237+UR4+0x17100] ;  /* 0x01710004eda8783b */ /* 0x000eee0008000200 */
[C---:B--2---:R-:W-:Y:S08]  /*b0a0*/  HMMA.16816.F32.BF16 R36, R188.reuse, R172, R36 ;  /* 0x000000acbc24723c */ /* 0x044ff00000041824 */
[C---:B------:R-:W-:Y:S01]  /*b0b0*/  HMMA.16816.F32.BF16 R40, R188.reuse, R174, R40 ;  /* 0x000000aebc28723c */ /* 0x040fe20000041828 */
[----:B------:R-:W-:Y:S07]  /*b0c0*/  LDSM.16.M88.4 R172, [R2+0x16900] ;  /* 0x0169000002ac783b */ /* 0x000fee0000000200 */
[C---:B----4-:R-:W-:Y:S08]  /*b0d0*/  HMMA.16816.F32.BF16 R44, R188.reuse, R176, R44 ;  /* 0x000000b0bc2c723c */ /* 0x050ff0000004182c */
[----:B------:R-:W-:Y:S01]  /*b0e0*/  HMMA.16816.F32.BF16 R48, R188, R178, R48 ;  /* 0x000000b2bc30723c */ /* 0x000fe20000041830 */
[----:B------:R-:W-:Y:S07]  /*b0f0*/  LDSM.16.M88.4 R176, [R2+0x17100] ;  /* 0x0171000002b0783b */ /* 0x000fee0000000200 */
[C---:B-1----:R-:W-:Y:S08]  /*b100*/  HMMA.16816.F32.BF16 R4, R192.reuse, R180, R4 ;  /* 0x000000b4c004723c */ /* 0x042ff00000041804 */
[C---:B------:R-:W-:Y:S01]  /*b110*/  HMMA.16816.F32.BF16 R8, R192.reuse, R182, R8 ;  /* 0x000000b6c008723c */ /* 0x040fe20000041808 */
[----:B------:R-:W-:Y:S07]  /*b120*/  LDSM.16.M88.4 R180, [R2+0x17900] ;  /* 0x0179000002b4783b */ /* 0x000fee0000000200 */
[C---:B-----5:R-:W-:Y:S08]  /*b130*/  HMMA.16816.F32.BF16 R12, R192.reuse, R212, R12 ;  /* 0x000000d4c00c723c */ /* 0x060ff0000004180c */
[C---:B------:R-:W-:Y:S01]  /*b140*/  HMMA.16816.F32.BF16 R16, R192.reuse, R214, R16 ;  /* 0x000000d6c010723c */ /* 0x040fe20000041810 */
[----:B------:R-:W-:Y:S07]  /*b150*/  LDSM.16.M88.4 R212, [R3+0x15100] ;  /* 0x0151000003d4783b */ /* 0x000fee0000000200 */
[C---:B------:R-:W-:Y:S08]  /*b160*/  HMMA.16816.F32.BF16 R20, R192.reuse, R160, R20 ;  /* 0x000000a0c014723c */ /* 0x040ff00000041814 */
[C---:B------:R-:W-:Y:S01]  /*b170*/  HMMA.16816.F32.BF16 R24, R192.reuse, R162, R24 ;  /* 0x000000a2c018723c */ /* 0x040fe20000041818 */
[----:B------:R-:W1:Y:S07]  /*b180*/  LDSM.16.M88.4 R160, [R2+0x15100] ;  /* 0x0151000002a0783b */ /* 0x000e6e0000000200 */
[C---:B------:R-:W-:Y:S08]  /*b190*/  HMMA.16816.F32.BF16 R28, R192.reuse, R164, R28 ;  /* 0x000000a4c01c723c */ /* 0x040ff0000004181c */
        /* <DEDUP_REMOVED lines=22> */
[----:B------:R-:W5:Y:S07]  /*b300*/  LDSM.16.M88.4 R176, [R3+0x17900] ;  /* 0x0179000003b0783b */ /* 0x000f6e0000000200 */
        /* <DEDUP_REMOVED lines=19> */
[C---:B-----5:R-:W-:Y:S08]  /*b440*/  HMMA.16816.F32.BF16 R44, R200.reuse, R176, R44 ;  /* 0x000000b0c82c723c */ /* 0x060ff0000004182c */
[----:B------:R-:W-:Y:S01]  /*b450*/  HMMA.16816.F32.BF16 R48, R200, R178, R48 ;  /* 0x000000b2c830723c */ /* 0x000fe20000041830 */
[----:B------:R-:W-:Y:S07]  /*b460*/  LDSM.16.M88.4 R176, [R237+UR4+0x19100] ;  /* 0x01910004edb0783b */ /* 0x000fee0008000200 */
[C---:B-1----:R-:W-:Y:S08]  /*b470*/  HMMA.16816.F32.BF16 R4, R204.reuse, R160, R4 ;  /* 0x000000a0cc04723c */ /* 0x042ff00000041804 */
[C---:B------:R-:W-:Y:S01]  /*b480*/  HMMA.16816.F32.BF16 R8, R204.reuse, R162, R8 ;  /* 0x000000a2cc08723c */ /* 0x040fe20000041808 */
[----:B------:R-:W1:Y:S07]  /*b490*/  LDSM.16.M88.4 R160, [R237+UR4+0x18900] ;  /* 0x01890004eda0783b */ /* 0x000e6e0008000200 */
[C---:B------:R-:W-:Y:S08]  /*b4a0*/  HMMA.16816.F32.BF16 R12, R204.reuse, R180, R12 ;  /* 0x000000b4cc0c723c */ /* 0x040ff0000004180c */
[C---:B------:R-:W-:Y:S01]  /*b4b0*/  HMMA.16816.F32.BF16 R16, R204.reuse, R182, R16 ;  /* 0x000000b6cc10723c */ /* 0x040fe20000041810 */
[----:B------:R-:W5:Y:S07]  /*b4c0*/  LDSM.16.M88.4 R180, [R237+UR4+0x19900] ;  /* 0x01990004edb4783b */ /* 0x000f6e0008000200 */
        /* <DEDUP_REMOVED lines=21> */
[C---:B-----5:R-:W-:Y:S08]  /*b620*/  HMMA.16816.F32.BF16 R28, R208.reuse, R180, R28 ;  /* 0x000000b4d01c723c */ /* 0x060ff0000004181c */
        /* <DEDUP_REMOVED lines=37> */
[C---:B-----5:R-:W-:Y:S08]  /*b880*/  HMMA.16816.F32.BF16 R44, R220.reuse, R176, R44 ;  /* 0x000000b0dc2c723c */ /* 0x060ff0000004182c */
        /* <DEDUP_REMOVED lines=27> */
[C---:B------:R-:W-:Y:S01]  /*ba40*/  HMMA.16816.F32.BF16 R40, R228.reuse, R166, R40 ;  /* 0x000000a6e428723c */ /* 0x040fe20000041828 */
[----:B------:R-:W-:Y:S03]  /*ba50*/  LDSM.16.MT88.4 R172, [R143+UR4+0x3900] ;  /* 0x003900048fac783b */ /* 0x000fe60008004200 */
        /* <DEDUP_REMOVED lines=46> */
[----:B------:R-:W-:Y:S01]  /*bd40*/  FADD.FTZ R0, -R140, R0 ;  /* 0x000000008c007221 */ /* 0x000fe20000010100 */
        /* <DEDUP_REMOVED lines=30> */
[C---:B------:R-:W-:Y:S01]  /*bf30*/  FMUL.FTZ R104, R2.reuse, R104 ;  /* 0x0000006802687220 */ /* 0x040fe20000410000 */
[----:B------:R-:W-:Y:S01]  /*bf40*/  LDSM.16.MT88.4 R168, [R141+0x900] ;  /* 0x000900008da8783b */ /* 0x000fe20000004200 */
[C---:B------:R-:W-:Y:S02]  /*bf50*/  FMUL.FTZ R105, R2.reuse, R105 ;  /* 0x0000006902697220 */ /* 0x040fe40000410000 */
[----:B------:R-:W2:Y:S01]  /*bf60*/  MUFU.EX2 R0, R0 ;  /* 0x0000000000007308 */ /* 0x000ea20000000800 */
[C---:B------:R-:W-:Y:S02]  /*bf70*/  FMUL.FTZ R108, R2.reuse, R108 ;  /* 0x0000006c026c7220 */ /* 0x040fe40000410000 */
[C---:B------:R-:W-:Y:S02]  /*bf80*/  FMUL.FTZ R109, R2.reuse, R109 ;  /* 0x0000006d026d7220 */ /* 0x040fe40000410000 */
[C---:B-----5:R-:W-:Y:S02]  /*bf90*/  FMUL.FTZ R9, R2.reuse, R149 ;  /* 0x0000009502097220 */ /* 0x060fe40000410000 */
        /* <DEDUP_REMOVED lines=17> */
[C---:B---3--:R-:W-:Y:S02]  /*c0b0*/  FMUL.FTZ R11, R0.reuse, R151 ;  /* 0x00000097000b7220 */ /* 0x048fe40000410000 */
[----:B------:R-:W3:Y:S01]  /*c0c0*/  LDSM.16.MT88.4 R148, [R236+UR4+0x100] ;  /* 0x00010004ec94783b */ /* 0x000ee20008004200 */
[C---:B------:R-:W-:Y:S02]  /*c0d0*/  FMUL.FTZ R110, R0.reuse, R110 ;  /* 0x0000006e006e7220 */ /* 0x040fe40000410000 */
[----:B------:R5:W-:Y:S01]  /*c0e0*/  MUFU.EX2 R235, R6 ;  /* 0x0000000600eb7308 */ /* 0x000be20000000800 */
[C---:B------:R-:W-:Y:S02]  /*c0f0*/  FMUL.FTZ R111, R0.reuse, R111 ;  /* 0x0000006f006f7220 */ /* 0x040fe40000410000 */
[----:B------:R-:W-:Y:S02]  /*c100*/  FMUL.FTZ R114, R0, R114 ;  /* 0x0000007200727220 */ /* 0x000fe40000410000 */
[----:B----4-:R-:W-:Y:S02]  /*c110*/  FMUL.FTZ R4, R2, R144 ;  /* 0x0000009002047220 */ /* 0x010fe40000410000 */
[C---:B------:R-:W-:Y:S02]  /*c120*/  FMUL.FTZ R115, R0.reuse, R115 ;  /* 0x0000007300737220 */ /* 0x040fe40000410000 */
[C---:B------:R-:W-:Y:S01]  /*c130*/  FMUL.FTZ R118, R0.reuse, R118 ;  /* 0x0000007600767220 */ /* 0x040fe20000410000 */
[----:B------:R-:W4:Y:S01]  /*c140*/  MUFU.EX2 R234, R7 ;  /* 0x0000000700ea7308 */ /* 0x000f220000000800 */
[C---:B------:R-:W-:Y:S02]  /*c150*/  FMUL.FTZ R119, R0.reuse, R119 ;  /* 0x0000007700777220 */ /* 0x040fe40000410000 */
[----:B------:R-:W-:Y:S01]  /*c160*/  FMUL.FTZ R122, R0, R122 ;  /* 0x0000007a007a7220 */ /* 0x000fe20000410000 */
[----:B--2---:R-:W-:Y:S01]  /*c170*/  F2FP.BF16.PACK_AB R144, R242, R243 ;  /* 0x000000f3f290723e */ /* 0x004fe200000010ff */
[----:B------:R-:W-:Y:S02]  /*c180*/  FMUL.FTZ R5, R2, R145 ;  /* 0x0000009102057220 */ /* 0x000fe40000410000 */
[C---:B------:R-:W-:Y:S02]  /*c190*/  FMUL.FTZ R123, R0.reuse, R123 ;  /* 0x0000007b007b7220 */ /* 0x040fe40000410000 */
[C---:B------:R-:W-:Y:S01]  /*c1a0*/  FMUL.FTZ R126, R0.reuse, R126 ;  /* 0x0000007e007e7220 */ /* 0x040fe20000410000 */
[----:B------:R-:W-:Y:S01]  /*c1b0*/  MUFU.EX2 R227, R16 ;  /* 0x0000001000e37308 */ /* 0x000fe20000000800 */
[----:B------:R-:W-:Y:S02]  /*c1c0*/  FMUL.FTZ R127, R0, R127 ;  /* 0x0000007f007f7220 */ /* 0x000fe40000410000 */
[----:B------:R-:W-:Y:S02]  /*c1d0*/  FMUL.FTZ R129, R2, R129 ;  /* 0x0000008102817220 */ /* 0x000fe40000410000 */
[----:B-----5:R-:W-:Y:S01]  /*c1e0*/  FMUL.FTZ R6, R0, R146 ;  /* 0x0000009200067220 */ /* 0x020fe20000410000 */
[----:B------:R-:W-:Y:S01]  /*c1f0*/  F2FP.BF16.PACK_AB R146, R246, R244 ;  /* 0x000000f4f692723e */ /* 0x000fe200000010ff */
[C---:B------:R-:W-:Y:S02]  /*c200*/  FMUL.FTZ R130, R0.reuse, R130 ;  /* 0x0000008200827220 */ /* 0x040fe40000410000 */
[----:B------:R-:W-:Y:S01]  /*c210*/  FMUL.FTZ R131, R0, R131 ;  /* 0x0000008300837220 */ /* 0x000fe20000410000 */
[----:B------:R-:W-:Y:S01]  /*c220*/  MUFU.EX2 R226, R17 ;  /* 0x0000001100e27308 */ /* 0x000fe20000000800 */
[C---:B------:R-:W-:Y:S02]  /*c230*/  FMUL.FTZ R132, R2.reuse, R132 ;  /* 0x0000008402847220 */ /* 0x040fe40000410000 */
[----:B------:R-:W-:Y:S01]  /*c240*/  FMUL.FTZ R133, R2, R133 ;  /* 0x0000008502857220 */ /* 0x000fe20000410000 */
[----:B----4-:R-:W-:Y:S01]  /*c250*/  F2FP.BF16.PACK_AB R145, R234, R235 ;  /* 0x000000ebea91723e */ /* 0x010fe200000010ff */
[----:B------:R-:W-:Y:S01]  /*c260*/  FMUL.FTZ R7, R0, R147 ;  /* 0x0000009300077220 */ /* 0x000fe20000410000 */
[----:B------:R-:W-:Y:S01]  /*c270*/  F2FP.BF16.PACK_AB R147, R245, R241 ;  /* 0x000000f1f593723e */ /* 0x000fe200000010ff */
[--C-:B------:R-:W-:Y:S02]  /*c280*/  FFMA.FTZ R20, R20, c[0x0][0x2d0], -R180.reuse ;  /* 0x0000b40014147a23 */ /* 0x100fe400000108b4 */
[--C-:B------:R-:W-:Y:S01]  /*c290*/  FFMA.FTZ R21, R21, c[0x0][0x2d0], -R180.reuse ;  /* 0x0000b40015157a23 */ /* 0x100fe200000108b4 */
[----:B------:R-:W-:Y:S01]  /*c2a0*/  MUFU.EX2 R215, R18 ;  /* 0x0000001200d77308 */ /* 0x000fe20000000800 */
[--C-:B------:R-:W-:Y:S02]  /*c2b0*/  FFMA.FTZ R22, R22, c[0x0][0x2d0], -R181.reuse ;  /* 0x0000b40016167a23 */ /* 0x100fe400000108b5 */
[C---:B------:R-:W-:Y:S05]  /*c2c0*/  HMMA.16816.F32.BF16 R4, R144.reuse, R160, R4 ;  /* 0x000000a09004723c */ /* 0x040fea0000041804 */
[--C-:B------:R-:W-:Y:S02]  /*c2d0*/  FFMA.FTZ R23, R23, c[0x0][0x2d0], -R181.reuse ;  /* 0x0000b40017177a23 */ /* 0x100fe400000108b5 */
[----:B------:R2:W-:Y:S01]  /*c2e0*/  MUFU.EX2 R214, R19 ;  /* 0x0000001300d67308 */ /* 0x0005e20000000800 */
[C---:B------:R-:W-:Y:S01]  /*c2f0*/  HMMA.16816.F32.BF16 R8, R144.reuse, R162, R8 ;  /* 0x000000a29008723c */ /* 0x040fe20000041808 */
[----:B------:R-:W4:Y:S03]  /*c300*/  LDSM.16.MT88.4 R160, [R141+0x100] ;  /* 0x000100008da0783b */ /* 0x000f260000004200 */
[--C-:B------:R-:W-:Y:S02]  /*c310*/  FFMA.FTZ R24, R24, c[0x0][0x2d0], -R180.reuse ;  /* 0x0000b40018187a23 */ /* 0x100fe400000108b4 */
[--C-:B------:R-:W-:Y:S02]  /*c320*/  FFMA.FTZ R25, R25, c[0x0][0x2d0], -R180.reuse ;  /* 0x0000b40019197a23 */ /* 0x100fe400000108b4 */
[C---:B-1----:R-:W-:Y:S01]  /*c330*/  HMMA.16816.F32.BF16 R100, R144.reuse, R164, R100 ;  /* 0x000000a49064723c */ /* 0x042fe20000041864 */
[----:B------:R-:W-:Y:S03]  /*c340*/  MUFU.EX2 R182, R20 ;  /* 0x0000001400b67308 */ /* 0x000fe60000000800 */
[--C-:B------:R-:W-:Y:S02]  /*c350*/  FFMA.FTZ R26, R26, c[0x0][0x2d0], -R181.reuse ;  /* 0x0000b4001a1a7a23 */ /* 0x100fe400000108b5 */
[--C-:B------:R-:W-:Y:S02]  /*c360*/  FFMA.FTZ R27, R27, c[0x0][0x2d0], -R181.reuse ;  /* 0x0000b4001b1b7a23 */ /* 0x100fe400000108b5 */
[C---:B------:R-:W-:Y:S01]  /*c370*/  HMMA.16816.F32.BF16 R104, R144.reuse, R166, R104 ;  /* 0x000000a69068723c */ /* 0x040fe20000041868 */
[----:B------:R-:W1:Y:S02]  /*c380*/  LDSM.16.MT88.4 R164, [R143+UR4+0x3100] ;  /* 0x003100048fa4783b */ /* 0x000e640008004200 */
[----:B------:R-:W-:Y:S01]  /*c390*/  MUFU.EX2 R213, R21 ;  /* 0x0000001500d57308 */ /* 0x000fe20000000800 */
[--C-:B------:R-:W-:Y:S02]  /*c3a0*/  FFMA.FTZ R28, R28, c[0x0][0x2d0], -R180.reuse ;  /* 0x0000b4001c1c7a23 */ /* 0x100fe400000108b4 */
[--C-:B------:R-:W-:Y:S02]  /*c3b0*/  FFMA.FTZ R29, R29, c[0x0][0x2d0], -R180.reuse ;  /* 0x0000b4001d1d7a23 */ /* 0x100fe400000108b4 */
[C---:B---3--:R-:W-:Y:S01]  /*c3c0*/  HMMA.16816.F32.BF16 R108, R144.reuse, R148, R108 ;  /* 0x00000094906c723c */ /* 0x048fe2000004186c */
[----:B--2---:R-:W-:Y:S03]  /*c3d0*/  LDSM.16.MT88.4 R16, [R142+0x900] ;  /* 0x000900008e10783b */ /* 0x004fe60000004200 */
[--C-:B------:R-:W-:Y:S01]  /*c3e0*/  FFMA.FTZ R30, R30, c[0x0][0x2d0], -R181.reuse ;  /* 0x0000b4001e1e7a23 */ /* 0x100fe200000108b5 */
[----:B------:R-:W-:Y:S01]  /*c3f0*/  MUFU.EX2 R212, R24 ;  /* 0x0000001800d47308 */ /* 0x000fe20000000800 */
[--C-:B------:R-:W-:Y:S02]  /*c400*/  FFMA.FTZ R31, R31, c[0x0][0x2d0], -R181.reuse ;  /* 0x0000b4001f1f7a23 */ /* 0x100fe400000108b5 */
[C---:B------:R-:W-:Y:S01]  /*c410*/  HMMA.16816.F32.BF16 R112, R144.reuse, R150, R112 ;  /* 0x000000969070723c */ /* 0x040fe20000041870 */
[----:B------:R-:W2:Y:S03]  /*c420*/  LDSM.16.MT88.4 R148, [R142+0x3100] ;  /* 0x003100008e94783b */ /* 0x000ea60000004200 */
[--C-:B------:R-:W-:Y:S02]  /*c430*/  FFMA.FTZ R32, R32, c[0x0][0x2d0], -R180.reuse ;  /* 0x0000b40020207a23 */ /* 0x100fe400000108b4 */
[--C-:B------:R-:W-:Y:S01]  /*c440*/  FFMA.FTZ R33, R33, c[0x0][0x2d0], -R180.reuse ;  /* 0x0000b40021217a23 */ /* 0x100fe200000108b4 */
[----:B------:R-:W-:Y:S01]  /*c450*/  MUFU.EX2 R183, R25 ;  /* 0x0000001900b77308 */ /* 0x000fe20000000800 */
[--C-:B------:R-:W-:Y:S01]  /*c460*/  FFMA.FTZ R34, R34, c[0x0][0x2d0], -R181.reuse ;  /* 0x0000b40022227a23 */ /* 0x100fe200000108b5 */
[C---:B----4-:R-:W-:Y:S03]  /*c470*/  HMMA.16816.F32.BF16 R116, R144.reuse, R160, R116 ;  /* 0x000000a09074723c */ /* 0x050fe60000041874 */
[--C-:B------:R-:W-:Y:S02]  /*c480*/  FFMA.FTZ R35, R35, c[0x0][0x2d0], -R181.reuse ;  /* 0x0000b40023237a23 */ /* 0x100fe400000108b5 */
[--C-:B------:R-:W-:Y:S02]  /*c490*/  FFMA.FTZ R36, R36, c[0x0][0x2d0], -R180.reuse ;  /* 0x0000b40024247a23 */ /* 0x100fe400000108b4 */
[--C-:B------:R-:W-:Y:S01]  /*c4a0*/  FFMA.FTZ R37, R37, c[0x0][0x2d0], -R180.reuse ;  /* 0x0000b40025257a23 */ /* 0x100fe200000108b4 */
        /* <DEDUP_REMOVED lines=9> */
[C---:B------:R-:W-:Y:S02]  /*c540*/  FMUL.FTZ R134, R0.reuse, R134 ;  /* 0x0000008600867220 */ /* 0x040fe40000410000 */
[----:B------:R-:W-:Y:S02]  /*c550*/  FMUL.FTZ R135, R0, R135 ;  /* 0x0000008700877220 */ /* 0x000fe40000410000 */
[--C-:B------:R-:W-:Y:S04]  /*c560*/  FFMA.FTZ R42, R42, c[0x0][0x2d0], -R181.reuse ;  /* 0x0000b4002a2a7a23 */ /* 0x100fe800000108b5 */
[--C-:B------:R-:W-:Y:S01]  /*c570*/  FFMA.FTZ R43, R43, c[0x0][0x2d0], -R181.reuse ;  /* 0x0000b4002b2b7a23 */ /* 0x100fe200000108b5 */
[C---:B--2---:R-:W-:Y:S03]  /*c580*/  HMMA.16816.F32.BF16 R132, R144.reuse, R148, R132 ;  /* 0x000000949084723c */ /* 0x044fe60000041884 */
[C---:B------:R-:W-:Y:S02]  /*c590*/  FMUL.FTZ R136, R2.reuse, R136 ;  /* 0x0000008802887220 */ /* 0x040fe40000410000 */
[----:B------:R-:W-:Y:S02]  /*c5a0*/  FMUL.FTZ R137, R2, R137 ;  /* 0x0000008902897220 */ /* 0x000fe40000410000 */
[C---:B------:R-:W-:Y:S02]  /*c5b0*/  FMUL.FTZ R138, R0.reuse, R138 ;  /* 0x0000008a008a7220 */ /* 0x040fe40000410000 */
[----:B------:R-:W-:Y:S03]  /*c5c0*/  FMUL.FTZ R139, R0, R139 ;  /* 0x0000008b008b7220 */ /* 0x000fe60000410000 */
[C---:B------:R-:W-:Y:S02]  /*c5d0*/  FMUL.FTZ R52, R2.reuse, R52 ;  /* 0x0000003402347220 */ /* 0x040fe40000410000 */
[----:B------:R-:W-:Y:S02]  /*c5e0*/  FMUL.FTZ R53, R2, R53 ;  /* 0x0000003502357220 */ /* 0x000fe40000410000 */
[C---:B------:R-:W-:Y:S01]  /*c5f0*/  HMMA.16816.F32.BF16 R136, R144.reuse, R150, R136 ;  /* 0x000000969088723c */ /* 0x040fe20000041888 */
[----:B------:R-:W2:Y:S02]  /*c600*/  LDSM.16.MT88.4 R148, [R143+UR4+0x6100] ;  /* 0x006100048f94783b */ /* 0x000ea40008004200 */
[C---:B------:R-:W-:Y:S02]  /*c610*/  FMUL.FTZ R54, R0.reuse, R54 ;  /* 0x0000003600367220 */ /* 0x040fe40000410000 */
[----:B------:R-:W-:Y:S02]  /*c620*/  FMUL.FTZ R55, R0, R55 ;  /* 0x0000003700377220 */ /* 0x000fe40000410000 */
[C---:B------:R-:W-:Y:S02]  /*c630*/  FMUL.FTZ R56, R2.reuse, R56 ;  /* 0x0000003802387220 */ /* 0x040fe40000410000 */
[----:B------:R-:W-:Y:S03]  /*c640*/  FMUL.FTZ R57, R2, R57 ;  /* 0x0000003902397220 */ /* 0x000fe60000410000 */
[C---:B---3--:R-:W-:Y:S03]  /*c650*/  HMMA.16816.F32.BF16 R52, R144.reuse, R160, R52 ;  /* 0x000000a09034723c */ /* 0x048fe60000041834 */
[C---:B------:R-:W-:Y:S02]  /*c660*/  FMUL.FTZ R58, R0.reuse, R58 ;  /* 0x0000003a003a7220 */ /* 0x040fe40000410000 */
[----:B------:R-:W-:Y:S02]  /*c670*/  FMUL.FTZ R59, R0, R59 ;  /* 0x0000003b003b7220 */ /* 0x000fe40000410000 */
[C---:B------:R-:W-:Y:S02]  /*c680*/  FMUL.FTZ R60, R2.reuse, R60 ;  /* 0x0000003c023c7220 */ /* 0x040fe40000410000 */
[----:B------:R-:W-:Y:S03]  /*c690*/  FMUL.FTZ R61, R2, R61 ;  /* 0x0000003d023d7220 */ /* 0x000fe60000410000 */
[C---:B------:R-:W-:Y:S01]  /*c6a0*/  HMMA.16816.F32.BF16 R56, R144.reuse, R162, R56 ;  /* 0x000000a29038723c */ /* 0x040fe20000041838 */
[----:B------:R-:W3:Y:S02]  /*c6b0*/  LDSM.16.MT88.4 R160, [R142+0x6100] ;  /* 0x006100008ea0783b */ /* 0x000ee40000004200 */
        /* <DEDUP_REMOVED lines=10> */
[----:B------:R-:W1:Y:S02]  /*c760*/  LDSM.16.MT88.4 R164, [R236+UR4+0x6100] ;  /* 0x00610004eca4783b */ /* 0x000e640008004200 */
[C---:B------:R-:W-:Y:S02]  /*c770*/  FMUL.FTZ R70, R0.reuse, R70 ;  /* 0x0000004600467220 */ /* 0x040fe40000410000 */
[----:B------:R-:W-:Y:S02]  /*c780*/  FMUL.FTZ R71, R0, R71 ;  /* 0x0000004700477220 */ /* 0x000fe40000410000 */
[C---:B------:R-:W-:Y:S02]  /*c790*/  FMUL.FTZ R72, R2.reuse, R72 ;  /* 0x0000004802487220 */ /* 0x040fe40000410000 */
[----:B------:R-:W-:Y:S03]  /*c7a0*/  FMUL.FTZ R73, R2, R73 ;  /* 0x0000004902497220 */ /* 0x000fe60000410000 */
[C---:B--2---:R-:W-:Y:S03]  /*c7b0*/  HMMA.16816.F32.BF16 R68, R144.reuse, R148, R68 ;  /* 0x000000949044723c */ /* 0x044fe60000041844 */
[C---:B------:R-:W-:Y:S02]  /*c7c0*/  FMUL.FTZ R74, R0.reuse, R74 ;  /* 0x0000004a004a7220 */ /* 0x040fe40000410000 */
[----:B------:R-:W-:Y:S02]  /*c7d0*/  FMUL.FTZ R75, R0, R75 ;  /* 0x0000004b004b7220 */ /* 0x000fe40000410000 */
[C---:B------:R-:W-:Y:S02]  /*c7e0*/  FMUL.FTZ R76, R2.reuse, R76 ;  /* 0x0000004c024c7220 */ /* 0x040fe40000410000 */
[----:B------:R-:W-:Y:S03]  /*c7f0*/  FMUL.FTZ R77, R2, R77 ;  /* 0x0000004d024d7220 */ /* 0x000fe60000410000 */
[C---:B------:R-:W-:Y:S01]  /*c800*/  HMMA.16816.F32.BF16 R72, R144.reuse, R150, R72 ;  /* 0x000000969048723c */ /* 0x040fe20000041848 */
[----:B------:R-:W2:Y:S02]  /*c810*/  LDSM.16.MT88.4 R148, [R141+0x6100] ;  /* 0x006100008d94783b */ /* 0x000ea40000004200 */
        /* <DEDUP_REMOVED lines=15> */
[----:B------:R-:W-:Y:S01]  /*c910*/  MUFU.EX2 R233, R12 ;  /* 0x0000000c00e97308 */ /* 0x000fe20000000800 */
[C---:B-1----:R-:W-:Y:S03]  /*c920*/  HMMA.16816.F32.BF16 R84, R144.reuse, R164, R84 ;  /* 0x000000a49054723c */ /* 0x042fe60000041854 */
[--C-:B------:R-:W-:Y:S02]  /*c930*/  FFMA.FTZ R14, R14, c[0x0][0x2d0], -R181.reuse ;  /* 0x0000b4000e0e7a23 */ /* 0x100fe400000108b5 */
[--C-:B------:R-:W-:Y:S02]  /*c940*/  FFMA.FTZ R15, R15, c[0x0][0x2d0], -R181.reuse ;  /* 0x0000b4000f0f7a23 */ /* 0x100fe400000108b5 */
[C---:B------:R-:W-:Y:S02]  /*c950*/  FMUL.FTZ R88, R2.reuse, R88 ;  /* 0x0000005802587220 */ /* 0x040fe40000410000 */
[----:B------:R-:W1:Y:S03]  /*c960*/  MUFU.EX2 R232, R13 ;  /* 0x0000000d00e87308 */ /* 0x000e660000000800 */
        /* <DEDUP_REMOVED lines=8> */
[----:B------:R-:W5:Y:S02]  /*c9f0*/  LDSM.16.MT88.4 R164, [R236+UR4+0x900] ;  /* 0x00090004eca4783b */ /* 0x000f640008004200 */
[----:B------:R-:W-:Y:S02]  /*ca00*/  FMUL.FTZ R95, R0, R95 ;  /* 0x0000005f005f7220 */ /* 0x000fe40000410000 */
[C---:B------:R-:W-:Y:S01]  /*ca10*/  FMUL.FTZ R96, R2.reuse, R96 ;  /* 0x0000006002607220 */ /* 0x040fe20000410000 */
[----:B------:R-:W3:Y:S01]  /*ca20*/  MUFU.EX2 R224, R15 ;  /* 0x0000000f00e07308 */ /* 0x000ee20000000800 */
[----:B------:R-:W-:Y:S02]  /*ca30*/  FMUL.FTZ R97, R2, R97 ;  /* 0x0000006102617220 */ /* 0x000fe40000410000 */
[C---:B------:R-:W-:Y:S01]  /*ca40*/  FMUL.FTZ R98, R0.reuse, R98 ;  /* 0x0000006200627220 */ /* 0x040fe20000410000 */
[C---:B--2---:R-:W-:Y:S03]  /*ca50*/  HMMA.16816.F32.BF16 R92, R144.reuse, R148, R92 ;  /* 0x00000094905c723c */ /* 0x044fe6000004185c */
[----:B------:R-:W-:Y:S01]  /*ca60*/  FMUL.FTZ R99, R0, R99 ;  /* 0x0000006300637220 */ /* 0x000fe20000410000 */
[----:B-1----:R-:W-:Y:S01]  /*ca70*/  F2FP.BF16.PACK_AB R12, R232, R233 ;  /* 0x000000e9e80c723e */ /* 0x002fe200000010ff */
[--C-:B------:R-:W-:Y:S02]  /*ca80*/  FFMA.FTZ R49, R49, c[0x0][0x2d0], -R180.reuse ;  /* 0x0000b40031317a23 */ /* 0x100fe400000108b4 */
[--C-:B------:R-:W-:Y:S02]  /*ca90*/  FFMA.FTZ R51, R51, c[0x0][0x2d0], -R181.reuse ;  /* 0x0000b40033337a23 */ /* 0x100fe400000108b5 */
[--C-:B------:R-:W-:Y:S01]  /*caa0*/  FFMA.FTZ R44, R44, c[0x0][0x2d0], -R180.reuse ;  /* 0x0000b4002c2c7a23 */ /* 0x100fe200000108b4 */
[----:B------:R-:W-:Y:S01]  /*cab0*/  HMMA.16816.F32.BF16 R96, R144, R150, R96 ;  /* 0x000000969060723c */ /* 0x000fe20000041860 */
[----:B------:R-:W1:Y:S01]  /*cac0*/  LDSM.16.MT88.4 R144, [R236+UR4+0x3900] ;  /* 0x00390004ec90783b */ /* 0x000e620008004200 */
[----:B------:R-:W-:Y:S01]  /*cad0*/  MUFU.EX2 R49, R49 ;  /* 0x0000003100317308 */ /* 0x000fe20000000800 */
[----:B----4-:R-:W-:Y:S01]  /*cae0*/  F2FP.BF16.PACK_AB R14, R226, R227 ;  /* 0x000000e3e20e723e */ /* 0x010fe200000010ff */
[--C-:B------:R-:W-:Y:S02]  /*caf0*/  FFMA.FTZ R45, R45, c[0x0][0x2d0], -R180.reuse ;  /* 0x0000b4002d2d7a23 */ /* 0x100fe400000108b4 */
[--C-:B------:R-:W-:Y:S02]  /*cb00*/  FFMA.FTZ R46, R46, c[0x0][0x2d0], -R181.reuse ;  /* 0x0000b4002e2e7a23 */ /* 0x100fe400000108b5 */
[--C-:B------:R-:W-:Y:S01]  /*cb10*/  FFMA.FTZ R47, R47, c[0x0][0x2d0], -R181.reuse ;  /* 0x0000b4002f2f7a23 */ /* 0x100fe200000108b5 */
[----:B------:R-:W2:Y:S03]  /*cb20*/  LDSM.16.MT88.4 R148, [R141+0x3900] ;  /* 0x003900008d94783b */ /* 0x000ea60000004200 */
[----:B---3--:R-:W-:Y:S01]  /*cb30*/  F2FP.BF16.PACK_AB R13, R224, R225 ;  /* 0x000000e1e00d723e */ /* 0x008fe200000010ff */
[----:B------:R-:W-:Y:S01]  /*cb40*/  MUFU.EX2 R51, R51 ;  /* 0x0000003300337308 */ /* 0x000fe20000000800 */
[----:B------:R-:W-:Y:S01]  /*cb50*/  F2FP.BF16.PACK_AB R15, R214, R215 ;  /* 0x000000d7d60f723e */ /* 0x000fe200000010ff */
[----:B------:R-:W-:Y:S02]  /*cb60*/  FFMA.FTZ R48, R48, c[0x0][0x2d0], -R180 ;  /* 0x0000b40030307a23 */ /* 0x000fe400000108b4 */
[----:B------:R-:W-:Y:S02]  /*cb70*/  FFMA.FTZ R50, R50, c[0x0][0x2d0], -R181 ;  /* 0x0000b40032327a23 */ /* 0x000fe400000108b5 */
[----:B------:R-:W-:Y:S02]  /*cb80*/  FFMA.FTZ R2, R2, R252, R243 ;  /* 0x000000fc02027223 */ /* 0x000fe400000100f3 */
[C---:B------:R-:W-:Y:S02]  /*cb90*/  HMMA.16816.F32.BF16 R4, R12.reuse, R160, R4 ;  /* 0x000000a00c04723c */ /* 0x040fe40000041804 */
[----:B------:R-:W-:Y:S03]  /*cba0*/  MUFU.EX2 R44, R44 ;  /* 0x0000002c002c7308 */ /* 0x000fe60000000800 */
[----:B------:R-:W-:Y:S02]  /*cbb0*/  FADD.FTZ R2, R242, R2 ;  /* 0x00000002f2027221 */ /* 0x000fe40000010000 */
[----:B------:R-:W-:Y:S01]  /*cbc0*/  FFMA.FTZ R0, R0, R247, R235 ;  /* 0x000000f700007223 */ /* 0x000fe200000100eb */
[C---:B------:R-:W-:Y:S01]  /*cbd0*/  HMMA.16816.F32.BF16 R8, R12.reuse, R162, R8 ;  /* 0x000000a20c08723c */ /* 0x040fe20000041808 */
[----:B------:R-:W-:Y:S03]  /*cbe0*/  LDSM.16.MT88.4 R160, [R142+0x6900] ;  /* 0x006900008ea0783b */ /* 0x000fe60000004200 */
[----:B------:R-:W-:Y:S04]  /*cbf0*/  MUFU.EX2 R45, R45 ;  /* 0x0000002d002d7308 */ /* 0x000fe80000000800 */
[C---:B------:R-:W-:Y:S06]  /*cc00*/  HMMA.16816.F32.BF16 R100, R12.reuse, R16, R100 ;  /* 0x000000100c64723c */ /* 0x040fec0000041864 */
[----:B------:R-:W-:Y:S02]  /*cc10*/  MUFU.EX2 R46, R46 ;  /* 0x0000002e002e7308 */ /* 0x000fe40000000800 */
[C---:B------:R-:W-:Y:S01]  /*cc20*/  HMMA.16816.F32.BF16 R104, R12.reuse, R18, R104 ;  /* 0x000000120c68723c */ /* 0x040fe20000041868 */
[----:B------:R-:W3:Y:S07]  /*cc30*/  LDSM.16.MT88.4 R16, [R143+UR4+0x6900] ;  /* 0x006900048f10783b */ /* 0x000eee0008004200 */
[C---:B-----5:R-:W-:Y:S01]  /*cc40*/  HMMA.16816.F32.BF16 R108, R12.reuse, R164, R108 ;  /* 0x000000a40c6c723c */ /* 0x060fe2000004186c */
[----:B------:R-:W-:Y:S07]  /*cc50*/  MUFU.EX2 R47, R47 ;  /* 0x0000002f002f7308 */ /* 0x000fee0000000800 */
[C---:B------:R-:W-:Y:S01]  /*cc60*/  HMMA.16816.F32.BF16 R112, R12.reuse, R166, R112 ;  /* 0x000000a60c70723c */ /* 0x040fe20000041870 */
[----:B------:R-:W-:Y:S02]  /*cc70*/  LDSM.16.MT88.4 R164, [R143+UR4+0x4100] ;  /* 0x004100048fa4783b */ /* 0x000fe40008004200 */
[----:B------:R-:W-:Y:S05]  /*cc80*/  MUFU.EX2 R48, R48 ;  /* 0x0000003000307308 */ /* 0x000fea0000000800 */
[C---:B------:R-:W-:Y:S05]  /*cc90*/  HMMA.16816.F32.BF16 R116, R12.reuse, R168, R116 ;  /* 0x000000a80c74723c */ /* 0x040fea0000041874 */
[----:B------:R-:W-:Y:S03]  /*cca0*/  MUFU.EX2 R169, R34 ;  /* 0x0000002200a97308 */ /* 0x000fe60000000800 */
[C---:B------:R-:W-:Y:S07]  /*ccb0*/  HMMA.16816.F32.BF16 R120, R12.reuse, R170, R120 ;  /* 0x000000aa0c78723c */ /* 0x040fee0000041878 */
[----:B------:R-:W-:Y:S01]  /*ccc0*/  MUFU.EX2 R171, R32 ;  /* 0x0000002000ab7308 */ /* 0x000fe20000000800 */
[C---:B------:R-:W-:Y:S08]  /*ccd0*/  HMMA.16816.F32.BF16 R124, R12.reuse, R172, R124 ;  /* 0x000000ac0c7c723c */ /* 0x040ff0000004187c */
[C---:B------:R-:W-:Y:S01]  /*cce0*/  HMMA.16816.F32.BF16 R128, R12.reuse, R174, R128 ;  /* 0x000000ae0c80723c */ /* 0x040fe20000041880 */
[----:B------:R-:W-:Y:S07]  /*ccf0*/  MUFU.EX2 R175, R28 ;  /* 0x0000001c00af7308 */ /* 0x000fee0000000800 */
[C---:B------:R-:W-:Y:S03]  /*cd00*/  HMMA.16816.F32.BF16 R132, R12.reuse, R176, R132 ;  /* 0x000000b00c84723c */ /* 0x040fe60000041884 */
[----:B------:R-:W-:Y:S05]  /*cd10*/  MUFU.EX2 R177, R22 ;  /* 0x0000001600b17308 */ /* 0x000fea0000000800 */
[C---:B------:R-:W-:Y:S05]  /*cd20*/  HMMA.16816.F32.BF16 R136, R12.reuse, R178, R136 ;  /* 0x000000b20c88723c */ /* 0x040fea0000041888 */
[----:B------:R4:W5:Y:S03]  /*cd30*/  MUFU.EX2 R179, R23 ;  /* 0x0000001700b37308 */ /* 0x0009660000000800 */
[C---:B-1----:R-:W-:Y:S07]  /*cd40*/  HMMA.16816.F32.BF16 R52, R12.reuse, R144, R52 ;  /* 0x000000900c34723c */ /* 0x042fee0000041834 */
[----:B------:R-:W-:Y:S01]  /*cd50*/  MUFU.EX2 R178, R26 ;  /* 0x0000001a00b27308 */ /* 0x000fe20000000800 */
[C---:B------:R-:W-:Y:S01]  /*cd60*/  HMMA.16816.F32.BF16 R56, R12.reuse, R146, R56 ;  /* 0x000000920c38723c */ /* 0x040fe20000041838 */
[----:B------:R-:W1:Y:S07]  /*cd70*/  LDSM.16.MT88.4 R144, [R236+UR4+0x6900] ;  /* 0x00690004ec90783b */ /* 0x000e6e0008004200 */
[C---:B--2---:R-:W-:Y:S01]  /*cd80*/  HMMA.16816.F32.BF16 R60, R12.reuse, R148, R60 ;  /* 0x000000940c3c723c */ /* 0x044fe2000004183c */
[----:B------:R2:W1:Y:S01]  /*cd90*/  MUFU.EX2 R176, R27 ;  /* 0x0000001b00b07308 */ /* 0x0004620000000800 */
[----:B----4-:R-:W-:Y:S06]  /*cda0*/  LDSM.16.MT88.4 R20, [R143+UR4+0x1100] ;  /* 0x001100048f14783b */ /* 0x010fec0008004200 */
[C---:B------:R-:W-:Y:S03]  /*cdb0*/  HMMA.16816.F32.BF16 R64, R12.reuse, R150, R64 ;  /* 0x000000960c40723c */ /* 0x040fe60000041840 */
[----:B------:R-:W4:Y:S01]  /*cdc0*/  MUFU.EX2 R174, R29 ;  /* 0x0000001d00ae7308 */ /* 0x000f220000000800 */
[----:B------:R-:W-:Y:S04]  /*cdd0*/  LDSM.16.MT88.4 R148, [R142+0x1100] ;  /* 0x001100008e94783b */ /* 0x000fe80000004200 */
[C---:B---3--:R-:W-:Y:S05]  /*cde0*/  HMMA.16816.F32.BF16 R68, R12.reuse, R16, R68 ;  /* 0x000000100c44723c */ /* 0x048fea0000041844 */
[----:B------:R-:W-:Y:S03]  /*cdf0*/  MUFU.EX2 R173, R30 ;  /* 0x0000001e00ad7308 */ /* 0x000fe60000000800 */
[C---:B------:R-:W-:Y:S01]  /*ce00*/  HMMA.16816.F32.BF16 R72, R12.reuse, R18, R72 ;  /* 0x000000120c48723c */ /* 0x040fe20000041848 */
[----:B------:R-:W3:Y:S06]  /*ce10*/  LDSM.16.MT88.4 R16, [R141+0x6900] ;  /* 0x006900008d10783b */ /* 0x000eec0000004200 */
[----:B------:R4:W3:Y:S01]  /*ce20*/  MUFU.EX2 R172, R31 ;  /* 0x0000001f00ac7308 */ /* 0x0008e20000000800 */
[C---:B------:R-:W-:Y:S01]  /*ce30*/  HMMA.16816.F32.BF16 R76, R12.reuse, R160, R76 ;  /* 0x000000a00c4c723c */ /* 0x040fe2000004184c */
[----:B--2---:R-:W2:Y:S07]  /*ce40*/  LDSM.16.MT88.4 R24, [R236+UR4+0x1100] ;  /* 0x00110004ec18783b */ /* 0x004eae0008004200 */
[C---:B------:R-:W-:Y:S01]  /*ce50*/  HMMA.16816.F32.BF16 R80, R12.reuse, R162, R80 ;  /* 0x000000a20c50723c */ /* 0x040fe20000041850 */
[----:B------:R-:W2:Y:S01]  /*ce60*/  LDSM.16.MT88.4 R160, [R141+0x1100] ;  /* 0x001100008da0783b */ /* 0x000ea20000004200 */
[----:B------:R-:W2:Y:S06]  /*ce70*/  MUFU.EX2 R170, R33 ;  /* 0x0000002100aa7308 */ /* 0x000eac0000000800 */
[C---:B-1----:R-:W-:Y:S04]  /*ce80*/  HMMA.16816.F32.BF16 R84, R12.reuse, R144, R84 ;  /* 0x000000900c54723c */ /* 0x042fe80000041854 */
[----:B------:R1:W1:Y:S01]  /*ce90*/  MUFU.EX2 R168, R35 ;  /* 0x0000002300a87308 */ /* 0x0002620000000800 */
[----:B----4-:R-:W-:Y:S03]  /*cea0*/  LDSM.16.MT88.4 R28, [R142+0x1900] ;  /* 0x001900008e1c783b */ /* 0x010fe60000004200 */
[C---:B------:R-:W-:Y:S06]  /*ceb0*/  HMMA.16816.F32.BF16 R88, R12.reuse, R146, R88 ;  /* 0x000000920c58723c */ /* 0x040fec0000041858 */
[----:B------:R-:W-:Y:S01]  /*cec0*/  MUFU.EX2 R50, R50 ;  /* 0x0000003200327308 */ /* 0x000fe20000000800 */
[----:B------:R-:W4:Y:S01]  /*ced0*/  LDSM.16.MT88.4 R144, [R142+0x4100] ;  /* 0x004100008e90783b */ /* 0x000f220000004200 */
[C---:B---3--:R-:W-:Y:S08]  /*cee0*/  HMMA.16816.F32.BF16 R92, R12.reuse, R16, R92 ;  /* 0x000000100c5c723c */ /* 0x048ff0000004185c */
[----:B------:R-:W-:Y:S01]  /*cef0*/  HMMA.16816.F32.BF16 R96, R12, R18, R96 ;  /* 0x000000120c60723c */ /* 0x000fe20000041860 */
[----:B------:R-:W3:Y:S06]  /*cf00*/  LDSM.16.MT88.4 R16, [R236+UR4+0x4100] ;  /* 0x00410004ec10783b */ /* 0x000eec0008004200 */
[----:B------:R-:W-:Y:S02]  /*cf10*/  F2FP.BF16.PACK_AB R12, R213, R182 ;  /* 0x000000b6d50c723e */ /* 0x000fe400000010ff */
[----:B------:R-:W-:Y:S01]  /*cf20*/  F2FP.BF16.PACK_AB R14, R183, R212 ;  /* 0x000000d4b70e723e */ /* 0x000fe200000010ff */
[----:B-1----:R-:W-:Y:S02]  /*cf30*/  LDSM.16.MT88.4 R32, [R141+0x1900] ;  /* 0x001900008d20783b */ /* 0x002fe40000004200 */
[----:B-----5:R-:W-:Y:S02]  /*cf40*/  F2FP.BF16.PACK_AB R13, R179, R177 ;  /* 0x000000b1b30d723e */ /* 0x020fe400000010ff */
[----:B------:R-:W-:Y:S07]  /*cf50*/  F2FP.BF16.PACK_AB R15, R176, R178 ;  /* 0x000000b2b00f723e */ /* 0x000fee00000010ff */
[C---:B------:R-:W-:Y:S08]  /*cf60*/  HMMA.16816.F32.BF16 R4, R12.reuse, R20, R4 ;  /* 0x000000140c04723c */ /* 0x040ff00000041804 */
[C---:B------:R-:W-:Y:S01]  /*cf70*/  HMMA.16816.F32.BF16 R8, R12.reuse, R22, R8 ;  /* 0x000000160c08723c */ /* 0x040fe20000041808 */
[----:B------:R-:W1:Y:S07]  /*cf80*/  LDSM.16.MT88.4 R20, [R141+0x4100] ;  /* 0x004100008d14783b */ /* 0x000e6e0000004200 */
[C---:B------:R-:W-:Y:S08]  /*cf90*/  HMMA.16816.F32.BF16 R100, R12.reuse, R148, R100 ;  /* 0x000000940c64723c */ /* 0x040ff00000041864 */
[C---:B------:R-:W-:Y:S01]  /*cfa0*/  HMMA.16816.F32.BF16 R104, R12.reuse, R150, R104 ;  /* 0x000000960c68723c */ /* 0x040fe20000041868 */
[----:B------:R-:W-:Y:S07]  /*cfb0*/  LDSM.16.MT88.4 R148, [R236+UR4+0x1900] ;  /* 0x00190004ec94783b */ /* 0x000fee0008004200 */
[C---:B--2---:R-:W-:Y:S08]  /*cfc0*/  HMMA.16816.F32.BF16 R108, R12.reuse, R24, R108 ;  /* 0x000000180c6c723c */ /* 0x044ff0000004186c */
[C---:B------:R-:W-:Y:S01]  /*cfd0*/  HMMA.16816.F32.BF16 R112, R12.reuse, R26, R112 ;  /* 0x0000001a0c70723c */ /* 0x040fe20000041870 */
[----:B------:R-:W2:Y:S07]  /*cfe0*/  LDSM.16.MT88.4 R24, [R143+UR4+0x7100] ;  /* 0x007100048f18783b */ /* 0x000eae0008004200 */
[C---:B------:R-:W-:Y:S01]  /*cff0*/  HMMA.16816.F32.BF16 R116, R12.reuse, R160, R116 ;  /* 0x000000a00c74723c */ /* 0x040fe20000041874 */
[----:B------:R-:W-:Y:S07]  /*d000*/  MUFU.EX2 R161, R42 ;  /* 0x0000002a00a17308 */ /* 0x000fee0000000800 */
[C---:B------:R-:W-:Y:S03]  /*d010*/  HMMA.16816.F32.BF16 R120, R12.reuse, R162, R120 ;  /* 0x000000a20c78723c */ /* 0x040fe60000041878 */
[----:B------:R-:W-:Y:S05]  /*d020*/  MUFU.EX2 R163, R40 ;  /* 0x0000002800a37308 */ /* 0x000fea0000000800 */
[C---:B------:R-:W-:Y:S05]  /*d030*/  HMMA.16816.F32.BF16 R124, R12.reuse, R164, R124 ;  /* 0x000000a40c7c723c */ /* 0x040fea000004187c */
[----:B------:R-:W-:Y:S03]  /*d040*/  MUFU.EX2 R165, R38 ;  /* 0x0000002600a57308 */ /* 0x000fe60000000800 */
[C---:B------:R-:W-:Y:S07]  /*d050*/  HMMA.16816.F32.BF16 R128, R12.reuse, R166, R128 ;  /* 0x000000a60c80723c */ /* 0x040fee0000041880 */
[----:B------:R-:W-:Y:S01]  /*d060*/  MUFU.EX2 R167, R36 ;  /* 0x0000002400a77308 */ /* 0x000fe20000000800 */
[C---:B----4-:R-:W-:Y:S08]  /*d070*/  HMMA.16816.F32.BF16 R132, R12.reuse, R144, R132 ;  /* 0x000000900c84723c */ /* 0x050ff00000041884 */
[C---:B------:R-:W-:Y:S01]  /*d080*/  HMMA.16816.F32.BF16 R136, R12.reuse, R146, R136 ;  /* 0x000000920c88723c */ /* 0x040fe20000041888 */
[----:B------:R-:W4:Y:S01]  /*d090*/  LDSM.16.MT88.4 R144, [R142+0x7100] ;  /* 0x007100008e90783b */ /* 0x000f220000004200 */
[----:B------:R-:W5:Y:S06]  /*d0a0*/  MUFU.EX2 R166, R37 ;  /* 0x0000002500a67308 */ /* 0x000f6c0000000800 */
[C---:B---3--:R-:W-:Y:S04]  /*d0b0*/  HMMA.16816.F32.BF16 R52, R12.reuse, R16, R52 ;  /* 0x000000100c34723c */ /* 0x048fe80000041834 */
[----:B------:R3:W2:Y:S04]  /*d0c0*/  MUFU.EX2 R164, R39 ;  /* 0x0000002700a47308 */ /* 0x0006a80000000800 */
[C---:B------:R-:W-:Y:S01]  /*d0d0*/  HMMA.16816.F32.BF16 R56, R12.reuse, R18, R56 ;  /* 0x000000120c38723c */ /* 0x040fe20000041838 */
[----:B------:R-:W5:Y:S05]  /*d0e0*/  LDSM.16.MT88.4 R16, [R236+UR4+0x7100] ;  /* 0x00710004ec10783b */ /* 0x000f6a0008004200 */
[----:B------:R-:W4:Y:S02]  /*d0f0*/  MUFU.EX2 R162, R41 ;  /* 0x0000002900a27308 */ /* 0x000f240000000800 */
[C---:B-1----:R-:W-:Y:S08]  /*d100*/  HMMA.16816.F32.BF16 R60, R12.reuse, R20, R60 ;  /* 0x000000140c3c723c */ /* 0x042ff0000004183c */
[C---:B------:R-:W-:Y:S01]  /*d110*/  HMMA.16816.F32.BF16 R64, R12.reuse, R22, R64 ;  /* 0x000000160c40723c */ /* 0x040fe20000041840 */
[----:B------:R-:W1:Y:S01]  /*d120*/  LDSM.16.MT88.4 R20, [R141+0x7100] ;  /* 0x007100008d14783b */ /* 0x000e620000004200 */
[----:B------:R5:W1:Y:S06]  /*d130*/  MUFU.EX2 R160, R43 ;  /* 0x0000002b00a07308 */ /* 0x000a6c0000000800 */
[C---:B--2---:R-:W-:Y:S01]  /*d140*/  HMMA.16816.F32.BF16 R68, R12.reuse, R24, R68 ;  /* 0x000000180c44723c */ /* 0x044fe20000041844 */
[----:B---3--:R-:W-:Y:S07]  /*d150*/  LDSM.16.MT88.4 R36, [R141+0x2100] ;  /* 0x002100008d24783b */ /* 0x008fee0000004200 */
[C---:B------:R-:W-:Y:S01]  /*d160*/  HMMA.16816.F32.BF16 R72, R12.reuse, R26, R72 ;  /* 0x0000001a0c48723c */ /* 0x040fe20000041848 */
[----:B------:R-:W2:Y:S07]  /*d170*/  LDSM.16.MT88.4 R24, [R143+UR4+0x1900] ;  /* 0x001900048f18783b */ /* 0x000eae0008004200 */
[C---:B----4-:R-:W-:Y:S01]  /*d180*/  HMMA.16816.F32.BF16 R76, R12.reuse, R144, R76 ;  /* 0x000000900c4c723c */ /* 0x050fe2000004184c */
[----:B-----5:R-:W-:Y:S07]  /*d190*/  LDSM.16.MT88.4 R40, [R142+0x5100] ;  /* 0x005100008e28783b */ /* 0x020fee0000004200 */
[C---:B------:R-:W-:Y:S08]  /*d1a0*/  HMMA.16816.F32.BF16 R80, R12.reuse, R146, R80 ;  /* 0x000000920c50723c */ /* 0x040ff00000041850 */
[C---:B------:R-:W-:Y:S08]  /*d1b0*/  HMMA.16816.F32.BF16 R84, R12.reuse, R16, R84 ;  /* 0x000000100c54723c */ /* 0x040ff00000041854 */
[C---:B------:R-:W-:Y:S01]  /*d1c0*/  HMMA.16816.F32.BF16 R88, R12.reuse, R18, R88 ;  /* 0x000000120c58723c */ /* 0x040fe20000041858 */
[----:B------:R-:W3:Y:S07]  /*d1d0*/  LDSM.16.MT88.4 R16, [R143+UR4+0x4900] ;  /* 0x004900048f10783b */ /* 0x000eee0008004200 */
[C---:B-1----:R-:W-:Y:S08]  /*d1e0*/  HMMA.16816.F32.BF16 R92, R12.reuse, R20, R92 ;  /* 0x000000140c5c723c */ /* 0x042ff0000004185c */
[----:B------:R-:W-:Y:S01]  /*d1f0*/  HMMA.16816.F32.BF16 R96, R12, R22, R96 ;  /* 0x000000160c60723c */ /* 0x000fe20000041860 */
[----:B------:R-:W1:Y:S06]  /*d200*/  LDSM.16.MT88.4 R20, [R142+0x4900] ;  /* 0x004900008e14783b */ /* 0x000e6c0000004200 */
[----:B------:R-:W-:Y:S02]  /*d210*/  F2FP.BF16.PACK_AB R12, R174, R175 ;  /* 0x000000afae0c723e */ /* 0x000fe400000010ff */
[----:B------:R-:W-:Y:S03]  /*d220*/  F2FP.BF16.PACK_AB R13, R172, R173 ;  /* 0x000000adac0d723e */ /* 0x000fe600000010ff */
[----:B------:R-:W-:Y:S02]  /*d230*/  F2FP.BF16.PACK_AB R14, R170, R171 ;  /* 0x000000abaa0e723e */ /* 0x000fe400000010ff */
[----:B------:R-:W-:Y:S07]  /*d240*/  F2FP.BF16.PACK_AB R15, R168, R169 ;  /* 0x000000a9a80f723e */ /* 0x000fee00000010ff */
[C---:B--2---:R-:W-:Y:S08]  /*d250*/  HMMA.16816.F32.BF16 R4, R12.reuse, R24, R4 ;  /* 0x000000180c04723c */ /* 0x044ff00000041804 */
[C---:B------:R-:W-:Y:S01]  /*d260*/  HMMA.16816.F32.BF16 R8, R12.reuse, R26, R8 ;  /* 0x0000001a0c08723c */ /* 0x040fe20000041808 */
[----:B------:R-:W2:Y:S07]  /*d270*/  LDSM.16.MT88.4 R24, [R236+UR4+0x4900] ;  /* 0x00490004ec18783b */ /* 0x000eae0008004200 */
        /* <DEDUP_REMOVED lines=8> */
[----:B------:R-:W-:Y:S07]  /*d300*/  LDSM.16.MT88.4 R32, [R236+UR4+0x2100] ;  /* 0x00210004ec20783b */ /* 0x000fee0008004200 */
[C---:B---3--:R-:W-:Y:S08]  /*d310*/  HMMA.16816.F32.BF16 R124, R12.reuse, R16, R124 ;  /* 0x000000100c7c723c */ /* 0x048ff0000004187c */
[C---:B------:R-:W-:Y:S01]  /*d320*/  HMMA.16816.F32.BF16 R128, R12.reuse, R18, R128 ;  /* 0x000000120c80723c */ /* 0x040fe20000041880 */
[----:B------:R-:W3:Y:S07]  /*d330*/  LDSM.16.MT88.4 R16, [R143+UR4+0x7900] ;  /* 0x007900048f10783b */ /* 0x000eee0008004200 */
[C---:B-1----:R-:W-:Y:S08]  /*d340*/  HMMA.16816.F32.BF16 R132, R12.reuse, R20, R132 ;  /* 0x000000140c84723c */ /* 0x042ff00000041884 */
[C---:B------:R-:W-:Y:S01]  /*d350*/  HMMA.16816.F32.BF16 R136, R12.reuse, R22, R136 ;  /* 0x000000160c88723c */ /* 0x040fe20000041888 */
[----:B------:R-:W1:Y:S07]  /*d360*/  LDSM.16.MT88.4 R20, [R142+0x7900] ;  /* 0x007900008e14783b */ /* 0x000e6e0000004200 */
[C---:B--2---:R-:W-:Y:S08]  /*d370*/  HMMA.16816.F32.BF16 R52, R12.reuse, R24, R52 ;  /* 0x000000180c34723c */ /* 0x044ff00000041834 */
[C---:B------:R-:W-:Y:S01]  /*d380*/  HMMA.16816.F32.BF16 R56, R12.reuse, R26, R56 ;  /* 0x0000001a0c38723c */ /* 0x040fe20000041838 */
[----:B------:R-:W2:Y:S07]  /*d390*/  LDSM.16.MT88.4 R24, [R236+UR4+0x7900] ;  /* 0x00790004ec18783b */ /* 0x000eae0008004200 */
[C---:B----4-:R-:W-:Y:S08]  /*d3a0*/  HMMA.16816.F32.BF16 R60, R12.reuse, R28, R60 ;  /* 0x0000001c0c3c723c */ /* 0x050ff0000004183c */
[C---:B------:R-:W-:Y:S01]  /*d3b0*/  HMMA.16816.F32.BF16 R64, R12.reuse, R30, R64 ;  /* 0x0000001e0c40723c */ /* 0x040fe20000041840 */
[----:B------:R-:W4:Y:S07]  /*d3c0*/  LDSM.16.MT88.4 R28, [R141+0x7900] ;  /* 0x007900008d1c783b */ /* 0x000f2e0000004200 */
        /* <DEDUP_REMOVED lines=10> */
[----:B------:R-:W-:Y:S01]  /*d470*/  HMMA.16816.F32.BF16 R96, R12, R30, R96 ;  /* 0x0000001e0c60723c */ /* 0x000fe20000041860 */
[----:B------:R-:W4:Y:S06]  /*d480*/  LDSM.16.MT88.4 R28, [R236+UR4+0x5100] ;  /* 0x00510004ec1c783b */ /* 0x000f2c0008004200 */
[----:B------:R-:W-:Y:S02]  /*d490*/  F2FP.BF16.PACK_AB R12, R166, R167 ;  /* 0x000000a7a60c723e */ /* 0x000fe400000010ff */
[----:B------:R-:W-:Y:S03]  /*d4a0*/  F2FP.BF16.PACK_AB R13, R164, R165 ;  /* 0x000000a5a40d723e */ /* 0x000fe600000010ff */
[----:B------:R-:W-:Y:S02]  /*d4b0*/  F2FP.BF16.PACK_AB R14, R162, R163 ;  /* 0x000000a3a20e723e */ /* 0x000fe400000010ff */
[----:B------:R-:W-:Y:S07]  /*d4c0*/  F2FP.BF16.PACK_AB R15, R160, R161 ;  /* 0x000000a1a00f723e */ /* 0x000fee00000010ff */
[C---:B---3--:R-:W-:Y:S08]  /*d4d0*/  HMMA.16816.F32.BF16 R4, R12.reuse, R16, R4 ;  /* 0x000000100c04723c */ /* 0x048ff00000041804 */
[C---:B------:R-:W-:Y:S01]  /*d4e0*/  HMMA.16816.F32.BF16 R8, R12.reuse, R18, R8 ;  /* 0x000000120c08723c */ /* 0x040fe20000041808 */
[----:B------:R-:W3:Y:S07]  /*d4f0*/  LDSM.16.MT88.4 R16, [R141+0x5100] ;  /* 0x005100008d10783b */ /* 0x000eee0000004200 */
[C---:B-1----:R-:W-:Y:S08]  /*d500*/  HMMA.16816.F32.BF16 R100, R12.reuse, R20, R100 ;  /* 0x000000140c64723c */ /* 0x042ff00000041864 */
[C---:B------:R-:W-:Y:S01]  /*d510*/  HMMA.16816.F32.BF16 R104, R12.reuse, R22, R104 ;  /* 0x000000160c68723c */ /* 0x040fe20000041868 */
[----:B------:R-:W1:Y:S07]  /*d520*/  LDSM.16.MT88.4 R20, [R143+UR4+0x8100] ;  /* 0x008100048f14783b */ /* 0x000e6e0008004200 */
[C---:B------:R-:W-:Y:S08]  /*d530*/  HMMA.16816.F32.BF16 R108, R12.reuse, R32, R108 ;  /* 0x000000200c6c723c */ /* 0x040ff0000004186c */
        /* <DEDUP_REMOVED lines=8> */
[C---:B------:R-:W-:Y:S08]  /*d5c0*/  HMMA.16816.F32.BF16 R132, R12.reuse, R40, R132 ;  /* 0x000000280c84723c */ /* 0x040ff00000041884 */
[C---:B------:R-:W-:Y:S08]  /*d5d0*/  HMMA.16816.F32.BF16 R136, R12.reuse, R42, R136 ;  /* 0x0000002a0c88723c */ /* 0x040ff00000041888 */
[C---:B----4-:R-:W-:Y:S08]  /*d5e0*/  HMMA.16816.F32.BF16 R52, R12.reuse, R28, R52 ;  /* 0x0000001c0c34723c */ /* 0x050ff00000041834 */
[C---:B------:R-:W-:Y:S01]  /*d5f0*/  HMMA.16816.F32.BF16 R56, R12.reuse, R30, R56 ;  /* 0x0000001e0c38723c */ /* 0x040fe20000041838 */
[----:B------:R-:W4:Y:S07]  /*d600*/  LDSM.16.MT88.4 R28, [R236+UR4+0x8100] ;  /* 0x00810004ec1c783b */ /* 0x000f2e0008004200 */
        /* <DEDUP_REMOVED lines=13> */
[----:B------:R-:W-:Y:S01]  /*d6e0*/  HMMA.16816.F32.BF16 R96, R12, R18, R96 ;  /* 0x000000120c60723c */ /* 0x000fe20000041860 */
[----:B------:R-:W3:Y:S06]  /*d6f0*/  LDSM.16.MT88.4 R16, [R236+UR4+0x5900] ;  /* 0x00590004ec10783b */ /* 0x000eec0008004200 */
[----:B------:R-:W-:Y:S02]  /*d700*/  F2FP.BF16.PACK_AB R12, R45, R44 ;  /* 0x0000002c2d0c723e */ /* 0x000fe400000010ff */
[----:B------:R-:W-:Y:S03]  /*d710*/  F2FP.BF16.PACK_AB R13, R47, R46 ;  /* 0x0000002e2f0d723e */ /* 0x000fe600000010ff */
[----:B------:R-:W-:Y:S02]  /*d720*/  F2FP.BF16.PACK_AB R14, R49, R48 ;  /* 0x00000030310e723e */ /* 0x000fe400000010ff */
[----:B------:R-:W-:Y:S07]  /*d730*/  F2FP.BF16.PACK_AB R15, R51, R50 ;  /* 0x00000032330f723e */ /* 0x000fee00000010ff */
[C---:B------:R-:W-:Y:S01]  /*d740*/  HMMA.16816.F32.BF16 R144, R12.reuse, R148, R4 ;  /* 0x000000940c90723c */ /* 0x040fe20000041804 */
[----:B------:R-:W5:Y:S07]  /*d750*/  LDSM.16.MT88.4 R4, [R141+0x5900] ;  /* 0x005900008d04783b */ /* 0x000f6e0000004200 */
[C---:B------:R-:W-:Y:S01]  /*d760*/  HMMA.16816.F32.BF16 R148, R12.reuse, R150, R8 ;  /* 0x000000960c94723c */ /* 0x040fe20000041808 */
[----:B------:R-:W3:Y:S07]  /*d770*/  LDSM.16.MT88.4 R8, [R143+UR4+0x8900] ;  /* 0x008900048f08783b */ /* 0x000eee0008004200 */
[C---:B-1----:R-:W-:Y:S07]  /*d780*/  HMMA.16816.F32.BF16 R100, R12.reuse, R20, R100 ;  /* 0x000000140c64723c */ /* 0x042fee0000041864 */
[----:B------:R-:W-:Y:S01]  /*d790*/  @P0 MOV R20, R248 ;  /* 0x000000f800140202 */ /* 0x000fe20000000f00 */
[C---:B------:R-:W-:Y:S04]  /*d7a0*/  HMMA.16816.F32.BF16 R104, R12.reuse, R22, R104 ;  /* 0x000000160c68723c */ /* 0x040fe80000041868 */
[----:B------:R-:W-:Y:S03]  /*d7b0*/  @P0 MOV R21, R251 ;  /* 0x000000fb00150202 */ /* 0x000fe60000000f00 */
[----:B------:R-:W-:Y:S01]  /*d7c0*/  FADD.FTZ R22, R234, R0 ;  /* 0x00000000ea167221 */ /* 0x000fe20000010000 */
[C---:B--2---:R-:W-:Y:S01]  /*d7d0*/  HMMA.16816.F32.BF16 R108, R12.reuse, R24, R108 ;  /* 0x000000180c6c723c */ /* 0x044fe2000004186c */
[----:B------:R-:W2:Y:S03]  /*d7e0*/  LDL R25, [R1+0x3c] ;  /* 0x00003c0001197983 */ /* 0x000ea60000100800 */
        /* <DEDUP_REMOVED lines=11> */
[----:B------:R-:W-:Y:S04]  /*d8a0*/  FADD.FTZ R0, R215, R0 ;  /* 0x00000000d7007221 */ /* 0x000fe80000010000 */
[C---:B------:R-:W-:Y:S04]  /*d8b0*/  HMMA.16816.F32.BF16 R128, R12.reuse, R38, R128 ;  /* 0x000000260c80723c */ /* 0x040fe80000041880 */
[----:B------:R-:W-:Y:S04]  /*d8c0*/  FADD.FTZ R23, R214, R0 ;  /* 0x00000000d6177221 */ /* 0x000fe80000010000 */
[C---:B----4-:R-:W-:Y:S08]  /*d8d0*/  HMMA.16816.F32.BF16 R132, R12.reuse, R28, R132 ;  /* 0x0000001c0c84723c */ /* 0x050ff00000041884 */
[C---:B------:R-:W-:Y:S08]  /*d8e0*/  HMMA.16816.F32.BF16 R136, R12.reuse, R30, R136 ;  /* 0x0000001e0c88723c */ /* 0x040ff00000041888 */
[C---:B---3--:R-:W-:Y:S07]  /*d8f0*/  HMMA.16816.F32.BF16 R52, R12.reuse, R16, R52 ;  /* 0x000000100c34723c */ /* 0x048fee0000041834 */
[----:B------:R-:W-:Y:S01]  /*d900*/  MOV R16, UR30 ;  /* 0x0000001e00107c02 */ /* 0x000fe20008000f00 */
[C---:B------:R-:W-:Y:S01]  /*d910*/  HMMA.16816.F32.BF16 R56, R12.reuse, R18, R56 ;  /* 0x000000120c38723c */ /* 0x040fe20000041838 */
[----:B------:R-:W-:Y:S03]  /*d920*/  MOV R17, UR31 ;  /* 0x0000001f00117c02 */ /* 0x000fe60008000f00 */
[----:B------:R-:W-:Y:S03]  /*d930*/  @P0 IMAD.WIDE.U32 R20, R16, 0x60, R20 ;  /* 0x0000006010140825 */ /* 0x000fe600078e0014 */
[----:B------:R-:W1:Y:S01]  /*d940*/  LDSM.16.MT88.4 R16, [R142+0x8900] ;  /* 0x008900008e10783b */ /* 0x000e620000004200 */
[C---:B-----5:R-:W-:Y:S04]  /*d950*/  HMMA.16816.F32.BF16 R60, R12.reuse, R4, R60 ;  /* 0x000000040c3c723c */ /* 0x060fe8000004183c */
[----:B------:R-:W-:Y:S01]  /*d960*/  @P0 IADD3 R22, R21, UR15, RZ ;  /* 0x0000000f15160c10 */ /* 0x000fe2000fffe0ff */
[----:B------:R-:W-:Y:S01]  /*d970*/  UIADD3 UR15, UR5, 0x1, URZ ;  /* 0x00000001050f7890 */ /* 0x000fe2000fffe03f */
[----:B------:R-:W-:Y:S01]  /*d980*/  MOV R21, UR12 ;  /* 0x0000000c00157c02 */ /* 0x000fe20008000f00 */
[----:B------:R-:W-:Y:S01]  /*d990*/  FADD.FTZ R4, R232, R2 ;  /* 0x00000002e8047221 */ /* 0x000fe20000010000 */
[C---:B------:R-:W-:Y:S01]  /*d9a0*/  HMMA.16816.F32.BF16 R64, R12.reuse, R6, R64 ;  /* 0x000000060c40723c */ /* 0x040fe20000041840 */
[----:B------:R-:W-:Y:S03]  /*d9b0*/  USEL UR5, UR15, URZ, !UP0 ;  /* 0x0000003f0f057287 */ /* 0x000fe6000c000000 */
[C---:B------:R-:W-:Y:S02]  /*d9c0*/  @P0 SHF.L.U32 R2, R20.reuse, 0x1, RZ ;  /* 0x0000000114020819 */ /* 0x040fe400000006ff */
[----:B------:R-:W-:Y:S01]  /*d9d0*/  @P0 SHF.L.U64.HI R22, R20, 0x1, R22 ;  /* 0x0000000114160819 */ /* 0x000fe20000010216 */
[----:B------:R-:W-:Y:S01]  /*d9e0*/  FADD.FTZ R20, R227, R4 ;  /* 0x00000004e3147221 */ /* 0x000fe20000010000 */
[C---:B------:R-:W-:Y:S01]  /*d9f0*/  HMMA.16816.F32.BF16 R68, R12.reuse, R8, R68 ;  /* 0x000000080c44723c */ /* 0x040fe20000041844 */
[----:B------:R-:W3:Y:S03]  /*da00*/  LDSM.16.MT88.4 R4, [R236+UR4+0x8900] ;  /* 0x00890004ec04783b */ /* 0x000ee60008004200 */
[----:B------:R-:W-:Y:S01]  /*da10*/  FADD.FTZ R24, R226, R20 ;  /* 0x00000014e2187221 */ /* 0x000fe20000010000 */
[C---:B------:R-:W-:Y:S02]  /*da20*/  @P0 IADD3 R20, P1, R2.reuse, c[0x0][0x1c8], RZ ;  /* 0x0000720002140a10 */ /* 0x040fe40007f3e0ff */
[----:B------:R-:W-:Y:S01]  /*da30*/  @P0 IADD3 R26, P6, R2, 0x80, RZ ;  /* 0x00000080021a0810 */ /* 0x000fe20007fde0ff */
[C---:B------:R-:W-:Y:S01]  /*da40*/  HMMA.16816.F32.BF16 R72, R12.reuse, R10, R72 ;  /* 0x0000000a0c48723c */ /* 0x040fe20000041848 */
[----:B------:R4:W5:Y:S03]  /*da50*/  LDSM.16.MT88.4 R8, [R141+0x8900] ;  /* 0x008900008d08783b */ /* 0x0009660000004200 */
[----:B------:R-:W-:Y:S01]  /*da60*/  @P0 IADD3 R26, P5, R26, c[0x0][0x1c8], RZ ;  /* 0x000072001a1a0a10 */ /* 0x000fe20007fbe0ff */
[----:B------:R-:W-:Y:S03]  /*da70*/  FADD.FTZ R24, R182, R24 ;  /* 0x00000018b6187221 */ /* 0x000fe60000010000 */
[----:B------:R-:W-:Y:S01]  /*da80*/  @P0 IADD3.X R27, RZ, c[0x0][0x1cc], R22, P5, P6 ;  /* 0x00007300ff1b0a10 */ /* 0x000fe20002fec416 */
[C---:B-1----:R-:W-:Y:S08]  /*da90*/  HMMA.16816.F32.BF16 R76, R12.reuse, R16, R76 ;  /* 0x000000100c4c723c */ /* 0x042ff0000004184c */
[C---:B------:R-:W-:Y:S04]  /*daa0*/  HMMA.16816.F32.BF16 R80, R12.reuse, R18, R80 ;  /* 0x000000120c50723c */ /* 0x040fe80000041850 */
[----:B----4-:R-:W-:Y:S04]  /*dab0*/  MOV R141, R3 ;  /* 0x00000003008d7202 */ /* 0x010fe80000000f00 */
[C---:B---3--:R-:W-:Y:S08]  /*dac0*/  HMMA.16816.F32.BF16 R84, R12.reuse, R4, R84 ;  /* 0x000000040c54723c */ /* 0x048ff00000041854 */
[C---:B------:R-:W-:Y:S08]  /*dad0*/  HMMA.16816.F32.BF16 R88, R12.reuse, R6, R88 ;  /* 0x000000060c58723c */ /* 0x040ff00000041858 */
[C---:B-----5:R-:W-:Y:S08]  /*dae0*/  HMMA.16816.F32.BF16 R92, R12.reuse, R8, R92 ;  /* 0x000000080c5c723c */ /* 0x060ff0000004185c */
[----:B------:R-:W-:Y:S04]  /*daf0*/  HMMA.16816.F32.BF16 R96, R12, R10, R96 ;  /* 0x0000000a0c60723c */ /* 0x000fe80000041860 */
[----:B--2---:R-:W-:Y:S01]  /*db00*/  @P0 IMAD R0, R21, 0x4800, R25 ;  /* 0x0000480015000824 */ /* 0x004fe200078e0219 */
[----:B------:R-:W-:Y:S01]  /*db10*/  @P0 IADD3.X R21, R22, c[0x0][0x1cc], RZ, P1, !PT ;  /* 0x0000730016150a10 */ /* 0x000fe20000ffe4ff */
[----:B------:R-:W-:Y:S01]  /*db20*/  FADD.FTZ R25, R177, R23 ;  /* 0x00000017b1197221 */ /* 0x000fe20000010000 */
[----:B------:R-:W-:Y:S01]  /*db30*/  @P0 IADD3 R2, P1, R2, 0x100, RZ ;  /* 0x0000010002020810 */ /* 0x000fe20007f3e0ff */
[----:B------:R-:W-:Y:S01]  /*db40*/  FADD.FTZ R23, R213, R24 ;  /* 0x00000018d5177221 */ /* 0x000fe20000010000 */
[----:B------:R-:W-:Y:S03]  /*db50*/  @P0 SHF.L.U32 R0, R0, 0x1, RZ ;  /* 0x0000000100000819 */ /* 0x000fe600000006ff */
[----:B------:R-:W-:Y:S01]  /*db60*/  FADD.FTZ R25, R179, R25 ;  /* 0x00000019b3197221 */ /* 0x000fe20000010000 */
[----:B------:R-:W-:Y:S01]  /*db70*/  @P0 IADD3 R24, P5, R2, c[0x0][0x1c8], RZ ;  /* 0x0000720002180a10 */ /* 0x000fe20007fbe0ff */
[----:B------:R-:W-:Y:S01]  /*db80*/  FADD.FTZ R23, R212, R23 ;  /* 0x00000017d4177221 */ /* 0x000fe20000010000 */
[----:B------:R-:W-:Y:S01]  /*db90*/  @!PT LDS RZ, [RZ] ;  /* 0x00000000fffff984 */ /* 0x000fe20000000800 */
[----:B------:R-:W-:Y:S01]  /*dba0*/  @!PT LDS RZ, [RZ] ;  /* 0x00000000fffff984 */ /* 0x000fe20000000800 */
[----:B------:R-:W-:Y:S01]  /*dbb0*/  @!PT LDS RZ, [RZ] ;  /* 0x00000000fffff984 */ /* 0x000fe20000000800 */
[----:B------:R1:W-:Y:S01]  /*dbc0*/  @P0 LDGSTS.E.BYPASS.LTC128B.128 [R0+0x12100], [R20.64], !P4 ;  /* 0x1210000014000fae */ /* 0x0003e2000e101d58 */
[----:B------:R-:W-:Y:S01]  /*dbd0*/  FADD.FTZ R2, R178, R25 ;  /* 0x00000019b2027221 */ /* 0x000fe20000010000 */
[----:B------:R-:W-:Y:S01]  /*dbe0*/  @P0 IADD3.X R25, RZ, c[0x0][0x1cc], R22, P5, P1 ;  /* 0x00007300ff190a10 */ /* 0x000fe20002fe2416 */
[----:B------:R-:W-:Y:S01]  /*dbf0*/  FADD.FTZ R17, R183, R23 ;  /* 0x00000017b7117221 */ /* 0x000fe20000010000 */
[----:B------:R-:W-:Y:S01]  /*dc00*/  @P0 IADD3 R16, P5, R20, UR13, RZ ;  /* 0x0000000d14100c10 */ /* 0x000fe2000ffbe0ff */
[----:B------:R-:W-:Y:S02]  /*dc10*/  FADD.FTZ R2, R176, R2 ;  /* 0x00000002b0027221 */ /* 0x000fe40000010000 */
[----:B------:R-:W-:Y:S01]  /*dc20*/  FADD.FTZ R19, R175, R17 ;  /* 0x00000011af137221 */ /* 0x000fe20000010000 */
[----:B------:R2:W-:Y:S01]  /*dc30*/  @P0 LDGSTS.E.BYPASS.LTC128B.128 [R0+0x15100], [R26.64], !P3 ;  /* 0x151000001a000fae */ /* 0x0005e2000d901d58 */
[----:B------:R-:W-:Y:S01]  /*dc40*/  @P0 IADD3.X R17, R21, UR14, RZ, P5, !PT ;  /* 0x0000000e15110c10 */ /* 0x000fe2000affe4ff */
[----:B------:R-:W-:Y:S01]  /*dc50*/  FADD.FTZ R2, R173, R2 ;  /* 0x00000002ad027221 */ /* 0x000fe20000010000 */
[C---:B------:R-:W-:Y:S02]  /*dc60*/  @P0 IADD3 R18, P1, R16.reuse, UR13, RZ ;  /* 0x0000000d10120c10 */ /* 0x040fe4000ff3e0ff */
[----:B------:R-:W-:Y:S01]  /*dc70*/  @P0 IADD3 R6, P5, R16, UR17, RZ ;  /* 0x0000001110060c10 */ /* 0x000fe2000ffbe0ff */
[----:B------:R-:W-:Y:S02]  /*dc80*/  FADD.FTZ R2, R172, R2 ;  /* 0x00000002ac027221 */ /* 0x000fe40000010000 */
[----:B------:R2:W-:Y:S01]  /*dc90*/  @P0 LDGSTS.E.BYPASS.LTC128B.128 [R0+0x18100], [R24.64], !P2 ;  /* 0x1810000018000fae */ /* 0x0005e2000d101d58 */
[----:B------:R-:W-:Y:S01]  /*dca0*/  @P0 IADD3.X R7, R17, UR16, RZ, P5, !PT ;  /* 0x0000001011070c10 */ /* 0x000fe2000affe4ff */
[----:B------:R-:W-:Y:S04]  /*dcb0*/  FADD.FTZ R2, R169, R2 ;  /* 0x00000002a9027221 */ /* 0x000fe80000010000 */
[----:B------:R-:W-:Y:S02]  /*dcc0*/  FADD.FTZ R2, R168, R2 ;  /* 0x00000002a8027221 */ /* 0x000fe40000010000 */
[----:B------:R3:W-:Y:S02]  /*dcd0*/  @P0 LDGSTS.E.BYPASS.LTC128B.128 [R0+0x13100], [R16.64], !P4 ;  /* 0x1310000010000fae */ /* 0x0007e4000e101d58 */
[----:B------:R-:W-:Y:S02]  /*dce0*/  FADD.FTZ R2, R165, R2 ;  /* 0x00000002a5027221 */ /* 0x000fe40000010000 */
[----:B-1----:R-:W-:Y:S01]  /*dcf0*/  FADD.FTZ R20, R174, R19 ;  /* 0x00000013ae147221 */ /* 0x002fe20000010000 */
[----:B------:R-:W-:Y:S01]  /*dd00*/  @P0 IADD3.X R19, R17, UR14, RZ, P1, !PT ;  /* 0x0000000e11130c10 */ /* 0x000fe20008ffe4ff */
[----:B------:R-:W-:Y:S02]  /*dd10*/  FADD.FTZ R2, R164, R2 ;  /* 0x00000002a4027221 */ /* 0x000fe40000010000 */
[----:B------:R3:W-:Y:S01]  /*dd20*/  @P0 LDGSTS.E.BYPASS.LTC128B.128 [R0+0x16100], [R16.64+0x80], !P3 ;  /* 0x1610008010000fae */ /* 0x0007e2000d901d58 */
[----:B------:R-:W-:Y:S02]  /*dd30*/  FADD.FTZ R4, R171, R20 ;  /* 0x00000014ab047221 */ /* 0x000fe40000010000 */
[----:B------:R-:W-:Y:S02]  /*dd40*/  FADD.FTZ R2, R161, R2 ;  /* 0x00000002a1027221 */ /* 0x000fe40000010000 */
[----:B------:R-:W-:Y:S02]  /*dd50*/  FADD.FTZ R4, R170, R4 ;  /* 0x00000004aa047221 */ /* 0x000fe40000010000 */
[----:B------:R-:W-:Y:S01]  /*dd60*/  FADD.FTZ R2, R160, R2 ;  /* 0x00000002a0027221 */ /* 0x000fe20000010000 */
[----:B------:R3:W-:Y:S01]  /*dd70*/  @P0 LDGSTS.E.BYPASS.LTC128B.128 [R0+0x19100], [R16.64+0x100], !P2 ;  /* 0x1910010010000fae */ /* 0x0007e2000d101d58 */
[----:B------:R-:W-:Y:S01]  /*dd80*/  FADD.FTZ R5, R167, R4 ;  /* 0x00000004a7057221 */ /* 0x000fe20000010000 */
[----:B------:R-:W-:Y:S06]  /*dd90*/  @P0 IADD3 R4, P1, R16, UR19, RZ ;  /* 0x0000001310040c10 */ /* 0x000fec000ff3e0ff */
[----:B------:R2:W-:Y:S08]  /*dda0*/  @P0 LDGSTS.E.BYPASS.LTC128B.128 [R0+0x14100], [R18.64], !P4 ;  /* 0x1410000012000fae */ /* 0x0005f0000e101d58 */
[----:B------:R1:W-:Y:S01]  /*ddb0*/  @P0 LDGSTS.E.BYPASS.LTC128B.128 [R0+0x17100], [R6.64], !P3 ;  /* 0x1710000006000fae */ /* 0x0003e2000d901d58 */
[----:B---3--:R-:W-:Y:S01]  /*ddc0*/  FADD.FTZ R16, R166, R5 ;  /* 0x00000005a6107221 */ /* 0x008fe20000010000 */
[----:B------:R-:W-:Y:S06]  /*ddd0*/  @P0 IADD3.X R5, R17, UR18, RZ, P1, !PT ;  /* 0x0000001211050c10 */ /* 0x000fec0008ffe4ff */
[----:B------:R2:W-:Y:S01]  /*dde0*/  @P0 LDGSTS.E.BYPASS.LTC128B.128 [R0+0x1a100], [R4.64], !P2 ;  /* 0x1a10000004000fae */ /* 0x0005e2000d101d58 */
[----:B------:R-:W-:Y:S01]  /*ddf0*/  ISETP.LT.AND P0, PT, RZ, UR28, PT ;  /* 0x0000001cff007c0c */ /* 0x000fe2000bf01270 */
[----:B------:R-:W-:Y:S06]  /*de00*/  UMOV UR28, UR27 ;  /* 0x0000001b001c7c82 */ /* 0x000fec0008000000 */
[----:B------:R-:W0:Y:S01]  /*de10*/  LDGDEPBAR ;  /* 0x00000000000079af */ /* 0x000e220000000000 */
[----:B-1----:R-:W-:Y:S04]  /*de20*/  FADD.FTZ R6, R163, R16 ;  /* 0x00000010a3067221 */ /* 0x002fe80000010000 */
[----:B--2---:R-:W-:Y:S02]  /*de30*/  FADD.FTZ R0, R162, R6 ;  /* 0x00000006a2007221 */ /* 0x004fe40000010000 */
[----:B------:R-:W-:Y:S02]  /*de40*/  FADD.FTZ R4, R46, R2 ;  /* 0x000000022e047221 */ /* 0x000fe40000010000 */
[----:B------:R-:W-:Y:S02]  /*de50*/  FADD.FTZ R0, R44, R0 ;  /* 0x000000002c007221 */ /* 0x000fe40000010000 */
[----:B------:R-:W-:Y:S02]  /*de60*/  FADD.FTZ R4, R47, R4 ;  /* 0x000000042f047221 */ /* 0x000fe40000010000 */
[----:B------:R-:W-:Y:S04]  /*de70*/  FADD.FTZ R0, R45, R0 ;  /* 0x000000002d007221 */ /* 0x000fe80000010000 */
[----:B------:R-:W-:Y:S02]  /*de80*/  FADD.FTZ R2, R48, R0 ;  /* 0x0000000030027221 */ /* 0x000fe40000010000 */
[----:B------:R-:W-:Y:S02]  /*de90*/  FADD.FTZ R0, R50, R4 ;  /* 0x0000000432007221 */ /* 0x000fe40000010000 */
[----:B------:R-:W-:Y:S02]  /*dea0*/  FADD.FTZ R4, R49, R2 ;  /* 0x0000000231047221 */ /* 0x000fe40000010000 */
[----:B------:R-:W-:Y:S01]  /*deb0*/  FADD.FTZ R2, R51, R0 ;  /* 0x0000000033027221 */ /* 0x000fe20000010000 */
[----:B------:R-:W-:Y:S02]  /*dec0*/  MOV R0, R140 ;  /* 0x0000008c00007202 */ /* 0x000fe40000000f00 */
[----:B------:R1:W-:Y:S04]  /*ded0*/  STL [R1+0x4], R4 ;  /* 0x0000040401007387 */ /* 0x0003e80000100800 */
[----:B------:R1:W-:Y:S01]  /*dee0*/  STL [R1+0x8], R2 ;  /* 0x0000080201007387 */ /* 0x0003e20000100800 */
[----:B------:R-:W-:-:S05]  /*def0*/  @P0 BRA `(.L_x_1153) ;  /* 0xffffc84000000947 */ /* 0x000fca000383ffff */
.L_x_1152:
        /* <DEDUP_REMOVED lines=125> */
.L_x_1146:
        /* <DEDUP_REMOVED lines=152> */
.L_x_1155:
        /* <DEDUP_REMOVED lines=139> */
.L_x_1157:
[----:B---3--:R-:W-:Y:S05]  /*f900*/  BSYNC B0 ;  /* 0x0000000000007941 */ /* 0x008fea0003800000 */
.L_x_1156:
        /* <DEDUP_REMOVED lines=23> */
.L_x_1159:
[----:B------:R-:W-:Y:S05]  /*fa80*/  BSYNC B0 ;  /* 0x0000000000007941 */ /* 0x000fea0003800000 */
.L_x_1158:
        /* <DEDUP_REMOVED lines=23> */
.L_x_1161:
[----:B------:R-:W-:Y:S05]  /*fc00*/  BSYNC B0 ;  /* 0x0000000000007941 */ /* 0x000fea0003800000 */
.L_x_1160:
        /* <DEDUP_REMOVED lines=24> */
.L_x_1154:
        /* <DEDUP_REMOVED lines=19> */
.L_x_1162:
        /* <DEDUP_REMOVED lines=42> */
.L_x_1164:
[----:B------:R-:W-:Y:S05]  /*10160*/  BSYNC B0 ;  /* 0x0000000000007941 */ /* 0x000fea0003800000 */
.L_x_1163:
        /* <DEDUP_REMOVED lines=66> */
.L_x_1166:
[----:B------:R-:W-:Y:S05]  /*10590*/  BSYNC B0 ;  /* 0x0000000000007941 */ /* 0x000fea0003800000 */
.L_x_1165:
        /* <DEDUP_REMOVED lines=21> */
.L_x_1168:
[----:B------:R-:W-:Y:S05]  /*106f0*/  BSYNC B0 ;  /* 0x0000000000007941 */ /* 0x000fea0003800000 */
.L_x_1167:
        /* <DEDUP_REMOVED lines=21> */
.L_x_1170:
[----:B------:R-:W-:Y:S05]  /*10850*/  BSYNC B0 ;  /* 0x0000000000007941 */ /* 0x000fea0003800000 */
.L_x_1169:
        /* <DEDUP_REMOVED lines=22> */
.L_x_1171:
        /* <DEDUP_REMOVED lines=12> */
.L_x_1303:


//--------------------- .text._ZN7cutlass13device_kernelIN5flash19enable_sm80_to_sm89INS1_16FlashAttnFwdSm80INS1_25CollectiveMainloopFwdSm80ILi8ELi2ELb0EN4cute5tupleIJNS5_1CILi128EEENS7_ILi64EEENS7_ILi192EEEEEELi192ENS_10bfloat16_tEfNS_4arch4Sm80ELb1ELb0ELb0ELb1ELb0ELb1ELb1ELb0EEENS1_21CollectiveEpilogueFwdINS6_IJS8_SA_S9_EEENS6_IJNS7_ILi1EEESI_SI_EEESC_SE_Li256ELb1ELb1ELb0ELb0EEENS1_19SingleTileSchedulerILb1ELb0ELb1ELi128EEEEEEEEEvNT_6ParamsE --------------------------
	.section	.text._ZN7cutlass13device_kernelIN5flash19enable_sm80_to_sm89INS1_16FlashAttnFwdSm80INS1_25CollectiveMainloopFwdSm80ILi8ELi2ELb0EN4cute5tupleIJNS5_1CILi128EEENS7_ILi64EEENS7_ILi192EEEEEELi192ENS_10bfloat16_tEfNS_4arch4Sm80ELb1ELb0ELb0ELb1ELb0ELb1ELb1ELb0EEENS1_21CollectiveEpilogueFwdINS6_IJS8_SA_S9_EEENS6_IJNS7_ILi1EEESI_SI_EEESC_SE_Li256ELb1ELb1ELb0ELb0EEENS1_19SingleTileSchedulerILb1ELb0ELb1ELi128EEEEEEEEEvNT_6ParamsE,"ax",@progbits
	.sectioninfo	@"SHI_REGISTERS=255"
	.align	128
.text._ZN7cutlass13device_kernelIN5flash19enable_sm80_to_sm89INS1_16FlashAttnFwdSm80INS1_25CollectiveMainloopFwdSm80ILi8ELi2ELb0EN4cute5tupleIJNS5_1CILi128EEENS7_ILi64EEENS7_ILi192EEEEEELi192ENS_10bfloat16_tEfNS_4arch4Sm80ELb1ELb0ELb0ELb1ELb0ELb1ELb1ELb0EEENS1_21CollectiveEpilogueFwdINS6_IJS8_SA_S9_EEENS6_IJNS7_ILi1EEESI_SI_EEESC_SE_Li256ELb1ELb1ELb0ELb0EEENS1_19SingleTileSchedulerILb1ELb0ELb1ELi128EEEEEEEEEvNT_6ParamsE:
        .type           _ZN7cutlass13device_kernelIN5flash19enable_sm80_to_sm89INS1_16FlashAttnFwdSm80INS1_25CollectiveMainloopFwdSm80ILi8ELi2ELb0EN4cute5tupleIJNS5_1CILi128EEENS7_ILi64EEENS7_ILi192EEEEEELi192ENS_10bfloat16_tEfNS_4arch4Sm80ELb1ELb0ELb0ELb1ELb0ELb1ELb1ELb0EEENS1_21CollectiveEpilogueFwdINS6_IJS8_SA_S9_EEENS6_IJNS7_ILi1EEESI_SI_EEESC_SE_Li256ELb1ELb1ELb0ELb0EEENS1_19SingleTileSchedulerILb1ELb0ELb1ELi128EEEEEEEEEvNT_6ParamsE,@function
        .size           _ZN7cutlass13device_kernelIN5flash19enable_sm80_to_sm89INS1_16FlashAttnFwdSm80INS1_25CollectiveMainloopFwdSm80ILi8ELi2ELb0EN4cute5tupleIJNS5_1CILi128EEENS7_ILi64EEENS7_ILi192EEEEEELi192ENS_10bfloat16_tEfNS_4arch4Sm80ELb1ELb0ELb0ELb1ELb0ELb1ELb1ELb0EEENS1_21CollectiveEpilogueFwdINS6_IJS8_SA_S9_EEENS6_IJNS7_ILi1EEESI_SI_EEESC_SE_Li256ELb1ELb1ELb0ELb0EEENS1_19SingleTileSchedulerILb1ELb0ELb1ELi128EEEEEEEEEvNT_6ParamsE,(.L_x_1304 - _ZN7cutlass13device_kernelIN5flash19enable_sm80_to_sm89INS1_16FlashAttnFwdSm80INS1_25CollectiveMainloopFwdSm80ILi8ELi2ELb0EN4cute5tupleIJNS5_1CILi128EEENS7_ILi64EEENS7_ILi192EEEEEELi192ENS_10bfloat16_tEfNS_4arch4Sm80ELb1ELb0ELb0ELb1ELb0ELb1ELb1ELb0EEENS1_21CollectiveEpilogueFwdINS6_IJS8_SA_S9_EEENS6_IJNS7_ILi1EEESI_SI_EEESC_SE_Li256ELb1ELb1ELb0ELb0EEENS1_19SingleTileSchedulerILb1ELb0ELb1ELi128EEEEEEEEEvNT_6ParamsE)
        .other          _ZN7cutlass13device_kernelIN5flash19enable_sm80_to_sm89INS1_16FlashAttnFwdSm80INS1_25CollectiveMainloopFwdSm80ILi8ELi2ELb0EN4cute5tupleIJNS5_1CILi128EEENS7_ILi64EEENS7_ILi192EEEEEELi192ENS_10bfloat16_tEfNS_4arch4Sm80ELb1ELb0ELb0ELb1ELb0ELb1ELb1ELb0EEENS1_21CollectiveEpilogueFwdINS6_IJS8_SA_S9_EEENS6_IJNS7_ILi1EEESI_SI_EEESC_SE_Li256ELb1ELb1ELb0ELb0EEENS1_19SingleTileSchedulerILb1ELb0ELb1ELi128EEEEEEEEEvNT_6ParamsE,@"STO_CUDA_ENTRY STV_DEFAULT"
_ZN7cutlass13device_kernelIN5flash19enable_sm80_to_sm89INS1_16FlashAttnFwdSm80INS1_25CollectiveMainloopFwdSm80ILi8ELi2ELb0EN4cute5tupleIJNS5_1CILi128EEENS7_ILi64EEENS7_ILi192EEEEEELi192ENS_10bfloat16_tEfNS_4arch4Sm80ELb1ELb0ELb0ELb1ELb0ELb1ELb1ELb0EEENS1_21CollectiveEpilogueFwdINS6_IJS8_SA_S9_EEENS6_IJNS7_ILi1EEESI_SI_EEESC_SE_Li256ELb1ELb1ELb0ELb0EEENS1_19SingleTileSchedulerILb1ELb0ELb1ELi128EEEEEEEEEvNT_6ParamsE:
        /* <DEDUP_REMOVED lines=16> */
.L_x_1173:
        /* <DEDUP_REMOVED lines=8> */
.L_x_1175:
[----:B------:R-:W-:-:S04]  /*0180*/  MOV R5, c[0x0][0x54c] ;  /* 0x0001530000057a02 */ /* 0x000fc80000000f00 */
.L_x_1174:
[----:B------:R-:W-:Y:S01]  /*0190*/  USHF.L.U32 UR4, UR4, 0x7, URZ ;  /* 0x0000000704047899 */ /* 0x000fe2000800063f */
[----:B-----5:R-:W-:-:S05]  /*01a0*/  IMAD R5, R5, c[0x0][0x548], RZ ;  /* 0x0001520005057a24 */ /* 0x020fca00078e02ff */
[----:B------:R-:W-:-:S04]  /*01b0*/  MOV R92, UR4 ;  /* 0x00000004005c7c02 */ /* 0x000fc80008000f00 */
[----:B------:R-:W-:-:S04]  /*01c0*/  ISETP.GE.AND P0, PT, R92, R5, PT ;  /* 0x000000055c00720c */ /* 0x000fc80003f06270 */
[----:B------:R-:W-:Y:S01]  /*01d0*/  SEL R190, R190, 0xffffffff, !P0 ;  /* 0xffffffffbebe7807 */ /* 0x000fe20004000000 */
[----:B------:R-:W-:Y:S05]  /*01e0*/  BRA `(.L_x_1176) ;  /* 0x0000013000007947 */ /* 0x000fea0003800000 */
.L_x_1172:
[----:B------:R-:W-:-:S04]  /*01f0*/  ISETP.NE.U32.AND P0, PT, RZ, c[0x0][0x568], PT ;  /* 0x00015a00ff007a0c */ /* 0x000fc80003f05070 */
[----:B------:R-:W-:-:S13]  /*0200*/  ISETP.NE.AND.EX P0, PT, RZ, c[0x0][0x56c], PT, P0 ;  /* 0x00015b00ff007a0c */ /* 0x000fda0003f05300 */
[----:B------:R-:W-:Y:S05]  /*0210*/  @!P0 BRA `(.L_x_1177) ;  /* 0x0000002000008947 */ /* 0x000fea0003800000 */
[----:B------:R1:W5:Y:S01]  /*0220*/  LDG.E R5, [R4.64] ;  /* 0x0000000604057981 */ /* 0x000362000c1e1900 */
[----:B------:R-:W-:Y:S05]  /*0230*/  BRA `(.L_x_1178) ;  /* 0x0000009000007947 */ /* 0x000fea0003800000 */
.L_x_1177:
        /* <DEDUP_REMOVED lines=8> */
.L_x_1179:
[----:B------:R-:W-:-:S04]  /*02c0*/  MOV R5, c[0x0][0x54c] ;  /* 0x0001530000057a02 */ /* 0x000fc80000000f00 */
.L_x_1178:
[----:B------:R-:W-:Y:S01]  /*02d0*/  USHF.L.U32 UR4, UR4, 0x7, URZ ;  /* 0x0000000704047899 */ /* 0x000fe2000800063f */
[----:B-----5:R-:W-:-:S05]  /*02e0*/  IMAD R5, R5, c[0x0][0x548], RZ ;  /* 0x0001520005057a24 */ /* 0x020fca00078e02ff */
[----:B------:R-:W-:-:S04]  /*02f0*/  MOV R92, UR4 ;  /* 0x00000004005c7c02 */ /* 0x000fc80008000f00 */
[----:B------:R-:W-:-:S04]  /*0300*/  ISETP.GE.AND P0, PT, R92, R5, PT ;  /* 0x000000055c00720c */ /* 0x000fc80003f06270 */
[----:B------:R-:W-:-:S04]  /*0310*/  SEL R190, R190, 0xffffffff, !P0 ;  /* 0xffffffffbebe7807 */ /* 0x000fc80004000000 */
.L_x_1176:
        /* <DEDUP_REMOVED lines=27> */
[----:B------:R-:W-:-:S02]  /*04d0*/  IMAD.MOV.U32 R5, RZ, RZ, c[0x0][0x1d0] ;  /* 0x00007400ff057624 */ /* 0x000fc400078e00ff */
[----:B------:R-:W-:Y:S01]  /*04e0*/  IMAD.MOV.U32 R99, RZ, RZ, c[0x0][0x228] ;  /* 0x00008a00ff637624 */ /* 0x000fe200078e00ff */
[----:B---3--:R-:W-:Y:S01]  /*04f0*/  SHF.R.S32.HI R91, RZ, 0x1f, R189 ;  /* 0x0000001fff5b7819 */ /* 0x008fe200000114bd */
[----:B------:R-:W-:Y:S05]  /*0500*/  @P0 BRA `(.L_x_1180) ;  /* 0x0000004000000947 */ /* 0x000fea0003800000 */
[----:B--2---:R-:W-:Y:S05]  /*0510*/  @!P1 BRA `(.L_x_1180) ;  /* 0x0000003000009947 */ /* 0x004fea0003800000 */
[----:B-----5:R-:W2:Y:S04]  /*0520*/  LDG.E R209, [R8.64] ;  /* 0x0000000608d17981 */ /* 0x020ea8000c1e1900 */
[----:B------:R-:W2:Y:S02]  /*0530*/  LDG.E R0, [R8.64+0x4] ;  /* 0x0000040608007981 */ /* 0x000ea4000c1e1900 */
[----:B--2---:R-:W-:Y:S02]  /*0540*/  IADD3 R209, -R209, R0, RZ ;  /* 0x00000000d1d17210 */ /* 0x004fe40007ffe1ff */
.L_x_1180:
[----:B--2---:R-:W-:-:S04]  /*0550*/  ISETP.NE.U32.AND P0, PT, RZ, c[0x0][0x368], PT ;  /* 0x0000da00ff007a0c */ /* 0x004fc80003f05070 */
[----:B------:R-:W-:-:S13]  /*0560*/  ISETP.NE.AND.EX P0, PT, RZ, c[0x0][0x36c], PT, P0 ;  /* 0x0000db00ff007a0c */ /* 0x000fda0003f05300 */
[----:B------:R-:W-:Y:S05]  /*0570*/  @!P0 BRA `(.L_x_1181) ;  /* 0x0000003000008947 */ /* 0x000fea0003800000 */
[----:B-1----:R-:W-:-:S06]  /*0580*/  IMAD.WIDE R4, R190, R3, c[0x0][0x368] ;  /* 0x0000da00be047625 */ /* 0x002fcc00078e0203 */
[----:B------:R1:W5:Y:S01]  /*0590*/  LDG.E R5, [R4.64] ;  /* 0x0000000604057981 */ /* 0x000362000c1e1900 */
[----:B------:R-:W-:Y:S05]  /*05a0*/  BRA `(.L_x_1182) ;  /* 0x0000004000007947 */ /* 0x000fea0003800000 */
.L_x_1181:
[----:B------:R-:W-:Y:S05]  /*05b0*/  @!P5 BRA `(.L_x_1182) ;  /* 0x000000300000d947 */ /* 0x000fea0003800000 */
[----:B------:R-:W2:Y:S04]  /*05c0*/  LDG.E R5, [R6.64] ;  /* 0x0000000606057981 */ /* 0x000ea8000c1e1900 */
[----:B------:R-:W2:Y:S02]  /*05d0*/  LDG.E R0, [R6.64+0x4] ;  /* 0x0000040606007981 */ /* 0x000ea4000c1e1900 */
[----:B--2---:R-:W-:Y:S02]  /*05e0*/  IADD3 R5, -R5, R0, RZ ;  /* 0x0000000005057210 */ /* 0x004fe40007ffe1ff */
.L_x_1182:
[----:B------:R-:W2:Y:S04]  /*05f0*/  @P4 LDG.E R0, [R10.64] ;  /* 0x000000060a004981 */ /* 0x000ea8000c1e1900 */
[----:B------:R-:W2:Y:S01]  /*0600*/  @P4 LDG.E R7, [R10.64+0x4] ;  /* 0x000004060a074981 */ /* 0x000ea2000c1e1900 */
[----:B------:R-:W-:Y:S01]  /*0610*/  IMAD.MOV.U32 R187, RZ, RZ, c[0x0][0x2c4] ;  /* 0x0000b100ffbb7624 */ /* 0x000fe200078e00ff */
[----:B------:R-:W-:Y:S01]  /*0620*/  ISETP.NE.U32.AND P0, PT, RZ, c[0x0][0x378], PT ;  /* 0x0000de00ff007a0c */ /* 0x000fe20003f05070 */
[----:B-----5:R-:W-:-:S03]  /*0630*/  IMAD.MOV.U32 R90, RZ, RZ, R5 ;  /* 0x000000ffff5a7224 */ /* 0x020fc600078e0005 */
[----:B------:R-:W-:Y:S02]  /*0640*/  ISETP.NE.AND P1, PT, R187, 0x1, PT ;  /* 0x00000001bb00780c */ /* 0x000fe40003f25270 */
[----:B------:R-:W-:Y:S02]  /*0650*/  ISETP.NE.AND.EX P0, PT, RZ, c[0x0][0x37c], PT, P0 ;  /* 0x0000df00ff007a0c */ /* 0x000fe40003f05300 */
[----:B------:R-:W-:-:S09]  /*0660*/  IADD3 R2, R92, 0x7f, RZ ;  /* 0x0000007f5c027810 */ /* 0x000fd20007ffe0ff */
[----:B-1----:R-:W-:Y:S02]  /*0670*/  @P1 IADD3 R4, R92, 0x7f, RZ ;  /* 0x0000007f5c041810 */ /* 0x002fe40007ffe0ff */
[----:B------:R-:W-:-:S04]  /*0680*/  @P0 IMAD.WIDE R8, R190, R3, c[0x0][0x378] ;  /* 0x0000de00be080625 */ /* 0x000fc800078e0203 */
[----:B------:R-:W-:Y:S01]  /*0690*/  @P1 IMAD.HI.U32 R4, R4, c[0x0][0x2c8], RZ ;  /* 0x0000b20004041a27 */ /* 0x000fe200078e00ff */
[----:B------:R1:W5:Y:S01]  /*06a0*/  @P0 LDG.E R90, [R8.64] ;  /* 0x00000006085a0981 */ /* 0x000362000c1e1900 */
[----:B------:R-:W-:-:S03]  /*06b0*/  LOP3.LUT R191, R191, 0xfffffff7, RZ, 0xc0, !PT ;  /* 0xfffffff7bfbf7812 */ /* 0x000fc600078ec0ff */
[----:B------:R-:W-:Y:S02]  /*06c0*/  @P1 SHF.R.U32.HI R2, RZ, c[0x0][0x2cc], R4 ;  /* 0x0000b300ff021a19 */ /* 0x000fe40000011604 */
[----:B------:R-:W-:Y:S01]  /*06d0*/  @P1 LOP3.LUT R191, R191, 0x8, RZ, 0xfc, !PT ;  /* 0x00000008bfbf1812 */ /* 0x000fe200078efcff */
[----:B--2---:R-:W-:Y:S02]  /*06e0*/  @P4 IMAD.IADD R99, R7, 0x1, -R0 ;  /* 0x0000000107634824 */ /* 0x004fe400078e0a00 */
[----:B------:R-:W-:-:S04]  /*06f0*/  IMAD.IADD R0, R5, 0x1, -R96 ;  /* 0x0000000105007824 */ /* 0x000fc800078e0a60 */
[----:B------:R-:W-:Y:S02]  /*0700*/  IMAD.IADD R186, R0, 0x1, R99 ;  /* 0x0000000100ba7824 */ /* 0x000fe400078e0263 */
[----:B------:R-:W-:-:S03]  /*0710*/  IMAD.MOV R11, RZ, RZ, -R0 ;  /* 0x000000ffff0b7224 */ /* 0x000fc600078e0a00 */
[C---:B------:R-:W-:Y:S02]  /*0720*/  IADD3 R93, R186.reuse, 0x40, -R209 ;  /* 0x00000040ba5d7810 */ /* 0x040fe40007ffe8d1 */
[----:B-1----:R-:W-:Y:S02]  /*0730*/  IADD3 R9, R186, 0x3f, RZ ;  /* 0x0000003fba097810 */ /* 0x002fe40007ffe0ff */
[----:B------:R-:W-:Y:S01]  /*0740*/  IMNMX R11, RZ, R11, !PT ;  /* 0x0000000bff0b7217 */ /* 0x000fe20007800200 */
[----:B------:R-:W-:Y:S01]  /*0750*/  IMAD.IADD R7, R93, 0x1, R2 ;  /* 0x000000015d077824 */ /* 0x000fe200078e0202 */
[----:B------:R-:W-:-:S04]  /*0760*/  SHF.R.S32.HI R4, RZ, 0x1f, R9 ;  /* 0x0000001fff047819 */ /* 0x000fc80000011409 */
[----:B------:R-:W-:Y:S02]  /*0770*/  SHF.R.S32.HI R2, RZ, 0x1f, R7 ;  /* 0x0000001fff027819 */ /* 0x000fe40000011407 */
[----:B------:R-:W-:Y:S02]  /*0780*/  LEA.HI R4, R4, R9, RZ, 0x6 ;  /* 0x0000000904047211 */ /* 0x000fe400078f30ff */
[----:B------:R-:W-:Y:S02]  /*0790*/  LEA.HI R2, R2, R7, RZ, 0x6 ;  /* 0x0000000702027211 */ /* 0x000fe400078f30ff */
[----:B------:R-:W-:Y:S02]  /*07a0*/  SHF.R.S32.HI R94, RZ, 0x6, R4 ;  /* 0x00000006ff5e7819 */ /* 0x000fe40000011404 */
[----:B------:R-:W-:-:S04]  /*07b0*/  SHF.R.S32.HI R7, RZ, 0x6, R2 ;  /* 0x00000006ff077819 */ /* 0x000fc80000011402 */
[----:B------:R-:W-:-:S05]  /*07c0*/  IMNMX R7, R94, R7, PT ;  /* 0x000000075e077217 */ /* 0x000fca0003800200 */
[----:B------:R-:W-:-:S05]  /*07d0*/  IMAD R0, R7, 0x40, -R0 ;  /* 0x0000004007007824 */ /* 0x000fca00078e0a00 */
[----:B------:R-:W-:-:S04]  /*07e0*/  IMNMX R0, R0, R99, PT ;  /* 0x0000006300007217 */ /* 0x000fc80003800200 */
[----:B------:R-:W-:Y:S02]  /*07f0*/  ISETP.GT.AND P0, PT, R0, R11, PT ;  /* 0x0000000b0000720c */ /* 0x000fe40003f04270 */
[----:B------:R-:W-:-:S05]  /*0800*/  SHF.R.U32.HI R11, RZ, 0x6, R11 ;  /* 0x00000006ff0b7819 */ /* 0x000fca000001160b */
[----:B------:R-:W-:-:S06]  /*0810*/  IMAD.MOV.U32 R6, RZ, RZ, R11 ;  /* 0x000000ffff067224 */ /* 0x000fcc00078e000b */
[----:B------:R-:W-:-:S04]  /*0820*/  @P0 IADD3 R0, R0, 0x3f, RZ ;  /* 0x0000003f00000810 */ /* 0x000fc80007ffe0ff */
        /* <DEDUP_REMOVED lines=26> */
[----:B------:R-:W-:Y:S01]  /*09d0*/  IMAD.SHL.U32 R105, R102, 0x20, RZ ;  /* 0x0000002066697824 */ /* 0x000fe200078e00ff */
[----:B------:R-:W-:Y:S01]  /*09e0*/  SHF.L.U64.HI R98, R110, R135, c[0x0][0x25c] ;  /* 0x000097006e627619 */ /* 0x000fe20000010287 */
[----:B------:R-:W-:Y:S01]  /*09f0*/  IMAD.SHL.U32 R8, R8, 0x8, RZ ;  /* 0x0000000808087824 */ /* 0x000fe200078e00ff */
[----:B------:R-:W-:Y:S01]  /*0a00*/  SHF.R.S32.HI R7, RZ, 0x1f, R18 ;  /* 0x0000001fff077819 */ /* 0x000fe20000011412 */
[----:B------:R-:W-:Y:S01]  /*0a10*/  IMAD R12, R20, c[0x0][0x238], RZ ;  /* 0x00008e00140c7a24 */ /* 0x000fe200078e02ff */
[----:B------:R-:W-:Y:S01]  /*0a20*/  SEL R148, R190, RZ, !P4 ;  /* 0x000000ffbe947207 */ /* 0x000fe20006000000 */
[----:B------:R-:W-:Y:S01]  /*0a30*/  IMAD R20, R20, c[0x0][0x258], RZ ;  /* 0x0000960014147a24 */ /* 0x000fe200078e02ff */
[----:B------:R-:W-:Y:S01]  /*0a40*/  SHF.R.S32.HI R9, RZ, 0x1f, R8 ;  /* 0x0000001fff097819 */ /* 0x000fe20000011408 */
[----:B------:R-:W-:Y:S01]  /*0a50*/  IMAD R12, R15, c[0x0][0x23c], R12 ;  /* 0x00008f000f0c7a24 */ /* 0x000fe200078e020c */
[----:B------:R-:W-:Y:S01]  /*0a60*/  LOP3.LUT R191, R191, 0xfffffffd, RZ, 0xc0, !PT ;  /* 0xfffffffdbfbf7812 */ /* 0x000fe200078ec0ff */
[C---:B------:R-:W-:Y:S01]  /*0a70*/  IMAD R20, R15.reuse, c[0x0][0x25c], R20 ;  /* 0x000097000f147a24 */ /* 0x040fe200078e0214 */
[----:B------:R-:W-:Y:S01]  /*0a80*/  ULDC.U8 UR4, c[0x0][0x298] ;  /* 0x0000a60000047ab9 */ /* 0x000fe20000000000 */
[----:B-1----:R-:W-:Y:S01]  /*0a90*/  IMAD.WIDE.U32 R16, R15, c[0x0][0x238], R8 ;  /* 0x00008e000f107a25 */ /* 0x002fe200078e0008 */
[----:B-----5:R-:W-:-:S03]  /*0aa0*/  SHF.R.S32.HI R121, RZ, 0x1f, R90 ;  /* 0x0000001fff797819 */ /* 0x020fc6000001145a */
[----:B------:R-:W-:Y:S02]  /*0ab0*/  IMAD.IADD R13, R17, 0x1, R12 ;  /* 0x00000001110d7824 */ /* 0x000fe400078e020c */
[----:B------:R-:W-:-:S04]  /*0ac0*/  IMAD.WIDE.U32 R14, R15, c[0x0][0x258], R8 ;  /* 0x000096000f0e7a25 */ /* 0x000fc800078e0008 */
        /* <DEDUP_REMOVED lines=8> */
[----:B------:R-:W-:Y:S02]  /*0b50*/  IMAD.IADD R13, R99, 0x1, -R4 ;  /* 0x00000001630d7824 */ /* 0x000fe400078e0a04 */
[C---:B------:R-:W-:Y:S01]  /*0b60*/  IMAD R9, R7.reuse, R103, R10 ;  /* 0x0000006707097224 */ /* 0x040fe200078e020a */
[----:B------:R-:W-:Y:S01]  /*0b70*/  IADD3 R10, R8, 0x80, RZ ;  /* 0x00000080080a7810 */ /* 0x000fe20007ffe0ff */
[----:B------:R-:W-:-:S02]  /*0b80*/  IMAD R7, R7, R100, R3 ;  /* 0x0000006407077224 */ /* 0x000fc400078e0203 */
[----:B------:R-:W-:Y:S02]  /*0b90*/  IMAD.SHL.U32 R3, R4, 0x40, RZ ;  /* 0x0000004004037824 */ /* 0x000fe400078e00ff */
[----:B------:R-:W-:Y:S02]  /*0ba0*/  IMAD R4, R18, -0x40, R13 ;  /* 0xffffffc012047824 */ /* 0x000fe400078e020d */
[----:B------:R-:W-:Y:S01]  /*0bb0*/  IMAD.MOV.U32 R150, RZ, RZ, R12 ;  /* 0x000000ffff967224 */ /* 0x000fe200078e000c */
[----:B------:R-:W-:Y:S01]  /*0bc0*/  LOP3.LUT R3, R3, 0x1c0, RZ, 0xc0, !PT ;  /* 0x000001c003037812 */ /* 0x000fe200078ec0ff */
[----:B------:R-:W-:Y:S01]  /*0bd0*/  IMAD R155, R153, c[0x0][0x248], RZ ;  /* 0x00009200999b7a24 */ /* 0x000fe200078e02ff */
[----:B------:R-:W-:Y:S01]  /*0be0*/  ISETP.GE.AND P2, PT, R4, 0x1, PT ;  /* 0x000000010400780c */ /* 0x000fe20003f46270 */
[----:B------:R-:W-:Y:S01]  /*0bf0*/  IMAD.WIDE.U32 R150, R148, c[0x0][0x248], R150 ;  /* 0x0000920094967a25 */ /* 0x000fe200078e0096 */
[----:B------:R-:W-:Y:S02]  /*0c00*/  ISETP.GE.AND P1, PT, R4, 0x21, PT ;  /* 0x000000210400780c */ /* 0x000fe40003f26270 */
[----:B------:R-:W-:Y:S01]  /*0c10*/  LOP3.LUT R4, R3, 0x38, R8, 0xf8, !PT ;  /* 0x0000003803047812 */ /* 0x000fe200078ef808 */
[----:B------:R-:W-:Y:S01]  /*0c20*/  IMAD R155, R148, c[0x0][0x24c], R155 ;  /* 0x00009300949b7a24 */ /* 0x000fe200078e029b */
[----:B------:R-:W-:Y:S01]  /*0c30*/  SHF.R.U32.HI R3, RZ, 0x3, R3 ;  /* 0x00000003ff037819 */ /* 0x000fe20000011603 */
[----:B------:R-:W-:Y:S01]  /*0c40*/  IMAD.MOV.U32 R20, RZ, RZ, R14 ;  /* 0x000000ffff147224 */ /* 0x000fe200078e000e */
[----:B------:R-:W-:Y:S01]  /*0c50*/  LEA.HI R14, R2, R89, RZ, 0x6 ;  /* 0x00000059020e7211 */ /* 0x000fe200078f30ff */
[----:B------:R-:W-:Y:S01]  /*0c60*/  IMAD R16, R91, c[0x0][0x260], RZ ;  /* 0x000098005b107a24 */ /* 0x000fe200078e02ff */
[----:B------:R-:W-:Y:S01]  /*0c70*/  LOP3.LUT R3, R4, R3, RZ, 0x3c, !PT ;  /* 0x0000000304037212 */ /* 0x000fe200078e3cff */
[----:B------:R-:W-:-:S02]  /*0c80*/  IMAD.IADD R155, R151, 0x1, R155 ;  /* 0x00000001979b7824 */ /* 0x000fc400078e029b */
[----:B------:R-:W-:Y:S02]  /*0c90*/  IMAD.MOV.U32 R154, RZ, RZ, R150 ;  /* 0x000000ffff9a7224 */ /* 0x000fe400078e0096 */
[C---:B------:R-:W-:Y:S02]  /*0ca0*/  IMAD R16, R189.reuse, c[0x0][0x264], R16 ;  /* 0x00009900bd107a24 */ /* 0x040fe400078e0210 */
[----:B------:R-:W-:-:S04]  /*0cb0*/  IMAD.WIDE.U32 R20, R189, c[0x0][0x260], R20 ;  /* 0x00009800bd147a25 */ /* 0x000fc800078e0014 */
[----:B------:R-:W-:-:S04]  /*0cc0*/  IMAD.WIDE.U32 R12, R18, R103, R154 ;  /* 0x00000067120c7225 */ /* 0x000fc800078e009a */
[----:B------:R-:W-:Y:S02]  /*0cd0*/  IMAD.IADD R17, R21, 0x1, R16 ;  /* 0x0000000115117824 */ /* 0x000fe400078e0210 */
[----:B------:R-:W-:Y:S02]  /*0ce0*/  IMAD R153, R153, c[0x0][0x268], RZ ;  /* 0x00009a0099997a24 */ /* 0x000fe400078e02ff */
[----:B------:R-:W-:Y:S02]  /*0cf0*/  IMAD.MOV.U32 R109, RZ, RZ, 0x5 ;  /* 0x00000005ff6d7424 */ /* 0x000fe400078e00ff */
[----:B------:R-:W-:Y:S01]  /*0d00*/  IMAD.MOV.U32 R16, RZ, RZ, R20 ;  /* 0x000000ffff107224 */ /* 0x000fe200078e0014 */
[----:B------:R-:W-:Y:S01]  /*0d10*/  @P2 LEA R20, P0, R12, c[0x0][0x220], 0x1 ;  /* 0x000088000c142a11 */ /* 0x000fe200078008ff */
[----:B------:R-:W-:Y:S01]  /*0d20*/  IMAD.IADD R9, R13, 0x1, R9 ;  /* 0x000000010d097824 */ /* 0x000fe200078e0209 */
[----:B------:R-:W-:Y:S01]  /*0d30*/  @P1 IADD3 R13, P4, R105, R12, RZ ;  /* 0x0000000c690d1210 */ /* 0x000fe20007f9e0ff */
[----:B------:R-:W-:Y:S01]  /*0d40*/  IMAD R153, R148, c[0x0][0x26c], R153 ;  /* 0x00009b0094997a24 */ /* 0x000fe200078e0299 */
[----:B------:R-:W-:Y:S01]  /*0d50*/  SHF.L.U64.HI R102, R102, R109, c[0x0][0x23c] ;  /* 0x00008f0066667619 */ /* 0x000fe2000001026d */
[----:B------:R-:W-:Y:S01]  /*0d60*/  IMAD.WIDE.U32 R148, R148, c[0x0][0x268], R16 ;  /* 0x00009a0094947a25 */ /* 0x000fe200078e0010 */
[----:B------:R-:W-:-:S02]  /*0d70*/  @P2 LEA.HI.X R21, R12, c[0x0][0x224], R9, 0x1, P0 ;  /* 0x000089000c152a11 */ /* 0x000fc400000f0c09 */
[----:B------:R-:W-:Y:S01]  /*0d80*/  IADD3 R12, R8, 0x40, RZ ;  /* 0x00000040080c7810 */ /* 0x000fe20007ffe0ff */
[----:B------:R-:W-:Y:S01]  /*0d90*/  IMAD.IADD R153, R149, 0x1, R153 ;  /* 0x0000000195997824 */ /* 0x000fe200078e0299 */
[----:B------:R-:W-:Y:S01]  /*0da0*/  @P1 LEA R16, P0, R13, c[0x0][0x220], 0x1 ;  /* 0x000088000d101a11 */ /* 0x000fe200078008ff */
[----:B------:R-:W-:Y:S01]  /*0db0*/  IMAD.MOV.U32 R152, RZ, RZ, R148 ;  /* 0x000000ffff987224 */ /* 0x000fe200078e0094 */
[C---:B------:R-:W-:Y:S01]  /*0dc0*/  SHF.L.U64.HI R109, R110.reuse, R109, c[0x0][0x25c] ;  /* 0x000097006e6d7619 */ /* 0x040fe2000001026d */
[----:B------:R-:W-:Y:S02]  /*0dd0*/  IMAD.IADD R158, R95, 0x1, R5 ;  /* 0x000000015f9e7824 */ /* 0x000fe400078e0205 */
[----:B------:R-:W-:Y:S02]  /*0de0*/  IMAD.SHL.U32 R110, R110, 0x20, RZ ;  /* 0x000000206e6e7824 */ /* 0x000fe400078e00ff */
[----:B------:R-:W-:Y:S01]  /*0df0*/  IMAD.MOV.U32 R108, RZ, RZ, 0x1 ;  /* 0x00000001ff6c7424 */ /* 0x000fe200078e00ff */
[----:B------:R-:W-:Y:S01]  /*0e00*/  SHF.R.S32.HI R5, RZ, 0x1f, R158 ;  /* 0x0000001fff057819 */ /* 0x000fe2000001149e */
        /* <DEDUP_REMOVED lines=10> */
[----:B------:R-:W-:Y:S01]  /*0eb0*/  SEL R170, R22, RZ, !P5 ;  /* 0x000000ff16aa7207 */ /* 0x000fe20006800000 */
[----:B------:R-:W-:Y:S01]  /*0ec0*/  @P1 IMAD.X R0, R102, 0x1, R9, P4 ;  /* 0x0000000166001824 */ /* 0x000fe200020e0609 */
[----:B------:R-:W-:-:S02]  /*0ed0*/  SEL R4, R23, RZ, !P5 ;  /* 0x000000ff17047207 */ /* 0x000fc40006800000 */
[----:B------:R-:W-:Y:S01]  /*0ee0*/  ISETP.GE.AND P5, PT, R8, c[0x0][0x1d4], PT ;  /* 0x0000750008007a0c */ /* 0x000fe20003fa6270 */
[----:B------:R-:W-:Y:S01]  /*0ef0*/  IMAD.WIDE.U32 R8, R18, R100, R152 ;  /* 0x0000006412087225 */ /* 0x000fe200078e0098 */
[----:B------:R-:W-:Y:S02]  /*0f00*/  ISETP.GE.AND P4, PT, R12, c[0x0][0x1d4], PT ;  /* 0x000075000c007a0c */ /* 0x000fe40003f86270 */
[----:B------:R-:W-:Y:S01]  /*0f10*/  LOP3.LUT R10, R3, 0xfffffe00, R10, 0xf8, !PT ;  /* 0xfffffe00030a7812 */ /* 0x000fe200078ef80a */
[----:B------:R-:W-:Y:S01]  /*0f20*/  IMAD R107, R4, c[0x0][0x1f0], RZ ;  /* 0x00007c00046b7a24 */ /* 0x000fe200078e02ff */
[----:B------:R-:W-:Y:S01]  /*0f30*/  @P1 LEA.HI.X R17, R13, c[0x0][0x224], R0, 0x1, P0 ;  /* 0x000089000d111a11 */ /* 0x000fe200000f0c00 */
[----:B------:R-:W-:Y:S01]  /*0f40*/  IMAD.IADD R0, R9, 0x1, R7 ;  /* 0x0000000109007824 */ /* 0x000fe200078e0207 */
[----:B------:R-:W-:Y:S01]  /*0f50*/  @P2 LEA R12, P0, R8, c[0x0][0x250], 0x1 ;  /* 0x00009400080c2a11 */ /* 0x000fe200078008ff */
[C---:B------:R-:W-:Y:S02]  /*0f60*/  @P2 IMAD.SHL.U32 R7, R10.reuse, 0x2, RZ ;  /* 0x000000020a072824 */ /* 0x040fe400078e00ff */
        /* <DEDUP_REMOVED lines=8> */
[----:B------:R-:W-:-:S02]  /*0ff0*/  IMAD R107, R170, c[0x0][0x1f4], R107 ;  /* 0x00007d00aa6b7a24 */ /* 0x000fc400078e026b */
[----:B------:R1:W-:Y:S01]  /*1000*/  @P2 LDGSTS.E.BYPASS.LTC128B.128 [R7+0xe100], [R20.64+0x80], !P4 ;  /* 0x0e10008014072fae */ /* 0x0003e2000e101d46 */
[----:B------:R-:W-:Y:S02]  /*1010*/  IMAD R125, R4, c[0x0][0x218], RZ ;  /* 0x00008600047d7a24 */ /* 0x000fe400078e02ff */
[----:B------:R-:W-:Y:S01]  /*1020*/  IMAD.MOV.U32 R4, RZ, RZ, c[0x0][0x280] ;  /* 0x0000a000ff047624 */ /* 0x000fe200078e00ff */
[----:B------:R1:W-:Y:S01]  /*1030*/  @P2 LDGSTS.E.BYPASS.LTC128B.128 [R7+0x10100], [R20.64+0x100], !P3 ;  /* 0x1010010014072fae */ /* 0x0003e2000d901d46 */
[----:B------:R-:W-:Y:S02]  /*1040*/  IMAD R125, R170, c[0x0][0x21c], R125 ;  /* 0x00008700aa7d7a24 */ /* 0x000fe400078e027d */
[C---:B------:R-:W-:Y:S01]  /*1050*/  IMAD.SHL.U32 R133, R4.reuse, 0x40, RZ ;  /* 0x0000004004857824 */ /* 0x040fe200078e00ff */
[----:B------:R2:W-:Y:S01]  /*1060*/  @P1 LDGSTS.E.BYPASS.LTC128B.128 [R3+0xd100], [R16.64], !P5 ;  /* 0x0d10000010031fae */ /* 0x0005e2000e901d46 */
[----:B------:R-:W-:Y:S02]  /*1070*/  SHF.L.U64.HI R131, R4, R135, c[0x0][0x284] ;  /* 0x0000a10004837619 */ /* 0x000fe40000010287 */
[----:B------:R-:W-:Y:S01]  /*1080*/  @P0 IADD3 R6, R6, -0x2, RZ ;  /* 0xfffffffe06060810 */ /* 0x000fe20007ffe0ff */
[----:B------:R2:W-:Y:S03]  /*1090*/  @P1 LDGSTS.E.BYPASS.LTC128B.128 [R3+0xf100], [R16.64+0x80], !P4 ;  /* 0x0f10008010031fae */ /* 0x0005e6000e101d46 */
[----:B------:R-:W-:Y:S01]  /*10a0*/  @P0 SHF.R.S32.HI R15, RZ, 0x1f, R6 ;  /* 0x0000001fff0f0819 */ /* 0x000fe20000011406 */
[----:B------:R2:W-:Y:S01]  /*10b0*/  @P1 LDGSTS.E.BYPASS.LTC128B.128 [R3+0x11100], [R16.64+0x100], !P3 ;  /* 0x1110010010031fae */ /* 0x0005e2000d901d46 */
[----:B------:R-:W-:-:S02]  /*10c0*/  @P0 IMAD R14, R101, R6, RZ ;  /* 0x00000006650e0224 */ /* 0x000fc400078e02ff */
[-C--:B------:R-:W-:Y:S01]  /*10d0*/  @P0 IMAD.WIDE.U32 R22, R6, R103.reuse, R154 ;  /* 0x0000006706160225 */ /* 0x080fe200078e009a */
[----:B------:R-:W0:Y:S03]  /*10e0*/  LDGDEPBAR ;  /* 0x00000000000079af */ /* 0x000e260000000000 */
[----:B------:R-:W-:Y:S01]  /*10f0*/  @P0 IMAD R14, R15, R103, R14 ;  /* 0x000000670f0e0224 */ /* 0x000fe200078e020e */
[----:B------:R-:W-:Y:S01]  /*1100*/  BAR.SYNC.DEFER_BLOCKING 0x0 ;  /* 0x0000000000007b1d */ /* 0x000fe20000010000 */
[----:B------:R-:W-:Y:S02]  /*1110*/  IMAD.MOV.U32 R6, RZ, RZ, c[0x0][0x27c] ;  /* 0x00009f00ff067624 */ /* 0x000fe400078e00ff */
[----:B------:R-:W-:Y:S02]  /*1120*/  @P0 IMAD.IADD R14, R23, 0x1, R14 ;  /* 0x00000001170e0824 */ /* 0x000fe400078e020e */
[----:B------:R-:W-:-:S02]  /*1130*/  IMAD.SHL.U32 R6, R6, 0x2, RZ ;  /* 0x0000000206067824 */ /* 0x000fc400078e00ff */
        /* <DEDUP_REMOVED lines=9> */
[----:B-1----:R-:W-:Y:S01]  /*11d0*/  @P1 IMAD.X R7, R109, 0x1, R0, P2 ;  /* 0x000000016d071824 */ /* 0x002fe200010e0600 */
[----:B------:R-:W-:Y:S01]  /*11e0*/  @P1 LEA R20, P2, R8, c[0x0][0x250], 0x1 ;  /* 0x0000940008141a11 */ /* 0x000fe200078408ff */
[----:B------:R-:W-:Y:S02]  /*11f0*/  IMAD R0, R158, c[0x0][0x1e4], R3 ;  /* 0x000079009e007a24 */ /* 0x000fe400078e0203 */
[----:B------:R-:W-:Y:S01]  /*1200*/  @P1 IMAD.SHL.U32 R3, R10, 0x2, RZ ;  /* 0x000000020a031824 */ /* 0x000fe200078e00ff */
[----:B------:R-:W-:Y:S01]  /*1210*/  @P1 LEA.HI.X R21, R8, c[0x0][0x254], R7, 0x1, P2 ;  /* 0x0000950008151a11 */ /* 0x000fe200010f0c07 */
[----:B------:R-:W-:Y:S01]  /*1220*/  @P0 IMAD.SHL.U32 R7, R10, 0x2, RZ ;  /* 0x000000020a070824 */ /* 0x000fe200078e00ff */
[----:B------:R-:W-:-:S03]  /*1230*/  @P0 LEA R24, P2, R22, c[0x0][0x220], 0x1 ;  /* 0x0000880016180a11 */ /* 0x000fc600078408ff */
[----:B------:R1:W-:Y:S01]  /*1240*/  @P1 LDGSTS.E.BYPASS.LTC128B.128 [R3+0x1100], [R20.64], !P5 ;  /* 0x0110000014031fae */ /* 0x0003e2000e901d46 */
[----:B------:R-:W-:-:S03]  /*1250*/  @P0 LEA.HI.X R25, R22, c[0x0][0x224], R14, 0x1, P2 ;  /* 0x0000890016190a11 */ /* 0x000fc600010f0c0e */
[----:B------:R1:W-:Y:S04]  /*1260*/  @P1 LDGSTS.E.BYPASS.LTC128B.128 [R3+0x3100], [R20.64+0x80], !P4 ;  /* 0x0310008014031fae */ /* 0x0003e8000e101d46 */
[----:B------:R1:W-:Y:S01]  /*1270*/  @P1 LDGSTS.E.BYPASS.LTC128B.128 [R3+0x5100], [R20.64+0x100], !P3 ;  /* 0x0510010014031fae */ /* 0x0003e2000d901d46 */
[----:B------:R-:W-:Y:S01]  /*1280*/  ISETP.LE.AND P1, PT, R108, c[0x0][0x27c], PT ;  /* 0x00009f006c007a0c */ /* 0x000fe20003f23270 */
[----:B--2---:R-:W-:Y:S01]  /*1290*/  IMAD.IADD R13, R17, 0x1, R0 ;  /* 0x00000001110d7824 */ /* 0x004fe200078e0200 */
[CC--:B------:R-:W-:Y:S01]  /*12a0*/  LEA.HI R0, R2.reuse, R89.reuse, RZ, 0x2 ;  /* 0x0000005902007211 */ /* 0x0c0fe200078f10ff */
[----:B------:R-:W0:Y:S01]  /*12b0*/  LDGDEPBAR ;  /* 0x00000000000079af */ /* 0x000e220000000000 */
[----:B------:R-:W-:Y:S01]  /*12c0*/  IMAD.MOV.U32 R12, RZ, RZ, R16 ;  /* 0x000000ffff0c7224 */ /* 0x000fe200078e0010 */
[----:B------:R-:W-:-:S02]  /*12d0*/  LEA.HI R2, R2, R89, RZ, 0x5 ;  /* 0x0000005902027211 */ /* 0x000fc400078f28ff */
[----:B------:R-:W-:Y:S01]  /*12e0*/  LOP3.LUT R8, R0, 0xfffffffc, RZ, 0xc0, !PT ;  /* 0xfffffffc00087812 */ /* 0x000fe200078ec0ff */
[----:B------:R2:W-:Y:S01]  /*12f0*/  @P0 LDGSTS.E.BYPASS.LTC128B.128 [R7+0x12100], [R24.64], !P5 ;  /* 0x1210000018070fae */ /* 0x0005e2000e901d46 */
[--C-:B------:R-:W-:Y:S01]  /*1300*/  SHF.R.S32.HI R117, RZ, 0x2, R0.reuse ;  /* 0x00000002ff757819 */ /* 0x100fe20000011400 */
[----:B------:R-:W-:Y:S01]  /*1310*/  IMAD.SHL.U32 R2, R2, 0x10, RZ ;  /* 0x0000001002027824 */ /* 0x000fe200078e00ff */
[----:B------:R-:W-:Y:S01]  /*1320*/  SHF.R.S32.HI R0, RZ, 0x1f, R0 ;  /* 0x0000001fff007819 */ /* 0x000fe20000011400 */
[----:B------:R2:W-:Y:S01]  /*1330*/  @P0 LDGSTS.E.BYPASS.LTC128B.128 [R7+0x14100], [R24.64+0x80], !P4 ;  /* 0x1410008018070fae */ /* 0x0005e2000e101d46 */
[----:B------:R-:W-:Y:S01]  /*1340*/  @P1 LOP3.LUT R191, R191, 0x2, RZ, 0xfc, !PT ;  /* 0x00000002bfbf1812 */ /* 0x000fe200078efcff */
[----:B------:R-:W-:Y:S01]  /*1350*/  IMAD.WIDE.U32 R12, R189, c[0x0][0x1e8], R12 ;  /* 0x00007a00bd0c7a25 */ /* 0x000fe200078e000c */
[----:B------:R-:W-:Y:S01]  /*1360*/  @P0 LEA R14, P1, R105, R24, 0x1 ;  /* 0x00000018690e0211 */ /* 0x000fe200078208ff */
[----:B------:R2:W-:Y:S01]  /*1370*/  @P0 LDGSTS.E.BYPASS.LTC128B.128 [R7+0x16100], [R24.64+0x100], !P3 ;  /* 0x1610010018070fae */ /* 0x0005e2000d901d46 */
[----:B------:R-:W-:Y:S01]  /*1380*/  LEA.HI R0, R0, R117, RZ, 0x3 ;  /* 0x0000007500007211 */ /* 0x000fe200078f18ff */
[----:B------:R-:W-:Y:S01]  /*1390*/  IMAD.IADD R157, R13, 0x1, R156 ;  /* 0x000000010d9d7824 */ /* 0x000fe200078e029c */
[----:B------:R-:W-:Y:S01]  /*13a0*/  @P0 LEA.HI.X R15, R105, R25, R102, 0x1, P1 ;  /* 0x00000019690f0211 */ /* 0x000fe200008f0c66 */
[----:B------:R-:W-:Y:S01]  /*13b0*/  IMAD.MOV.U32 R156, RZ, RZ, R12 ;  /* 0x000000ffff9c7224 */ /* 0x000fe200078e000c */
[----:B------:R-:W-:Y:S01]  /*13c0*/  LOP3.LUT R0, R0, 0xfffffff8, RZ, 0xc0, !PT ;  /* 0xfffffff800007812 */ /* 0x000fe200078ec0ff */
[----:B------:R-:W-:Y:S01]  /*13d0*/  IMAD.WIDE.U32 R160, R117, c[0x0][0x1e0], RZ ;  /* 0x0000780075a07a25 */ /* 0x000fe200078e00ff */
[----:B------:R-:W-:Y:S01]  /*13e0*/  LOP3.LUT R2, R2, 0xfffffe00, RZ, 0xc0, !PT ;  /* 0xfffffe0002027812 */ /* 0x000fe200078ec0ff */
[----:B------:R3:W-:Y:S01]  /*13f0*/  @P0 LDGSTS.E.BYPASS.LTC128B.128 [R7+0x13100], [R14.64], !P5 ;  /* 0x131000000e070fae */ /* 0x0007e2000e901d46 */
[----:B-1----:R-:W-:Y:S01]  /*1400*/  IADD3 R3, -R6, c[0x0][0x1d4], RZ ;  /* 0x0000750006037a10 */ /* 0x002fe20007ffe1ff */
[----:B------:R-:W-:Y:S01]  /*1410*/  IMAD.IADD R20, R89, 0x1, -R8 ;  /* 0x0000000159147824 */ /* 0x000fe200078e0a08 */
[----:B------:R-:W-:Y:S01]  /*1420*/  LOP3.LUT R191, R191, 0xfffffffe, RZ, 0xc0, !PT ;  /* 0xfffffffebfbf7812 */ /* 0x000fe200078ec0ff */
[----:B------:R3:W-:Y:S01]  /*1430*/  @P0 LDGSTS.E.BYPASS.LTC128B.128 [R7+0x15100], [R14.64+0x80], !P4 ;  /* 0x151000800e070fae */ /* 0x0007e2000e101d46 */
[----:B------:R-:W-:-:S03]  /*1440*/  IMAD.WIDE.U32 R156, R170, c[0x0][0x1f0], R156 ;  /* 0x00007c00aa9c7a25 */ /* 0x000fc600078e009c */
[----:B------:R3:W-:Y:S01]  /*1450*/  @P0 LDGSTS.E.BYPASS.LTC128B.128 [R7+0x17100], [R14.64+0x100], !P3 ;  /* 0x171001000e070fae */ /* 0x0007e2000d901d46 */
[C---:B------:R-:W-:Y:S02]  /*1460*/  IMAD.SHL.U32 R22, R20.reuse, 0x8, RZ ;  /* 0x0000000814167824 */ /* 0x040fe400078e00ff */
[----:B------:R-:W-:Y:S01]  /*1470*/  IMAD.SHL.U32 R20, R20, 0x4, RZ ;  /* 0x0000000414147824 */ /* 0x000fe200078e00ff */
[----:B------:R-:W0:Y:S01]  /*1480*/  LDGDEPBAR ;  /* 0x00000000000079af */ /* 0x000e220000000000 */
[----:B------:R-:W-:Y:S01]  /*1490*/  IMAD.IADD R107, R157, 0x1, R107 ;  /* 0x000000019d6b7824 */ /* 0x000fe200078e026b */
[----:B------:R-:W-:Y:S01]  /*14a0*/  ISETP.GE.AND P0, PT, R22, c[0x0][0x27c], PT ;  /* 0x00009f0016007a0c */ /* 0x000fe20003f06270 */
[----:B------:R-:W-:Y:S01]  /*14b0*/  IMAD R12, R91, c[0x0][0x210], RZ ;  /* 0x000084005b0c7a24 */ /* 0x000fe200078e02ff */
[C---:B------:R-:W-:Y:S02]  /*14c0*/  IADD3 R19, R20.reuse, 0x20, RZ ;  /* 0x0000002014137810 */ /* 0x040fe40007ffe0ff */
[----:B------:R-:W-:Y:S01]  /*14d0*/  IADD3 R17, R20, 0x40, RZ ;  /* 0x0000004014117810 */ /* 0x000fe20007ffe0ff */
[----:B------:R-:W-:Y:S01]  /*14e0*/  IMAD R12, R189, c[0x0][0x214], R12 ;  /* 0x00008500bd0c7a24 */ /* 0x000fe200078e020c */
[----:B------:R-:W-:-:S02]  /*14f0*/  SEL R9, R6, R3, !P0 ;  /* 0x0000000306097207 */ /* 0x000fc40004000000 */
[----:B------:R-:W-:Y:S01]  /*1500*/  SHF.R.S32.HI R21, RZ, 0x1f, R20 ;  /* 0x0000001fff157819 */ /* 0x000fe20000011414 */
[----:B------:R-:W-:Y:S01]  /*1510*/  IMAD.IADD R16, R20, 0x1, R17 ;  /* 0x0000000114107824 */ /* 0x000fe200078e0211 */
[----:B------:R-:W-:Y:S02]  /*1520*/  SHF.R.S32.HI R112, RZ, 0x1f, R9 ;  /* 0x0000001fff707819 */ /* 0x000fe40000011409 */
[----:B------:R-:W-:Y:S01]  /*1530*/  SHF.R.S32.HI R23, RZ, 0x1f, R22 ;  /* 0x0000001fff177819 */ /* 0x000fe20000011416 */
[C---:B------:R-:W-:Y:S01]  /*1540*/  IMAD.WIDE.U32 R28, R117.reuse, c[0x0][0x290], R20 ;  /* 0x0000a400751c7a25 */ /* 0x040fe200078e0014 */
[----:B------:R-:W-:Y:S02]  /*1550*/  LEA.HI R112, R112, R9, RZ, 0x4 ;  /* 0x0000000970707211 */ /* 0x000fe400078f20ff */
[----:B------:R-:W-:Y:S01]  /*1560*/  IADD3 R144, R22, 0x60, RZ ;  /* 0x0000006016907810 */ /* 0x000fe20007ffe0ff */
[----:B------:R-:W-:Y:S01]  /*1570*/  IMAD.WIDE.U32 R166, R117, c[0x0][0x280], R22 ;  /* 0x0000a00075a67a25 */ /* 0x000fe200078e0016 */
[----:B------:R-:W-:-:S02]  /*1580*/  SHF.R.S32.HI R112, RZ, 0x4, R112 ;  /* 0x00000004ff707819 */ /* 0x000fc40000011470 */
[----:B------:R-:W-:Y:S01]  /*1590*/  IADD3 R143, R22, 0x80, RZ ;  /* 0x00000080168f7810 */ /* 0x000fe20007ffe0ff */
[----:B---3--:R-:W-:Y:S01]  /*15a0*/  IMAD.IADD R15, R20, 0x1, R19 ;  /* 0x00000001140f7824 */ /* 0x008fe200078e0213 */
[----:B------:R-:W-:Y:S01]  /*15b0*/  SHF.R.S32.HI R14, RZ, 0x1f, R117 ;  /* 0x0000001fff0e7819 */ /* 0x000fe20000011475 */
[----:B------:R-:W-:Y:S01]  /*15c0*/  IMAD.WIDE.U32 R8, R117, c[0x0][0x280], R20 ;  /* 0x0000a00075087a25 */ /* 0x000fe200078e0014 */
[----:B--2---:R-:W-:Y:S02]  /*15d0*/  SEL R7, RZ, c[0x0][0x27c], !P0 ;  /* 0x00009f00ff077a07 */ /* 0x004fe40004000000 */
[----:B------:R-:W-:Y:S01]  /*15e0*/  ISETP.GE.AND P1, PT, R15, c[0x0][0x27c], PT ;  /* 0x00009f000f007a0c */ /* 0x000fe20003f26270 */
[----:B------:R-:W-:Y:S01]  /*15f0*/  IMAD R162, R14, c[0x0][0x280], RZ ;  /* 0x0000a0000ea27a24 */ /* 0x000fe200078e02ff */
[----:B------:R-:W-:Y:S01]  /*1600*/  ISETP.GE.AND P0, PT, R16, c[0x0][0x27c], PT ;  /* 0x00009f0010007a0c */ /* 0x000fe20003f06270 */
[----:B------:R-:W-:Y:S01]  /*1610*/  IMAD.IADD R7, R22, 0x1, R7 ;  /* 0x0000000116077824 */ /* 0x000fe200078e0207 */
[CC--:B------:R-:W-:Y:S01]  /*1620*/  SEL R24, R6.reuse, R3.reuse, !P1 ;  /* 0x0000000306187207 */ /* 0x0c0fe20004800000 */
[----:B------:R-:W-:Y:S01]  /*1630*/  IMAD R162, R117, c[0x0][0x284], R162 ;  /* 0x0000a10075a27a24 */ /* 0x000fe200078e02a2 */
[----:B------:R-:W-:Y:S01]  /*1640*/  SEL R3, R6, R3, !P0 ;  /* 0x0000000306037207 */ /* 0x000fe20004000000 */
[----:B------:R-:W-:Y:S01]  /*1650*/  IMAD R164, R14, c[0x0][0x290], RZ ;  /* 0x0000a4000ea47a24 */ /* 0x000fe200078e02ff */
[----:B------:R-:W-:Y:S01]  /*1660*/  SHF.R.S32.HI R6, RZ, 0x1f, R7 ;  /* 0x0000001fff067819 */ /* 0x000fe20000011407 */
[----:B------:R-:W-:Y:S01]  /*1670*/  IMAD.IADD R167, R167, 0x1, R162 ;  /* 0x00000001a7a77824 */ /* 0x000fe200078e02a2 */
[----:B------:R-:W-:Y:S01]  /*1680*/  SHF.R.S32.HI R116, RZ, 0x1f, R3 ;  /* 0x0000001fff747819 */ /* 0x000fe20000011403 */
[----:B------:R-:W-:Y:S01]  /*1690*/  IMAD.IADD R163, R162, 0x1, R9 ;  /* 0x00000001a2a37824 */ /* 0x000fe200078e0209 */
[----:B------:R-:W-:Y:S01]  /*16a0*/  LEA.HI R141, R6, R7, RZ, 0x3 ;  /* 0x00000007068d7211 */ /* 0x000fe200078f18ff */
[----:B------:R-:W-:Y:S01]  /*16b0*/  IMAD.MOV.U32 R162, RZ, RZ, R8 ;  /* 0x000000ffffa27224 */ /* 0x000fe200078e0008 */
[----:B------:R-:W-:Y:S01]  /*16c0*/  SEL R8, RZ, c[0x0][0x27c], !P1 ;  /* 0x00009f00ff087a07 */ /* 0x000fe20004800000 */
[C---:B------:R-:W-:Y:S01]  /*16d0*/  IMAD.IADD R9, R117.reuse, 0x1, -R0 ;  /* 0x0000000175097824 */ /* 0x040fe200078e0a00 */
[----:B------:R-:W-:Y:S01]  /*16e0*/  IADD3 R158, P1, R158, R117, RZ ;  /* 0x000000759e9e7210 */ /* 0x000fe20007f3e0ff */
[C---:B------:R-:W-:Y:S01]  /*16f0*/  IMAD R164, R117.reuse, c[0x0][0x294], R164 ;  /* 0x0000a50075a47a24 */ /* 0x040fe200078e02a4 */
[----:B------:R-:W-:Y:S01]  /*1700*/  LEA.HI R116, R116, R3, RZ, 0x4 ;  /* 0x0000000374747211 */ /* 0x000fe200078f20ff */
[----:B------:R-:W-:Y:S01]  /*1710*/  IMAD.WIDE.U32 R168, R117, c[0x0][0x290], R22 ;  /* 0x0000a40075a87a25 */ /* 0x000fe200078e0016 */
[----:B------:R-:W-:-:S02]  /*1720*/  SEL R3, RZ, c[0x0][0x27c], !P0 ;  /* 0x00009f00ff037a07 */ /* 0x000fc40004000000 */
[----:B------:R-:W-:Y:S01]  /*1730*/  LOP3.LUT P6, RZ, R9, 0x4, RZ, 0xc0, !PT ;  /* 0x0000000409ff7812 */ /* 0x000fe200078cc0ff */
[----:B------:R-:W-:Y:S01]  /*1740*/  IMAD.X R159, R5, 0x1, R14, P1 ;  /* 0x00000001059f7824 */ /* 0x000fe200008e060e */
[----:B------:R-:W-:Y:S01]  /*1750*/  LEA.HI R6, R6, R7, RZ, 0x6 ;  /* 0x0000000706067211 */ /* 0x000fe200078f30ff */
[----:B------:R-:W-:Y:S01]  /*1760*/  IMAD.IADD R5, R8, 0x1, R15 ;  /* 0x0000000108057824 */ /* 0x000fe200078e020f */
[----:B------:R-:W-:Y:S01]  /*1770*/  SHF.R.S32.HI R7, RZ, 0x1f, R24 ;  /* 0x0000001fff077819 */ /* 0x000fe20000011418 */
[----:B------:R-:W-:Y:S01]  /*1780*/  IMAD.IADD R3, R3, 0x1, R16 ;  /* 0x0000000103037824 */ /* 0x000fe200078e0210 */
[----:B------:R-:W-:Y:S01]  /*1790*/  LEA.HI.SX32 R112, R141, R112, 0x1d ;  /* 0x000000708d707211 */ /* 0x000fe200078feaff */
[----:B------:R-:W-:Y:S01]  /*17a0*/  IMAD.SHL.U32 R9, R9, 0x40, RZ ;  /* 0x0000004009097824 */ /* 0x000fe200078e00ff */
[----:B------:R-:W-:Y:S01]  /*17b0*/  SHF.R.S32.HI R114, RZ, 0x1f, R5 ;  /* 0x0000001fff727819 */ /* 0x000fe20000011405 */
[----:B------:R-:W-:Y:S01]  /*17c0*/  IMAD R14, R14, c[0x0][0x1e0], RZ ;  /* 0x000078000e0e7a24 */ /* 0x000fe200078e02ff */
[----:B------:R-:W-:Y:S01]  /*17d0*/  SHF.R.S32.HI R0, RZ, 0x1f, R3 ;  /* 0x0000001fff007819 */ /* 0x000fe20000011403 */
[----:B------:R-:W-:Y:S01]  /*17e0*/  IMAD.SHL.U32 R6, R6, 0x40, RZ ;  /* 0x0000004006067824 */ /* 0x000fe200078e00ff */
[CC--:B------:R-:W-:Y:S01]  /*17f0*/  LEA.HI R140, R114.reuse, R5.reuse, RZ, 0x3 ;  /* 0x00000005728c7211 */ /* 0x0c0fe200078f18ff */
[----:B------:R-:W-:Y:S01]  /*1800*/  IMAD R111, R117, c[0x0][0x1e4], R14 ;  /* 0x00007900756f7a24 */ /* 0x000fe200078e020e */
[----:B------:R-:W-:Y:S01]  /*1810*/  LEA.HI R114, R114, R5, RZ, 0x6 ;  /* 0x0000000572727211 */ /* 0x000fe200078f30ff */
[----:B------:R-:W-:Y:S01]  /*1820*/  IMAD.WIDE.U32 R26, R189, c[0x0][0x210], R22 ;  /* 0x00008400bd1a7a25 */ /* 0x000fe200078e0016 */
[----:B------:R-:W-:-:S02]  /*1830*/  LOP3.LUT R9, R9, 0x1c0, RZ, 0xc0, !PT ;  /* 0x000001c009097812 */ /* 0x000fc400078ec0ff */
[-C--:B------:R-:W-:Y:S01]  /*1840*/  LEA.HI R139, R0, R3.reuse, RZ, 0x3 ;  /* 0x00000003008b7211 */ /* 0x080fe200078f18ff */
[----:B------:R-:W-:Y:S01]  /*1850*/  IMAD.SHL.U32 R114, R114, 0x40, RZ ;  /* 0x0000004072727824 */ /* 0x000fe200078e00ff */
[----:B------:R-:W-:Y:S01]  /*1860*/  LEA.HI R0, R0, R3, RZ, 0x6 ;  /* 0x0000000300007211 */ /* 0x000fe200078f30ff */
[----:B------:R-:W-:Y:S01]  /*1870*/  IMAD.IADD R111, R161, 0x1, R111 ;  /* 0x00000001a16f7824 */ /* 0x000fe200078e026f */
[----:B------:R-:W-:Y:S01]  /*1880*/  SHF.R.U32.HI R3, RZ, 0x3, R9 ;  /* 0x00000003ff037819 */ /* 0x000fe20000011609 */
[----:B------:R-:W-:Y:S01]  /*1890*/  IMAD.IADD R169, R169, 0x1, R164 ;  /* 0x00000001a9a97824 */ /* 0x000fe200078e02a4 */
[----:B------:R-:W-:Y:S01]  /*18a0*/  LOP3.LUT R14, R9, 0x38, R140, 0xf8, !PT ;  /* 0x00000038090e7812 */ /* 0x000fe200078ef88c */
[----:B------:R-:W-:Y:S01]  /*18b0*/  IMAD.SHL.U32 R0, R0, 0x40, RZ ;  /* 0x0000004000007824 */ /* 0x000fe200078e00ff */
[----:B------:R-:W-:Y:S01]  /*18c0*/  LEA.HI R7, R7, R24, RZ, 0x4 ;  /* 0x0000001807077211 */ /* 0x000fe200078f20ff */
[----:B------:R-:W-:Y:S01]  /*18d0*/  IMAD.IADD R165, R164, 0x1, R29 ;  /* 0x00000001a4a57824 */ /* 0x000fe200078e021d */
[----:B------:R-:W-:Y:S01]  /*18e0*/  LOP3.LUT R114, R114, 0xfffff000, RZ, 0xc0, !PT ;  /* 0xfffff00072727812 */ /* 0x000fe200078ec0ff */
[----:B------:R-:W-:Y:S01]  /*18f0*/  IMAD.IADD R13, R27, 0x1, R12 ;  /* 0x000000011b0d7824 */ /* 0x000fe200078e020c */
[----:B------:R-:W-:Y:S01]  /*1900*/  LOP3.LUT R5, R14, R3, RZ, 0x3c, !PT ;  /* 0x000000030e057212 */ /* 0x000fe200078e3cff */
[----:B------:R-:W-:Y:S01]  /*1910*/  IMAD.MOV.U32 R164, RZ, RZ, R28 ;  /* 0x000000ffffa47224 */ /* 0x000fe200078e001c */
[----:B------:R-:W-:Y:S01]  /*1920*/  SHF.R.S32.HI R7, RZ, 0x4, R7 ;  /* 0x00000004ff077819 */ /* 0x000fe20000011407 */
[----:B------:R-:W-:Y:S01]  /*1930*/  IMAD.MOV.U32 R12, RZ, RZ, R26 ;  /* 0x000000ffff0c7224 */ /* 0x000fe200078e001a */
[----:B------:R-:W-:Y:S01]  /*1940*/  SHF.R.S32.HI R116, RZ, 0x4, R116 ;  /* 0x00000004ff747819 */ /* 0x000fe20000011474 */
[----:B------:R-:W-:Y:S01]  /*1950*/  IMAD.WIDE.U32 R166, R90, c[0x0][0x280], R166 ;  /* 0x0000a0005aa67a25 */ /* 0x000fe200078e00a6 */
[----:B------:R-:W-:-:S02]  /*1960*/  IADD3 R114, R5, R114, R2 ;  /* 0x0000007205727210 */ /* 0x000fc40007ffe002 */
[----:B------:R-:W-:Y:S01]  /*1970*/  SHF.R.S32.HI R5, RZ, 0x1f, R112 ;  /* 0x0000001fff057819 */ /* 0x000fe20000011470 */
[----:B------:R-:W-:Y:S01]  /*1980*/  IMAD.WIDE.U32 R170, R170, c[0x0][0x218], R12 ;  /* 0x00008600aaaa7a25 */ /* 0x000fe200078e000c */
[----:B------:R-:W-:Y:S02]  /*1990*/  LOP3.LUT R8, R9, 0x38, R141, 0xf8, !PT ;  /* 0x0000003809087812 */ /* 0x000fe400078ef88d */
[----:B------:R-:W-:Y:S01]  /*19a0*/  LEA.HI.SX32 R118, R140, R7, 0x1d ;  /* 0x000000078c767211 */ /* 0x000fe200078feaff */
[----:B------:R-:W-:Y:S01]  /*19b0*/  IMAD.WIDE.U32 R168, R90, c[0x0][0x290], R168 ;  /* 0x0000a4005aa87a25 */ /* 0x000fe200078e00a8 */
[----:B------:R-:W-:Y:S02]  /*19c0*/  LEA.HI.SX32 R116, R139, R116, 0x1d ;  /* 0x000000748b747211 */ /* 0x000fe400078feaff */
[----:B------:R-:W-:Y:S01]  /*19d0*/  LEA.HI R120, R5, R112, RZ, 0x3 ;  /* 0x0000007005787211 */ /* 0x000fe200078f18ff */
[----:B------:R-:W-:Y:S01]  /*19e0*/  IMAD.SHL.U32 R112, R112, 0x8, RZ ;  /* 0x0000000870707824 */ /* 0x000fe200078e00ff */
[----:B------:R-:W-:Y:S01]  /*19f0*/  LOP3.LUT R115, R8, R3, RZ, 0x3c, !PT ;  /* 0x0000000308737212 */ /* 0x000fe200078e3cff */
[----:B------:R-:W-:Y:S01]  /*1a00*/  IMAD.WIDE.U32 R164, R90, c[0x0][0x290], R164 ;  /* 0x0000a4005aa47a25 */ /* 0x000fe200078e00a4 */
[----:B------:R-:W-:-:S02]  /*1a10*/  SHF.R.S32.HI R5, RZ, 0x1f, R118 ;  /* 0x0000001fff057819 */ /* 0x000fc40000011476 */
[----:B------:R-:W-:Y:S01]  /*1a20*/  LOP3.LUT R6, R6, 0xfffff000, RZ, 0xc0, !PT ;  /* 0xfffff00006067812 */ /* 0x000fe200078ec0ff */
[----:B------:R-:W-:Y:S01]  /*1a30*/  IMAD.SHL.U32 R120, R120, 0x200, RZ ;  /* 0x0000020078787824 */ /* 0x000fe200078e00ff */
[----:B------:R-:W-:Y:S01]  /*1a40*/  LOP3.LUT R8, R9, 0x38, R139, 0xf8, !PT ;  /* 0x0000003809087812 */ /* 0x000fe200078ef88b */
[----:B------:R-:W-:Y:S01]  /*1a50*/  IMAD.WIDE.U32 R162, R90, c[0x0][0x280], R162 ;  /* 0x0000a0005aa27a25 */ /* 0x000fe200078e00a2 */
[----:B------:R-:W-:Y:S02]  /*1a60*/  SHF.R.S32.HI R7, RZ, 0x1f, R116 ;  /* 0x0000001fff077819 */ /* 0x000fe40000011474 */
[----:B------:R-:W-:Y:S01]  /*1a70*/  LEA.HI R5, R5, R118, RZ, 0x3 ;  /* 0x0000007605057211 */ /* 0x000fe200078f18ff */
[----:B------:R-:W-:Y:S01]  /*1a80*/  IMAD.SHL.U32 R118, R118, 0x8, RZ ;  /* 0x0000000876767824 */ /* 0x000fe200078e00ff */
[----:B------:R-:W-:Y:S01]  /*1a90*/  LOP3.LUT R0, R0, 0xfffff000, RZ, 0xc0, !PT ;  /* 0xfffff00000007812 */ /* 0x000fe200078ec0ff */
[----:B------:R-:W-:Y:S01]  /*1aa0*/  IMAD.IADD R125, R171, 0x1, R125 ;  /* 0x00000001ab7d7824 */ /* 0x000fe200078e027d */
[----:B------:R-:W-:Y:S01]  /*1ab0*/  LOP3.LUT R113, R8, R3, RZ, 0x3c, !PT ;  /* 0x0000000308717212 */ /* 0x000fe200078e3cff */
[----:B------:R-:W-:Y:S01]  /*1ac0*/  IMAD.SHL.U32 R5, R5, 0x200, RZ ;  /* 0x0000020005057824 */ /* 0x000fe200078e00ff */
[----:B------:R-:W-:-:S02]  /*1ad0*/  IADD3 R115, R115, R6, R2 ;  /* 0x0000000673737210 */ /* 0x000fc40007ffe002 */
[----:B------:R-:W-:Y:S01]  /*1ae0*/  LEA.HI R138, R7, R116, RZ, 0x3 ;  /* 0x00000074078a7211 */ /* 0x000fe200078f18ff */
[----:B------:R-:W-:Y:S01]  /*1af0*/  IMAD.SHL.U32 R116, R116, 0x8, RZ ;  /* 0x0000000874747824 */ /* 0x000fe200078e00ff */
[----:B------:R-:W-:Y:S02]  /*1b00*/  LOP3.LUT R6, R9, 0x38, R112, 0xf8, !PT ;  /* 0x0000003809067812 */ /* 0x000fe400078ef870 */
[----:B------:R-:W-:Y:S01]  /*1b10*/  IADD3 R113, R113, R0, R2 ;  /* 0x0000000071717210 */ /* 0x000fe20007ffe002 */
[----:B------:R-:W-:Y:S01]  /*1b20*/  IMAD.SHL.U32 R138, R138, 0x200, RZ ;  /* 0x000002008a8a7824 */ /* 0x000fe200078e00ff */
[C---:B------:R-:W-:Y:S02]  /*1b30*/  LOP3.LUT R0, R9.reuse, 0x18, R22, 0xf8, !PT ;  /* 0x0000001809007812 */ /* 0x040fe400078ef816 */
[----:B------:R-:W-:Y:S02]  /*1b40*/  LOP3.LUT R8, R9, 0x38, R118, 0xf8, !PT ;  /* 0x0000003809087812 */ /* 0x000fe400078ef876 */
[----:B------:R-:W-:-:S02]  /*1b50*/  LOP3.LUT R7, R6, R3, RZ, 0x3c, !PT ;  /* 0x0000000306077212 */ /* 0x000fc400078e3cff */
[----:B------:R-:W-:Y:S02]  /*1b60*/  LOP3.LUT R6, R9, 0x38, R116, 0xf8, !PT ;  /* 0x0000003809067812 */ /* 0x000fe400078ef874 */
[----:B------:R-:W-:Y:S02]  /*1b70*/  IADD3 R106, P1, P0, R156, R160, R22 ;  /* 0x000000a09c6a7210 */ /* 0x000fe4000783e016 */
[----:B------:R-:W-:Y:S02]  /*1b80*/  LOP3.LUT R0, R2, R0, R3, 0xf6, !PT ;  /* 0x0000000002007212 */ /* 0x000fe400078ef603 */
[-C--:B------:R-:W-:Y:S02]  /*1b90*/  LOP3.LUT R119, R8, R3.reuse, RZ, 0x3c, !PT ;  /* 0x0000000308777212 */ /* 0x080fe400078e3cff */
[----:B------:R-:W-:Y:S01]  /*1ba0*/  LOP3.LUT R3, R6, R3, RZ, 0x3c, !PT ;  /* 0x0000000306037212 */ /* 0x000fe200078e3cff */
[----:B------:R-:W-:Y:S01]  /*1bb0*/  IMAD.MOV.U32 R6, RZ, RZ, c[0x0][0x290] ;  /* 0x0000a400ff067624 */ /* 0x000fe200078e00ff */
[----:B------:R-:W-:-:S02]  /*1bc0*/  LOP3.LUT R138, R138, 0xfffff000, RZ, 0xc0, !PT ;  /* 0xfffff0008a8a7812 */ /* 0x000fc400078ec0ff */
[----:B------:R-:W-:Y:S01]  /*1bd0*/  IADD3.X R104, R107, R111, R23, P1, P0 ;  /* 0x0000006f6b687210 */ /* 0x000fe20000fe0417 */
[----:B------:R-:W-:Y:S01]  /*1be0*/  IMAD.SHL.U32 R129, R6, 0x40, RZ ;  /* 0x0000004006817824 */ /* 0x000fe200078e00ff */
[----:B------:R-:W-:Y:S02]  /*1bf0*/  ISETP.NE.AND P0, PT, RZ, UR4, PT ;  /* 0x00000004ff007c0c */ /* 0x000fe4000bf05270 */
[--C-:B------:R-:W-:Y:S01]  /*1c00*/  IADD3 R138, R3, R138, R2.reuse ;  /* 0x0000008a038a7210 */ /* 0x100fe20007ffe002 */
[C---:B------:R-:W-:Y:S01]  /*1c10*/  IMAD R3, R121.reuse, c[0x0][0x290], RZ ;  /* 0x0000a40079037a24 */ /* 0x040fe200078e02ff */
[----:B------:R-:W-:Y:S01]  /*1c20*/  LOP3.LUT R120, R120, 0xfffff000, RZ, 0xc0, !PT ;  /* 0xfffff00078787812 */ /* 0x000fe200078ec0ff */
[----:B------:R-:W-:Y:S01]  /*1c30*/  IMAD R121, R121, c[0x0][0x280], RZ ;  /* 0x0000a00079797a24 */ /* 0x000fe200078e02ff */
[----:B------:R-:W-:Y:S01]  /*1c40*/  LOP3.LUT R5, R5, 0xfffff000, RZ, 0xc0, !PT ;  /* 0xfffff00005057812 */ /* 0x000fe200078ec0ff */
[C---:B------:R-:W-:Y:S01]  /*1c50*/  IMAD R3, R90.reuse, c[0x0][0x294], R3 ;  /* 0x0000a5005a037a24 */ /* 0x040fe200078e0203 */
[--C-:B------:R-:W-:Y:S01]  /*1c60*/  IADD3 R120, R7, R120, R2.reuse ;  /* 0x0000007807787210 */ /* 0x100fe20007ffe002 */
[----:B------:R-:W-:Y:S01]  /*1c70*/  IMAD R121, R90, c[0x0][0x284], R121 ;  /* 0x0000a1005a797a24 */ /* 0x000fe200078e0279 */
[----:B------:R-:W-:Y:S01]  /*1c80*/  IADD3 R119, R119, R5, R2 ;  /* 0x0000000577777210 */ /* 0x000fe20007ffe002 */
[----:B------:R-:W-:Y:S01]  /*1c90*/  IMAD.MOV.U32 R2, RZ, RZ, c[0x0][0x1e0] ;  /* 0x00007800ff027624 */ /* 0x000fe200078e00ff */
[----:B------:R-:W-:Y:S01]  /*1ca0*/  LOP3.LUT R141, R141, 0xfffffff8, RZ, 0xc0, !PT ;  /* 0xfffffff88d8d7812 */ /* 0x000fe200078ec0ff */
[----:B------:R-:W-:Y:S01]  /*1cb0*/  IMAD.IADD R123, R167, 0x1, R121 ;  /* 0x00000001a77b7824 */ /* 0x000fe200078e0279 */
[----:B------:R-:W-:Y:S01]  /*1cc0*/  LOP3.LUT R140, R140, 0xfffffff8, RZ, 0xc0, !PT ;  /* 0xfffffff88c8c7812 */ /* 0x000fe200078ec0ff */
[----:B------:R-:W-:Y:S01]  /*1cd0*/  IMAD.SHL.U32 R137, R2, 0x40, RZ ;  /* 0x0000004002897824 */ /* 0x000fe200078e00ff */
[----:B------:R-:W-:Y:S01]  /*1ce0*/  LOP3.LUT R139, R139, 0xfffffff8, RZ, 0xc0, !PT ;  /* 0xfffffff88b8b7812 */ /* 0x000fe200078ec0ff */
[----:B------:R-:W-:Y:S01]  /*1cf0*/  IMAD.IADD R124, R169, 0x1, R3 ;  /* 0x00000001a97c7824 */ /* 0x000fe200078e0203 */
[-C--:B------:R-:W-:Y:S01]  /*1d00*/  SHF.L.U64.HI R127, R6, R135.reuse, c[0x0][0x294] ;  /* 0x0000a500067f7619 */ /* 0x080fe20000010287 */
[----:B------:R-:W-:Y:S01]  /*1d10*/  IMAD.IADD R122, R3, 0x1, R165 ;  /* 0x00000001037a7824 */ /* 0x000fe200078e02a5 */
[----:B------:R-:W-:Y:S01]  /*1d20*/  SHF.L.U64.HI R135, R2, R135, c[0x0][0x1e4] ;  /* 0x0000790002877619 */ /* 0x000fe20000010287 */
[----:B------:R-:W-:Y:S01]  /*1d30*/  IMAD.IADD R121, R121, 0x1, R163 ;  /* 0x0000000179797824 */ /* 0x000fe200078e02a3 */
[----:B------:R-:W-:-:S02]  /*1d40*/  @P0 LOP3.LUT R191, R191, 0x1, RZ, 0xfc, !PT ;  /* 0x00000001bfbf0812 */ /* 0x000fc400078efcff */
[----:B------:R-:W-:Y:S02]  /*1d50*/  IADD3 R142, R22, 0xa0, RZ ;  /* 0x000000a0168e7810 */ /* 0x000fe40007ffe0ff */
[C---:B------:R-:W-:Y:S02]  /*1d60*/  IADD3 R14, R20.reuse, 0x10, RZ ;  /* 0x00000010140e7810 */ /* 0x040fe40007ffe0ff */
[C---:B------:R-:W-:Y:S02]  /*1d70*/  IADD3 R13, R20.reuse, 0x30, RZ ;  /* 0x00000030140d7810 */ /* 0x040fe40007ffe0ff */
[----:B------:R-:W-:Y:S02]  /*1d80*/  IADD3 R12, R20, 0x50, RZ ;  /* 0x00000050140c7810 */ /* 0x000fe40007ffe0ff */
[----:B------:R-:W-:Y:S02]  /*1d90*/  SHF.R.S32.HI R136, RZ, 0x1f, R141 ;  /* 0x0000001fff887819 */ /* 0x000fe4000001148d */
[----:B------:R-:W-:-:S02]  /*1da0*/  SHF.R.S32.HI R130, RZ, 0x1f, R112 ;  /* 0x0000001fff827819 */ /* 0x000fc40000011470 */
[----:B------:R-:W-:Y:S02]  /*1db0*/  SHF.R.S32.HI R134, RZ, 0x1f, R140 ;  /* 0x0000001fff867819 */ /* 0x000fe4000001148c */
[----:B------:R-:W-:Y:S02]  /*1dc0*/  SHF.R.S32.HI R132, RZ, 0x1f, R139 ;  /* 0x0000001fff847819 */ /* 0x000fe4000001148b */
[----:B------:R-:W-:Y:S02]  /*1dd0*/  SHF.R.S32.HI R128, RZ, 0x1f, R118 ;  /* 0x0000001fff807819 */ /* 0x000fe40000011476 */
[----:B------:R-:W-:Y:S02]  /*1de0*/  SHF.R.S32.HI R126, RZ, 0x1f, R116 ;  /* 0x0000001fff7e7819 */ /* 0x000fe40000011474 */
.L_x_1208:
        /* <DEDUP_REMOVED lines=90> */
.L_x_1188:
[----:B------:R-:W-:Y:S05]  /*2390*/  BSYNC B0 ;  /* 0x0000000000007941 */ /* 0x000fea0003800000 */
.L_x_1187:
        /* <DEDUP_REMOVED lines=99> */
.L_x_1191:
[----:B------:R-:W-:Y:S05]  /*29d0*/  BSYNC B0 ;  /* 0x0000000000007941 */ /* 0x000fea0003800000 */
.L_x_1190:
        /* <DEDUP_REMOVED lines=56> */
.L_x_1193:
[----:B------:R-:W-:Y:S05]  /*2d60*/  BSYNC B0 ;  /* 0x0000000000007941 */ /* 0x000fea0003800000 */
.L_x_1192:
        /* <DEDUP_REMOVED lines=56> */
.L_x_1195:
[----:B------:R-:W-:Y:S05]  /*30f0*/  BSYNC B0 ;  /* 0x0000000000007941 */ /* 0x000fea0003800000 */
.L_x_1194:
        /* <DEDUP_REMOVED lines=56> */
.L_x_1197:
[----:B------:R-:W-:Y:S05]  /*3480*/  BSYNC B0 ;  /* 0x0000000000007941 */ /* 0x000fea0003800000 */
.L_x_1196:
        /* <DEDUP_REMOVED lines=56> */
.L_x_1199:
[----:B------:R-:W-:Y:S05]  /*3810*/  BSYNC B0 ;  /* 0x0000000000007941 */ /* 0x000fea0003800000 */
.L_x_1198:
        /* <DEDUP_REMOVED lines=56> */
.L_x_1186:
        /* <DEDUP_REMOVED lines=47> */
.L_x_1201:
[----:B------:R-:W-:Y:S05]  /*3e90*/  BSYNC B0 ;  /* 0x0000000000007941 */ /* 0x000fea0003800000 */
.L_x_1200:
        /* <DEDUP_REMOVED lines=45> */
[CC--:B------:R-:W-:Y:S01]  /*4170*/  IADD3.X R176, R107.reuse, R172.reuse, R136, P1, P0 ;  /* 0x000000ac6bb07210 */ /* 0x0c0fe20000fe0488 */
        /* <DEDUP_REMOVED lines=8> */
[----:B------:R-:W-:Y:S02]  /*4200*/  LEA.HI.X R179, R177, c[0x0][0x1cc], R176, 0x1, P0 ;  /* 0x00007300b1b37a11 */ /* 0x000fe400000f0cb0 */
[C---:B------:R-:W-:Y:S04]  /*4210*/  @!P2 LEA R176, P0, R180.reuse, c[0x0][0x1c8], 0x1 ;  /* 0x00007200b4b0aa11 */ /* 0x040fe800078008ff */
[----:B------:R-:W-:Y:S01]  /*4220*/  @!P2 LEA.HI.X R177, R180, c[0x0][0x1cc], R175, 0x1, P0 ;  /* 0x00007300b4b1aa11 */ /* 0x000fe200000f0caf */
[----:B------:R-:W-:Y:S01]  /*4230*/  IMAD.SHL.U32 R180, R182, 0x2, RZ ;  /* 0x00000002b6b47824 */ /* 0x000fe200078e00ff */
[----:B------:R-:W-:Y:S02]  /*4240*/  SHF.L.U32 R175, R181, 0x1, RZ ;  /* 0x00000001b5af7819 */ /* 0x000fe400000006ff */
[----:B------:R-:W-:Y:S02]  /*4250*/  ISETP.GE.AND P0, PT, R22, c[0x0][0x27c], PT ;  /* 0x00009f0016007a0c */ /* 0x000fe40003f06270 */
[----:B------:R-:W1:Y:S08]  /*4260*/  LDS.128 R28, [R180+0xc100] ;  /* 0x00c10000b41c7984 */ /* 0x000e700000000c00 */
[----:B------:R-:W2:Y:S03]  /*4270*/  LDS.128 R80, [R175+0xc100] ;  /* 0x00c10000af507984 */ /* 0x000ea60000000c00 */
        /* <DEDUP_REMOVED lines=17> */
[----:B-1----:R-:W-:Y:S01]  /*4390*/  @!P0 IMAD.U32 R51, R29, 0x10000, RZ ;  /* 0x000100001d338824 */ /* 0x002fe200078e00ff */
[----:B------:R-:W-:Y:S02]  /*43a0*/  @!P0 SHF.R.U64 R40, R40, 0x10, R41 ;  /* 0x0000001028288819 */ /* 0x000fe40000001229 */
[----:B------:R-:W-:Y:S01]  /*43b0*/  MOV R41, R43 ;  /* 0x0000002b00297202 */ /* 0x000fe20000000f00 */
[----:B------:R-:W-:Y:S01]  /*43c0*/  @!P0 FMUL.FTZ R180, R51, R54 ;  /* 0x0000003633b48220 */ /* 0x000fe20000410000 */
[----:B------:R-:W-:Y:S01]  /*43d0*/  @!P0 PRMT R43, R50, 0x5410, R53 ;  /* 0x00005410322b8816 */ /* 0x000fe20000000035 */
[----:B------:R-:W-:Y:S01]  /*43e0*/  @!P0 IMAD.U32 R50, R28, 0x10000, RZ ;  /* 0x000100001c328824 */ /* 0x000fe200078e00ff */
[----:B------:R-:W-:Y:S01]  /*43f0*/  @!P0 PRMT R40, R49, 0x5410, R40 ;  /* 0x0000541031288816 */ /* 0x000fe20000000028 */
[----:B--2---:R-:W-:Y:S01]  /*4400*/  @!P0 IMAD.U32 R52, R80, 0x10000, RZ ;  /* 0x0001000050348824 */ /* 0x004fe200078e00ff */
[C---:B------:R-:W-:Y:S01]  /*4410*/  @!P0 SHF.L.U32 R59, R81.reuse, 0x10, RZ ;  /* 0x00000010513b8819 */ /* 0x040fe200000006ff */
[----:B------:R-:W-:Y:S01]  /*4420*/  @!P0 FMUL.FTZ R175, R50, R57 ;  /* 0x0000003932af8220 */ /* 0x000fe20000410000 */
[----:B------:R-:W-:Y:S01]  /*4430*/  @!P0 LOP3.LUT R61, R81, 0xffff0000, RZ, 0xc0, !PT ;  /* 0xffff0000513d8812 */ /* 0x000fe200078ec0ff */
[----:B------:R-:W-:Y:S01]  /*4440*/  @!P0 IMAD.U32 R49, R40, 0x10000, RZ ;  /* 0x0001000028318824 */ /* 0x000fe200078e00ff */
[C---:B------:R-:W-:Y:S01]  /*4450*/  @!P0 LOP3.LUT R62, R82.reuse, 0xffff0000, RZ, 0xc0, !PT ;  /* 0xffff0000523e8812 */ /* 0x040fe200078ec0ff */
[----:B------:R-:W-:Y:S01]  /*4460*/  @!P0 IMAD.U32 R63, R82, 0x10000, RZ ;  /* 0x00010000523f8824 */ /* 0x000fe200078e00ff */
[----:B------:R-:W-:Y:S01]  /*4470*/  @!P0 LOP3.LUT R68, R83, 0xffff0000, RZ, 0xc0, !PT ;  /* 0xffff000053448812 */ /* 0x000fe200078ec0ff */
[-C--:B------:R-:W-:Y:S01]  /*4480*/  @!P0 FMUL.FTZ R2, R50, R49.reuse ;  /* 0x0000003132028220 */ /* 0x080fe20000410000 */
[----:B------:R-:W-:Y:S01]  /*4490*/  @!P0 LOP3.LUT R40, R40, 0xffff0000, RZ, 0xc0, !PT ;  /* 0xffff000028288812 */ /* 0x000fe200078ec0ff */
[----:B------:R-:W-:Y:S01]  /*44a0*/  @!P0 FFMA.FTZ R175, R52, R49, -R175 ;  /* 0x0000003134af8223 */ /* 0x000fe200000108af */
[----:B------:R-:W-:Y:S01]  /*44b0*/  @!P0 LOP3.LUT R49, R29, 0xffff0000, RZ, 0xc0, !PT ;  /* 0xffff00001d318812 */ /* 0x000fe200078ec0ff */
[----:B------:R-:W-:Y:S01]  /*44c0*/  @!P0 FFMA.FTZ R2, R57, R52, R2 ;  /* 0x0000003439028223 */ /* 0x000fe20000010002 */
[----:B------:R-:W-:Y:S01]  /*44d0*/  @!P0 LOP3.LUT R57, R80, 0xffff0000, RZ, 0xc0, !PT ;  /* 0xffff000050398812 */ /* 0x000fe200078ec0ff */
[----:B------:R-:W-:Y:S01]  /*44e0*/  @!P0 IMAD.U32 R65, R83, 0x10000, RZ ;  /* 0x0001000053418824 */ /* 0x000fe200078e00ff */
[----:B------:R-:W-:Y:S01]  /*44f0*/  @!P0 PRMT R41, R41, 0x5410, R42 ;  /* 0x0000541029298816 */ /* 0x000fe2000000002a */
[----:B------:R-:W-:Y:S01]  /*4500*/  @!P0 IMAD.U32 R42, R48, 0x10000, RZ ;  /* 0x00010000302a8824 */ /* 0x000fe200078e00ff */
[----:B------:R-:W-:Y:S01]  /*4510*/  @!P0 LOP3.LUT R52, R58, 0xffff0000, RZ, 0xc0, !PT ;  /* 0xffff00003a348812 */ /* 0x000fe200078ec0ff */
[----:B------:R-:W-:Y:S02]  /*4520*/  @!P0 FMUL.FTZ R181, R49, R56 ;  /* 0x0000003831b58220 */ /* 0x000fe40000410000 */
[-C--:B------:R-:W-:Y:S01]  /*4530*/  @!P0 FMUL.FTZ R4, R51, R42.reuse ;  /* 0x0000002a33048220 */ /* 0x080fe20000410000 */
[----:B------:R-:W-:Y:S01]  /*4540*/  @!P0 LOP3.LUT R51, R28, 0xffff0000, RZ, 0xc0, !PT ;  /* 0xffff00001c338812 */ /* 0x000fe200078ec0ff */
[----:B------:R-:W-:Y:S01]  /*4550*/  @!P0 FFMA.FTZ R180, R59, R42, -R180 ;  /* 0x0000002a3bb48223 */ /* 0x000fe200000108b4 */
[----:B------:R-:W-:Y:S01]  /*4560*/  @!P0 LOP3.LUT R42, R48, 0xffff0000, RZ, 0xc0, !PT ;  /* 0xffff0000302a8812 */ /* 0x000fe200078ec0ff */
[C---:B------:R-:W-:Y:S01]  /*4570*/  @!P0 IMAD.U32 R58, R60.reuse, 0x10000, RZ ;  /* 0x000100003c3a8824 */ /* 0x040fe200078e00ff */
[----:B------:R-:W-:Y:S01]  /*4580*/  @!P0 LOP3.LUT R60, R60, 0xffff0000, RZ, 0xc0, !PT ;  /* 0xffff00003c3c8812 */ /* 0x000fe200078ec0ff */
[----:B------:R-:W-:Y:S02]  /*4590*/  @!P0 FMUL.FTZ R182, R51, R52 ;  /* 0x0000003433b68220 */ /* 0x000fe40000410000 */
[-C--:B------:R-:W-:Y:S02]  /*45a0*/  @!P0 FMUL.FTZ R5, R49, R42.reuse ;  /* 0x0000002a31058220 */ /* 0x080fe40000410000 */
        /* <DEDUP_REMOVED lines=48> */
.L_x_1203:
[----:B------:R-:W-:Y:S05]  /*48b0*/  BSYNC B0 ;  /* 0x0000000000007941 */ /* 0x000fea0003800000 */
.L_x_1202:
[----:B------:R-:W-:Y:S01]  /*48c0*/  ISETP.GE.AND P0, PT, R15, c[0x0][0x1d4], PT ;  /* 0x000075000f007a0c */ /* 0x000fe20003f06270 */
[----:B------:R-:W-:Y:S01]  /*48d0*/  @!UPT UIADD3 URZ, URZ, URZ, URZ ;  /* 0x0000003f3f3ff290 */ /* 0x000fe2000fffe03f */
[----:B------:R-:W-:Y:S11]  /*48e0*/  BSSY B0, `(.L_x_1204) ;  /* 0x0000074000007945 */ /* 0x000ff60003800000 */
[----:B------:R-:W-:-:S05]  /*48f0*/  @P0 BRA `(.L_x_1205) ;  /* 0x0000072000000947 */ /* 0x000fca0003800000 */
[----:B------:R-:W-:Y:S01]  /*4900*/  ISETP.GE.AND P2, PT, R118, c[0x0][0x1d4], PT ;  /* 0x0000750076007a0c */ /* 0x000fe20003f46270 */
[----:B------:R-:W-:Y:S01]  /*4910*/  IMAD.IADD R68, R119, 0x1, R174 ;  /* 0x0000000177447824 */ /* 0x000fe200078e02ae */
[-C--:B------:R-:W-:Y:S03]  /*4920*/  IADD3 R65, P1, P0, R156, R173.reuse, R140 ;  /* 0x000000ad9c417210 */ /* 0x080fe6000783e08c */
[----:B------:R-:W-:Y:S01]  /*4930*/  IMAD.SHL.U32 R66, R68, 0x2, RZ ;  /* 0x0000000244427824 */ /* 0x000fe200078e00ff */
[CC--:B------:R-:W-:Y:S04]  /*4940*/  IADD3.X R58, R107.reuse, R172.reuse, R134, P1, P0 ;  /* 0x000000ac6b3a7210 */ /* 0x0c0fe80000fe0486 */
        /* <DEDUP_REMOVED lines=109> */
.L_x_1205:
[----:B------:R-:W-:Y:S05]  /*5020*/  BSYNC B0 ;  /* 0x0000000000007941 */ /* 0x000fea0003800000 */
.L_x_1204:
        /* <DEDUP_REMOVED lines=120> */
.L_x_1185:
        /* <DEDUP_REMOVED lines=29> */
.L_x_1189:
[----:B------:R-:W-:Y:S05]  /*5980*/  BSYNC B1 ;  /* 0x0000000000017941 */ /* 0x000fea0003800000 */
.L_x_1184:
[C---:B------:R-:W-:Y:S01]  /*5990*/  ISETP.GT.AND P0, PT, R18.reuse, R11, PT ;  /* 0x0000000b1200720c */ /* 0x040fe20003f04270 */
[----:B------:R-:W-:Y:S01]  /*59a0*/  BSSY B0, `(.L_x_1206) ;  /* 0x0000042000007945 */ /* 0x000fe20003800000 */
[C---:B------:R-:W-:Y:S02]  /*59b0*/  ISETP.GE.AND P1, PT, R67.reuse, 0x1, PT ;  /* 0x000000014300780c */ /* 0x040fe40003f26270 */
[C---:B-12---:R-:W-:Y:S09]  /*59c0*/  IADD3 R3, R67.reuse, 0x1, RZ ;  /* 0x0000000143037810 */ /* 0x046ff20007ffe0ff */
[----:B------:R-:W-:Y:S01]  /*59d0*/  @P0 IADD3 R5, R18, -0x1, RZ ;  /* 0xffffffff12050810 */ /* 0x000fe20007ffe0ff */
        /* <DEDUP_REMOVED lines=62> */
.L_x_1207:
[----:B-1----:R-:W-:Y:S05]  /*5dc0*/  BSYNC B0 ;  /* 0x0000000000007941 */ /* 0x002fea0003800000 */
.L_x_1206:
        /* <DEDUP_REMOVED lines=33> */
.L_x_1183:
[----:B------:R-:W-:Y:S01]  /*5fe0*/  ISETP.NE.AND P3, PT, R187, 0x1, PT ;  /* 0x00000001bb00780c */ /* 0x000fe20003f65270 */
[----:B------:R-:W-:Y:S01]  /*5ff0*/  CS2R R98, SRZ ;  /* 0x0000000000627805 */ /* 0x000fe2000001ff00 */
[----:B------:R-:W-:Y:S01]  /*6000*/  IADD3 R2, R92, 0x7f, RZ ;  /* 0x0000007f5c027810 */ /* 0x000fe20007ffe0ff */
[----:B-1----:R-:W-:Y:S01]  /*6010*/  IMAD.MOV.U32 R5, RZ, RZ, RZ ;  /* 0x000000ffff057224 */ /* 0x002fe200078e00ff */
[----:B------:R-:W-:Y:S01]  /*6020*/  PLOP3.LUT P2, PT, PT, PT, PT, 0x80, 0x0 ;  /* 0x000000000000781c */ /* 0x000fe20003f4f070 */
[----:B------:R-:W-:Y:S01]  /*6030*/  IMAD.MOV.U32 R13, RZ, RZ, RZ ;  /* 0x000000ffff0d7224 */ /* 0x000fe200078e00ff */
[----:B------:R-:W-:Y:S01]  /*6040*/  CS2R R8, SRZ ;  /* 0x0000000000087805 */ /* 0x000fe2000001ff00 */
[----:B------:R-:W-:Y:S01]  /*6050*/  CS2R R10, SRZ ;  /* 0x00000000000a7805 */ /* 0x000fe2000001ff00 */
[----:B------:R-:W-:Y:S01]  /*6060*/  IMAD.MOV.U32 R7, RZ, RZ, RZ ;  /* 0x000000ffff077224 */ /* 0x000fe200078e00ff */
[----:B------:R-:W-:Y:S01]  /*6070*/  MOV R88, RZ ;  /* 0x000000ff00587202 */ /* 0x000fe20000000f00 */
[----:B------:R-:W-:Y:S01]  /*6080*/  CS2R R86, SRZ ;  /* 0x0000000000567805 */ /* 0x000fe2000001ff00 */
[----:B------:R-:W-:Y:S01]  /*6090*/  CS2R R84, SRZ ;  /* 0x0000000000547805 */ /* 0x000fe2000001ff00 */
[----:B------:R-:W-:Y:S01]  /*60a0*/  CS2R R82, SRZ ;  /* 0x0000000000527805 */ /* 0x000fe2000001ff00 */
[----:B------:R-:W-:Y:S01]  /*60b0*/  @P3 IMAD.HI.U32 R0, R2, c[0x0][0x2c8], RZ ;  /* 0x0000b20002003a27 */ /* 0x000fe200078e00ff */
[----:B------:R-:W-:Y:S01]  /*60c0*/  CS2R R80, SRZ ;  /* 0x0000000000507805 */ /* 0x000fe2000001ff00 */
[----:B-----5:R-:W-:Y:S01]  /*60d0*/  CS2R R78, SRZ ;  /* 0x00000000004e7805 */ /* 0x020fe2000001ff00 */
[----:B------:R-:W-:Y:S01]  /*60e0*/  CS2R R76, SRZ ;  /* 0x00000000004c7805 */ /* 0x000fe2000001ff00 */
[----:B------:R-:W-:Y:S01]  /*60f0*/  CS2R R74, SRZ ;  /* 0x00000000004a7805 */ /* 0x000fe2000001ff00 */
[----:B------:R-:W-:Y:S01]  /*6100*/  @P3 SHF.R.U32.HI R2, RZ, c[0x0][0x2cc], R0 ;  /* 0x0000b300ff023a19 */ /* 0x000fe20000011600 */
[----:B------:R-:W-:Y:S01]  /*6110*/  CS2R R72, SRZ ;  /* 0x0000000000487805 */ /* 0x000fe2000001ff00 */
        /* <DEDUP_REMOVED lines=13> */
[----:B------:R-:W-:Y:S01]  /*61f0*/  IMAD.MOV.U32 R93, RZ, RZ, RZ ;  /* 0x000000ffff5d7224 */ /* 0x000fe200078e00ff */
[----:B------:R-:W-:Y:S01]  /*6200*/  CS2R R50, SRZ ;  /* 0x0000000000327805 */ /* 0x000fe2000001ff00 */
[----:B------:R-:W-:Y:S01]  /*6210*/  CS2R R48, SRZ ;  /* 0x0000000000307805 */ /* 0x000fe2000001ff00 */
[----:B------:R-:W-:Y:S01]  /*6220*/  SHF.R.S32.HI R3, RZ, 0x6, R0 ;  /* 0x00000006ff037819 */ /* 0x000fe20000011400 */
[----:B------:R-:W-:Y:S01]  /*6230*/  IMAD.IADD R0, R95, 0x1, R96 ;  /* 0x000000015f007824 */ /* 0x000fe200078e0260 */
[----:B------:R-:W-:Y:S01]  /*6240*/  CS2R R46, SRZ ;  /* 0x00000000002e7805 */ /* 0x000fe2000001ff00 */
[----:B------:R-:W-:Y:S01]  /*6250*/  IMAD.MOV.U32 R96, RZ, RZ, RZ ;  /* 0x000000ffff607224 */ /* 0x000fe200078e00ff */
[----:B------:R-:W-:Y:S01]  /*6260*/  IMNMX R95, R94, R3, PT ;  /* 0x000000035e5f7217 */ /* 0x000fe20003800200 */
[----:B------:R-:W-:Y:S01]  /*6270*/  CS2R R44, SRZ ;  /* 0x00000000002c7805 */ /* 0x000fe2000001ff00 */
[----:B------:R-:W-:Y:S01]  /*6280*/  MOV R94, RZ ;  /* 0x000000ff005e7202 */ /* 0x000fe20000000f00 */
        /* <DEDUP_REMOVED lines=26> */
[----:B------:R-:W-:-:S06]  /*6430*/  @P0 IMAD.WIDE R8, R190, R9, c[0x0][0x340] ;  /* 0x0000d000be080625 */ /* 0x000fcc00078e0209 */
[----:B------:R1:W2:Y:S01]  /*6440*/  @P0 LDG.E R8, [R8.64] ;  /* 0x0000000608080981 */ /* 0x0002a2000c1e1900 */
[----:B------:R-:W-:Y:S01]  /*6450*/  SHF.R.S32.HI R6, RZ, 0x1f, R89 ;  /* 0x0000001fff067819 */ /* 0x000fe20000011459 */
[C---:B------:R-:W-:Y:S01]  /*6460*/  IMAD.WIDE.U32 R16, R97.reuse, c[0x0][0x178], RZ ;  /* 0x00005e0061107a25 */ /* 0x040fe200078e00ff */
[----:B------:R-:W-:Y:S01]  /*6470*/  SHF.R.S32.HI R2, RZ, 0x1f, R97 ;  /* 0x0000001fff027819 */ /* 0x000fe20000011461 */
[----:B------:R-:W-:Y:S01]  /*6480*/  BSSY B0, `(.L_x_1210) ;  /* 0x00000a0000007945 */ /* 0x000fe20003800000 */
[CC--:B------:R-:W-:Y:S02]  /*6490*/  LEA.HI R4, R6.reuse, R89.reuse, RZ, 0x3 ;  /* 0x0000005906047211 */ /* 0x0c0fe400078f18ff */
[----:B------:R-:W-:Y:S01]  /*64a0*/  LEA.HI R22, R6, R89, RZ, 0x4 ;  /* 0x0000005906167211 */ /* 0x000fe200078f20ff */
[----:B------:R-:W-:Y:S01]  /*64b0*/  IMAD R2, R2, c[0x0][0x178], RZ ;  /* 0x00005e0002027a24 */ /* 0x000fe200078e02ff */
[----:B------:R-:W-:Y:S02]  /*64c0*/  SHF.R.S32.HI R7, RZ, 0x3, R4 ;  /* 0x00000003ff077819 */ /* 0x000fe40000011404 */
[----:B------:R-:W-:Y:S01]  /*64d0*/  LOP3.LUT R188, R4, 0xfffffff8, RZ, 0xc0, !PT ;  /* 0xfffffff804bc7812 */ /* 0x000fe200078ec0ff */
[----:B------:R-:W-:Y:S01]  /*64e0*/  IMAD R5, R97, c[0x0][0x17c], R2 ;  /* 0x00005f0061057a24 */ /* 0x000fe200078e0202 */
[----:B------:R-:W-:Y:S01]  /*64f0*/  SHF.R.S32.HI R3, RZ, 0x4, R22 ;  /* 0x00000004ff037819 */ /* 0x000fe20000011416 */
[----:B------:R-:W-:Y:S01]  /*6500*/  IMAD.SHL.U32 R197, R7, 0x40, RZ ;  /* 0x0000004007c57824 */ /* 0x000fe200078e00ff */
[----:B------:R-:W-:Y:S01]  /*6510*/  ISETP.NE.U32.AND P2, PT, RZ, c[0x0][0x348], PT ;  /* 0x0000d200ff007a0c */ /* 0x000fe20003f45070 */
[----:B------:R-:W-:Y:S01]  /*6520*/  IMAD.IADD R188, R89, 0x1, -R188 ;  /* 0x0000000159bc7824 */ /* 0x000fe200078e0abc */
[----:B------:R-:W-:Y:S01]  /*6530*/  LEA.HI R2, R22, R3, RZ, 0x1 ;  /* 0x0000000316027211 */ /* 0x000fe200078f08ff */
[----:B------:R-:W-:Y:S01]  /*6540*/  IMAD.IADD R17, R17, 0x1, R5 ;  /* 0x0000000111117824 */ /* 0x000fe200078e0205 */
[----:B------:R-:W-:Y:S01]  /*6550*/  LOP3.LUT R197, R197, 0x1c0, RZ, 0xc0, !PT ;  /* 0x000001c0c5c57812 */ /* 0x000fe200078ec0ff */
[----:B------:R-:W-:Y:S01]  /*6560*/  IMAD.SHL.U32 R20, R188, 0x8, RZ ;  /* 0x00000008bc147824 */ /* 0x000fe200078e00ff */
[----:B------:R-:W-:Y:S01]  /*6570*/  LOP3.LUT R2, R2, 0xfffffffe, RZ, 0xc0, !PT ;  /* 0xfffffffe02027812 */ /* 0x000fe200078ec0ff */
[C---:B------:R-:W-:Y:S01]  /*6580*/  IMAD R11, R188.reuse, 0x20, R7 ;  /* 0x00000020bc0b7824 */ /* 0x040fe200078e0207 */
[----:B------:R-:W-:Y:S01]  /*6590*/  ISETP.NE.AND.EX P2, PT, RZ, c[0x0][0x34c], PT, P2 ;  /* 0x0000d300ff007a0c */ /* 0x000fe20003f45320 */
[----:B------:R-:W-:Y:S01]  /*65a0*/  IMAD.SHL.U32 R5, R188, 0x40, RZ ;  /* 0x00000040bc057824 */ /* 0x000fe200078e00ff */
[----:B------:R-:W-:Y:S01]  /*65b0*/  LOP3.LUT R10, R197, 0x38, R20, 0xf8, !PT ;  /* 0x00000038c50a7812 */ /* 0x000fe200078ef814 */
[----:B------:R-:W-:Y:S01]  /*65c0*/  IMAD.IADD R2, R3, 0x1, -R2 ;  /* 0x0000000103027824 */ /* 0x000fe200078e0a02 */
[----:B------:R-:W-:Y:S01]  /*65d0*/  SHF.R.U32.HI R197, RZ, 0x3, R197 ;  /* 0x00000003ffc57819 */ /* 0x000fe200000116c5 */
[----:B------:R-:W-:Y:S01]  /*65e0*/  IMAD.WIDE.U32 R16, R189, c[0x0][0x1b8], R16 ;  /* 0x00006e00bd107a25 */ /* 0x000fe200078e0010 */
[----:B------:R-:W-:-:S02]  /*65f0*/  IADD3 R3, R20, 0x80, RZ ;  /* 0x0000008014037810 */ /* 0x000fc40007ffe0ff */
[----:B------:R-:W-:Y:S01]  /*6600*/  LOP3.LUT R197, R10, R197, RZ, 0x3c, !PT ;  /* 0x000000c50ac57212 */ /* 0x000fe200078e3cff */
[----:B------:R-:W-:Y:S01]  /*6610*/  IMAD R10, R91, c[0x0][0x1b8], RZ ;  /* 0x00006e005b0a7a24 */ /* 0x000fe200078e02ff */
[C---:B------:R-:W-:Y:S01]  /*6620*/  ISETP.GE.AND P1, PT, R3.reuse, c[0x0][0x1d4], PT ;  /* 0x0000750003007a0c */ /* 0x040fe20003f26270 */
[----:B------:R-:W-:Y:S01]  /*6630*/  IMAD.IADD R11, R92, 0x1, R11 ;  /* 0x000000015c0b7824 */ /* 0x000fe200078e020b */
[----:B------:R-:W-:Y:S01]  /*6640*/  ISETP.GE.AND P4, PT, R3, c[0x0][0x198], PT ;  /* 0x0000660003007a0c */ /* 0x000fe20003f86270 */
[----:B------:R-:W-:Y:S01]  /*6650*/  IMAD R3, R189, c[0x0][0x1bc], R10 ;  /* 0x00006f00bd037a24 */ /* 0x000fe200078e020a */
[----:B-1----:R-:W-:Y:S01]  /*6660*/  SHF.R.S32.HI R9, RZ, 0x1f, R190 ;  /* 0x0000001fff097819 */ /* 0x002fe200000114be */
[----:B------:R-:W-:Y:S01]  /*6670*/  IMAD.MOV.U32 R24, RZ, RZ, R11 ;  /* 0x000000ffff187224 */ /* 0x000fe200078e000b */
[----:B------:R-:W-:Y:S01]  /*6680*/  LOP3.LUT R5, R5, 0x1c0, RZ, 0xc0, !PT ;  /* 0x000001c005057812 */ /* 0x000fe200078ec0ff */
[----:B------:R-:W-:Y:S01]  /*6690*/  IMAD.IADD R17, R17, 0x1, R3 ;  /* 0x0000000111117824 */ /* 0x000fe200078e0203 */
[----:B------:R-:W-:Y:S01]  /*66a0*/  SEL R13, R9, RZ, !P2 ;  /* 0x000000ff090d7207 */ /* 0x000fe20005000000 */
[----:B------:R-:W-:Y:S01]  /*66b0*/  @P3 IMAD.HI.U32 R3, R11, c[0x0][0x2c8], RZ ;  /* 0x0000b2000b033a27 */ /* 0x000fe200078e00ff */
[----:B------:R-:W-:-:S02]  /*66c0*/  SEL R14, R190, RZ, !P2 ;  /* 0x000000ffbe0e7207 */ /* 0x000fc40005000000 */
[----:B------:R-:W-:Y:S01]  /*66d0*/  LOP3.LUT R4, R5, 0x8, R4, 0xf8, !PT ;  /* 0x0000000805047812 */ /* 0x000fe200078ef804 */
[----:B------:R-:W-:Y:S01]  /*66e0*/  IMAD R13, R13, c[0x0][0x1c0], RZ ;  /* 0x000070000d0d7a24 */ /* 0x000fe200078e02ff */
[----:B------:R-:W-:Y:S02]  /*66f0*/  SHF.R.U32.HI R5, RZ, 0x3, R5 ;  /* 0x00000003ff057819 */ /* 0x000fe40000011605 */
[----:B------:R-:W-:Y:S01]  /*6700*/  @P3 SHF.R.U32.HI R24, RZ, c[0x0][0x2cc], R3 ;  /* 0x0000b300ff183a19 */ /* 0x000fe20000011603 */
[----:B------:R-:W-:Y:S01]  /*6710*/  IMAD R13, R14, c[0x0][0x1c4], R13 ;  /* 0x000071000e0d7a24 */ /* 0x000fe200078e020d */
[----:B------:R-:W-:Y:S01]  /*6720*/  LOP3.LUT R22, R22, 0xfffffff0, RZ, 0xc0, !PT ;  /* 0xfffffff016167812 */ /* 0x000fe200078ec0ff */
[----:B------:R-:W-:Y:S01]  /*6730*/  IMAD.WIDE.U32 R14, R14, c[0x0][0x1c0], R16 ;  /* 0x000070000e0e7a25 */ /* 0x000fe200078e0010 */
[----:B------:R-:W-:Y:S02]  /*6740*/  LOP3.LUT R5, R4, R5, RZ, 0x3c, !PT ;  /* 0x0000000504057212 */ /* 0x000fe400078e3cff */
[----:B------:R-:W-:Y:S01]  /*6750*/  SHF.R.S32.HI R4, RZ, 0x1f, R0 ;  /* 0x0000001fff047819 */ /* 0x000fe20000011400 */
[----:B------:R-:W-:Y:S01]  /*6760*/  IMAD.MOV R12, RZ, RZ, -R24 ;  /* 0x000000ffff0c7224 */ /* 0x000fe200078e0a18 */
[----:B------:R-:W-:Y:S01]  /*6770*/  IADD3 R17, P2, R7, R0, RZ ;  /* 0x0000000007117210 */ /* 0x000fe20007f5e0ff */
[----:B------:R-:W-:Y:S01]  /*6780*/  IMAD.IADD R22, R89, 0x1, -R22 ;  /* 0x0000000159167824 */ /* 0x000fe200078e0a16 */
[----:B------:R-:W-:Y:S01]  /*6790*/  SHF.R.S32.HI R3, RZ, 0x1f, R24 ;  /* 0x0000001fff037819 */ /* 0x000fe20000011418 */
[----:B------:R-:W-:Y:S01]  /*67a0*/  IMAD R12, R12, c[0x0][0x2c4], R11 ;  /* 0x0000b1000c0c7a24 */ /* 0x000fe200078e020b */
[----:B------:R-:W-:Y:S01]  /*67b0*/  LEA.HI.X.SX32 R4, R7, R4, 0x1, P2 ;  /* 0x0000000407047211 */ /* 0x000fe200010f0eff */
[----:B------:R-:W-:Y:S01]  /*67c0*/  IMAD.IADD R15, R15, 0x1, R13 ;  /* 0x000000010f0f7824 */ /* 0x000fe200078e020d */
[----:B------:R-:W-:Y:S01]  /*67d0*/  SHF.R.S32.HI R11, RZ, 0x1f, R22 ;  /* 0x0000001fff0b7819 */ /* 0x000fe20000011416 */
[----:B------:R-:W-:Y:S01]  /*67e0*/  IMAD R3, R3, c[0x0][0x1b0], RZ ;  /* 0x00006c0003037a24 */ /* 0x000fe200078e02ff */
[----:B------:R-:W-:Y:S01]  /*67f0*/  SHF.R.S32.HI R13, RZ, 0x1f, R12 ;  /* 0x0000001fff0d7819 */ /* 0x000fe2000001140c */
[C---:B------:R-:W-:Y:S01]  /*6800*/  IMAD R16, R4.reuse, c[0x0][0x1e0], RZ ;  /* 0x0000780004107a24 */ /* 0x040fe200078e02ff */
[----:B------:R-:W-:Y:S01]  /*6810*/  SHF.R.S32.HI R21, RZ, 0x1f, R20 ;  /* 0x0000001fff157819 */ /* 0x000fe20000011414 */
[----:B------:R-:W-:Y:S01]  /*6820*/  IMAD R0, R4, c[0x0][0x208], RZ ;  /* 0x0000820004007a24 */ /* 0x000fe200078e02ff */
[----:B------:R-:W-:Y:S01]  /*6830*/  LEA.HI R4, R11, R22, RZ, 0x3 ;  /* 0x000000160b047211 */ /* 0x000fe200078f18ff */
[C---:B------:R-:W-:Y:S01]  /*6840*/  IMAD R3, R24.reuse, c[0x0][0x1b4], R3 ;  /* 0x00006d0018037a24 */ /* 0x040fe200078e0203 */
[----:B------:R-:W-:Y:S01]  /*6850*/  ISETP.NE.U32.AND P2, PT, RZ, c[0x0][0x350], PT ;  /* 0x0000d400ff007a0c */ /* 0x000fe20003f45070 */
[----:B------:R-:W-:Y:S01]  /*6860*/  IMAD.WIDE.U32 R24, R24, c[0x0][0x1b0], R14 ;  /* 0x00006c0018187a25 */ /* 0x000fe200078e000e */
[----:B------:R-:W-:-:S02]  /*6870*/  LOP3.LUT R15, R4, 0xfffffff8, RZ, 0xc0, !PT ;  /* 0xfffffff8040f7812 */ /* 0x000fc400078ec0ff */
[-C--:B------:R-:W-:Y:S01]  /*6880*/  LEA.HI R14, R6, R89.reuse, RZ, 0x6 ;  /* 0x00000059060e7211 */ /* 0x080fe200078f30ff */
[----:B------:R-:W-:Y:S01]  /*6890*/  IMAD.IADD R25, R25, 0x1, R3 ;  /* 0x0000000119197824 */ /* 0x000fe200078e0203 */
[----:B------:R-:W-:Y:S01]  /*68a0*/  ISETP.NE.AND.EX P2, PT, RZ, c[0x0][0x354], PT, P2 ;  /* 0x0000d500ff007a0c */ /* 0x000fe20003f45320 */
[----:B------:R-:W-:Y:S01]  /*68b0*/  IMAD.IADD R3, R22, 0x1, -R15 ;  /* 0x0000000116037824 */ /* 0x000fe200078e0a0f */
[----:B------:R-:W-:Y:S01]  /*68c0*/  LOP3.LUT P5, RZ, R188, 0x2, RZ, 0xc0, !PT ;  /* 0x00000002bcff7812 */ /* 0x000fe200078ac0ff */
[----:B------:R-:W-:Y:S01]  /*68d0*/  IMAD R13, R13, c[0x0][0x1a8], RZ ;  /* 0x00006a000d0d7a24 */ /* 0x000fe200078e02ff */
[----:B------:R-:W-:Y:S01]  /*68e0*/  LOP3.LUT R191, R191, 0xfffffffe, RZ, 0xc0, !PT ;  /* 0xfffffffebfbf7812 */ /* 0x000fe200078ec0ff */
[----:B------:R-:W-:Y:S01]  /*68f0*/  IMAD.SHL.U32 R14, R14, 0x8, RZ ;  /* 0x000000080e0e7824 */ /* 0x000fe200078e00ff */
[----:B------:R-:W-:Y:S01]  /*6900*/  LEA.HI R80, R6, R89, RZ, 0x5 ;  /* 0x0000005906507211 */ /* 0x000fe200078f28ff */
[C---:B------:R-:W-:Y:S01]  /*6910*/  IMAD R13, R12.reuse, c[0x0][0x1ac], R13 ;  /* 0x00006b000c0d7a24 */ /* 0x040fe200078e020d */
[----:B------:R-:W-:Y:S01]  /*6920*/  @P1 LOP3.LUT R191, R191, 0x1, RZ, 0xfc, !PT ;  /* 0x00000001bfbf1812 */ /* 0x000fe200078efcff */
[----:B------:R-:W-:Y:S01]  /*6930*/  IMAD.WIDE.U32 R24, R12, c[0x0][0x1a8], R24 ;  /* 0x00006a000c187a25 */ /* 0x000fe200078e0018 */
[----:B------:R-:W-:-:S02]  /*6940*/  LOP3.LUT R197, R197, 0xfffffe00, R14, 0xf8, !PT ;  /* 0xfffffe00c5c57812 */ /* 0x000fc400078ef80e */
[----:B------:R-:W-:Y:S01]  /*6950*/  LOP3.LUT R191, R191, 0xfffffffb, RZ, 0xc0, !PT ;  /* 0xfffffffbbfbf7812 */ /* 0x000fe200078ec0ff */
[C---:B------:R-:W-:Y:S01]  /*6960*/  IMAD R5, R2.reuse, 0x200, R5 ;  /* 0x0000020002057824 */ /* 0x040fe200078e0205 */
[----:B------:R-:W-:Y:S01]  /*6970*/  P2R R10, PR, RZ, 0x10 ;  /* 0x00000010ff0a7803 */ /* 0x000fe20000000000 */
[----:B------:R-:W-:Y:S01]  /*6980*/  IMAD.SHL.U32 R2, R2, 0x8, RZ ;  /* 0x0000000802027824 */ /* 0x000fe200078e00ff */
[----:B------:R-:W-:Y:S01]  /*6990*/  @P5 LOP3.LUT R191, R191, 0x4, RZ, 0xfc, !PT ;  /* 0x00000004bfbf5812 */ /* 0x000fe200078efcff */
[C---:B------:R-:W-:Y:S01]  /*69a0*/  IMAD R11, R17.reuse, c[0x0][0x1e4], R16 ;  /* 0x00007900110b7a24 */ /* 0x040fe200078e0210 */
[----:B------:R-:W-:Y:S01]  /*69b0*/  LOP3.LUT P1, RZ, R188, 0x4, RZ, 0xc0, !PT ;  /* 0x00000004bcff7812 */ /* 0x000fe2000782c0ff */
[C---:B------:R-:W-:Y:S01]  /*69c0*/  IMAD R0, R17.reuse, c[0x0][0x20c], R0 ;  /* 0x0000830011007a24 */ /* 0x040fe200078e0200 */
[----:B------:R-:W-:Y:S01]  /*69d0*/  SHF.R.S32.HI R82, RZ, 0x5, R80 ;  /* 0x00000005ff527819 */ /* 0x000fe20000011450 */
[----:B------:R-:W-:Y:S01]  /*69e0*/  IMAD.WIDE.U32 R18, R17, c[0x0][0x1e0], R20 ;  /* 0x0000780011127a25 */ /* 0x000fe200078e0014 */
[----:B------:R-:W-:-:S03]  /*69f0*/  ISETP.GE.AND P6, PT, R20, c[0x0][0x1d4], PT ;  /* 0x0000750014007a0c */ /* 0x000fc60003fc6270 */
[----:B------:R-:W-:-:S04]  /*6a00*/  IMAD.WIDE.U32 R16, R17, c[0x0][0x208], R20 ;  /* 0x0000820011107a25 */ /* 0x000fc800078e0014 */
[----:B------:R-:W-:Y:S02]  /*6a10*/  IMAD.IADD R13, R25, 0x1, R13 ;  /* 0x00000001190d7824 */ /* 0x000fe400078e020d */
[----:B------:R-:W-:Y:S02]  /*6a20*/  IMAD.IADD R17, R17, 0x1, R0 ;  /* 0x0000000111117824 */ /* 0x000fe400078e0200 */
[----:B------:R-:W-:Y:S02]  /*6a30*/  IMAD R22, R91, c[0x0][0x210], RZ ;  /* 0x000084005b167a24 */ /* 0x000fe400078e02ff */
[----:B------:R-:W-:Y:S01]  /*6a40*/  IMAD.IADD R19, R19, 0x1, R11 ;  /* 0x0000000113137824 */ /* 0x000fe200078e020b */
[----:B------:R-:W-:Y:S01]  /*6a50*/  IADD3 R11, R20, 0x40, RZ ;  /* 0x00000040140b7810 */ /* 0x000fe20007ffe0ff */
[C---:B------:R-:W-:Y:S02]  /*6a60*/  IMAD R22, R189.reuse, c[0x0][0x214], R22 ;  /* 0x00008500bd167a24 */ /* 0x040fe400078e0216 */
[----:B------:R-:W-:Y:S01]  /*6a70*/  IMAD.WIDE.U32 R16, R189, c[0x0][0x210], R16 ;  /* 0x00008400bd107a25 */ /* 0x000fe200078e0010 */
[----:B------:R-:W-:-:S02]  /*6a80*/  ISETP.GE.AND P5, PT, R11, c[0x0][0x1d4], PT ;  /* 0x000075000b007a0c */ /* 0x000fc40003fa6270 */
[----:B------:R-:W-:Y:S01]  /*6a90*/  ISETP.GE.AND P3, PT, R11, c[0x0][0x198], PT ;  /* 0x000066000b007a0c */ /* 0x000fe20003f66270 */
[----:B------:R-:W-:-:S04]  /*6aa0*/  IMAD.WIDE.U32 R200, R189, c[0x0][0x1e8], R18 ;  /* 0x00007a00bdc87a25 */ /* 0x000fc800078e0012 */
[----:B------:R-:W-:Y:S02]  /*6ab0*/  IMAD.IADD R23, R22, 0x1, R17 ;  /* 0x0000000116177824 */ /* 0x000fe400078e0211 */
[----:B------:R-:W-:Y:S02]  /*6ac0*/  IMAD.MOV.U32 R22, RZ, RZ, R16 ;  /* 0x000000ffff167224 */ /* 0x000fe400078e0010 */
[----:B------:R-:W-:Y:S01]  /*6ad0*/  IMAD.IADD R16, R92, 0x1, R7 ;  /* 0x000000015c107824 */ /* 0x000fe200078e0207 */
[--C-:B--2---:R-:W-:Y:S01]  /*6ae0*/  @P0 SHF.R.S32.HI R15, RZ, 0x1f, R8.reuse ;  /* 0x0000001fff0f0819 */ /* 0x104fe20000011408 */
[----:B------:R-:W-:Y:S02]  /*6af0*/  @!P0 IMAD.MOV.U32 R15, RZ, RZ, R9 ;  /* 0x000000ffff0f8224 */ /* 0x000fe400078e0009 */
[----:B------:R-:W-:Y:S02]  /*6b00*/  IMAD.SHL.U32 R9, R3, 0x40, RZ ;  /* 0x0000004003097824 */ /* 0x000fe400078e00ff */
[----:B------:R-:W-:Y:S01]  /*6b10*/  @P0 IMAD.MOV.U32 R14, RZ, RZ, R8 ;  /* 0x000000ffff0e0224 */ /* 0x000fe200078e0008 */
[----:B------:R-:W-:Y:S01]  /*6b20*/  @!P0 MOV R14, R190 ;  /* 0x000000be000e8202 */ /* 0x000fe20000000f00 */
[----:B------:R-:W-:Y:S01]  /*6b30*/  IMAD R8, R91, c[0x0][0x1e8], RZ ;  /* 0x00007a005b087a24 */ /* 0x000fe200078e02ff */
[----:B------:R-:W-:-:S02]  /*6b40*/  LOP3.LUT R9, R9, 0x1c0, RZ, 0xc0, !PT ;  /* 0x000001c009097812 */ /* 0x000fc400078ec0ff */
[----:B------:R-:W-:Y:S01]  /*6b50*/  LEA R12, P0, R24, c[0x0][0x160], 0x1 ;  /* 0x00005800180c7a11 */ /* 0x000fe200078008ff */
[----:B------:R-:W-:Y:S01]  /*6b60*/  IMAD R8, R189, c[0x0][0x1ec], R8 ;  /* 0x00007b00bd087a24 */ /* 0x000fe200078e0208 */
[----:B------:R-:W-:Y:S02]  /*6b70*/  LOP3.LUT R2, R9, 0x8, R2, 0xf8, !PT ;  /* 0x0000000809027812 */ /* 0x000fe400078ef802 */
[----:B------:R-:W-:Y:S01]  /*6b80*/  SHF.R.U32.HI R9, RZ, 0x3, R9 ;  /* 0x00000003ff097819 */ /* 0x000fe20000011609 */
[----:B------:R-:W-:Y:S01]  /*6b90*/  IMAD.IADD R201, R8, 0x1, R201 ;  /* 0x0000000108c97824 */ /* 0x000fe200078e02c9 */
[----:B------:R-:W-:Y:S02]  /*6ba0*/  SEL R198, R14, RZ, !P2 ;  /* 0x000000ff0ec67207 */ /* 0x000fe40005000000 */
[----:B------:R-:W-:Y:S02]  /*6bb0*/  LEA.HI.X R0, R24, c[0x0][0x164], R13, 0x1, P0 ;  /* 0x0000590018007a11 */ /* 0x000fe400000f0c0d */
[----:B------:R-:W-:Y:S01]  /*6bc0*/  SEL R14, R15, RZ, !P2 ;  /* 0x000000ff0f0e7207 */ /* 0x000fe20005000000 */
[----:B------:R-:W-:Y:S01]  /*6bd0*/  IMAD.WIDE.U32 R200, R198, c[0x0][0x1f0], R200 ;  /* 0x00007c00c6c87a25 */ /* 0x000fe200078e00c8 */
[----:B------:R-:W-:-:S02]  /*6be0*/  LOP3.LUT P2, RZ, R3, 0x4, RZ, 0xc0, !PT ;  /* 0x0000000403ff7812 */ /* 0x000fc4000784c0ff */
[----:B------:R-:W-:Y:S01]  /*6bf0*/  LOP3.LUT P0, RZ, R3, 0x2, RZ, 0xc0, !PT ;  /* 0x0000000203ff7812 */ /* 0x000fe2000780c0ff */
[----:B------:R-:W-:Y:S01]  /*6c00*/  IMAD R205, R14, c[0x0][0x1f0], RZ ;  /* 0x00007c000ecd7a24 */ /* 0x000fe200078e02ff */
[----:B------:R-:W-:Y:S01]  /*6c10*/  LOP3.LUT R2, R2, R9, RZ, 0x3c, !PT ;  /* 0x0000000902027212 */ /* 0x000fe200078e3cff */
[----:B------:R-:W-:Y:S01]  /*6c20*/  IMAD R9, R209, c[0x0][0x2c4], RZ ;  /* 0x0000b100d1097a24 */ /* 0x000fe200078e02ff */
[----:B------:R-:W-:Y:S01]  /*6c30*/  SHF.L.U32 R3, R4, 0x6, RZ ;  /* 0x0000000604037819 */ /* 0x000fe200000006ff */
[----:B------:R-:W-:Y:S01]  /*6c40*/  IMAD R203, R14, c[0x0][0x218], RZ ;  /* 0x000086000ecb7a24 */ /* 0x000fe200078e02ff */
[----:B------:R-:W-:Y:S01]  /*6c50*/  LEA.HI R8, R6, R89, RZ, 0x3 ;  /* 0x0000005906087211 */ /* 0x000fe200078f18ff */
[----:B------:R-:W-:Y:S01]  /*6c60*/  IMAD.MOV.U32 R4, RZ, RZ, 0x20 ;  /* 0x00000020ff047424 */ /* 0x000fe200078e00ff */
[----:B------:R-:W-:Y:S01]  /*6c70*/  LOP3.LUT R3, R2, 0xfffffe00, R3, 0xf8, !PT ;  /* 0xfffffe0002037812 */ /* 0x000fe200078ef803 */
[----:B------:R-:W-:Y:S01]  /*6c80*/  IMAD.MOV.U32 R2, RZ, RZ, 0x10 ;  /* 0x00000010ff027424 */ /* 0x000fe200078e00ff */
[----:B------:R-:W-:Y:S01]  /*6c90*/  LOP3.LUT R8, R8, 0xfffffff8, RZ, 0xc0, !PT ;  /* 0xfffffff808087812 */ /* 0x000fe200078ec0ff */
[----:B------:R-:W-:Y:S01]  /*6ca0*/  IMAD R205, R198, c[0x0][0x1f4], R205 ;  /* 0x00007d00c6cd7a24 */ /* 0x000fe200078e02cd */
[----:B------:R-:W-:Y:S01]  /*6cb0*/  SEL R4, R4, 0xffffffe0, !P2 ;  /* 0xffffffe004047807 */ /* 0x000fe20005000000 */
[----:B------:R-:W-:Y:S01]  /*6cc0*/  IMAD R203, R198, c[0x0][0x21c], R203 ;  /* 0x00008700c6cb7a24 */ /* 0x000fe200078e02cb */
[----:B------:R-:W-:Y:S01]  /*6cd0*/  SEL R2, R2, 0xfffffff0, !P0 ;  /* 0xfffffff002027807 */ /* 0x000fe20004000000 */
[----:B------:R-:W-:Y:S01]  /*6ce0*/  IMAD.IADD R8, R89, 0x1, -R8 ;  /* 0x0000000159087824 */ /* 0x000fe200078e0a08 */
[----:B------:R-:W-:Y:S01]  /*6cf0*/  ISETP.GE.AND P0, PT, R16, R9, PT ;  /* 0x000000091000720c */ /* 0x000fe20003f06270 */
[----:B------:R-:W-:-:S02]  /*6d00*/  IMAD.WIDE.U32 R198, R198, c[0x0][0x218], R22 ;  /* 0x00008600c6c67a25 */ /* 0x000fc400078e0016 */
[----:B------:R1:W2:Y:S02]  /*6d10*/  SHFL.IDX PT, R22, R12, RZ, 0x181f ;  /* 0x00181fff0c167589 */ /* 0x0002a400000e0000 */
[----:B------:R-:W-:Y:S02]  /*6d20*/  IMAD.SHL.U32 R8, R8, 0x8, RZ ;  /* 0x0000000808087824 */ /* 0x000fe400078e00ff */
[----:B------:R1:W3:Y:S01]  /*6d30*/  SHFL.IDX PT, R23, R0, RZ, 0x181f ;  /* 0x00181fff00177589 */ /* 0x0002e200000e0000 */
[----:B------:R-:W-:Y:S02]  /*6d40*/  IMAD.IADD R205, R201, 0x1, R205 ;  /* 0x00000001c9cd7824 */ /* 0x000fe400078e02cd */
[----:B------:R-:W-:Y:S01]  /*6d50*/  IMAD.IADD R203, R199, 0x1, R203 ;  /* 0x00000001c7cb7824 */ /* 0x000fe200078e02cb */
[----:B------:R-:W-:Y:S02]  /*6d60*/  ISETP.GE.AND P2, PT, R8, c[0x0][0x198], PT ;  /* 0x0000660008007a0c */ /* 0x000fe40003f46270 */
[----:B------:R-:W-:Y:S06]  /*6d70*/  @P0 BRA `(.L_x_1211) ;  /* 0x0000010000000947 */ /* 0x000fec0003800000 */
[----:B------:R-:W-:Y:S02]  /*6d80*/  IADD3 R13, R8, 0x80, RZ ;  /* 0x00000080080d7810 */ /* 0x000fe40007ffe0ff */
[----:B------:R-:W-:-:S02]  /*6d90*/  SHF.R.S32.HI R18, RZ, 0x1f, R11 ;  /* 0x0000001fff127819 */ /* 0x000fc4000001140b */
[----:B------:R-:W-:Y:S02]  /*6da0*/  SHF.R.S32.HI R14, RZ, 0x1f, R13 ;  /* 0x0000001fff0e7819 */ /* 0x000fe4000001140d */
[----:B------:R-:W-:Y:S02]  /*6db0*/  LEA.HI R15, R18, R11, RZ, 0x3 ;  /* 0x0000000b120f7211 */ /* 0x000fe400078f18ff */
[----:B------:R-:W-:Y:S01]  /*6dc0*/  LEA.HI R14, R14, R13, RZ, 0x3 ;  /* 0x0000000d0e0e7211 */ /* 0x000fe200078f18ff */
[----:B------:R-:W-:Y:S01]  /*6dd0*/  IMAD.SHL.U32 R13, R197, 0x2, RZ ;  /* 0x00000002c50d7824 */ /* 0x000fe200078e00ff */
[----:B--2---:R-:W-:Y:S02]  /*6de0*/  LEA R24, P0, R8, R22, 0x1 ;  /* 0x0000001608187211 */ /* 0x004fe400078008ff */
[----:B------:R-:W-:Y:S02]  /*6df0*/  LOP3.LUT R15, R15, 0xfffffff8, RZ, 0xc0, !PT ;  /* 0xfffffff80f0f7812 */ /* 0x000fe400078ec0ff */
[----:B------:R-:W-:-:S02]  /*6e00*/  LOP3.LUT R14, R14, 0xfffffff8, RZ, 0xc0, !PT ;  /* 0xfffffff80e0e7812 */ /* 0x000fc400078ec0ff */
[----:B---3--:R-:W-:Y:S01]  /*6e10*/  LEA.HI.X R25, R8, R23, R21, 0x1, P0 ;  /* 0x0000001708197211 */ /* 0x008fe200000f0c15 */
[----:B------:R-:W-:-:S04]  /*6e20*/  IMAD.WIDE R18, R15, 0x2, R22 ;  /* 0x000000020f127825 */ /* 0x000fc800078e0216 */
[----:B------:R-:W-:Y:S01]  /*6e30*/  IMAD.WIDE R14, R14, 0x2, R22 ;  /* 0x000000020e0e7825 */ /* 0x000fe200078e0216 */
[----:B------:R-:W-:Y:S01]  /*6e40*/  @!PT LDS RZ, [RZ] ;  /* 0x00000000fffff984 */ /* 0x000fe20000000800 */
[----:B------:R2:W-:Y:S04]  /*6e50*/  LDGSTS.E.BYPASS.LTC128B.128 [R13+0x18100], [R24.64], !P2 ;  /* 0x18100000180d7fae */ /* 0x0005e8000d101d46 */
[----:B------:R2:W-:Y:S04]  /*6e60*/  LDGSTS.E.BYPASS.LTC128B.128 [R13+0x1c100], [R18.64], !P3 ;  /* 0x1c100000120d7fae */ /* 0x0005e8000d901d46 */
[----:B------:R2:W-:Y:S02]  /*6e70*/  LDGSTS.E.BYPASS.LTC128B.128 [R13+0x20100], [R14.64], !P4 ;  /* 0x201000000e0d7fae */ /* 0x0005e4000e101d46 */
.L_x_1211:
[----:B------:R-:W-:Y:S05]  /*6e80*/  BSYNC B0 ;  /* 0x0000000000007941 */ /* 0x000fea0003800000 */
.L_x_1210:
[----:B--2---:R-:W-:Y:S01]  /*6e90*/  IADD3 R14, R16, 0x20, RZ ;  /* 0x00000020100e7810 */ /* 0x004fe20007ffe0ff */
        /* <DEDUP_REMOVED lines=21> */
.L_x_1213:
[----:B------:R-:W-:Y:S05]  /*6ff0*/  BSYNC B0 ;  /* 0x0000000000007941 */ /* 0x000fea0003800000 */
.L_x_1212:
        /* <DEDUP_REMOVED lines=22> */
.L_x_1215:
[----:B------:R-:W-:Y:S05]  /*7160*/  BSYNC B0 ;  /* 0x0000000000007941 */ /* 0x000fea0003800000 */
.L_x_1214:
[----:B-1----:R-:W1:Y:S01]  /*7170*/  SHFL.IDX PT, R14, R12, 0x3, 0x181f ;  /* 0x00781f000c0e7f89 */ /* 0x002e6200000e0000 */
[----:B------:R-:W-:Y:S01]  /*7180*/  IADD3 R16, R16, 0x60, RZ ;  /* 0x0000006010107810 */ /* 0x000fe20007ffe0ff */
[----:B------:R-:W-:-:S02]  /*7190*/  IMAD.SHL.U32 R132, R197, 0x2, RZ ;  /* 0x00000002c5847824 */ /* 0x000fc400078e00ff */
[----:B------:R5:W2:Y:S01]  /*71a0*/  SHFL.IDX PT, R15, R0, 0x3, 0x181f ;  /* 0x00781f00000f7f89 */ /* 0x000aa200000e0000 */
[----:B------:R-:W-:Y:S01]  /*71b0*/  ISETP.GE.AND P0, PT, R16, R9, PT ;  /* 0x000000091000720c */ /* 0x000fe20003f06270 */
[----:B------:R-:W-:Y:S01]  /*71c0*/  IMAD.MOV.U32 R26, RZ, RZ, 0x6 ;  /* 0x00000006ff1a7424 */ /* 0x000fe200078e00ff */
[----:B------:R-:W-:Y:S01]  /*71d0*/  IADD3 R196, R132, 0x100, RZ ;  /* 0x0000010084c47810 */ /* 0x000fe20007ffe0ff */
[----:B------:R-:W-:Y:S02]  /*71e0*/  IMAD.MOV.U32 R204, RZ, RZ, R200 ;  /* 0x000000ffffcc7224 */ /* 0x000fe400078e00c8 */
[----:B------:R-:W-:Y:S02]  /*71f0*/  IMAD.MOV.U32 R194, RZ, RZ, 0x5 ;  /* 0x00000005ffc27424 */ /* 0x000fe400078e00ff */
[----:B------:R-:W-:-:S06]  /*7200*/  IMAD.MOV.U32 R202, RZ, RZ, R198 ;  /* 0x000000ffffca7224 */ /* 0x000fcc00078e00c6 */
[C---:B-1----:R-:W-:Y:S02]  /*7210*/  @!P0 LEA R16, P4, R8.reuse, R14, 0x1 ;  /* 0x0000000e08108211 */ /* 0x042fe400078808ff */
[C---:B--23-5:R-:W-:Y:S02]  /*7220*/  IADD3 R0, R8.reuse, 0x80, RZ ;  /* 0x0000008008007810 */ /* 0x06cfe40007ffe0ff */
[----:B------:R-:W-:Y:S02]  /*7230*/  @!P0 LEA.HI.X R17, R8, R15, R21, 0x1, P4 ;  /* 0x0000000f08118211 */ /* 0x000fe400020f0c15 */
[----:B------:R-:W-:-:S03]  /*7240*/  LOP3.LUT P4, RZ, R191, 0x1, RZ, 0xc0, !PT ;  /* 0x00000001bfff7812 */ /* 0x000fc6000788c0ff */
[----:B------:R-:W-:Y:S01]  /*7250*/  @!PT LDS RZ, [RZ] ;  /* 0x00000000fffff984 */ /* 0x000fe20000000800 */
[----:B------:R1:W-:Y:S01]  /*7260*/  @!P0 LDGSTS.E.BYPASS.LTC128B.128 [R132+0x1b100], [R16.64], !P2 ;  /* 0x1b10000010848fae */ /* 0x0003e2000d101d46 */
[----:B------:R-:W-:Y:S02]  /*7270*/  ISETP.NE.AND P2, PT, R10, RZ, PT ;  /* 0x000000ff0a00720c */ /* 0x000fe40003f45270 */
[----:B------:R-:W-:-:S04]  /*7280*/  @!P0 SHF.R.S32.HI R10, RZ, 0x1f, R11 ;  /* 0x0000001fff0a8819 */ /* 0x000fc8000001140b */
[----:B------:R-:W-:-:S04]  /*7290*/  @!P0 LEA.HI R13, R10, R11, RZ, 0x3 ;  /* 0x0000000b0a0d8211 */ /* 0x000fc800078f18ff */
[----:B------:R-:W-:-:S05]  /*72a0*/  @!P0 LOP3.LUT R13, R13, 0xfffffff8, RZ, 0xc0, !PT ;  /* 0xfffffff80d0d8812 */ /* 0x000fca00078ec0ff */
[----:B------:R-:W-:Y:S01]  /*72b0*/  @!P0 IMAD.WIDE R20, R13, 0x2, R14 ;  /* 0x000000020d148825 */ /* 0x000fe200078e020e */
[----:B------:R-:W-:-:S04]  /*72c0*/  @!P0 SHF.R.S32.HI R13, RZ, 0x1f, R0 ;  /* 0x0000001fff0d8819 */ /* 0x000fc80000011400 */
[----:B------:R-:W-:Y:S01]  /*72d0*/  @!P0 LEA.HI R10, R13, R0, RZ, 0x3 ;  /* 0x000000000d0a8211 */ /* 0x000fe200078f18ff */
[----:B------:R2:W-:Y:S03]  /*72e0*/  @!P0 LDGSTS.E.BYPASS.LTC128B.128 [R132+0x1f100], [R20.64], !P3 ;  /* 0x1f10000014848fae */ /* 0x0005e6000d901d46 */
[----:B------:R-:W-:-:S05]  /*72f0*/  @!P0 LOP3.LUT R10, R10, 0xfffffff8, RZ, 0xc0, !PT ;  /* 0xfffffff80a0a8812 */ /* 0x000fca00078ec0ff */
[----:B------:R-:W-:-:S04]  /*7300*/  @!P0 IMAD.WIDE R18, R10, 0x2, R14 ;  /* 0x000000020a128825 */ /* 0x000fc800078e020e */
[----:B------:R-:W-:Y:S01]  /*7310*/  IMAD.IADD R10, R186, 0x1, -R7 ;  /* 0x00000001ba0a7824 */ /* 0x000fe200078e0a07 */
[----:B------:R-:W-:Y:S01]  /*7320*/  IADD3 R7, R95, -0x1, RZ ;  /* 0xffffffff5f077810 */ /* 0x000fe20007ffe0ff */
[----:B------:R-:W-:Y:S01]  /*7330*/  IMAD.MOV.U32 R15, RZ, RZ, c[0x0][0x1e0] ;  /* 0x00007800ff0f7624 */ /* 0x000fe200078e00ff */
[----:B------:R3:W-:Y:S02]  /*7340*/  @!P0 LDGSTS.E.BYPASS.LTC128B.128 [R132+0x23100], [R18.64], !P2 ;  /* 0x2310000012848fae */ /* 0x0007e4000d101d46 */
[----:B------:R-:W-:Y:S01]  /*7350*/  SHF.R.S32.HI R12, RZ, 0x1f, R7 ;  /* 0x0000001fff0c7819 */ /* 0x000fe20000011407 */
[----:B------:R-:W-:Y:S01]  /*7360*/  IMAD R10, R7, -0x40, R10 ;  /* 0xffffffc0070a7824 */ /* 0x000fe200078e020a */
[C---:B------:R-:W-:Y:S01]  /*7370*/  SHF.L.U64.HI R94, R15.reuse, R26, c[0x0][0x1e4] ;  /* 0x000079000f5e7619 */ /* 0x040fe2000001021a */
[C---:B------:R-:W-:Y:S01]  /*7380*/  IMAD.SHL.U32 R93, R15.reuse, 0x40, RZ ;  /* 0x000000400f5d7824 */ /* 0x040fe200078e00ff */
[----:B------:R-:W0:Y:S01]  /*7390*/  LDGDEPBAR ;  /* 0x00000000000079af */ /* 0x000e220000000000 */
[----:B------:R-:W-:-:S03]  /*73a0*/  IMAD.SHL.U32 R193, R15, 0x20, RZ ;  /* 0x000000200fc17824 */ /* 0x000fc600078e00ff */
[----:B------:R-:W-:Y:S01]  /*73b0*/  BAR.SYNC.DEFER_BLOCKING 0x0 ;  /* 0x0000000000007b1d */ /* 0x000fe20000010000 */
[----:B------:R-:W-:Y:S01]  /*73c0*/  ISETP.GE.AND P2, PT, R10, 0x1, PT ;  /* 0x000000010a00780c */ /* 0x000fe20003f46270 */
[----:B------:R-:W-:Y:S01]  /*73d0*/  IMAD R13, R94, R7, RZ ;  /* 0x000000075e0d7224 */ /* 0x000fe200078e02ff */
[----:B------:R-:W-:Y:S01]  /*73e0*/  SHF.L.U64.HI R192, R15, R194, c[0x0][0x1e4] ;  /* 0x000079000fc07619 */ /* 0x000fe200000102c2 */
[----:B-1----:R-:W-:-:S04]  /*73f0*/  IMAD.WIDE.U32 R16, R7, R93, R204 ;  /* 0x0000005d07107225 */ /* 0x002fc800078e00cc */
[----:B------:R-:W-:-:S04]  /*7400*/  IMAD R13, R12, R93, R13 ;  /* 0x0000005d0c0d7224 */ /* 0x000fc800078e020d */
[----:B------:R-:W-:Y:S02]  /*7410*/  IMAD.IADD R13, R17, 0x1, R13 ;  /* 0x00000001110d7824 */ /* 0x000fe400078e020d */
[----:B--2---:R-:W-:-:S04]  /*7420*/  @P2 LEA R20, P0, R16, c[0x0][0x1c8], 0x1 ;  /* 0x0000720010142a11 */ /* 0x004fc800078008ff */
[----:B------:R-:W-:Y:S02]  /*7430*/  @P2 LEA.HI.X R21, R16, c[0x0][0x1cc], R13, 0x1, P0 ;  /* 0x0000730010152a11 */ /* 0x000fe400000f0c0d */
[----:B------:R-:W-:-:S03]  /*7440*/  ISETP.GT.AND P0, PT, R10, 0x20, PT ;  /* 0x000000200a00780c */ /* 0x000fc60003f04270 */
[----:B------:R-:W-:Y:S01]  /*7450*/  @!PT LDS RZ, [RZ] ;  /* 0x00000000fffff984 */ /* 0x000fe20000000800 */
[----:B------:R-:W-:Y:S01]  /*7460*/  @!PT LDS RZ, [RZ] ;  /* 0x00000000fffff984 */ /* 0x000fe20000000800 */
[----:B------:R-:W-:Y:S01]  /*7470*/  @!PT LDS RZ, [RZ] ;  /* 0x00000000fffff984 */ /* 0x000fe20000000800 */
[----:B------:R1:W-:Y:S04]  /*7480*/  @P2 LDGSTS.E.BYPASS.LTC128B.128 [R132+0xc100], [R20.64], !P6 ;  /* 0x0c10000014842fae */ /* 0x0003e8000f101d46 */
[----:B------:R1:W-:Y:S04]  /*7490*/  @P2 LDGSTS.E.BYPASS.LTC128B.128 [R132+0xe100], [R20.64+0x80], !P5 ;  /* 0x0e10008014842fae */ /* 0x0003e8000e901d46 */
[----:B------:R1:W-:Y:S02]  /*74a0*/  @P2 LDGSTS.E.BYPASS.LTC128B.128 [R132+0x10100], [R20.64+0x100], !P4 ;  /* 0x1010010014842fae */ /* 0x0003e4000e101d46 */
[----:B------:R-:W-:-:S02]  /*74b0*/  @P0 IADD3 R14, P3, R193, R16, RZ ;  /* 0x00000010c10e0210 */ /* 0x000fc40007f7e0ff */
[----:B------:R-:W-:-:S03]  /*74c0*/  ISETP.GE.AND P2, PT, R11, c[0x0][0x1d4], PT ;  /* 0x000075000b007a0c */ /* 0x000fc60003f46270 */
[----:B------:R-:W-:Y:S01]  /*74d0*/  @P0 IMAD.X R13, R192, 0x1, R13, P3 ;  /* 0x00000001c00d0824 */ /* 0x000fe200018e060d */
[----:B---3--:R-:W-:-:S04]  /*74e0*/  @P0 LEA R18, P3, R14, c[0x0][0x1c8], 0x1 ;  /* 0x000072000e120a11 */ /* 0x008fc800078608ff */
[----:B------:R-:W-:Y:S01]  /*74f0*/  @P0 LEA.HI.X R19, R14, c[0x0][0x1cc], R13, 0x1, P3 ;  /* 0x000073000e130a11 */ /* 0x000fe200018f0c0d */
[----:B------:R-:W-:Y:S01]  /*7500*/  IMAD.MOV.U32 R13, RZ, RZ, c[0x0][0x208] ;  /* 0x00008200ff0d7624 */ /* 0x000fe200078e00ff */
[----:B------:R-:W-:-:S03]  /*7510*/  ISETP.GE.AND P3, PT, R8, c[0x0][0x1d4], PT ;  /* 0x0000750008007a0c */ /* 0x000fc60003f66270 */
[C---:B------:R-:W-:Y:S01]  /*7520*/  IMAD.SHL.U32 R27, R13.reuse, 0x40, RZ ;  /* 0x000000400d1b7824 */ /* 0x040fe200078e00ff */
[C---:B------:R-:W-:Y:S01]  /*7530*/  SHF.L.U64.HI R26, R13.reuse, R26, c[0x0][0x20c] ;  /* 0x000083000d1a7619 */ /* 0x040fe2000001021a */
[----:B------:R-:W-:Y:S01]  /*7540*/  IMAD.SHL.U32 R195, R13, 0x20, RZ ;  /* 0x000000200dc37824 */ /* 0x000fe200078e00ff */
[----:B------:R1:W-:Y:S01]  /*7550*/  @P0 LDGSTS.E.BYPASS.LTC128B.128 [R132+0xd100], [R18.64], !P6 ;  /* 0x0d10000012840fae */ /* 0x0003e2000f101d46 */
[----:B------:R-:W-:Y:S01]  /*7560*/  IMAD.WIDE.U32 R16, R7, R27, R202 ;  /* 0x0000001b07107225 */ /* 0x000fe200078e00ca */
[----:B------:R-:W-:Y:S02]  /*7570*/  SHF.L.U64.HI R194, R13, R194, c[0x0][0x20c] ;  /* 0x000083000dc27619 */ /* 0x000fe400000102c2 */
[----:B------:R1:W-:Y:S01]  /*7580*/  @P0 LDGSTS.E.BYPASS.LTC128B.128 [R132+0xf100], [R18.64+0x80], !P5 ;  /* 0x0f10008012840fae */ /* 0x0003e2000e901d46 */
[----:B------:R-:W-:Y:S01]  /*7590*/  IMAD R14, R26, R7, RZ ;  /* 0x000000071a0e7224 */ /* 0x000fe200078e02ff */
[C---:B------:R-:W-:Y:S01]  /*75a0*/  SHF.L.U64.HI R24, R195.reuse, 0x1, R194 ;  /* 0x00000001c3187819 */ /* 0x040fe200000102c2 */
[----:B------:R-:W-:Y:S01]  /*75b0*/  IMAD.SHL.U32 R25, R195, 0x2, RZ ;  /* 0x00000002c3197824 */ /* 0x000fe200078e00ff */
[----:B------:R1:W-:Y:S01]  /*75c0*/  @P0 LDGSTS.E.BYPASS.LTC128B.128 [R132+0x11100], [R18.64+0x100], !P4 ;  /* 0x1110010012840fae */ /* 0x0003e2000e101d46 */
[----:B------:R-:W-:Y:S01]  /*75d0*/  IMAD R12, R12, R27, R14 ;  /* 0x0000001b0c0c7224 */ /* 0x000fe200078e020e */
[----:B------:R-:W-:-:S02]  /*75e0*/  LEA R14, P0, R16, c[0x0][0x1f8], 0x1 ;  /* 0x00007e00100e7a11 */ /* 0x000fc400078008ff */
[----:B------:R-:W0:Y:S01]  /*75f0*/  LDGDEPBAR ;  /* 0x00000000000079af */ /* 0x000e220000000000 */
[----:B------:R-:W-:-:S05]  /*7600*/  IMAD.IADD R12, R17, 0x1, R12 ;  /* 0x00000001110c7824 */ /* 0x000fca00078e020c */
[----:B------:R-:W-:Y:S02]  /*7610*/  LEA.HI.X R15, R16, c[0x0][0x1fc], R12, 0x1, P0 ;  /* 0x00007f00100f7a11 */ /* 0x000fe400000f0c0c */
[----:B------:R-:W-:-:S05]  /*7620*/  IADD3 R12, P0, R25, R14, RZ ;  /* 0x0000000e190c7210 */ /* 0x000fca0007f1e0ff */
[----:B------:R-:W-:Y:S01]  /*7630*/  IMAD.X R13, R24, 0x1, R15, P0 ;  /* 0x00000001180d7824 */ /* 0x000fe200000e060f */
[C---:B------:R-:W-:Y:S02]  /*7640*/  ISETP.LT.OR P0, PT, R10.reuse, 0x1, P3 ;  /* 0x000000010a00780c */ /* 0x040fe40001f01670 */
[----:B------:R-:W-:-:S11]  /*7650*/  ISETP.LT.OR P3, PT, R10, 0x21, P3 ;  /* 0x000000210a00780c */ /* 0x000fd60001f61670 */
[----:B------:R1:W-:Y:S01]  /*7660*/  LDGSTS.E.BYPASS.LTC128B.128 [R132+0x100], [R14.64], !P0 ;  /* 0x001000000e847fae */ /* 0x0003e2000c101d46 */
[C---:B------:R-:W-:Y:S02]  /*7670*/  ISETP.LT.OR P0, PT, R10.reuse, 0x1, P2 ;  /* 0x000000010a00780c */ /* 0x040fe40001701670 */
[----:B------:R-:W-:-:S11]  /*7680*/  ISETP.LT.OR P2, PT, R10, 0x21, P2 ;  /* 0x000000210a00780c */ /* 0x000fd60001741670 */
[----:B------:R1:W-:Y:S01]  /*7690*/  LDGSTS.E.BYPASS.LTC128B.128 [R132+0x2100], [R14.64+0x80], !P0 ;  /* 0x021000800e847fae */ /* 0x0003e2000c101d46 */
[----:B------:R-:W-:-:S04]  /*76a0*/  ISETP.GE.AND P0, PT, R0, c[0x0][0x1d4], PT ;  /* 0x0000750000007a0c */ /* 0x000fc80003f06270 */
[C---:B------:R-:W-:Y:S02]  /*76b0*/  ISETP.LT.OR P4, PT, R10.reuse, 0x1, P0 ;  /* 0x000000010a00780c */ /* 0x040fe40000781670 */
[----:B------:R-:W-:-:S11]  /*76c0*/  ISETP.LT.OR P0, PT, R10, 0x21, P0 ;  /* 0x000000210a00780c */ /* 0x000fd60000701670 */
[----:B------:R1:W-:Y:S01]  /*76d0*/  LDGSTS.E.BYPASS.LTC128B.128 [R132+0x4100], [R14.64+0x100], !P4 ;  /* 0x041001000e847fae */ /* 0x0003e2000e101d46 */
[----:B------:R-:W-:-:S03]  /*76e0*/  LOP3.LUT P4, RZ, R191, 0x1, RZ, 0xc0, !PT ;  /* 0x00000001bfff7812 */ /* 0x000fc6000788c0ff */
[----:B------:R1:W-:Y:S04]  /*76f0*/  LDGSTS.E.BYPASS.LTC128B.128 [R132+0x1100], [R12.64], !P3 ;  /* 0x011000000c847fae */ /* 0x0003e8000d901d46 */
[----:B------:R1:W-:Y:S01]  /*7700*/  LDGSTS.E.BYPASS.LTC128B.128 [R132+0x3100], [R12.64+0x80], !P2 ;  /* 0x031000800c847fae */ /* 0x0003e2000d101d46 */
[----:B------:R-:W-:-:S03]  /*7710*/  ISETP.GE.AND P2, PT, R95, 0x2, PT ;  /* 0x000000025f00780c */ /* 0x000fc60003f46270 */
        /* <DEDUP_REMOVED lines=8> */
[----:B-1----:R-:W-:-:S03]  /*77a0*/  LEA R12, P0, R10, c[0x0][0x1c8], 0x1 ;  /* 0x000072000a0c7a11 */ /* 0x002fc600078008ff */
        /* <DEDUP_REMOVED lines=10> */
.L_x_1216:
[----:B------:R-:W-:Y:S01]  /*7850*/  ISETP.LT.AND P0, PT, RZ, c[0x0][0x27c], PT ;  /* 0x00009f00ff007a0c */ /* 0x000fe20003f01270 */
[----:B------:R-:W0:Y:S01]  /*7860*/  LDGDEPBAR ;  /* 0x00000000000079af */ /* 0x000e220000000000 */
[----:B------:R-:W-:Y:S01]  /*7870*/  IMAD R0, R82, 0x400, R3 ;  /* 0x0000040052007824 */ /* 0x000fe200078e0203 */
[----:B------:R-:W-:-:S10]  /*7880*/  ISETP.NE.AND P3, PT, R187, 0x1, PT ;  /* 0x00000001bb00780c */ /* 0x000fd40003f65270 */
[----:B------:R-:W-:Y:S05]  /*7890*/  @P0 BRA `(.L_x_1217) ;  /* 0x0000002000000947 */ /* 0x000fea0003800000 */
[----:B------:R-:W-:-:S04]  /*78a0*/  DEPBAR.LE SB0, 0x3 ;  /* 0x000080c00000791a */ /* 0x000fc80000000000 */
[----:B------:R-:W-:Y:S05]  /*78b0*/  BRA `(.L_x_1218) ;  /* 0x0000763000007947 */ /* 0x000fea0003800000 */
.L_x_1217:
        /* <DEDUP_REMOVED lines=20> */
[----:B------:R-:W-:Y:S01]  /*7a00*/  @P3 IMAD.HI.U32 R11, R10, c[0x0][0x2c8], RZ ;  /* 0x0000b2000a0b3a27 */ /* 0x000fe200078e00ff */
[----:B------:R-:W-:Y:S01]  /*7a10*/  MOV R16, R14 ;  /* 0x0000000e00107202 */ /* 0x000fe20000000f00 */
[----:B------:R-:W-:Y:S01]  /*7a20*/  BSSY B0, `(.L_x_1220) ;  /* 0x0000062000007945 */ /* 0x000fe20003800000 */
[----:B------:R-:W-:Y:S01]  /*7a30*/  CS2R R42, SRZ ;  /* 0x00000000002a7805 */ /* 0x000fe2000001ff00 */
[----:B------:R-:W-:Y:S01]  /*7a40*/  IMAD.MOV.U32 R12, RZ, RZ, R90 ;  /* 0x000000ffff0c7224 */ /* 0x000fe200078e005a */
[----:B------:R-:W-:Y:S01]  /*7a50*/  @P3 SHF.R.U32.HI R10, RZ, c[0x0][0x2cc], R11 ;  /* 0x0000b300ff0a3a19 */ /* 0x000fe2000001160b */
[----:B------:R-:W-:Y:S01]  /*7a60*/  CS2R R96, SRZ ;  /* 0x0000000000607805 */ /* 0x000fe2000001ff00 */
[----:B------:R-:W-:Y:S01]  /*7a70*/  CS2R R104, SRZ ;  /* 0x0000000000687805 */ /* 0x000fe2000001ff00 */
[----:B------:R-:W-:Y:S01]  /*7a80*/  CS2R R118, SRZ ;  /* 0x0000000000767805 */ /* 0x000fe2000001ff00 */
[----:B------:R-:W-:Y:S01]  /*7a90*/  SHF.R.S32.HI R11, RZ, 0x1f, R10 ;  /* 0x0000001fff0b7819 */ /* 0x000fe2000001140a */
[----:B------:R-:W-:Y:S01]  /*7aa0*/  IMAD.WIDE.U32 R16, R10, c[0x0][0x280], R16 ;  /* 0x0000a0000a107a25 */ /* 0x000fe200078e0010 */
[----:B------:R-:W-:Y:S01]  /*7ab0*/  CS2R R122, SRZ ;  /* 0x00000000007a7805 */ /* 0x000fe2000001ff00 */
[----:B------:R-:W-:Y:S01]  /*7ac0*/  CS2R R126, SRZ ;  /* 0x00000000007e7805 */ /* 0x000fe2000001ff00 */
[----:B------:R-:W-:Y:S01]  /*7ad0*/  CS2R R108, SRZ ;  /* 0x00000000006c7805 */ /* 0x000fe2000001ff00 */
[C---:B------:R-:W-:Y:S01]  /*7ae0*/  IMAD R15, R11.reuse, c[0x0][0x280], RZ ;  /* 0x0000a0000b0f7a24 */ /* 0x040fe200078e02ff */
[----:B------:R-:W-:Y:S01]  /*7af0*/  LEA R18, P0, R16, c[0x0][0x270], 0x1 ;  /* 0x00009c0010127a11 */ /* 0x000fe200078008ff */
[----:B------:R-:W-:Y:S01]  /*7b00*/  IMAD R11, R11, c[0x0][0x290], RZ ;  /* 0x0000a4000b0b7a24 */ /* 0x000fe200078e02ff */
[----:B------:R-:W-:Y:S01]  /*7b10*/  CS2R R90, SRZ ;  /* 0x00000000005a7805 */ /* 0x000fe2000001ff00 */
[C---:B------:R-:W-:Y:S01]  /*7b20*/  IMAD R15, R10.reuse, c[0x0][0x284], R15 ;  /* 0x0000a1000a0f7a24 */ /* 0x040fe200078e020f */
[----:B------:R-:W-:Y:S01]  /*7b30*/  CS2R R102, SRZ ;  /* 0x0000000000667805 */ /* 0x000fe2000001ff00 */
[C---:B------:R-:W-:Y:S01]  /*7b40*/  IMAD.WIDE.U32 R12, R10.reuse, c[0x0][0x290], R12 ;  /* 0x0000a4000a0c7a25 */ /* 0x040fe200078e000c */
[----:B----4-:R1:W2:Y:S01]  /*7b50*/  SHFL.IDX PT, R22, R18, RZ, 0x1c1f ;  /* 0x001c1fff12167589 */ /* 0x0102a200000e0000 */
[----:B------:R-:W-:Y:S01]  /*7b60*/  CS2R R114, SRZ ;  /* 0x0000000000727805 */ /* 0x000fe2000001ff00 */
[----:B------:R-:W-:Y:S01]  /*7b70*/  IADD3 R21, R17, R15, RZ ;  /* 0x0000000f11157210 */ /* 0x000fe20007ffe0ff */
[----:B------:R-:W-:Y:S01]  /*7b80*/  IMAD R11, R10, c[0x0][0x294], R11 ;  /* 0x0000a5000a0b7a24 */ /* 0x000fe200078e020b */
[----:B------:R-:W-:Y:S01]  /*7b90*/  CS2R R120, SRZ ;  /* 0x0000000000787805 */ /* 0x000fe2000001ff00 */
[----:B------:R-:W-:Y:S01]  /*7ba0*/  CS2R R124, SRZ ;  /* 0x00000000007c7805 */ /* 0x000fe2000001ff00 */
[----:B------:R-:W-:Y:S01]  /*7bb0*/  LEA.HI.X R21, R16, c[0x0][0x274], R21, 0x1, P0 ;  /* 0x00009d0010157a11 */ /* 0x000fe200000f0c15 */
[----:B------:R-:W-:Y:S01]  /*7bc0*/  CS2R R112, SRZ ;  /* 0x0000000000707805 */ /* 0x000fe2000001ff00 */
[----:B------:R-:W-:Y:S01]  /*7bd0*/  IADD3 R20, R13, R11, RZ ;  /* 0x0000000b0d147210 */ /* 0x000fe20007ffe0ff */
[----:B------:R-:W-:Y:S01]  /*7be0*/  IMAD.SHL.U32 R13, R101, 0x4, RZ ;  /* 0x00000004650d7824 */ /* 0x000fe200078e00ff */
[C---:B------:R-:W-:Y:S01]  /*7bf0*/  LEA R15, P0, R12.reuse, c[0x0][0x288], 0x1 ;  /* 0x0000a2000c0f7a11 */ /* 0x040fe200078008ff */
[----:B------:R1:W3:Y:S03]  /*7c00*/  SHFL.IDX PT, R23, R21, RZ, 0x1c1f ;  /* 0x001c1fff15177589 */ /* 0x0002e600000e0000 */
        /* <DEDUP_REMOVED lines=67> */
.L_x_1221:
[----:B--2---:R-:W-:Y:S05]  /*8040*/  BSYNC B0 ;  /* 0x0000000000007941 */ /* 0x004fea0003800000 */
.L_x_1220:
        /* <DEDUP_REMOVED lines=129> */
.L_x_1223:
[----:B---3--:R-:W-:Y:S05]  /*8860*/  BSYNC B0 ;  /* 0x0000000000007941 */ /* 0x008fea0003800000 */
.L_x_1222:
        /* <DEDUP_REMOVED lines=17> */
[----:B------:R-:W-:Y:S01]  /*8980*/  BAR.SYNC.DEFER_BLOCKING 0x0 ;  /* 0x0000000000007b1d */ /* 0x000fe20000010000 */
        /* <DEDUP_REMOVED lines=9> */
[----:B------:R-:W-:Y:S01]  /*8a20*/  BSSY B1, `(.L_x_1224) ;  /* 0x0000159000017945 */ /* 0x000fe20003800000 */
[----:B------:R-:W-:Y:S01]  /*8a30*/  SHF.R.U32.HI R10, RZ, 0x3, R10 ;  /* 0x00000003ff0a7819 */ /* 0x000fe2000001160a */
[----:B------:R-:W-:Y:S01]  /*8a40*/  IMAD.MOV.U32 R23, RZ, RZ, R59 ;  /* 0x000000ffff177224 */ /* 0x000fe200078e003b */
[----:B------:R-:W-:Y:S01]  /*8a50*/  PRMT R30, R8, 0x7610, R30 ;  /* 0x00007610081e7816 */ /* 0x000fe2000000001e */
[----:B------:R-:W-:Y:S01]  /*8a60*/  IMAD.MOV.U32 R8, RZ, RZ, R78 ;  /* 0x000000ffff087224 */ /* 0x000fe200078e004e */
[----:B------:R-:W-:Y:S01]  /*8a70*/  LOP3.LUT R77, R77, R10, RZ, 0x3c, !PT ;  /* 0x0000000a4d4d7212 */ /* 0x000fe200078e3cff */
        /* <DEDUP_REMOVED lines=8> */
[----:B-1----:R-:W-:Y:S01]  /*8b00*/  IMAD R18, R82, 0x200, R77 ;  /* 0x0000020052127824 */ /* 0x002fe200078e024d */
[----:B------:R-:W-:Y:S01]  /*8b10*/  PRMT R15, R8, 0x7610, R15 ;  /* 0x00007610080f7816 */ /* 0x000fe2000000000f */
[----:B------:R-:W-:Y:S01]  /*8b20*/  IMAD.MOV.U32 R8, RZ, RZ, R58 ;  /* 0x000000ffff087224 */ /* 0x000fe200078e003a */
[----:B------:R-:W-:Y:S01]  /*8b30*/  PRMT R33, R10, 0x7610, R33 ;  /* 0x000076100a217816 */ /* 0x000fe20000000021 */
[----:B------:R-:W-:Y:S01]  /*8b40*/  IMAD.MOV.U32 R10, RZ, RZ, R87 ;  /* 0x000000ffff0a7224 */ /* 0x000fe200078e0057 */
[----:B------:R-:W-:-:S02]  /*8b50*/  IADD3 R12, R18, 0x20, RZ ;  /* 0x00000020120c7810 */ /* 0x000fc40007ffe0ff */
[----:B------:R-:W-:Y:S02]  /*8b60*/  @P0 IADD3 R12, R18, -0x20, RZ ;  /* 0xffffffe0120c0810 */ /* 0x000fe40007ffe0ff */
[----:B------:R-:W-:Y:S01]  /*8b70*/  PRMT R39, R10, 0x7610, R39 ;  /* 0x000076100a277816 */ /* 0x000fe20000000027 */
[----:B------:R-:W-:Y:S01]  /*8b80*/  IMAD.MOV.U32 R10, RZ, RZ, R49 ;  /* 0x000000ffff0a7224 */ /* 0x000fe200078e0031 */
        /* <DEDUP_REMOVED lines=68> */
.L_x_1227:
[----:B------:R-:W-:Y:S05]  /*8fd0*/  BSYNC B0 ;  /* 0x0000000000007941 */ /* 0x000fea0003800000 */
.L_x_1226:
        /* <DEDUP_REMOVED lines=18> */
[C---:B------:R-:W-:Y:S01]  /*9100*/  IMAD.U32 R10, R11.reuse, 0x10000, RZ ;  /* 0x000100000b0a7824 */ /* 0x040fe200078e00ff */
        /* <DEDUP_REMOVED lines=31> */
.L_x_1229:
[----:B------:R-:W-:Y:S05]  /*9300*/  BSYNC B0 ;  /* 0x0000000000007941 */ /* 0x000fea0003800000 */
.L_x_1228:
        /* <DEDUP_REMOVED lines=28> */
[----:B------:R-:W-:Y:S02]  /*94d0*/  FMUL.FTZ R9, R98, R75 ;  /* 0x0000004b62097220 */ /* 0x000fe40000410000 */
[----:B------:R-:W-:Y:S01]  /*94e0*/  FFMA.FTZ R8, R88, R8, R77 ;  /* 0x0000000858087223 */ /* 0x000fe2000001004d */
[C---:B------:R-:W-:Y:S01]  /*94f0*/  SHF.L.U32 R77, R83.reuse, 0x10, RZ ;  /* 0x00000010534d7819 */ /* 0x040fe200000006ff */
[C---:B------:R-:W-:Y:S01]  /*9500*/  IMAD.U32 R11, R76.reuse, 0x10000, RZ ;  /* 0x000100004c0b7824 */ /* 0x040fe200078e00ff */
[----:B------:R-:W-:Y:S01]  /*9510*/  LOP3.LUT R76, R76, 0xffff0000, RZ, 0xc0, !PT ;  /* 0xffff00004c4c7812 */ /* 0x000fe200078ec0ff */
[-C--:B------:R-:W-:Y:S01]  /*9520*/  FMUL.FTZ R98, R98, R107.reuse ;  /* 0x0000006b62627220 */ /* 0x080fe20000410000 */
[----:B------:R-:W-:Y:S01]  /*9530*/  LOP3.LUT R83, R83, 0xffff0000, RZ, 0xc0, !PT ;  /* 0xffff000053537812 */ /* 0x000fe200078ec0ff */
[C---:B------:R-:W-:Y:S02]  /*9540*/  FFMA.FTZ R9, R10.reuse, R107, -R9 ;  /* 0x0000006b0a097223 */ /* 0x040fe40000010809 */
[----:B------:R-:W-:-:S02]  /*9550*/  FFMA.FTZ R98, R10, R75, R98 ;  /* 0x0000004b0a627223 */ /* 0x000fc40000010062 */
[----:B------:R-:W-:Y:S02]  /*9560*/  FMUL.FTZ R10, R100, R11 ;  /* 0x0000000b640a7220 */ /* 0x000fe40000410000 */
[-C--:B------:R-:W-:Y:S02]  /*9570*/  FMUL.FTZ R88, R106, R76.reuse ;  /* 0x0000004c6a587220 */ /* 0x080fe40000410000 */
[----:B------:R-:W-:Y:S02]  /*9580*/  FMUL.FTZ R100, R100, R77 ;  /* 0x0000004d64647220 */ /* 0x000fe40000410000 */
[-C--:B------:R-:W-:Y:S02]  /*9590*/  FMUL.FTZ R106, R106, R83.reuse ;  /* 0x000000536a6a7220 */ /* 0x080fe40000410000 */
[----:B------:R-:W-:Y:S02]  /*95a0*/  FFMA.FTZ R88, R99, R83, -R88 ;  /* 0x0000005363587223 */ /* 0x000fe40000010858 */
[C---:B------:R-:W-:Y:S01]  /*95b0*/  FFMA.FTZ R77, R101.reuse, R77, -R10 ;  /* 0x0000004d654d7223 */ /* 0x040fe2000001080a */
[----:B------:R-:W-:Y:S01]  /*95c0*/  F2FP.BF16.PACK_AB R10, R8, R81 ;  /* 0x00000051080a723e */ /* 0x000fe200000010ff */
[----:B------:R-:W-:Y:S01]  /*95d0*/  FFMA.FTZ R100, R101, R11, R100 ;  /* 0x0000000b65647223 */ /* 0x000fe20000010064 */
[----:B------:R-:W-:Y:S01]  /*95e0*/  F2FP.BF16.PACK_AB R11, R98, R9 ;  /* 0x00000009620b723e */ /* 0x000fe200000010ff */
[----:B------:R-:W-:-:S03]  /*95f0*/  FFMA.FTZ R99, R99, R76, R106 ;  /* 0x0000004c63637223 */ /* 0x000fc6000001006a */
[----:B------:R-:W-:Y:S02]  /*9600*/  F2FP.BF16.PACK_AB R8, R100, R77 ;  /* 0x0000004d6408723e */ /* 0x000fe400000010ff */
[----:B------:R-:W-:-:S05]  /*9610*/  F2FP.BF16.PACK_AB R9, R99, R88 ;  /* 0x000000586309723e */ /* 0x000fca00000010ff */
[----:B------:R1:W-:Y:S02]  /*9620*/  STS.128 [R18+0x4000], R8 ;  /* 0x0040000812007388 */ /* 0x0003e40000000c00 */
.L_x_1231:
[----:B------:R-:W-:Y:S05]  /*9630*/  BSYNC B0 ;  /* 0x0000000000007941 */ /* 0x000fea0003800000 */
.L_x_1230:
        /* <DEDUP_REMOVED lines=50> */
.L_x_1233:
[----:B------:R-:W-:Y:S05]  /*9960*/  BSYNC B0 ;  /* 0x0000000000007941 */ /* 0x000fea0003800000 */
.L_x_1232:
        /* <DEDUP_REMOVED lines=50> */
.L_x_1235:
[----:B------:R-:W-:Y:S05]  /*9c90*/  BSYNC B0 ;  /* 0x0000000000007941 */ /* 0x000fea0003800000 */
.L_x_1234:
        /* <DEDUP_REMOVED lines=28> */
[C---:B------:R-:W-:Y:S01]  /*9e60*/  IMAD.U32 R8, R51.reuse, 0x10000, RZ ;  /* 0x0001000033087824 */ /* 0x040fe200078e00ff */
[----:B------:R-:W-:Y:S01]  /*9e70*/  LOP3.LUT R51, R51, 0xffff0000, RZ, 0xc0, !PT ;  /* 0xffff000033337812 */ /* 0x000fe200078ec0ff */
[----:B------:R-:W-:Y:S01]  /*9e80*/  FFMA.FTZ R52, R62, R11, -R52 ;  /* 0x0000000b3e347223 */ /* 0x000fe20000010834 */
[----:B------:R-:W-:Y:S01]  /*9e90*/  SHF.L.U32 R11, R56, 0x10, RZ ;  /* 0x00000010380b7819 */ /* 0x000fe200000006ff */
[-C--:B------:R-:W-:Y:S02]  /*9ea0*/  FMUL.FTZ R63, R63, R73.reuse ;  /* 0x000000493f3f7220 */ /* 0x080fe40000410000 */
[----:B------:R-:W-:Y:S01]  /*9eb0*/  FFMA.FTZ R9, R10, R73, -R9 ;  /* 0x000000490a097223 */ /* 0x000fe20000010809 */
[----:B------:R-:W-:Y:S01]  /*9ec0*/  LOP3.LUT R73, R56, 0xffff0000, RZ, 0xc0, !PT ;  /* 0xffff000038497812 */ /* 0x000fe200078ec0ff */
        /* <DEDUP_REMOVED lines=14> */
.L_x_1225:
[----:B------:R-:W-:Y:S05]  /*9fb0*/  BSYNC B1 ;  /* 0x0000000000017941 */ /* 0x000fea0003800000 */
.L_x_1224:
        /* <DEDUP_REMOVED lines=52> */
.L_x_1238:
[----:B------:R-:W-:Y:S05]  /*a300*/  BSYNC B0 ;  /* 0x0000000000007941 */ /* 0x000fea0003800000 */
.L_x_1237:
        /* <DEDUP_REMOVED lines=50> */
.L_x_1240:
[----:B------:R-:W-:Y:S05]  /*a630*/  BSYNC B0 ;  /* 0x0000000000007941 */ /* 0x000fea0003800000 */
.L_x_1239:
        /* <DEDUP_REMOVED lines=50> */
.L_x_1242:
[----:B------:R-:W-:Y:S05]  /*a960*/  BSYNC B0 ;  /* 0x0000000000007941 */ /* 0x000fea0003800000 */
.L_x_1241:
        /* <DEDUP_REMOVED lines=50> */
.L_x_1244:
[----:B------:R-:W-:Y:S05]  /*ac90*/  BSYNC B0 ;  /* 0x0000000000007941 */ /* 0x000fea0003800000 */
.L_x_1243:
        /* <DEDUP_REMOVED lines=50> */
.L_x_1246:
[----:B------:R-:W-:Y:S05]  /*afc0*/  BSYNC B0 ;  /* 0x0000000000007941 */ /* 0x000fea0003800000 */
.L_x_1245:
        /* <DEDUP_REMOVED lines=50> */
.L_x_1219:
[----:B------:R-:W-:Y:S01]  /*b2f0*/  @P3 IMAD.HI.U32 R11, R10, c[0x0][0x2c8], RZ ;  /* 0x0000b2000a0b3a27 */ /* 0x000fe200078e00ff */
[----:B------:R-:W-:Y:S01]  /*b300*/  MOV R16, R14 ;  /* 0x0000000e00107202 */ /* 0x000fe20000000f00 */
[----:B------:R-:W-:Y:S01]  /*b310*/  BSSY B0, `(.L_x_1247) ;  /* 0x0000047000007945 */ /* 0x000fe20003800000 */
[----:B----4-:R-:W-:Y:S01]  /*b320*/  CS2R R22, SRZ ;  /* 0x0000000000167805 */ /* 0x010fe2000001ff00 */
[----:B------:R-:W-:Y:S01]  /*b330*/  CS2R R50, SRZ ;  /* 0x0000000000327805 */ /* 0x000fe2000001ff00 */
        /* <DEDUP_REMOVED lines=15> */
[----:B------:R-:W-:Y:S01]  /*b430*/  IMAD R11, R10, c[0x0][0x294], R11 ;  /* 0x0000a5000a0b7a24 */ /* 0x000fe200078e020b */
[----:B------:R1:W2:Y:S01]  /*b440*/  SHFL.IDX PT, R20, R14, RZ, 0x1c1f ;  /* 0x001c1fff0e147589 */ /* 0x0002a200000e0000 */
[----:B------:R-:W-:Y:S01]  /*b450*/  CS2R R56, SRZ ;  /* 0x0000000000387805 */ /* 0x000fe2000001ff00 */
[----:B------:R-:W-:Y:S01]  /*b460*/  IADD3 R19, R17, R19, RZ ;  /* 0x0000001311137210 */ /* 0x000fe20007ffe0ff */
[----:B------:R-:W-:Y:S01]  /*b470*/  CS2R R70, SRZ ;  /* 0x0000000000467805 */ /* 0x000fe2000001ff00 */
[----:B------:R-:W-:Y:S01]  /*b480*/  MOV R17, R13 ;  /* 0x0000000d00117202 */ /* 0x000fe20000000f00 */
[----:B------:R-:W-:Y:S01]  /*b490*/  CS2R R68, SRZ ;  /* 0x0000000000447805 */ /* 0x000fe2000001ff00 */
        /* <DEDUP_REMOVED lines=46> */
.L_x_1248:
[----:B--2---:R-:W-:Y:S05]  /*b780*/  BSYNC B0 ;  /* 0x0000000000007941 */ /* 0x004fea0003800000 */
.L_x_1247:
        /* <DEDUP_REMOVED lines=102> */
.L_x_1250:
[----:B--2-4-:R-:W-:Y:S05]  /*bdf0*/  BSYNC B0 ;  /* 0x0000000000007941 */ /* 0x014fea0003800000 */
.L_x_1249:
        /* <DEDUP_REMOVED lines=168> */
.L_x_1254:
[----:B------:R-:W-:Y:S05]  /*c880*/  BSYNC B0 ;  /* 0x0000000000007941 */ /* 0x000fea0003800000 */
.L_x_1253:
        /* <DEDUP_REMOVED lines=122> */
.L_x_1256:
[----:B------:R-:W-:Y:S05]  /*d030*/  BSYNC B0 ;  /* 0x0000000000007941 */ /* 0x000fea0003800000 */
.L_x_1255:
        /* <DEDUP_REMOVED lines=121> */
.L_x_1252:
[----:B------:R-:W-:Y:S05]  /*d7d0*/  BSYNC B1 ;  /* 0x0000000000017941 */ /* 0x000fea0003800000 */
.L_x_1251:
        /* <DEDUP_REMOVED lines=37> */
[----:B------:R-:W-:Y:S02]  /*da30*/  SHF.R.U32.HI R38, RZ, 0x10, R39 ;  /* 0x00000010ff267819 */ /* 0x000fe40000011627 */
[----:B------:R-:W-:-:S02]  /*da40*/  PRMT R90, R90, 0x5410, R43 ;  /* 0x000054105a5a7816 */ /* 0x000fc4000000002b */
[----:B------:R-:W-:Y:S02]  /*da50*/  PRMT R98, R98, 0x5410, R47 ;  /* 0x0000541062627816 */ /* 0x000fe4000000002f */
[----:B------:R-:W-:Y:S02]  /*da60*/  PRMT R100, R100, 0x5410, R41 ;  /* 0x0000541064647816 */ /* 0x000fe40000000029 */
[----:B------:R-:W-:Y:S01]  /*da70*/  PRMT R97, R97, 0x5410, R40 ;  /* 0x0000541061617816 */ /* 0x000fe20000000028 */
[C---:B------:R-:W-:Y:S01]  /*da80*/  IMAD.U32 R43, R98.reuse, 0x10000, RZ ;  /* 0x00010000622b7824 */ /* 0x040fe200078e00ff */
[----:B------:R-:W-:Y:S02]  /*da90*/  LOP3.LUT R98, R98, 0xffff0000, RZ, 0xc0, !PT ;  /* 0xffff000062627812 */ /* 0x000fe400078ec0ff */
[----:B------:R-:W-:Y:S01]  /*daa0*/  PRMT R96, R96, 0x5410, R49 ;  /* 0x0000541060607816 */ /* 0x000fe20000000031 */
[----:B------:R-:W-:Y:S01]  /*dab0*/  IMAD.U32 R49, R88, 0x10000, RZ ;  /* 0x0001000058317824 */ /* 0x000fe200078e00ff */
[----:B------:R-:W-:-:S02]  /*dac0*/  PRMT R91, R91, 0x5410, R38 ;  /* 0x000054105b5b7816 */ /* 0x000fc40000000026 */
        /* <DEDUP_REMOVED lines=44> */
[C---:B------:R-:W-:Y:S02]  /*dd90*/  FMUL.FTZ R13, R47.reuse, R12 ;  /* 0x0000000c2f0d7220 */ /* 0x040fe40000410000 */
        /* <DEDUP_REMOVED lines=27> */
.L_x_1258:
[----:B------:R-:W-:Y:S05]  /*df50*/  BSYNC B0 ;  /* 0x0000000000007941 */ /* 0x000fea0003800000 */
.L_x_1257:
        /* <DEDUP_REMOVED lines=37> */
[----:B------:R-:W-:Y:S01]  /*e1b0*/  PRMT R79, R79, 0x5410, R28 ;  /* 0x000054104f4f7816 */ /* 0x000fe2000000001c */
[----:B------:R-:W2:Y:S01]  /*e1c0*/  LDS.128 R8, [R36+0x18100] ;  /* 0x0181000024087984 */ /* 0x000ea20000000c00 */
[----:B------:R-:W-:-:S02]  /*e1d0*/  PRMT R78, R78, 0x5410, R29 ;  /* 0x000054104e4e7816 */ /* 0x000fc4000000001d */
[----:B------:R-:W-:Y:S02]  /*e1e0*/  SHF.R.U64 R34, R34, 0x10, R35 ;  /* 0x0000001022227819 */ /* 0x000fe40000001223 */
[--C-:B------:R-:W-:Y:S01]  /*e1f0*/  SHF.R.U64 R30, R30, 0x10, R31.reuse ;  /* 0x000000101e1e7819 */ /* 0x100fe2000000121f */
[----:B------:R-:W-:Y:S01]  /*e200*/  IMAD.U32 R41, R78, 0x10000, RZ ;  /* 0x000100004e297824 */ /* 0x000fe200078e00ff */
[----:B------:R-:W-:Y:S02]  /*e210*/  SHF.R.U32.HI R38, RZ, 0x10, R31 ;  /* 0x00000010ff267819 */ /* 0x000fe4000001161f */
[----:B------:R-:W-:Y:S02]  /*e220*/  SHF.R.U32.HI R35, RZ, 0x10, R35 ;  /* 0x00000010ff237819 */ /* 0x000fe40000011623 */
[----:B------:R-:W-:Y:S02]  /*e230*/  PRMT R85, R85, 0x5410, R32 ;  /* 0x0000541055557816 */ /* 0x000fe40000000020 */
[----:B------:R-:W-:-:S02]  /*e240*/  PRMT R84, R84, 0x5410, R33 ;  /* 0x0000541054547816 */ /* 0x000fc40000000021 */
[----:B------:R-:W-:Y:S01]  /*e250*/  PRMT R86, R86, 0x5410, R35 ;  /* 0x0000541056567816 */ /* 0x000fe20000000023 */
[----:B------:R-:W-:Y:S01]  /*e260*/  IMAD.U32 R35, R85, 0x10000, RZ ;  /* 0x0001000055237824 */ /* 0x000fe200078e00ff */
[----:B------:R-:W-:Y:S02]  /*e270*/  PRMT R81, R81, 0x5410, R38 ;  /* 0x0000541051517816 */ /* 0x000fe40000000026 */
        /* <DEDUP_REMOVED lines=31> */
[----:B------:R-:W-:Y:S02]  /*e470*/  IMAD.U32 R42, R81, 0x10000, RZ ;  /* 0x00010000512a7824 */ /* 0x000fe400078e00ff */
[----:B------:R-:W-:-:S02]  /*e480*/  FFMA.FTZ R15, R28, R79, R15 ;  /* 0x0000004f1c0f7223 */ /* 0x000fc4000001000f */
[----:B------:R-:W-:Y:S02]  /*e490*/  FFMA.FTZ R29, R12, R9, -R29 ;  /* 0x000000090c1d7223 */ /* 0x000fe4000001081d */
[C---:B------:R-:W-:Y:S01]  /*e4a0*/  IMAD.U32 R28, R86.reuse, 0x10000, RZ ;  /* 0x00010000561c7824 */ /* 0x040fe200078e00ff */
[----:B------:R-:W-:Y:S01]  /*e4b0*/  LOP3.LUT R86, R86, 0xffff0000, RZ, 0xc0, !PT ;  /* 0xffff000056567812 */ /* 0x000fe200078ec0ff */
[----:B------:R-:W-:Y:S02]  /*e4c0*/  FFMA.FTZ R9, R12, R41, R8 ;  /* 0x000000290c097223 */ /* 0x000fe40000010008 */
[C---:B------:R-:W-:Y:S02]  /*e4d0*/  FMUL.FTZ R8, R34.reuse, R42 ;  /* 0x0000002a22087220 */ /* 0x040fe40000410000 */
[-C--:B------:R-:W-:Y:S02]  /*e4e0*/  FMUL.FTZ R34, R34, R28.reuse ;  /* 0x0000001c22227220 */ /* 0x080fe40000410000 */
[----:B------:R-:W-:-:S02]  /*e4f0*/  FFMA.FTZ R28, R13, R28, -R8 ;  /* 0x0000001c0d1c7223 */ /* 0x000fc40000010808 */
[C---:B------:R-:W-:Y:S01]  /*e500*/  IMAD.U32 R12, R83.reuse, 0x10000, RZ ;  /* 0x00010000530c7824 */ /* 0x040fe200078e00ff */
[----:B------:R-:W-:Y:S01]  /*e510*/  LOP3.LUT R83, R83, 0xffff0000, RZ, 0xc0, !PT ;  /* 0xffff000053537812 */ /* 0x000fe200078ec0ff */
[C---:B------:R-:W-:Y:S02]  /*e520*/  FMUL.FTZ R8, R40.reuse, R78 ;  /* 0x0000004e28087220 */ /* 0x040fe40000410000 */
[C---:B------:R-:W-:Y:S01]  /*e530*/  IMAD.U32 R41, R87.reuse, 0x10000, RZ ;  /* 0x0001000057297824 */ /* 0x040fe200078e00ff */
[----:B------:R-:W-:Y:S01]  /*e540*/  LOP3.LUT R87, R87, 0xffff0000, RZ, 0xc0, !PT ;  /* 0xffff000057577812 */ /* 0x000fe200078ec0ff */
[----:B------:R-:W-:Y:S02]  /*e550*/  FMUL.FTZ R40, R40, R84 ;  /* 0x0000005428287220 */ /* 0x000fe40000410000 */
[----:B------:R-:W-:Y:S02]  /*e560*/  FFMA.FTZ R42, R13, R42, R34 ;  /* 0x0000002a0d2a7223 */ /* 0x000fe40000010022 */
[----:B------:R-:W-:-:S02]  /*e570*/  FMUL.FTZ R13, R39, R12 ;  /* 0x0000000c270d7220 */ /* 0x000fc40000410000 */
[----:B------:R-:W-:Y:S01]  /*e580*/  FFMA.FTZ R84, R31, R84, -R8 ;  /* 0x000000541f547223 */ /* 0x000fe20000010808 */
[----:B------:R-:W-:Y:S01]  /*e590*/  LOP3.LUT R8, R81, 0xffff0000, RZ, 0xc0, !PT ;  /* 0xffff000051087812 */ /* 0x000fe200078ec0ff */
[C---:B------:R-:W-:Y:S01]  /*e5a0*/  IMAD.U32 R30, R14.reuse, 0x10000, RZ ;  /* 0x000100000e1e7824 */ /* 0x040fe200078e00ff */
[----:B------:R-:W-:Y:S01]  /*e5b0*/  LOP3.LUT R14, R14, 0xffff0000, RZ, 0xc0, !PT ;  /* 0xffff00000e0e7812 */ /* 0x000fe200078ec0ff */
[-C--:B------:R-:W-:Y:S02]  /*e5c0*/  FMUL.FTZ R39, R39, R41.reuse ;  /* 0x0000002927277220 */ /* 0x080fe40000410000 */
[C---:B------:R-:W-:Y:S02]  /*e5d0*/  FFMA.FTZ R41, R30.reuse, R41, -R13 ;  /* 0x000000291e297223 */ /* 0x040fe4000001080d */
[----:B------:R-:W-:Y:S02]  /*e5e0*/  FFMA.FTZ R39, R30, R12, R39 ;  /* 0x0000000c1e277223 */ /* 0x000fe40000010027 */
[----:B------:R-:W-:-:S02]  /*e5f0*/  FMUL.FTZ R30, R38, R83 ;  /* 0x00000053261e7220 */ /* 0x000fc40000410000 */
[C---:B------:R-:W-:Y:S02]  /*e600*/  FMUL.FTZ R13, R11.reuse, R8 ;  /* 0x000000080b0d7220 */ /* 0x040fe40000410000 */
[-C--:B------:R-:W-:Y:S02]  /*e610*/  FMUL.FTZ R34, R38, R87.reuse ;  /* 0x0000005726227220 */ /* 0x080fe40000410000 */
[-C--:B------:R-:W-:Y:S02]  /*e620*/  FMUL.FTZ R12, R11, R86.reuse ;  /* 0x000000560b0c7220 */ /* 0x080fe40000410000 */
[----:B------:R-:W-:Y:S02]  /*e630*/  FFMA.FTZ R30, R14, R87, -R30 ;  /* 0x000000570e1e7223 */ /* 0x000fe4000001081e */
[----:B------:R-:W-:Y:S01]  /*e640*/  FFMA.FTZ R11, R33, R86, -R13 ;  /* 0x00000056210b7223 */ /* 0x000fe2000001080d */
[----:B------:R-:W-:Y:S01]  /*e650*/  F2FP.BF16.PACK_AB R13, R84, R29 ;  /* 0x0000001d540d723e */ /* 0x000fe200000010ff */
[----:B------:R-:W-:-:S02]  /*e660*/  FFMA.FTZ R40, R31, R78, R40 ;  /* 0x0000004e1f287223 */ /* 0x000fc40000010028 */
[----:B------:R-:W-:Y:S01]  /*e670*/  FFMA.FTZ R34, R14, R83, R34 ;  /* 0x000000530e227223 */ /* 0x000fe20000010022 */
[----:B------:R-:W-:Y:S01]  /*e680*/  F2FP.BF16.PACK_AB R14, R30, R41 ;  /* 0x000000291e0e723e */ /* 0x000fe200000010ff */
[----:B------:R-:W-:Y:S01]  /*e690*/  FFMA.FTZ R33, R33, R8, R12 ;  /* 0x0000000821217223 */ /* 0x000fe2000001000c */
[----:B------:R-:W-:Y:S02]  /*e6a0*/  F2FP.BF16.PACK_AB R8, R15, R32 ;  /* 0x000000200f08723e */ /* 0x000fe400000010ff */
[----:B------:R-:W-:Y:S02]  /*e6b0*/  F2FP.BF16.PACK_AB R12, R35, R10 ;  /* 0x0000000a230c723e */ /* 0x000fe400000010ff */
[----:B------:R-:W-:Y:S02]  /*e6c0*/  F2FP.BF16.PACK_AB R15, R11, R28 ;  /* 0x0000001c0b0f723e */ /* 0x000fe400000010ff */
[----:B------:R-:W-:Y:S02]  /*e6d0*/  F2FP.BF16.PACK_AB R9, R40, R9 ;  /* 0x000000092809723e */ /* 0x000fe400000010ff */
[----:B------:R-:W-:Y:S01]  /*e6e0*/  F2FP.BF16.PACK_AB R10, R34, R39 ;  /* 0x00000027220a723e */ /* 0x000fe200000010ff */
[----:B------:R1:W-:Y:S01]  /*e6f0*/  STS.128 [R37+0x18100], R12 ;  /* 0x0181000c25007388 */ /* 0x0003e20000000c00 */
[----:B------:R-:W-:-:S05]  /*e700*/  F2FP.BF16.PACK_AB R11, R33, R42 ;  /* 0x0000002a210b723e */ /* 0x000fca00000010ff */
[----:B------:R1:W-:Y:S02]  /*e710*/  STS.128 [R36+0x18100], R8 ;  /* 0x0181000824007388 */ /* 0x0003e40000000c00 */
.L_x_1260:
[----:B------:R-:W-:Y:S05]  /*e720*/  BSYNC B0 ;  /* 0x0000000000007941 */ /* 0x000fea0003800000 */
.L_x_1259:
        /* <DEDUP_REMOVED lines=41> */
[----:B------:R-:W-:Y:S02]  /*e9c0*/  SHF.R.U32.HI R18, RZ, 0x10, R19 ;  /* 0x00000010ff127819 */ /* 0x000fe40000011613 */
[----:B------:R-:W-:Y:S02]  /*e9d0*/  PRMT R54, R54, 0x5410, R23 ;  /* 0x0000541036367816 */ /* 0x000fe40000000017 */
[----:B------:R-:W-:Y:S02]  /*e9e0*/  PRMT R66, R66, 0x5410, R31 ;  /* 0x0000541042427816 */ /* 0x000fe4000000001f */
[----:B------:R-:W-:-:S02]  /*e9f0*/  PRMT R76, R76, 0x5410, R21 ;  /* 0x000054104c4c7816 */ /* 0x000fc40000000015 */
[----:B------:R-:W-:Y:S01]  /*ea00*/  PRMT R65, R65, 0x5410, R20 ;  /* 0x0000541041417816 */ /* 0x000fe20000000014 */
[C---:B------:R-:W-:Y:S01]  /*ea10*/  IMAD.U32 R23, R66.reuse, 0x10000, RZ ;  /* 0x0001000042177824 */ /* 0x040fe200078e00ff */
[----:B------:R-:W-:Y:S02]  /*ea20*/  LOP3.LUT R66, R66, 0xffff0000, RZ, 0xc0, !PT ;  /* 0xffff000042427812 */ /* 0x000fe400078ec0ff */
[----:B------:R-:W-:Y:S01]  /*ea30*/  PRMT R64, R64, 0x5410, R33 ;  /* 0x0000541040407816 */ /* 0x000fe20000000021 */
[C---:B------:R-:W-:Y:S01]  /*ea40*/  IMAD.U32 R33, R52.reuse, 0x10000, RZ ;  /* 0x0001000034217824 */ /* 0x040fe200078e00ff */
        /* <DEDUP_REMOVED lines=73> */
.L_x_1236:
[----:B------:R-:W-:Y:S05]  /*eee0*/  BSYNC B2 ;  /* 0x0000000000027941 */ /* 0x000fea0003800000 */
.L_x_1218:
[----:B------:R-:W-:Y:S01]  /*eef0*/  IADD3 R211, R95, -0x2, RZ ;  /* 0xfffffffe5fd37810 */ /* 0x000fe20007ffe0ff */
[----:B------:R-:W-:-:S04]  /*ef00*/  DEPBAR.LE SB0, 0x2 ;  /* 0x000080800000791a */ /* 0x000fc80000000000 */
[----:B-1----:R-:W-:Y:S01]  /*ef10*/  @P2 SHF.R.S32.HI R8, RZ, 0x1f, R211 ;  /* 0x0000001fff082819 */ /* 0x002fe200000114d3 */
[----:B------:R-:W-:Y:S01]  /*ef20*/  @P2 IMAD R26, R26, R211, RZ ;  /* 0x000000d31a1a2224 */ /* 0x000fe200078e02ff */
[----:B------:R-:W-:Y:S01]  /*ef30*/  LEA R185, R0, 0x18100, 0x1 ;  /* 0x0001810000b97811 */ /* 0x000fe200078e08ff */
[----:B------:R-:W-:Y:S01]  /*ef40*/  @P2 IMAD.WIDE.U32 R10, R211, R27, R202 ;  /* 0x0000001bd30a2225 */ /* 0x000fe200078e00ca */
[----:B------:R-:W-:Y:S01]  /*ef50*/  LEA.HI R6, R6, R89, RZ, 0x2 ;  /* 0x0000005906067211 */ /* 0x000fe200078f10ff */
[----:B------:R-:W-:Y:S02]  /*ef60*/  UMOV UR5, 0x1 ;  /* 0x0000000100057882 */ /* 0x000fe40000000000 */
[----:B------:R-:W-:Y:S01]  /*ef70*/  @P2 IMAD R8, R8, R27, R26 ;  /* 0x0000001b08082224 */ /* 0x000fe200078e021a */
[----:B------:R-:W-:Y:S01]  /*ef80*/  @P2 LEA R46, P0, R10, c[0x0][0x1f8], 0x1 ;  /* 0x00007e000a2e2a11 */ /* 0x000fe200078008ff */
[----:B------:R-:W-:Y:S01]  /*ef90*/  IMAD.SHL.U32 R52, R0, 0x2, RZ ;  /* 0x0000000200347824 */ /* 0x000fe200078e00ff */
[----:B------:R-:W-:Y:S01]  /*efa0*/  BAR.SYNC.DEFER_BLOCKING 0x0 ;  /* 0x0000000000007b1d */ /* 0x000fe20000010000 */
[----:B------:R-:W-:Y:S01]  /*efb0*/  @P2 IMAD.IADD R8, R11, 0x1, R8 ;  /* 0x000000010b082824 */ /* 0x000fe200078e0208 */
[----:B------:R-:W-:Y:S01]  /*efc0*/  LOP3.LUT R6, R6, 0xfffffffc, RZ, 0xc0, !PT ;  /* 0xfffffffc06067812 */ /* 0x000fe200078ec0ff */
[----:B------:R-:W-:-:S02]  /*efd0*/  IMAD.SHL.U32 R183, R5, 0x2, RZ ;  /* 0x0000000205b77824 */ /* 0x000fc400078e00ff */
[----:B------:R-:W-:Y:S01]  /*efe0*/  IMAD.MOV.U32 R184, RZ, RZ, 0x20 ;  /* 0x00000020ffb87424 */ /* 0x000fe200078e00ff */
[----:B------:R-:W-:Y:S01]  /*eff0*/  @P2 LEA.HI.X R47, R10, c[0x0][0x1fc], R8, 0x1, P0 ;  /* 0x00007f000a2f2a11 */ /* 0x000fe200000f0c08 */
[----:B------:R-:W-:Y:S01]  /*f000*/  IMAD.SHL.U32 R182, R2, 0x2, RZ ;  /* 0x0000000202b67824 */ /* 0x000fe200078e00ff */
[----:B------:R-:W-:Y:S01]  /*f010*/  @P2 IADD3 R44, P0, R25, R46, RZ ;  /* 0x0000002e192c2210 */ /* 0x000fe20007f1e0ff */
[----:B------:R-:W-:Y:S02]  /*f020*/  IMAD.MOV.U32 R0, RZ, RZ, 0x40 ;  /* 0x00000040ff007424 */ /* 0x000fe400078e00ff */
[----:B------:R-:W-:Y:S02]  /*f030*/  IMAD.IADD R5, R185, 0x1, R182 ;  /* 0x00000001b9057824 */ /* 0x000fe400078e02b6 */
[----:B------:R-:W-:Y:S01]  /*f040*/  @P2 IMAD.X R45, R24, 0x1, R47, P0 ;  /* 0x00000001182d2824 */ /* 0x000fe200000e062f */
[----:B------:R-:W-:Y:S01]  /*f050*/  LOP3.LUT P0, RZ, R188, 0x2, RZ, 0xc0, !PT ;  /* 0x00000002bcff7812 */ /* 0x000fe2000780c0ff */
[----:B------:R-:W-:Y:S01]  /*f060*/  IMAD R181, R4, 0x2, R185 ;  /* 0x0000000204b57824 */ /* 0x000fe200078e02b9 */
[----:B------:R-:W-:Y:S01]  /*f070*/  SEL R177, R0, 0xffffffc0, !P1 ;  /* 0xffffffc000b17807 */ /* 0x000fe20004800000 */
[----:B------:R-:W-:Y:S01]  /*f080*/  IMAD R180, R4, 0x2, R5 ;  /* 0x0000000204b47824 */ /* 0x000fe200078e0205 */
[----:B------:R-:W-:Y:S01]  /*f090*/  SEL R184, R184, 0xffffffe0, !P0 ;  /* 0xffffffe0b8b87807 */ /* 0x000fe20004000000 */
[----:B------:R-:W-:-:S02]  /*f0a0*/  IMAD.SHL.U32 R135, R3, 0x2, RZ ;  /* 0x0000000203877824 */ /* 0x000fc400078e00ff */
[C---:B------:R-:W-:Y:S02]  /*f0b0*/  IMAD.IADD R2, R183.reuse, 0x1, R177 ;  /* 0x00000001b7027824 */ /* 0x040fe400078e02b1 */
[----:B------:R-:W-:Y:S01]  /*f0c0*/  IMAD.IADD R84, R183, 0x1, R184 ;  /* 0x00000001b7547824 */ /* 0x000fe200078e02b8 */
[----:B------:R-:W-:Y:S01]  /*f0d0*/  LDSM.16.M88.4 R52, [R52+0x18100] ;  /* 0x018100003434783b */ /* 0x000fe20000000200 */
[--C-:B------:R-:W-:Y:S02]  /*f0e0*/  IMAD R134, R4, 0x2, R135.reuse ;  /* 0x0000000204867824 */ /* 0x100fe400078e0287 */
[----:B------:R-:W-:Y:S01]  /*f0f0*/  IMAD.IADD R0, R177, 0x1, R84 ;  /* 0x00000001b1007824 */ /* 0x000fe200078e0254 */
[----:B------:R-:W1:Y:S01]  /*f100*/  LDSM.16.M88.4 R24, [R183+0xc100] ;  /* 0x00c10000b718783b */ /* 0x000e620000000200 */
[C---:B------:R-:W-:Y:S02]  /*f110*/  IMAD.IADD R165, R182.reuse, 0x1, R134 ;  /* 0x00000001b6a57824 */ /* 0x040fe400078e0286 */
[----:B------:R-:W-:Y:S01]  /*f120*/  IMAD.IADD R173, R182, 0x1, R135 ;  /* 0x00000001b6ad7824 */ /* 0x000fe200078e0287 */
[----:B------:R-:W2:Y:S03]  /*f130*/  LDSM.16.M88.4 R16, [R183+0xc900] ;  /* 0x00c90000b710783b */ /* 0x000ea60000000200 */
[----:B------:R-:W-:Y:S01]  /*f140*/  IMAD R4, R4, 0x2, R173 ;  /* 0x0000000204047824 */ /* 0x000fe200078e02ad */
[----:B------:R-:W3:Y:S04]  /*f150*/  LDSM.16.M88.4 R60, [R183+0xd100] ;  /* 0x00d10000b73c783b */ /* 0x000ee80000000200 */
[----:B------:R-:W5:Y:S04]  /*f160*/  LDSM.16.M88.4 R32, [R183+0xd900] ;  /* 0x00d90000b720783b */ /* 0x000f680000000200 */
[----:B------:R-:W-:Y:S04]  /*f170*/  LDSM.16.M88.4 R8, [R5] ;  /* 0x000000000508783b */ /* 0x000fe80000000200 */
[----:B------:R-:W4:Y:S04]  /*f180*/  LDSM.16.M88.4 R36, [R84+0xc100] ;  /* 0x00c100005424783b */ /* 0x000f280000000200 */
[----:B------:R-:W3:Y:S04]  /*f190*/  LDSM.16.M88.4 R12, [R84+0xc900] ;  /* 0x00c90000540c783b */ /* 0x000ee80000000200 */
[----:B------:R-:W4:Y:S01]  /*f1a0*/  LDSM.16.M88.4 R40, [R84+0xd100] ;  /* 0x00d100005428783b */ /* 0x000f220000000200 */
[C---:B-1----:R-:W-:Y:S08]  /*f1b0*/  HMMA.16816.F32.BF16 R28, R52.reuse, R24, RZ ;  /* 0x00000018341c723c */ /* 0x042ff000000418ff */
[C---:B------:R-:W-:Y:S08]  /*f1c0*/  HMMA.16816.F32.BF16 R24, R52.reuse, R26, RZ ;  /* 0x0000001a3418723c */ /* 0x040ff000000418ff */
[C---:B--2-4-:R-:W-:Y:S08]  /*f1d0*/  HMMA.16816.F32.BF16 R20, R52.reuse, R16, RZ ;  /* 0x000000103414723c */ /* 0x054ff000000418ff */
[C---:B---3--:R-:W-:Y:S08]  /*f1e0*/  HMMA.16816.F32.BF16 R64, R52.reuse, R60, RZ ;  /* 0x0000003c3440723c */ /* 0x048ff000000418ff */
[C---:B------:R-:W-:Y:S08]  /*f1f0*/  HMMA.16816.F32.BF16 R16, R52.reuse, R18, RZ ;  /* 0x000000123410723c */ /* 0x040ff000000418ff */
[C---:B------:R-:W-:Y:S08]  /*f200*/  HMMA.16816.F32.BF16 R60, R52.reuse, R62, RZ ;  /* 0x0000003e343c723c */ /* 0x040ff000000418ff */
[C---:B-----5:R-:W-:Y:S08]  /*f210*/  HMMA.16816.F32.BF16 R56, R52.reuse, R32, RZ ;  /* 0x000000203438723c */ /* 0x060ff000000418ff */
[----:B------:R-:W-:Y:S01]  /*f220*/  HMMA.16816.F32.BF16 R52, R52, R34, RZ ;  /* 0x000000223434723c */ /* 0x000fe200000418ff */
[----:B------:R-:W1:Y:S04]  /*f230*/  LDSM.16.M88.4 R32, [R84+0xd900] ;  /* 0x00d900005420783b */ /* 0x000e680000000200 */
        /* <DEDUP_REMOVED lines=12> */
[----:B------:R-:W-:Y:S03]  /*f300*/  LDSM.16.M88.4 R48, [R181] ;  /* 0x00000000b530783b */ /* 0x000fe60000000200 */
[C---:B------:R-:W-:Y:S01]  /*f310*/  HMMA.16816.F32.BF16 R16, R8.reuse, R14, R16 ;  /* 0x0000000e0810723c */ /* 0x040fe20000041810 */
[----:B------:R-:W3:Y:S04]  /*f320*/  LDSM.16.M88.4 R36, [R2+0xc100] ;  /* 0x00c100000224783b */ /* 0x000ee80000000200 */
[----:B------:R-:W4:Y:S03]  /*f330*/  LDSM.16.M88.4 R72, [R2+0xc900] ;  /* 0x00c900000248783b */ /* 0x000f260000000200 */
[C---:B------:R-:W-:Y:S01]  /*f340*/  HMMA.16816.F32.BF16 R64, R8.reuse, R40, R64 ;  /* 0x000000280840723c */ /* 0x040fe20000041840 */
[----:B------:R-:W5:Y:S04]  /*f350*/  LDSM.16.M88.4 R12, [R2+0xd100] ;  /* 0x00d10000020c783b */ /* 0x000f680000000200 */
[----:B------:R-:W-:Y:S03]  /*f360*/  LDSM.16.M88.4 R68, [R2+0xd900] ;  /* 0x00d900000244783b */ /* 0x000fe60000000200 */
[C---:B------:R-:W-:Y:S01]  /*f370*/  HMMA.16816.F32.BF16 R60, R8.reuse, R42, R60 ;  /* 0x0000002a083c723c */ /* 0x040fe2000004183c */
[----:B------:R-:W-:Y:S04]  /*f380*/  LDSM.16.M88.4 R40, [R0+0xd100] ;  /* 0x00d100000028783b */ /* 0x000fe80000000200 */
[----:B--2---:R-:W-:Y:S03]  /*f390*/  LDSM.16.M88.4 R44, [R0+0xc900] ;  /* 0x00c90000002c783b */ /* 0x004fe60000000200 */
[C---:B-1----:R-:W-:Y:S01]  /*f3a0*/  HMMA.16816.F32.BF16 R56, R8.reuse, R32, R56 ;  /* 0x000000200838723c */ /* 0x042fe20000041838 */
[----:B------:R-:W-:Y:S04]  /*f3b0*/  LDSM.16.M88.4 R76, [R185+0x4000] ;  /* 0x00400000b94c783b */ /* 0x000fe80000000200 */
[----:B------:R-:W0:Y:S03]  /*f3c0*/  LDGDEPBAR ;  /* 0x00000000000079af */ /* 0x000e260000000000 */
[----:B------:R-:W-:Y:S01]  /*f3d0*/  HMMA.16816.F32.BF16 R52, R8, R34, R52 ;  /* 0x000000220834723c */ /* 0x000fe20000041834 */
[----:B------:R-:W-:Y:S04]  /*f3e0*/  LDSM.16.M88.4 R32, [R180] ;  /* 0x00000000b420783b */ /* 0x000fe80000000200 */
[----:B------:R-:W1:Y:S03]  /*f3f0*/  LDSM.16.M88.4 R8, [R0+0xc100] ;  /* 0x00c100000008783b */ /* 0x000e660000000200 */
[C---:B---3--:R-:W-:Y:S08]  /*f400*/  HMMA.16816.F32.BF16 R28, R48.reuse, R36, R28 ;  /* 0x00000024301c723c */ /* 0x048ff0000004181c */
[C---:B------:R-:W-:Y:S01]  /*f410*/  HMMA.16816.F32.BF16 R24, R48.reuse, R38, R24 ;  /* 0x000000263018723c */ /* 0x040fe20000041818 */
[----:B------:R-:W2:Y:S07]  /*f420*/  LDSM.16.M88.4 R36, [R0+0xd900] ;  /* 0x00d900000024783b */ /* 0x000eae0000000200 */
[C---:B----4-:R-:W-:Y:S08]  /*f430*/  HMMA.16816.F32.BF16 R20, R48.reuse, R72, R20 ;  /* 0x000000483014723c */ /* 0x050ff00000041814 */
[C---:B------:R-:W-:Y:S01]  /*f440*/  HMMA.16816.F32.BF16 R16, R48.reuse, R74, R16 ;  /* 0x0000004a3010723c */ /* 0x040fe20000041810 */
[----:B------:R-:W-:Y:S07]  /*f450*/  LDSM.16.M88.4 R72, [R183+0xf100] ;  /* 0x00f10000b748783b */ /* 0x000fee0000000200 */
[C---:B-----5:R-:W-:Y:S08]  /*f460*/  HMMA.16816.F32.BF16 R64, R48.reuse, R12, R64 ;  /* 0x0000000c3040723c */ /* 0x060ff00000041840 */
[----:B------:R-:W-:Y:S01]  /*f470*/  HMMA.16816.F32.BF16 R60, R48, R14, R60 ;  /* 0x0000000e303c723c */ /* 0x000fe2000004183c */
[----:B------:R-:W3:Y:S07]  /*f480*/  LDSM.16.M88.4 R12, [R183+0xe100] ;  /* 0x00e10000b70c783b */ /* 0x000eee0000000200 */
[C---:B-1----:R-:W-:Y:S08]  /*f490*/  HMMA.16816.F32.BF16 R28, R32.reuse, R8, R28 ;  /* 0x00000008201c723c */ /* 0x042ff0000004181c */
[----:B------:R-:W-:Y:S01]  /*f4a0*/  HMMA.16816.F32.BF16 R24, R32, R10, R24 ;  /* 0x0000000a2018723c */ /* 0x000fe20000041818 */
[----:B------:R-:W1:Y:S07]  /*f4b0*/  LDSM.16.M88.4 R8, [R183+0xe900] ;  /* 0x00e90000b708783b */ /* 0x000e6e0000000200 */
[C---:B------:R-:W-:Y:S08]  /*f4c0*/  HMMA.16816.F32.BF16 R56, R48.reuse, R68, R56 ;  /* 0x000000443038723c */ /* 0x040ff00000041838 */
[----:B------:R-:W-:Y:S01]  /*f4d0*/  HMMA.16816.F32.BF16 R52, R48, R70, R52 ;  /* 0x000000463034723c */ /* 0x000fe20000041834 */
[----:B------:R-:W4:Y:S04]  /*f4e0*/  LDSM.16.M88.4 R68, [R183+0xf900] ;  /* 0x00f90000b744783b */ /* 0x000f280000000200 */
[----:B------:R-:W-:Y:S03]  /*f4f0*/  LDSM.16.M88.4 R48, [R5+0x4000] ;  /* 0x004000000530783b */ /* 0x000fe60000000200 */
[C---:B------:R-:W-:Y:S08]  /*f500*/  HMMA.16816.F32.BF16 R20, R32.reuse, R44, R20 ;  /* 0x0000002c2014723c */ /* 0x040ff00000041814 */
[C---:B------:R-:W-:Y:S01]  /*f510*/  HMMA.16816.F32.BF16 R16, R32.reuse, R46, R16 ;  /* 0x0000002e2010723c */ /* 0x040fe20000041810 */
[----:B------:R-:W5:Y:S07]  /*f520*/  LDSM.16.M88.4 R44, [R84+0xe100] ;  /* 0x00e10000542c783b */ /* 0x000f6e0000000200 */
[C---:B------:R-:W-:Y:S08]  /*f530*/  HMMA.16816.F32.BF16 R64, R32.reuse, R40, R64 ;  /* 0x000000282040723c */ /* 0x040ff00000041840 */
[C---:B------:R-:W-:Y:S01]  /*f540*/  HMMA.16816.F32.BF16 R60, R32.reuse, R42, R60 ;  /* 0x0000002a203c723c */ /* 0x040fe2000004183c */
[----:B------:R-:W4:Y:S07]  /*f550*/  LDSM.16.M88.4 R40, [R84+0xe900] ;  /* 0x00e900005428783b */ /* 0x000f2e0000000200 */
[C---:B--2---:R-:W-:Y:S08]  /*f560*/  HMMA.16816.F32.BF16 R56, R32.reuse, R36, R56 ;  /* 0x000000242038723c */ /* 0x044ff00000041838 */
[----:B------:R-:W-:Y:S01]  /*f570*/  HMMA.16816.F32.BF16 R52, R32, R38, R52 ;  /* 0x000000262034723c */ /* 0x000fe20000041834 */
[----:B------:R-:W2:Y:S04]  /*f580*/  LDSM.16.M88.4 R36, [R84+0xf100] ;  /* 0x00f100005424783b */ /* 0x000ea80000000200 */
[----:B------:R-:W2:Y:S03]  /*f590*/  LDSM.16.M88.4 R32, [R84+0xf900] ;  /* 0x00f900005420783b */ /* 0x000ea60000000200 */
[C---:B---3--:R-:W-:Y:S08]  /*f5a0*/  HMMA.16816.F32.BF16 R28, R76.reuse, R12, R28 ;  /* 0x0000000c4c1c723c */ /* 0x048ff0000004181c */
[C---:B------:R-:W-:Y:S01]  /*f5b0*/  HMMA.16816.F32.BF16 R24, R76.reuse, R14, R24 ;  /* 0x0000000e4c18723c */ /* 0x040fe20000041818 */
[----:B------:R-:W-:Y:S07]  /*f5c0*/  LDSM.16.M88.4 R12, [R181+0x4000] ;  /* 0x00400000b50c783b */ /* 0x000fee0000000200 */
[C---:B-1----:R-:W-:Y:S08]  /*f5d0*/  HMMA.16816.F32.BF16 R20, R76.reuse, R8, R20 ;  /* 0x000000084c14723c */ /* 0x042ff00000041814 */
[C---:B------:R-:W-:Y:S01]  /*f5e0*/  HMMA.16816.F32.BF16 R16, R76.reuse, R10, R16 ;  /* 0x0000000a4c10723c */ /* 0x040fe20000041810 */
[----:B------:R-:W1:Y:S07]  /*f5f0*/  LDSM.16.M88.4 R8, [R2+0xe100] ;  /* 0x00e100000208783b */ /* 0x000e6e0000000200 */
[C---:B------:R-:W-:Y:S08]  /*f600*/  HMMA.16816.F32.BF16 R64, R76.reuse, R72, R64 ;  /* 0x000000484c40723c */ /* 0x040ff00000041840 */
[C---:B------:R-:W-:Y:S08]  /*f610*/  HMMA.16816.F32.BF16 R60, R76.reuse, R74, R60 ;  /* 0x0000004a4c3c723c */ /* 0x040ff0000004183c */
[C---:B----4-:R-:W-:Y:S08]  /*f620*/  HMMA.16816.F32.BF16 R56, R76.reuse, R68, R56 ;  /* 0x000000444c38723c */ /* 0x050ff00000041838 */
[----:B------:R-:W-:Y:S01]  /*f630*/  HMMA.16816.F32.BF16 R52, R76, R70, R52 ;  /* 0x000000464c34723c */ /* 0x000fe20000041834 */
[----:B------:R-:W3:Y:S07]  /*f640*/  LDSM.16.M88.4 R68, [R2+0xf100] ;  /* 0x00f100000244783b */ /* 0x000eee0000000200 */
[C---:B-----5:R-:W-:Y:S08]  /*f650*/  HMMA.16816.F32.BF16 R28, R48.reuse, R44, R28 ;  /* 0x0000002c301c723c */ /* 0x060ff0000004181c */
[C---:B------:R-:W-:Y:S01]  /*f660*/  HMMA.16816.F32.BF16 R24, R48.reuse, R46, R24 ;  /* 0x0000002e3018723c */ /* 0x040fe20000041818 */
[----:B------:R-:W4:Y:S07]  /*f670*/  LDSM.16.M88.4 R44, [R2+0xe900] ;  /* 0x00e90000022c783b */ /* 0x000f2e0000000200 */
[C---:B------:R-:W-:Y:S08]  /*f680*/  HMMA.16816.F32.BF16 R20, R48.reuse, R40, R20 ;  /* 0x000000283014723c */ /* 0x040ff00000041814 */
[C---:B------:R-:W-:Y:S01]  /*f690*/  HMMA.16816.F32.BF16 R16, R48.reuse, R42, R16 ;  /* 0x0000002a3010723c */ /* 0x040fe20000041810 */
[----:B------:R-:W5:Y:S07]  /*f6a0*/  LDSM.16.M88.4 R40, [R2+0xf900] ;  /* 0x00f900000228783b */ /* 0x000f6e0000000200 */
[C---:B--2---:R-:W-:Y:S08]  /*f6b0*/  HMMA.16816.F32.BF16 R64, R48.reuse, R36, R64 ;  /* 0x000000243040723c */ /* 0x044ff00000041840 */
[C---:B------:R-:W-:Y:S01]  /*f6c0*/  HMMA.16816.F32.BF16 R60, R48.reuse, R38, R60 ;  /* 0x00000026303c723c */ /* 0x040fe2000004183c */
[----:B------:R-:W-:Y:S07]  /*f6d0*/  LDSM.16.M88.4 R36, [R0+0xe100] ;  /* 0x00e100000024783b */ /* 0x000fee0000000200 */
        /* <DEDUP_REMOVED lines=9> */
[----:B------:R-:W-:Y:S07]  /*f770*/  LDSM.16.M88.4 R68, [R185+0x8000] ;  /* 0x00800000b944783b */ /* 0x000fee0000000200 */
[C---:B----4-:R-:W-:Y:S08]  /*f780*/  HMMA.16816.F32.BF16 R20, R12.reuse, R44, R20 ;  /* 0x0000002c0c14723c */ /* 0x050ff00000041814 */
[C---:B------:R-:W-:Y:S01]  /*f790*/  HMMA.16816.F32.BF16 R16, R12.reuse, R46, R16 ;  /* 0x0000002e0c10723c */ /* 0x040fe20000041810 */
[----:B------:R-:W-:Y:S07]  /*f7a0*/  LDSM.16.M88.4 R44, [R0+0xf900] ;  /* 0x00f90000002c783b */ /* 0x000fee0000000200 */
[C---:B-----5:R-:W-:Y:S01]  /*f7b0*/  HMMA.16816.F32.BF16 R72, R12.reuse, R40, R56 ;  /* 0x000000280c48723c */ /* 0x060fe20000041838 */
[----:B------:R-:W2:Y:S07]  /*f7c0*/  LDSM.16.M88.4 R56, [R183+0x10100] ;  /* 0x01010000b738783b */ /* 0x000eae0000000200 */
[----:B------:R-:W-:Y:S01]  /*f7d0*/  HMMA.16816.F32.BF16 R52, R12, R42, R52 ;  /* 0x0000002a0c34723c */ /* 0x000fe20000041834 */
[----:B------:R-:W3:Y:S04]  /*f7e0*/  LDSM.16.M88.4 R12, [R183+0x10900] ;  /* 0x01090000b70c783b */ /* 0x000ee80000000200 */
[----:B------:R4:W-:Y:S03]  /*f7f0*/  LDSM.16.M88.4 R40, [R5+0x8000] ;  /* 0x008000000528783b */ /* 0x0009e60000000200 */
[C---:B-1----:R-:W-:Y:S08]  /*f800*/  HMMA.16816.F32.BF16 R64, R48.reuse, R8, R64 ;  /* 0x000000083040723c */ /* 0x042ff00000041840 */
[C---:B------:R-:W-:Y:S01]  /*f810*/  HMMA.16816.F32.BF16 R60, R48.reuse, R10, R60 ;  /* 0x0000000a303c723c */ /* 0x040fe2000004183c */
[----:B------:R-:W1:Y:S07]  /*f820*/  LDSM.16.M88.4 R8, [R183+0x11100] ;  /* 0x01110000b708783b */ /* 0x000e6e0000000200 */
[----:B------:R-:W-:Y:S01]  /*f830*/  HMMA.16816.F32.BF16 R28, R48, R36, R28 ;  /* 0x00000024301c723c */ /* 0x000fe2000004181c */
[----:B----4-:R-:W-:-:S07]  /*f840*/  SHF.R.S32.HI R5, RZ, 0x1f, R82 ;  /* 0x0000001fff057819 */ /* 0x010fce0000011452 */
[C---:B------:R-:W-:Y:S01]  /*f850*/  HMMA.16816.F32.BF16 R24, R48.reuse, R38, R24 ;  /* 0x000000263018723c */ /* 0x040fe20000041818 */
[----:B------:R-:W4:Y:S07]  /*f860*/  LDSM.16.M88.4 R36, [R84+0x10100] ;  /* 0x010100005424783b */ /* 0x000f2e0000000200 */
[C---:B------:R-:W-:Y:S08]  /*f870*/  HMMA.16816.F32.BF16 R20, R48.reuse, R32, R20 ;  /* 0x000000203014723c */ /* 0x040ff00000041814 */
[----:B------:R-:W-:Y:S01]  /*f880*/  HMMA.16816.F32.BF16 R16, R48, R34, R16 ;  /* 0x000000223010723c */ /* 0x000fe20000041810 */
[----:B------:R-:W5:Y:S07]  /*f890*/  LDSM.16.M88.4 R32, [R183+0x11900] ;  /* 0x01190000b720783b */ /* 0x000f6e0000000200 */
[C---:B--2---:R-:W-:Y:S08]  /*f8a0*/  HMMA.16816.F32.BF16 R28, R68.reuse, R56, R28 ;  /* 0x00000038441c723c */ /* 0x044ff0000004181c */
[----:B------:R-:W-:Y:S01]  /*f8b0*/  HMMA.16816.F32.BF16 R24, R68, R58, R24 ;  /* 0x0000003a4418723c */ /* 0x000fe20000041818 */
[----:B------:R-:W-:Y:S07]  /*f8c0*/  LDSM.16.M88.4 R56, [R84+0x11900] ;  /* 0x011900005438783b */ /* 0x000fee0000000200 */
[C---:B------:R-:W-:Y:S08]  /*f8d0*/  HMMA.16816.F32.BF16 R72, R48.reuse, R44, R72 ;  /* 0x0000002c3048723c */ /* 0x040ff00000041848 */
[----:B------:R-:W-:Y:S01]  /*f8e0*/  HMMA.16816.F32.BF16 R52, R48, R46, R52 ;  /* 0x0000002e3034723c */ /* 0x000fe20000041834 */
[----:B------:R-:W-:Y:S04]  /*f8f0*/  LDSM.16.M88.4 R48, [R181+0x8000] ;  /* 0x00800000b530783b */ /* 0x000fe80000000200 */
[----:B------:R-:W-:Y:S03]  /*f900*/  LDSM.16.M88.4 R44, [R84+0x10900] ;  /* 0x01090000542c783b */ /* 0x000fe60000000200 */
[C---:B---3--:R-:W-:Y:S08]  /*f910*/  HMMA.16816.F32.BF16 R20, R68.reuse, R12, R20 ;  /* 0x0000000c4414723c */ /* 0x048ff00000041814 */
[C---:B------:R-:W-:Y:S01]  /*f920*/  HMMA.16816.F32.BF16 R16, R68.reuse, R14, R16 ;  /* 0x0000000e4410723c */ /* 0x040fe20000041810 */
[----:B------:R-:W2:Y:S07]  /*f930*/  LDSM.16.M88.4 R12, [R84+0x11100] ;  /* 0x01110000540c783b */ /* 0x000eae0000000200 */
[C---:B-1----:R-:W-:Y:S08]  /*f940*/  HMMA.16816.F32.BF16 R64, R68.reuse, R8, R64 ;  /* 0x000000084440723c */ /* 0x042ff00000041840 */
[----:B------:R-:W-:Y:S01]  /*f950*/  HMMA.16816.F32.BF16 R60, R68, R10, R60 ;  /* 0x0000000a443c723c */ /* 0x000fe2000004183c */
[----:B------:R-:W1:Y:S07]  /*f960*/  LDSM.16.M88.4 R8, [R2+0x10100] ;  /* 0x010100000208783b */ /* 0x000e6e0000000200 */
[C---:B----4-:R-:W-:Y:S08]  /*f970*/  HMMA.16816.F32.BF16 R28, R40.reuse, R36, R28 ;  /* 0x00000024281c723c */ /* 0x050ff0000004181c */
[----:B------:R-:W-:Y:S01]  /*f980*/  HMMA.16816.F32.BF16 R24, R40, R38, R24 ;  /* 0x000000262818723c */ /* 0x000fe20000041818 */
[----:B------:R-:W-:Y:S07]  /*f990*/  LDSM.16.M88.4 R36, [R2+0x11900] ;  /* 0x011900000224783b */ /* 0x000fee0000000200 */
[C---:B-----5:R-:W-:Y:S01]  /*f9a0*/  HMMA.16816.F32.BF16 R76, R68.reuse, R32, R72 ;  /* 0x00000020444c723c */ /* 0x060fe20000041848 */
[----:B------:R-:W-:Y:S07]  /*f9b0*/  LDSM.16.M88.4 R72, [R2+0x10900] ;  /* 0x010900000248783b */ /* 0x000fee0000000200 */
[----:B------:R-:W-:Y:S01]  /*f9c0*/  HMMA.16816.F32.BF16 R52, R68, R34, R52 ;  /* 0x000000224434723c */ /* 0x000fe20000041834 */
[----:B------:R3:W4:Y:S07]  /*f9d0*/  LDSM.16.M88.4 R32, [R2+0x11100] ;  /* 0x011100000220783b */ /* 0x00072e0000000200 */
[C---:B--2---:R-:W-:Y:S08]  /*f9e0*/  HMMA.16816.F32.BF16 R64, R40.reuse, R12, R64 ;  /* 0x0000000c2840723c */ /* 0x044ff00000041840 */
[----:B------:R-:W-:Y:S01]  /*f9f0*/  HMMA.16816.F32.BF16 R60, R40, R14, R60 ;  /* 0x0000000e283c723c */ /* 0x000fe2000004183c */
[----:B------:R-:W-:Y:S07]  /*fa00*/  LDSM.16.M88.4 R12, [R0+0x10100] ;  /* 0x01010000000c783b */ /* 0x000fee0000000200 */
[----:B-1----:R-:W-:Y:S01]  /*fa10*/  HMMA.16816.F32.BF16 R28, R48, R8, R28 ;  /* 0x00000008301c723c */ /* 0x002fe2000004181c */
[----:B---3--:R-:W-:-:S05]  /*fa20*/  LOP3.LUT R2, R80, 0xffffffe0, RZ, 0xc0, !PT ;  /* 0xffffffe050027812 */ /* 0x008fca00078ec0ff */
[----:B------:R-:W-:Y:S02]  /*fa30*/  IMAD.IADD R2, R89, 0x1, -R2 ;  /* 0x0000000159027824 */ /* 0x000fe400078e0a02 */
[----:B------:R-:W-:Y:S01]  /*fa40*/  HMMA.16816.F32.BF16 R24, R48, R10, R24 ;  /* 0x0000000a3018723c */ /* 0x000fe20000041818 */
[----:B------:R-:W1:Y:S07]  /*fa50*/  LDSM.16.M88.4 R8, [R180+0x8000] ;  /* 0x00800000b408783b */ /* 0x000e6e0000000200 */
[C---:B------:R-:W-:Y:S08]  /*fa60*/  HMMA.16816.F32.BF16 R20, R40.reuse, R44, R20 ;  /* 0x0000002c2814723c */ /* 0x040ff00000041814 */
[C---:B------:R-:W-:Y:S08]  /*fa70*/  HMMA.16816.F32.BF16 R16, R40.reuse, R46, R16 ;  /* 0x0000002e2810723c */ /* 0x040ff00000041810 */
[C---:B------:R-:W-:Y:S08]  /*fa80*/  HMMA.16816.F32.BF16 R76, R40.reuse, R56, R76 ;  /* 0x00000038284c723c */ /* 0x040ff0000004184c */
[----:B------:R-:W-:Y:S07]  /*fa90*/  HMMA.16816.F32.BF16 R52, R40, R58, R52 ;  /* 0x0000003a2834723c */ /* 0x000fee0000041834 */
[----:B------:R-:W-:Y:S01]  /*faa0*/  LEA.HI R43, R5, R82, RZ, 0x3 ;  /* 0x00000052052b7211 */ /* 0x000fe200078f18ff */
[----:B------:R-:W-:Y:S01]  /*fab0*/  IMAD.IADD R41, R89, 0x1, -R6 ;  /* 0x0000000159297824 */ /* 0x000fe200078e0a06 */
[----:B------:R-:W-:Y:S01]  /*fac0*/  SHF.R.S32.HI R5, RZ, 0x1f, R2 ;  /* 0x0000001fff057819 */ /* 0x000fe20000011402 */
[----:B----4-:R-:W-:Y:S01]  /*fad0*/  HMMA.16816.F32.BF16 R64, R48, R32, R64 ;  /* 0x000000203040723c */ /* 0x010fe20000041840 */
[----:B------:R-:W-:Y:S01]  /*fae0*/  LOP3.LUT R43, R43, 0xffffff8, RZ, 0xc0, !PT ;  /* 0x0ffffff82b2b7812 */ /* 0x000fe200078ec0ff */
[----:B------:R-:W-:Y:S01]  /*faf0*/  IMAD.MOV.U32 R42, RZ, RZ, -0x40 ;  /* 0xffffffc0ff2a7424 */ /* 0x000fe200078e00ff */
[----:B------:R-:W-:-:S02]  /*fb00*/  LEA.HI R5, R5, R2, RZ, 0x2 ;  /* 0x0000000205057211 */ /* 0x000fc400078f10ff */
[----:B------:R-:W-:Y:S01]  /*fb10*/  LEA.HI R6, R41, R41, RZ, 0x1 ;  /* 0x0000002929067211 */ /* 0x000fe200078f08ff */
[----:B------:R-:W-:Y:S01]  /*fb20*/  IMAD.IADD R43, R82, 0x1, -R43 ;  /* 0x00000001522b7824 */ /* 0x000fe200078e0a2b */
[C---:B------:R-:W-:Y:S01]  /*fb30*/  LEA.HI.SX32 R210, R5.reuse, R92, 0x1e ;  /* 0x0000005c05d27211 */ /* 0x040fe200078ff2ff */
[----:B------:R-:W-:Y:S01]  /*fb40*/  HMMA.16816.F32.BF16 R60, R48, R34, R60 ;  /* 0x00000022303c723c */ /* 0x000fe2000004183c */
[----:B------:R-:W-:Y:S01]  /*fb50*/  LOP3.LUT R6, R6, 0x1ffffffe, RZ, 0xc0, !PT ;  /* 0x1ffffffe06067812 */ /* 0x000fe200078ec0ff */
[----:B------:R-:W-:Y:S01]  /*fb60*/  LDSM.16.M88.4 R32, [R0+0x10900] ;  /* 0x010900000020783b */ /* 0x000fe20000000200 */
[----:B------:R-:W-:Y:S01]  /*fb70*/  LOP3.LUT R5, R5, 0x7ffffffc, RZ, 0xc0, !PT ;  /* 0x7ffffffc05057812 */ /* 0x000fe200078ec0ff */
[----:B------:R-:W-:Y:S02]  /*fb80*/  IMAD R210, R43, 0x10, R210 ;  /* 0x000000102bd27824 */ /* 0x000fe400078e02d2 */
[----:B------:R-:W-:Y:S02]  /*fb90*/  IMAD.IADD R41, R41, 0x1, -R6 ;  /* 0x0000000129297824 */ /* 0x000fe400078e0a06 */
[----:B-1----:R-:W-:Y:S01]  /*fba0*/  HMMA.16816.F32.BF16 R28, R8, R12, R28 ;  /* 0x0000000c081c723c */ /* 0x002fe2000004181c */
[----:B------:R-:W-:-:S02]  /*fbb0*/  IMAD.IADD R5, R2, 0x1, -R5 ;  /* 0x0000000102057824 */ /* 0x000fc400078e0a05 */
[----:B------:R-:W-:Y:S02]  /*fbc0*/  IMAD R210, R41, 0x8, R210 ;  /* 0x0000000829d27824 */ /* 0x000fe400078e02d2 */
[----:B------:R-:W-:Y:S02]  /*fbd0*/  IMAD R42, R7, R42, 0x1 ;  /* 0x00000001072a7424 */ /* 0x000fe400078e022a */
[----:B------:R-:W-:Y:S01]  /*fbe0*/  @P3 IMAD.HI.U32 R12, R210, c[0x0][0x2c8], RZ ;  /* 0x0000b200d20c3a27 */ /* 0x000fe200078e00ff */
[----:B------:R-:W-:Y:S03]  /*fbf0*/  HMMA.16816.F32.BF16 R76, R48, R36, R76 ;  /* 0x00000024304c723c */ /* 0x000fe6000004184c */
[----:B------:R-:W-:Y:S01]  /*fc00*/  IMAD.MOV.U32 R6, RZ, RZ, R210 ;  /* 0x000000ffff067224 */ /* 0x000fe200078e00d2 */
[----:B------:R-:W-:Y:S01]  /*fc10*/  @P3 SHF.R.U32.HI R6, RZ, c[0x0][0x2cc], R12 ;  /* 0x0000b300ff063a19 */ /* 0x000fe2000001160c */
[----:B------:R-:W-:-:S02]  /*fc20*/  IMAD.SHL.U32 R213, R5, 0x2, RZ ;  /* 0x0000000205d57824 */ /* 0x000fc400078e00ff */
[--C-:B------:R-:W-:Y:S01]  /*fc30*/  IMAD R2, R7, -0x40, R186.reuse ;  /* 0xffffffc007027824 */ /* 0x100fe200078e02ba */
[C---:B------:R-:W-:Y:S01]  /*fc40*/  HMMA.16816.F32.BF16 R52, R48.reuse, R38, R52 ;  /* 0x000000263034723c */ /* 0x040fe20000041834 */
[----:B------:R-:W-:Y:S01]  /*fc50*/  LDSM.16.M88.4 R36, [R0+0x11100] ;  /* 0x011100000024783b */ /* 0x000fe20000000200 */
[----:B------:R-:W-:Y:S01]  /*fc60*/  IADD3 R42, -R213, R42, R186 ;  /* 0x0000002ad52a7210 */ /* 0x000fe20007ffe1ba */
[----:B------:R-:W-:Y:S02]  /*fc70*/  IMAD.IADD R7, R2, 0x1, -R213 ;  /* 0x0000000102077824 */ /* 0x000fe400078e0ad5 */
[----:B------:R-:W1:Y:S02]  /*fc80*/  SHFL.IDX PT, R40, R6, RZ, 0x1c1f ;  /* 0x001c1fff06287589 */ /* 0x000e6400000e0000 */
[----:B------:R-:W-:Y:S01]  /*fc90*/  IMAD.IADD R5, R42, 0x1, -R209 ;  /* 0x000000012a057824 */ /* 0x000fe200078e0ad1 */
[----:B------:R-:W-:Y:S08]  /*fca0*/  HMMA.16816.F32.BF16 R20, R48, R72, R20 ;  /* 0x000000483014723c */ /* 0x000ff00000041814 */
[----:B------:R-:W-:Y:S01]  /*fcb0*/  HMMA.16816.F32.BF16 R24, R8, R14, R24 ;  /* 0x0000000e0818723c */ /* 0x000fe20000041818 */
[----:B------:R2:W3:Y:S01]  /*fcc0*/  LDSM.16.M88.4 R12, [R0+0x11900] ;  /* 0x01190000000c783b */ /* 0x0004e20000000200 */
[----:B------:R-:W-:-:S04]  /*fcd0*/  DEPBAR.LE SB0, 0x2 ;  /* 0x000080800000791a */ /* 0x000fc80000000000 */
[----:B------:R-:W-:Y:S02]  /*fce0*/  BAR.SYNC.DEFER_BLOCKING 0x0 ;  /* 0x0000000000007b1d */ /* 0x000fe40000010000 */
[----:B------:R-:W-:Y:S01]  /*fcf0*/  HMMA.16816.F32.BF16 R16, R48, R74, R16 ;  /* 0x0000004a3010723c */ /* 0x000fe20000041810 */
[----:B-1----:R-:W-:-:S07]  /*fd00*/  IMAD.IADD R2, R5, 0x1, R40 ;  /* 0x0000000105027824 */ /* 0x002fce00078e0228 */
[----:B------:R-:W-:Y:S01]  /*fd10*/  HMMA.16816.F32.BF16 R20, R8, R32, R20 ;  /* 0x000000200814723c */ /* 0x000fe20000041814 */
[----:B------:R-:W-:-:S04]  /*fd20*/  IMNMX R2, R7, R2, PT ;  /* 0x0000000207027217 */ /* 0x000fc80003800200 */
[C---:B------:R-:W-:Y:S02]  /*fd30*/  ISETP.GT.AND P0, PT, R2.reuse, RZ, PT ;  /* 0x000000ff0200720c */ /* 0x040fe40003f04270 */
[----:B------:R-:W-:Y:S01]  /*fd40*/  ISETP.GT.AND P1, PT, R2, 0x1, PT ;  /* 0x000000010200780c */ /* 0x000fe20003f24270 */
[C---:B------:R-:W-:Y:S01]  /*fd50*/  HMMA.16816.F32.BF16 R64, R8.reuse, R36, R64 ;  /* 0x000000240840723c */ /* 0x040fe20000041840 */
[----:B--2---:R-:W-:Y:S02]  /*fd60*/  FSEL R0, R28, -INF , P0 ;  /* 0xff8000001c007808 */ /* 0x004fe40000000000 */
[C---:B------:R-:W-:Y:S02]  /*fd70*/  ISETP.GT.AND P0, PT, R2.reuse, 0x8, PT ;  /* 0x000000080200780c */ /* 0x040fe40003f04270 */
[----:B------:R-:W-:Y:S01]  /*fd80*/  FSEL R28, R29, -INF , P1 ;  /* 0xff8000001d1c7808 */ /* 0x000fe20000800000 */
[----:B------:R-:W-:Y:S01]  /*fd90*/  LDSM.16.MT88.4 R124, [R135+0x100] ;  /* 0x00010000877c783b */ /* 0x000fe20000004200 */
[----:B------:R-:W-:Y:S01]  /*fda0*/  ISETP.GT.AND P1, PT, R2, 0x9, PT ;  /* 0x000000090200780c */ /* 0x000fe20003f24270 */
[----:B------:R-:W-:Y:S01]  /*fdb0*/  HMMA.16816.F32.BF16 R16, R8, R34, R16 ;  /* 0x000000220810723c */ /* 0x000fe20000041810 */
[----:B------:R-:W-:Y:S01]  /*fdc0*/  FSEL R32, R24, -INF , P0 ;  /* 0xff80000018207808 */ /* 0x000fe20000000000 */
[----:B------:R1:W2:Y:S01]  /*fdd0*/  SHFL.IDX PT, R34, R6, 0x1, 0x1c1f ;  /* 0x003c1f0006227f89 */ /* 0x0002a200000e0000 */
[----:B------:R-:W-:-:S02]  /*fde0*/  ISETP.GT.AND P0, PT, R2, 0x10, PT ;  /* 0x000000100200780c */ /* 0x000fc40003f04270 */
[----:B------:R-:W-:Y:S01]  /*fdf0*/  FSEL R24, R25, -INF , P1 ;  /* 0xff80000019187808 */ /* 0x000fe20000800000 */
[----:B------:R-:W-:Y:S01]  /*fe00*/  LDSM.16.MT88.4 R104, [R173+0x100] ;  /* 0x00010000ad68783b */ /* 0x000fe20000004200 */
[----:B------:R-:W-:Y:S01]  /*fe10*/  ISETP.GT.AND P1, PT, R2, 0x11, PT ;  /* 0x000000110200780c */ /* 0x000fe20003f24270 */
[----:B------:R-:W-:Y:S01]  /*fe20*/  HMMA.16816.F32.BF16 R60, R8, R38, R60 ;  /* 0x00000026083c723c */ /* 0x000fe2000004183c */
[----:B------:R-:W-:Y:S01]  /*fe30*/  FSEL R20, R20, -INF , P0 ;  /* 0xff80000014147808 */ /* 0x000fe20000000000 */
[----:B------:R-:W-:Y:S01]  /*fe40*/  LDSM.16.MT88.4 R112, [R134+0x100] ;  /* 0x000100008670783b */ /* 0x000fe20000004200 */
[----:B------:R-:W-:-:S03]  /*fe50*/  ISETP.GT.AND P0, PT, R2, 0x18, PT ;  /* 0x000000180200780c */ /* 0x000fc60003f04270 */
[----:B------:R-:W-:Y:S02]  /*fe60*/  LDSM.16.MT88.4 R120, [R4+0x100] ;  /* 0x000100000478783b */ /* 0x000fe40000004200 */
[C---:B---3--:R-:W-:Y:S02]  /*fe70*/  HMMA.16816.F32.BF16 R76, R8.reuse, R12, R76 ;  /* 0x0000000c084c723c */ /* 0x048fe4000004184c */
[----:B------:R-:W-:Y:S04]  /*fe80*/  LDSM.16.MT88.4 R40, [R135+0x2100] ;  /* 0x002100008728783b */ /* 0x000fe80000004200 */
[----:B------:R-:W-:Y:S02]  /*fe90*/  LDSM.16.MT88.4 R48, [R173+0x2100] ;  /* 0x00210000ad30783b */ /* 0x000fe40000004200 */
[----:B------:R-:W-:Y:S01]  /*fea0*/  FSEL R16, R16, -INF , P0 ;  /* 0xff80000010107808 */ /* 0x000fe20000000000 */
[----:B------:R-:W-:Y:S01]  /*feb0*/  HMMA.16816.F32.BF16 R52, R8, R14, R52 ;  /* 0x0000000e0834723c */ /* 0x000fe20000041834 */
[----:B-1----:R-:W-:Y:S01]  /*fec0*/  FSEL R6, R21, -INF , P1 ;  /* 0xff80000015067808 */ /* 0x002fe20000800000 */
[----:B--2---:R-:W-:Y:S01]  /*fed0*/  IMAD.IADD R34, R5, 0x1, R34 ;  /* 0x0000000105227824 */ /* 0x004fe200078e0222 */
[C---:B------:R-:W-:Y:S01]  /*fee0*/  ISETP.GT.AND P1, PT, R2.reuse, 0x19, PT ;  /* 0x000000190200780c */ /* 0x040fe20003f24270 */
[----:B------:R-:W-:Y:S01]  /*fef0*/  LDSM.16.MT88.4 R56, [R134+0x2100] ;  /* 0x002100008638783b */ /* 0x000fe20000004200 */
[----:B------:R-:W-:-:S02]  /*ff00*/  ISETP.GT.AND P0, PT, R2, 0x20, PT ;  /* 0x000000200200780c */ /* 0x000fc40003f04270 */
[----:B------:R-:W-:Y:S01]  /*ff10*/  FSEL R12, R17, -INF , P1 ;  /* 0xff800000110c7808 */ /* 0x000fe20000800000 */
[----:B------:R-:W-:Y:S01]  /*ff20*/  LDSM.16.MT88.4 R72, [R135+0x4100] ;  /* 0x004100008748783b */ /* 0x000fe20000004200 */
[----:B------:R-:W-:Y:S02]  /*ff30*/  ISETP.GT.AND P1, PT, R2, 0x21, PT ;  /* 0x000000210200780c */ /* 0x000fe40003f24270 */
[----:B------:R-:W-:Y:S01]  /*ff40*/  FSEL R170, R64, -INF , P0 ;  /* 0xff80000040aa7808 */ /* 0x000fe20000000000 */
[----:B------:R-:W-:Y:S01]  /*ff50*/  LDSM.16.MT88.4 R80, [R173+0x4100] ;  /* 0x00410000ad50783b */ /* 0x000fe20000004200 */
[----:B------:R-:W-:Y:S02]  /*ff60*/  ISETP.GT.AND P0, PT, R2, 0x28, PT ;  /* 0x000000280200780c */ /* 0x000fe40003f04270 */
[----:B------:R-:W-:Y:S01]  /*ff70*/  FMNMX.FTZ R9, R0, R28, !PT ;  /* 0x0000001c00097209 */ /* 0x000fe20007810000 */
[----:B------:R-:W-:Y:S01]  /*ff80*/  LDSM.16.MT88.4 R88, [R134+0x4100] ;  /* 0x004100008658783b */ /* 0x000fe20000004200 */
[----:B------:R-:W-:-:S02]  /*ff90*/  FSEL R168, R65, -INF , P1 ;  /* 0xff80000041a87808 */ /* 0x000fc40000800000 */
[----:B------:R-:W-:Y:S01]  /*ffa0*/  ISETP.GT.AND P1, PT, R2, 0x29, PT ;  /* 0x000000290200780c */ /* 0x000fe20003f24270 */
[----:B------:R-:W-:Y:S01]  /*ffb0*/  LDSM.16.MT88.4 R144, [R135+0x900] ;  /* 0x000900008790783b */ /* 0x000fe20000004200 */
[----:B------:R-:W-:Y:S02]  /*ffc0*/  FSEL R222, R60, -INF , P0 ;  /* 0xff8000003cde7808 */ /* 0x000fe40000000000 */
[----:B------:R-:W-:Y:S01]  /*ffd0*/  IMNMX R5, R7, R34, PT ;  /* 0x0000002207057217 */ /* 0x000fe20003800200 */
[----:B------:R-:W-:Y:S01]  /*ffe0*/  LDSM.16.MT88.4 R140, [R173+0x900] ;  /* 0x00090000ad8c783b */ /* 0x000fe20000004200 */
[----:B------:R-:W-:Y:S02]  /*fff0*/  ISETP.GT.AND P0, PT, R2, 0x30, PT ;  /* 0x000000300200780c */ /* 0x000fe40003f04270 */
[----:B------:R-:W-:Y:S01]  /*10000*/  FMNMX.FTZ R9, R32, R9, !PT ;  /* 0x0000000920097209 */ /* 0x000fe20007810000 */
[----:B------:R-:W-:Y:S01]  /*10010*/  LDSM.16.MT88.4 R136, [R134+0x900] ;  /* 0x000900008688783b */ /* 0x000fe20000004200 */
[----:B------:R-:W-:-:S02]  /*10020*/  FSEL R220, R61, -INF , P1 ;  /* 0xff8000003ddc7808 */ /* 0x000fc40000800000 */
[C---:B------:R-:W-:Y:S02]  /*10030*/  ISETP.GT.AND P1, PT, R5.reuse, RZ, PT ;  /* 0x000000ff0500720c */ /* 0x040fe40003f24270 */
[----:B------:R-:W-:Y:S02]  /*10040*/  FSEL R214, R76, -INF , P0 ;  /* 0xff8000004cd67808 */ /* 0x000fe40000000000 */
[C---:B------:R-:W-:Y:S02]  /*10050*/  ISETP.GT.AND P0, PT, R5.reuse, 0x1, PT ;  /* 0x000000010500780c */ /* 0x040fe40003f04270 */
        /* <DEDUP_REMOVED lines=12> */
[----:B------:R-:W-:Y:S02]  /*10120*/  FMNMX.FTZ R11, R26, R11, !PT ;  /* 0x0000000b1a0b7209 */ /* 0x000fe40007810000 */
[----:B------:R-:W-:Y:S02]  /*10130*/  ISETP.GT.AND P0, PT, R5, 0x11, PT ;  /* 0x000000110500780c */ /* 0x000fe40003f04270 */
[----:B------:R-:W-:-:S02]  /*10140*/  FSEL R22, R22, -INF , P1 ;  /* 0xff80000016167808 */ /* 0x000fc40000800000 */
[----:B------:R-:W-:Y:S02]  /*10150*/  FMNMX.FTZ R9, R12, R9, !PT ;  /* 0x000000090c097209 */ /* 0x000fe40007810000 */
[----:B------:R-:W-:Y:S02]  /*10160*/  FMNMX.FTZ R11, R14, R11, !PT ;  /* 0x0000000b0e0b7209 */ /* 0x000fe40007810000 */
[----:B------:R-:W-:Y:S02]  /*10170*/  FSEL R10, R23, -INF , P0 ;  /* 0xff800000170a7808 */ /* 0x000fe40000000000 */
[----:B------:R-:W-:Y:S02]  /*10180*/  ISETP.GT.AND P0, PT, R5, 0x18, PT ;  /* 0x000000180500780c */ /* 0x000fe40003f04270 */
[----:B------:R-:W-:Y:S02]  /*10190*/  ISETP.GT.AND P1, PT, R2, 0x31, PT ;  /* 0x000000310200780c */ /* 0x000fe40003f24270 */
[----:B------:R-:W-:-:S02]  /*101a0*/  FMNMX.FTZ R9, R170, R9, !PT ;  /* 0x00000009aa097209 */ /* 0x000fc40007810000 */
[----:B------:R-:W-:Y:S02]  /*101b0*/  FMNMX.FTZ R11, R22, R11, !PT ;  /* 0x0000000b160b7209 */ /* 0x000fe40007810000 */
[----:B------:R-:W-:Y:S02]  /*101c0*/  FSEL R18, R18, -INF , P0 ;  /* 0xff80000012127808 */ /* 0x000fe40000000000 */
        /* <DEDUP_REMOVED lines=16> */
[----:B------:R-:W-:Y:S01]  /*102d0*/  FMNMX.FTZ R9, R214, R9, !PT ;  /* 0x00000009d6097209 */ /* 0x000fe20007810000 */
[----:B------:R-:W-:Y:S01]  /*102e0*/  LDSM.16.MT88.4 R64, [R165+0x2100] ;  /* 0x00210000a540783b */ /* 0x000fe20000004200 */
[----:B------:R-:W-:Y:S02]  /*102f0*/  ISETP.GT.AND P1, PT, R5, 0x28, PT ;  /* 0x000000280500780c */ /* 0x000fe40003f24270 */
[----:B------:R-:W-:Y:S02]  /*10300*/  FMNMX.FTZ R11, R174, R11, !PT ;  /* 0x0000000bae0b7209 */ /* 0x000fe40007810000 */
[----:B------:R-:W-:Y:S02]  /*10310*/  FSEL R206, R53, -INF , P0 ;  /* 0xff80000035ce7808 */ /* 0x000fe40000000000 */
[----:B------:R-:W-:Y:S02]  /*10320*/  FMNMX.FTZ R9, R212, R9, !PT ;  /* 0x00000009d4097209 */ /* 0x000fe40007810000 */
        /* <DEDUP_REMOVED lines=8> */
[----:B------:R-:W-:Y:S02]  /*103b0*/  ISETP.GT.AND P0, PT, R5, 0x31, PT ;  /* 0x000000310500780c */ /* 0x000fe40003f04270 */
[----:B------:R-:W-:Y:S01]  /*103c0*/  FSEL R150, R78, -INF , P1 ;  /* 0xff8000004e967808 */ /* 0x000fe20000800000 */
[----:B------:R-:W1:Y:S01]  /*103d0*/  SHFL.BFLY PT, R9, R2, 0x2, 0x1f ;  /* 0x0c401f0002097f89 */ /* 0x000e6200000e0000 */
[----:B------:R-:W-:Y:S02]  /*103e0*/  FMNMX.FTZ R11, R216, R11, !PT ;  /* 0x0000000bd80b7209 */ /* 0x000fe40007810000 */
[----:B------:R-:W-:Y:S02]  /*103f0*/  FSEL R148, R79, -INF , P0 ;  /* 0xff8000004f947808 */ /* 0x000fe40000000000 */
[----:B------:R-:W-:-:S02]  /*10400*/  ISETP.GT.AND P1, PT, R5, 0x38, PT ;  /* 0x000000380500780c */ /* 0x000fc40003f24270 */
[----:B------:R-:W-:Y:S02]  /*10410*/  FMNMX.FTZ R11, R150, R11, !PT ;  /* 0x0000000b960b7209 */ /* 0x000fe40007810000 */
[----:B------:R-:W-:Y:S02]  /*10420*/  ISETP.GT.AND P0, PT, R5, 0x39, PT ;  /* 0x000000390500780c */ /* 0x000fe40003f04270 */
[----:B------:R-:W-:Y:S02]  /*10430*/  FSEL R176, R54, -INF , P1 ;  /* 0xff80000036b07808 */ /* 0x000fe40000800000 */
[----:B------:R-:W-:Y:S02]  /*10440*/  FMNMX.FTZ R11, R148, R11, !PT ;  /* 0x0000000b940b7209 */ /* 0x000fe40007810000 */
[----:B------:R-:W-:Y:S02]  /*10450*/  FSEL R172, R55, -INF , P0 ;  /* 0xff80000037ac7808 */ /* 0x000fe40000000000 */
        /* <DEDUP_REMOVED lines=18> */
[--C-:B------:R-:W-:Y:S01]  /*10580*/  FFMA.FTZ R3, R12, c[0x0][0x2d0], -R149.reuse ;  /* 0x0000b4000c037a23 */ /* 0x100fe20000010895 */
[----:B------:R-:W-:Y:S01]  /*10590*/  LDSM.16.MT88.4 R32, [R165+0x900] ;  /* 0x00090000a520783b */ /* 0x000fe20000004200 */
[--C-:B------:R-:W-:Y:S01]  /*105a0*/  FFMA.FTZ R160, R20, c[0x0][0x2d0], -R149.reuse ;  /* 0x0000b40014a07a23 */ /* 0x100fe20000010895 */
[C---:B------:R-:W-:Y:S01]  /*105b0*/  FSETP.NEU.FTZ.AND P0, PT, R0.reuse, -INF , PT ;  /* 0xff8000000000780b */ /* 0x040fe20003f1d000 */
[----:B------:R-:W-:Y:S01]  /*105c0*/  FMUL.FTZ R171, R0, c[0x0][0x2d0] ;  /* 0x0000b40000ab7a20 */ /* 0x000fe20000410000 */
[----:B------:R-:W1:Y:S01]  /*105d0*/  MUFU.EX2 R161, R161 ;  /* 0x000000a100a17308 */ /* 0x000e620000000800 */
[----:B------:R-:W-:-:S02]  /*105e0*/  FFMA.FTZ R152, R16, c[0x0][0x2d0], -R149 ;  /* 0x0000b40010987a23 */ /* 0x000fc40000010895 */
[--C-:B------:R-:W-:Y:S01]  /*105f0*/  FFMA.FTZ R167, R170, c[0x0][0x2d0], -R149.reuse ;  /* 0x0000b400aaa77a23 */ /* 0x100fe20000010895 */
[----:B------:R-:W-:Y:S01]  /*10600*/  FSEL R171, R171, RZ, P0 ;  /* 0x000000ffabab7208 */ /* 0x000fe20000000000 */
[--C-:B------:R-:W-:Y:S01]  /*10610*/  FFMA.FTZ R168, R168, c[0x0][0x2d0], -R149.reuse ;  /* 0x0000b400a8a87a23 */ /* 0x100fe20000010895 */
[----:B------:R-:W-:Y:S01]  /*10620*/  ISETP.GE.AND P0, PT, R95, 0x3, PT ;  /* 0x000000035f00780c */ /* 0x000fe20003f06270 */
[----:B------:R-:W-:Y:S01]  /*10630*/  FFMA.FTZ R170, R222, c[0x0][0x2d0], -R149 ;  /* 0x0000b400deaa7a23 */ /* 0x000fe20000010895 */
[----:B------:R-:W-:Y:S01]  /*10640*/  MUFU.EX2 R162, R162 ;  /* 0x000000a200a27308 */ /* 0x000fe20000000800 */
[--C-:B------:R-:W-:Y:S02]  /*10650*/  FFMA.FTZ R166, R7, c[0x0][0x2d0], -R171.reuse ;  /* 0x0000b40007a67a23 */ /* 0x100fe400000108ab */
[--C-:B------:R-:W-:Y:S01]  /*10660*/  FFMA.FTZ R163, R30, c[0x0][0x2d0], -R171.reuse ;  /* 0x0000b4001ea37a23 */ /* 0x100fe200000108ab */
[----:B------:R-:W2:Y:S01]  /*10670*/  LDSM.16.MT88.4 R4, [R4+0x4100] ;  /* 0x004100000404783b */ /* 0x000ea20000004200 */
[----:B------:R-:W-:-:S02]  /*10680*/  FFMA.FTZ R158, R26, c[0x0][0x2d0], -R171 ;  /* 0x0000b4001a9e7a23 */ /* 0x000fc400000108ab */
[--C-:B------:R-:W-:Y:S01]  /*10690*/  FFMA.FTZ R159, R14, c[0x0][0x2d0], -R171.reuse ;  /* 0x0000b4000e9f7a23 */ /* 0x100fe200000108ab */
[----:B------:R-:W3:Y:S01]  /*106a0*/  MUFU.EX2 R157, R157 ;  /* 0x0000009d009d7308 */ /* 0x000ee20000000800 */
[----:B------:R-:W4:Y:S01]  /*106b0*/  LDSM.16.MT88.4 R12, [R165+0x2900] ;  /* 0x00290000a50c783b */ /* 0x000f220000004200 */
[----:B-1----:R-:W-:Y:S01]  /*106c0*/  F2FP.BF16.PACK_AB R96, R161, R164 ;  /* 0x000000a4a160723e */ /* 0x002fe200000010ff */
[--C-:B------:R-:W-:Y:S01]  /*106d0*/  FFMA.FTZ R156, R22, c[0x0][0x2d0], -R171.reuse ;  /* 0x0000b400169c7a23 */ /* 0x100fe200000108ab */
[----:B------:R-:W-:Y:S01]  /*106e0*/  @P0 IADD3 R95, R95, -0x3, RZ ;  /* 0xfffffffd5f5f0810 */ /* 0x000fe20007ffe0ff */
[--C-:B------:R-:W-:Y:S01]  /*106f0*/  FFMA.FTZ R153, R10, c[0x0][0x2d0], -R171.reuse ;  /* 0x0000b4000a997a23 */ /* 0x100fe200000108ab */
[----:B------:R-:W1:Y:S01]  /*10700*/  LDSM.16.MT88.4 R20, [R135+0x2900] ;  /* 0x002900008714783b */ /* 0x000e620000004200 */
[--C-:B------:R-:W-:Y:S01]  /*10710*/  FFMA.FTZ R133, R18, c[0x0][0x2d0], -R171.reuse ;  /* 0x0000b40012857a23 */ /* 0x100fe200000108ab */
[----:B------:R-:W-:Y:S01]  /*10720*/  MUFU.EX2 R166, R166 ;  /* 0x000000a600a67308 */ /* 0x000fe20000000800 */
[----:B------:R-:W-:Y:S01]  /*10730*/  FFMA.FTZ R154, R8, c[0x0][0x2d0], -R171 ;  /* 0x0000b400089a7a23 */ /* 0x000fe200000108ab */
[----:B------:R-:W5:Y:S01]  /*10740*/  LDSM.16.MT88.4 R16, [R135+0x4900] ;  /* 0x004900008710783b */ /* 0x000f620000004200 */
[----:B------:R-:W-:-:S02]  /*10750*/  FFMA.FTZ R169, R220, c[0x0][0x2d0], -R149 ;  /* 0x0000b400dca97a23 */ /* 0x000fc40000010895 */
[--C-:B------:R-:W-:Y:S01]  /*10760*/  FFMA.FTZ R174, R174, c[0x0][0x2d0], -R171.reuse ;  /* 0x0000b400aeae7a23 */ /* 0x100fe200000108ab */
[----:B------:R-:W-:Y:S01]  /*10770*/  LDSM.16.MT88.4 R28, [R173+0x2900] ;  /* 0x00290000ad1c783b */ /* 0x000fe20000004200 */
[--C-:B------:R-:W-:Y:S01]  /*10780*/  FFMA.FTZ R175, R218, c[0x0][0x2d0], -R171.reuse ;  /* 0x0000b400daaf7a23 */ /* 0x100fe200000108ab */
[----:B------:R-:W2:Y:S01]  /*10790*/  MUFU.EX2 R163, R163 ;  /* 0x000000a300a37308 */ /* 0x000ea20000000800 */
[----:B---3--:R-:W-:Y:S01]  /*107a0*/  F2FP.BF16.PACK_AB R98, R157, R162 ;  /* 0x000000a29d62723e */ /* 0x008fe200000010ff */
[----:B------:R-:W-:Y:S01]  /*107b0*/  LDSM.16.MT88.4 R24, [R134+0x2900] ;  /* 0x002900008618783b */ /* 0x000fe20000004200 */
[--C-:B------:R-:W-:Y:S02]  /*107c0*/  FFMA.FTZ R178, R178, c[0x0][0x2d0], -R171.reuse ;  /* 0x0000b400b2b27a23 */ /* 0x100fe400000108ab */
[----:B------:R-:W-:Y:S02]  /*107d0*/  FFMA.FTZ R179, R216, c[0x0][0x2d0], -R171 ;  /* 0x0000b400d8b37a23 */ /* 0x000fe400000108ab */
[----:B------:R-:W-:Y:S01]  /*107e0*/  FFMA.FTZ R215, R206, c[0x0][0x2d0], -R149 ;  /* 0x0000b400ced77a23 */ /* 0x000fe20000010895 */
[----:B------:R-:W-:Y:S01]  /*107f0*/  MUFU.EX2 R158, R158 ;  /* 0x0000009e009e7308 */ /* 0x000fe20000000800 */
[----:B------:R-:W-:-:S02]  /*10800*/  FFMA.FTZ R206, R150, c[0x0][0x2d0], -R171 ;  /* 0x0000b40096ce7a23 */ /* 0x000fc400000108ab */
[--C-:B------:R-:W-:Y:S02]  /*10810*/  FFMA.FTZ R217, R148, c[0x0][0x2d0], -R171.reuse ;  /* 0x0000b40094d97a23 */ /* 0x100fe400000108ab */
[----:B------:R-:W-:Y:S02]  /*10820*/  FFMA.FTZ R176, R176, c[0x0][0x2d0], -R171 ;  /* 0x0000b400b0b07a23 */ /* 0x000fe400000108ab */
[--C-:B------:R-:W-:Y:S01]  /*10830*/  FFMA.FTZ R207, R214, c[0x0][0x2d0], -R149.reuse ;  /* 0x0000b400d6cf7a23 */ /* 0x100fe20000010895 */
[----:B------:R-:W3:Y:S01]  /*10840*/  MUFU.EX2 R159, R159 ;  /* 0x0000009f009f7308 */ /* 0x000ee20000000800 */
[----:B--2---:R-:W-:Y:S01]  /*10850*/  F2FP.BF16.PACK_AB R97, R163, R166 ;  /* 0x000000a6a361723e */ /* 0x004fe200000010ff */
[--C-:B------:R-:W-:Y:S02]  /*10860*/  FFMA.FTZ R212, R212, c[0x0][0x2d0], -R149.reuse ;  /* 0x0000b400d4d47a23 */ /* 0x100fe40000010895 */
[----:B------:R-:W-:Y:S02]  /*10870*/  FFMA.FTZ R208, R208, c[0x0][0x2d0], -R149 ;  /* 0x0000b400d0d07a23 */ /* 0x000fe40000010895 */
[----:B------:R-:W-:Y:S01]  /*10880*/  FFMA.FTZ R171, R172, c[0x0][0x2d0], -R171 ;  /* 0x0000b400acab7a23 */ /* 0x000fe200000108ab */
[----:B------:R-:W-:Y:S01]  /*10890*/  LDSM.16.MT88.4 R148, [R173+0x3900] ;  /* 0x00390000ad94783b */ /* 0x000fe20000004200 */
[----:B------:R-:W-:Y:S01]  /*108a0*/  MUFU.EX2 R160, R160 ;  /* 0x000000a000a07308 */ /* 0x000fe20000000800 */
[----:B------:R-:W-:-:S02]  /*108b0*/  FADD.FTZ R161, R164, R161 ;  /* 0x000000a1a4a17221 */ /* 0x000fc40000010000 */
[----:B------:R-:W-:Y:S02]  /*108c0*/  FADD.FTZ R163, R166, R163 ;  /* 0x000000a3a6a37221 */ /* 0x000fe40000010000 */
[----:B------:R-:W-:Y:S02]  /*108d0*/  FADD.FTZ R162, R162, R161 ;  /* 0x000000a1a2a27221 */ /* 0x000fe40000010000 */
[----:B------:R-:W-:Y:S01]  /*108e0*/  @P0 IMAD R94, R94, R95, RZ ;  /* 0x0000005f5e5e0224 */ /* 0x000fe200078e02ff */
[----:B---3--:R-:W-:Y:S01]  /*108f0*/  F2FP.BF16.PACK_AB R99, R159, R158 ;  /* 0x0000009e9f63723e */ /* 0x008fe200000010ff */
[----:B------:R-:W2:Y:S01]  /*10900*/  MUFU.EX2 R155, R155 ;  /* 0x0000009b009b7308 */ /* 0x000ea20000000800 */
[----:B------:R-:W-:Y:S02]  /*10910*/  FADD.FTZ R158, R158, R163 ;  /* 0x000000a39e9e7221 */ /* 0x000fe40000010000 */
        /* <DEDUP_REMOVED lines=66> */
[C---:B-----5:R-:W-:Y:S08]  /*10d40*/  HMMA.16816.F32.BF16 R68, R4.reuse, R16, R68 ;  /* 0x000000100444723c */ /* 0x060ff00000041844 */
        /* <DEDUP_REMOVED lines=26> */
[C---:B---3--:R-:W-:Y:S08]  /*10ef0*/  HMMA.16816.F32.BF16 R8, R4.reuse, R16, R8 ;  /* 0x000000100408723c */ /* 0x048ff00000041808 */
[----:B------:R-:W-:Y:S01]  /*10f00*/  HMMA.16816.F32.BF16 R96, R4, R18, R96 ;  /* 0x000000120460723c */ /* 0x000fe20000041860 */
[----:B------:R-:W3:Y:S06]  /*10f10*/  LDSM.16.MT88.4 R16, [R165+0x3100] ;  /* 0x00310000a510783b */ /* 0x000eec0000004200 */
[----:B------:R-:W-:Y:S01]  /*10f20*/  F2FP.BF16.PACK_AB R4, R168, R167 ;  /* 0x000000a7a804723e */ /* 0x000fe200000010ff */
[----:B------:R-:W-:Y:S01]  /*10f30*/  FADD.FTZ R167, R167, R152 ;  /* 0x00000098a7a77221 */ /* 0x000fe20000010000 */
[----:B------:R-:W-:Y:S01]  /*10f40*/  F2FP.BF16.PACK_AB R5, R175, R174 ;  /* 0x000000aeaf05723e */ /* 0x000fe200000010ff */
[----:B------:R-:W-:Y:S01]  /*10f50*/  FADD.FTZ R174, R174, R133 ;  /* 0x00000085aeae7221 */ /* 0x000fe20000010000 */
[----:B------:R-:W-:Y:S01]  /*10f60*/  F2FP.BF16.PACK_AB R6, R169, R170 ;  /* 0x000000aaa906723e */ /* 0x000fe200000010ff */
[----:B------:R-:W-:Y:S01]  /*10f70*/  FADD.FTZ R167, R168, R167 ;  /* 0x000000a7a8a77221 */ /* 0x000fe20000010000 */
[----:B------:R-:W-:Y:S01]  /*10f80*/  F2FP.BF16.PACK_AB R7, R179, R178 ;  /* 0x000000b2b307723e */ /* 0x000fe200000010ff */
[----:B------:R-:W-:-:S02]  /*10f90*/  FADD.FTZ R175, R175, R174 ;  /* 0x000000aeafaf7221 */ /* 0x000fc40000010000 */
[----:B------:R-:W-:Y:S02]  /*10fa0*/  FADD.FTZ R170, R170, R167 ;  /* 0x000000a7aaaa7221 */ /* 0x000fe40000010000 */
[----:B------:R-:W-:Y:S02]  /*10fb0*/  FADD.FTZ R178, R178, R175 ;  /* 0x000000afb2b27221 */ /* 0x000fe40000010000 */
[----:B-1----:R-:W-:Y:S01]  /*10fc0*/  HMMA.16816.F32.BF16 R36, R4, R12, R36 ;  /* 0x0000000c0424723c */ /* 0x002fe20000041824 */
[----:B------:R-:W-:Y:S02]  /*10fd0*/  FADD.FTZ R170, R169, R170 ;  /* 0x000000aaa9aa7221 */ /* 0x000fe40000010000 */
[----:B------:R-:W-:-:S05]  /*10fe0*/  FADD.FTZ R179, R179, R178 ;  /* 0x000000b2b3b37221 */ /* 0x000fca0000010000 */
        /* <DEDUP_REMOVED lines=29> */
[C---:B----4-:R-:W-:Y:S08]  /*111c0*/  HMMA.16816.F32.BF16 R68, R4.reuse, R24, R68 ;  /* 0x000000180444723c */ /* 0x050ff00000041844 */
[C---:B------:R-:W-:Y:S01]  /*111d0*/  HMMA.16816.F32.BF16 R72, R4.reuse, R26, R72 ;  /* 0x0000001a0448723c */ /* 0x040fe20000041848 */
[----:B------:R-:W-:Y:S07]  /*111e0*/  LDSM.16.MT88.4 R24, [R134+0x3900] ;  /* 0x003900008618783b */ /* 0x000fee0000004200 */
        /* <DEDUP_REMOVED lines=15> */
[----:B------:R-:W-:Y:S02]  /*112e0*/  FADD.FTZ R208, R171, R176 ;  /* 0x000000b0abd07221 */ /* 0x000fe40000010000 */
[----:B------:R-:W-:-:S03]  /*112f0*/  IMAD.MOV.U32 R206, RZ, RZ, RZ ;  /* 0x000000ffffce7224 */ /* 0x000fc600078e00ff */
[C---:B------:R-:W-:Y:S01]  /*11300*/  HMMA.16816.F32.BF16 R104, R4.reuse, R14, R104 ;  /* 0x0000000e0468723c */ /* 0x040fe20000041868 */
[----:B------:R-:W1:Y:S07]  /*11310*/  LDSM.16.MT88.4 R12, [R134+0x5900] ;  /* 0x00590000860c783b */ /* 0x000e6e0000004200 */
[C---:B--2---:R-:W-:Y:S08]  /*11320*/  HMMA.16816.F32.BF16 R60, R4.reuse, R20, R60 ;  /* 0x00000014043c723c */ /* 0x044ff0000004183c */
[C---:B------:R-:W-:Y:S01]  /*11330*/  HMMA.16816.F32.BF16 R64, R4.reuse, R22, R64 ;  /* 0x000000160440723c */ /* 0x040fe20000041840 */
[----:B------:R-:W2:Y:S07]  /*11340*/  LDSM.16.MT88.4 R20, [R165+0x5900] ;  /* 0x00590000a514783b */ /* 0x000eae0000004200 */
[C---:B---3--:R-:W-:Y:S07]  /*11350*/  HMMA.16816.F32.BF16 R68, R4.reuse, R16, R68 ;  /* 0x000000100444723c */ /* 0x048fee0000041844 */
[-C--:B------:R-:W-:Y:S01]  /*11360*/  @P0 IMAD.WIDE.U32 R16, R95, R93.reuse, R204 ;  /* 0x0000005d5f100225 */ /* 0x080fe200078e00cc */
[C---:B------:R-:W-:Y:S07]  /*11370*/  HMMA.16816.F32.BF16 R72, R4.reuse, R18, R72 ;  /* 0x000000120448723c */ /* 0x040fee0000041848 */
[----:B------:R-:W-:Y:S01]  /*11380*/  @P0 LEA R18, P1, R16, c[0x0][0x1c8], 0x1 ;  /* 0x0000720010120a11 */ /* 0x000fe200078208ff */
[C---:B------:R-:W-:Y:S08]  /*11390*/  HMMA.16816.F32.BF16 R44, R4.reuse, R148, R44 ;  /* 0x00000094042c723c */ /* 0x040ff0000004182c */
[C---:B-1----:R-:W-:Y:S07]  /*113a0*/  HMMA.16816.F32.BF16 R84, R4.reuse, R12, R84 ;  /* 0x0000000c0454723c */ /* 0x042fee0000041854 */
[----:B------:R-:W-:Y:S01]  /*113b0*/  @P3 IMAD.HI.U32 R13, R92, c[0x0][0x2c8], RZ ;  /* 0x0000b2005c0d3a27 */ /* 0x000fe200078e00ff */
[----:B------:R-:W-:Y:S01]  /*113c0*/  @P0 SHF.R.S32.HI R12, RZ, 0x1f, R95 ;  /* 0x0000001fff0c0819 */ /* 0x000fe2000001145f */
[----:B------:R-:W-:Y:S03]  /*113d0*/  HMMA.16816.F32.BF16 R88, R4, R14, R88 ;  /* 0x0000000e0458723c */ /* 0x000fe60000041858 */
[----:B------:R-:W-:Y:S01]  /*113e0*/  @P3 SHF.R.U32.HI R92, RZ, c[0x0][0x2cc], R13 ;  /* 0x0000b300ff5c3a19 */ /* 0x000fe2000001160d */
[----:B------:R-:W-:-:S03]  /*113f0*/  @P0 IMAD R12, R12, R93, R94 ;  /* 0x0000005d0c0c0224 */ /* 0x000fc600078e025e */
[----:B------:R-:W-:Y:S01]  /*11400*/  IADD3 R92, R92, R186, -R209 ;  /* 0x000000ba5c5c7210 */ /* 0x000fe20007ffe8d1 */
[----:B------:R-:W-:Y:S01]  /*11410*/  @P0 IMAD.IADD R13, R17, 0x1, R12 ;  /* 0x00000001110d0824 */ /* 0x000fe200078e020c */
[C---:B------:R-:W-:Y:S02]  /*11420*/  HMMA.16816.F32.BF16 R48, R4.reuse, R150, R48 ;  /* 0x000000960430723c */ /* 0x040fe40000041830 */
[----:B------:R-:W-:Y:S02]  /*11430*/  SHF.R.S32.HI R15, RZ, 0x1f, R92 ;  /* 0x0000001fff0f7819 */ /* 0x000fe4000001145c */
[----:B------:R-:W-:Y:S02]  /*11440*/  @P0 LEA.HI.X R19, R16, c[0x0][0x1cc], R13, 0x1, P1 ;  /* 0x0000730010130a11 */ /* 0x000fe400008f0c0d */
[----:B------:R-:W-:Y:S02]  /*11450*/  LEA.HI R3, R15, R92, RZ, 0x6 ;  /* 0x0000005c0f037211 */ /* 0x000fe400078f30ff */
[----:B--2---:R-:W-:Y:S01]  /*11460*/  HMMA.16816.F32.BF16 R92, R4, R20, R8 ;  /* 0x00000014045c723c */ /* 0x004fe20000041808 */
[----:B------:R-:W-:Y:S01]  /*11470*/  @!PT LDS RZ, [RZ] ;  /* 0x00000000fffff984 */ /* 0x000fe20000000800 */
[----:B------:R-:W-:Y:S01]  /*11480*/  @!PT LDS RZ, [RZ] ;  /* 0x00000000fffff984 */ /* 0x000fe20000000800 */
[----:B------:R-:W-:Y:S01]  /*11490*/  @!PT LDS RZ, [RZ] ;  /* 0x00000000fffff984 */ /* 0x000fe20000000800 */
[----:B------:R1:W-:Y:S01]  /*114a0*/  @P0 LDGSTS.E.BYPASS.LTC128B.128 [R132+0xc100], [R18.64], !P6 ;  /* 0x0c10000012840fae */ /* 0x0003e2000f101d46 */
[----:B------:R-:W-:-:S03]  /*114b0*/  SHF.R.S32.HI R3, RZ, 0x6, R3 ;  /* 0x00000006ff037819 */ /* 0x000fc60000011403 */
[----:B------:R1:W-:Y:S01]  /*114c0*/  @P0 LDGSTS.E.BYPASS.LTC128B.128 [R132+0xe100], [R18.64+0x80], !P5 ;  /* 0x0e10008012840fae */ /* 0x0003e2000e901d46 */
[----:B------:R-:W-:Y:S02]  /*114d0*/  IMNMX R224, RZ, R3, !PT ;  /* 0x00000003ffe07217 */ /* 0x000fe40007800200 */
[C---:B------:R-:W-:Y:S01]  /*114e0*/  @P0 LEA R8, P1, R193.reuse, R18, 0x1 ;  /* 0x00000012c1080211 */ /* 0x040fe200078208ff */
[----:B------:R1:W-:Y:S01]  /*114f0*/  @P0 LDGSTS.E.BYPASS.LTC128B.128 [R132+0x10100], [R18.64+0x100], !P4 ;  /* 0x1010010012840fae */ /* 0x0003e2000e101d46 */
[----:B------:R-:W-:Y:S02]  /*11500*/  HMMA.16816.F32.BF16 R76, R4, R144, R76 ;  /* 0x00000090044c723c */ /* 0x000fe4000004184c */
[----:B------:R-:W-:-:S05]  /*11510*/  @P0 LEA.HI.X R9, R193, R19, R192, 0x1, P1 ;  /* 0x00000013c1090211 */ /* 0x000fca00008f0cc0 */
[----:B------:R1:W-:Y:S01]  /*11520*/  @P0 LDGSTS.E.BYPASS.LTC128B.128 [R132+0xd100], [R8.64], !P6 ;  /* 0x0d10000008840fae */ /* 0x0003e2000f101d46 */
[C---:B------:R-:W-:Y:S03]  /*11530*/  HMMA.16816.F32.BF16 R80, R4.reuse, R146, R80 ;  /* 0x000000920450723c */ /* 0x040fe60000041850 */
[----:B------:R1:W-:Y:S04]  /*11540*/  @P0 LDGSTS.E.BYPASS.LTC128B.128 [R132+0xf100], [R8.64+0x80], !P5 ;  /* 0x0f10008008840fae */ /* 0x0003e8000e901d46 */
[----:B------:R1:W-:Y:S01]  /*11550*/  @P0 LDGSTS.E.BYPASS.LTC128B.128 [R132+0x11100], [R8.64+0x100], !P4 ;  /* 0x1110010008840fae */ /* 0x0003e2000e101d46 */
[----:B------:R-:W-:Y:S01]  /*11560*/  ISETP.GE.AND P0, PT, R211, R224, PT ;  /* 0x000000e0d300720c */ /* 0x000fe20003f06270 */
[C---:B------:R-:W-:Y:S02]  /*11570*/  HMMA.16816.F32.BF16 R128, R4.reuse, R140, R128 ;  /* 0x0000008c0480723c */ /* 0x040fe40000041880 */
[----:B------:R-:W0:Y:S06]  /*11580*/  LDGDEPBAR ;  /* 0x00000000000079af */ /* 0x000e2c0000000000 */
        /* <DEDUP_REMOVED lines=11> */
[C---:B-1----:R-:W-:Y:S01]  /*11640*/  IADD3 RZ, P1, R200.reuse, 0x40, RZ ;  /* 0x00000040c8ff7810 */ /* 0x042fe20007f3e0ff */
[----:B------:R-:W-:Y:S01]  /*11650*/  IMAD.MOV.U32 R132, RZ, RZ, R0 ;  /* 0x000000ffff847224 */ /* 0x000fe200078e0000 */
[----:B------:R-:W-:Y:S01]  /*11660*/  IADD3 RZ, P0, R200, 0x80, RZ ;  /* 0x00000080c8ff7810 */ /* 0x000fe20007f1e0ff */
[----:B------:R-:W-:Y:S01]  /*11670*/  IMAD.MOV.U32 R3, RZ, RZ, R2 ;  /* 0x000000ffff037224 */ /* 0x000fe200078e0002 */
[----:B------:R-:W-:Y:S01]  /*11680*/  IADD3.X R223, RZ, R205, RZ, P1, !PT ;  /* 0x000000cdffdf7210 */ /* 0x000fe20000ffe4ff */
[----:B------:R-:W-:Y:S01]  /*11690*/  IMAD.MOV.U32 R206, RZ, RZ, RZ ;  /* 0x000000ffffce7224 */ /* 0x000fe200078e00ff */
[C---:B------:R-:W-:Y:S01]  /*116a0*/  IADD3 R218, P1, R198.reuse, 0x80, RZ ;  /* 0x00000080c6da7810 */ /* 0x040fe20007f3e0ff */
[----:B------:R-:W-:Y:S01]  /*116b0*/  IMAD.X R222, RZ, RZ, R205, P0 ;  /* 0x000000ffffde7224 */ /* 0x000fe200000e06cd */
[----:B------:R-:W-:Y:S01]  /*116c0*/  IADD3 R216, P0, R198, 0x40, RZ ;  /* 0x00000040c6d87810 */ /* 0x000fe20007f1e0ff */
[----:B------:R-:W-:Y:S01]  /*116d0*/  IMAD.IADD R133, R185, 0x1, R182 ;  /* 0x00000001b9857824 */ /* 0x000fe200078e02b6 */
[----:B------:R-:W-:Y:S01]  /*116e0*/  IADD3 R176, R183, 0xc100, RZ ;  /* 0x0000c100b7b07810 */ /* 0x000fe20007ffe0ff */
[----:B------:R-:W-:Y:S01]  /*116f0*/  @P3 IMAD.HI.U32 R219, R210, c[0x0][0x2c8], RZ ;  /* 0x0000b200d2db3a27 */ /* 0x000fe200078e00ff */
[----:B------:R-:W-:Y:S01]  /*11700*/  MOV R221, 0x20 ;  /* 0x0000002000dd7802 */ /* 0x000fe20000000f00 */
[----:B------:R-:W-:Y:S01]  /*11710*/  UMOV UR5, 0x1 ;  /* 0x0000000100057882 */ /* 0x000fe20000000000 */
[C---:B------:R-:W-:Y:S01]  /*11720*/  IADD3 R214, R200.reuse, 0x40, RZ ;  /* 0x00000040c8d67810 */ /* 0x040fe20007ffe0ff */
[----:B------:R-:W-:Y:S01]  /*11730*/  IMAD.MOV.U32 R220, RZ, RZ, -0x40 ;  /* 0xffffffc0ffdc7424 */ /* 0x000fe200078e00ff */
[----:B------:R-:W-:Y:S01]  /*11740*/  IADD3 R212, R200, 0x80, RZ ;  /* 0x00000080c8d47810 */ /* 0x000fe20007ffe0ff */
[----:B------:R-:W-:Y:S01]  /*11750*/  IMAD.X R217, RZ, RZ, R203, P1 ;  /* 0x000000ffffd97224 */ /* 0x000fe200008e06cb */
[----:B------:R-:W-:-:S02]  /*11760*/  IADD3.X R215, RZ, R203, RZ, P0, !PT ;  /* 0x000000cbffd77210 */ /* 0x000fc400007fe4ff */
.L_x_1262:
[----:B------:R-:W-:Y:S04]  /*11770*/  DEPBAR.LE SB0, 0x2 ;  /* 0x000080800000791a */ /* 0x000fe80000000000 */
[----:B------:R-:W-:Y:S01]  /*11780*/  BAR.SYNC.DEFER_BLOCKING 0x0 ;  /* 0x0000000000007b1d */ /* 0x000fe20000010000 */
[----:B------:R-:W-:Y:S01]  /*11790*/  IMAD.U32 R179, RZ, RZ, UR5 ;  /* 0x00000005ffb37e24 */ /* 0x000fe2000f8e00ff */
[C---:B------:R-:W-:Y:S01]  /*117a0*/  ISETP.GE.AND P0, PT, R211.reuse, 0x1, PT ;  /* 0x00000001d300780c */ /* 0x040fe20003f06270 */
[----:B------:R-:W-:Y:S01]  /*117b0*/  UIMAD UR4, UR5, 0x6000, URZ ;  /* 0x00006000050478a4 */ /* 0x000fe2000f8e023f */
[----:B------:R-:W-:Y:S01]  /*117c0*/  IADD3 R9, R211, -0x1, RZ ;  /* 0xffffffffd3097810 */ /* 0x000fe20007ffe0ff */
[C---:B------:R-:W-:Y:S01]  /*117d0*/  IMAD R152, R179.reuse, 0x6000, R183 ;  /* 0x00006000b3987824 */ /* 0x040fe200078e02b7 */
[----:B------:R-:W-:Y:S01]  /*117e0*/  LOP3.LUT P2, RZ, R188, 0x2, RZ, 0xc0, !PT ;  /* 0x00000002bcff7812 */ /* 0x000fe2000784c0ff */
[----:B------:R-:W-:Y:S01]  /*117f0*/  IMAD R179, R179, 0x6000, R176 ;  /* 0x00006000b3b37824 */ /* 0x000fe200078e02b0 */
[----:B------:R-:W-:Y:S01]  /*11800*/  LOP3.LUT P3, RZ, R191, 0x1, RZ, 0xc0, !PT ;  /* 0x00000001bfff7812 */ /* 0x000fe2000786c0ff */
[----:B------:R-:W-:Y:S01]  /*11810*/  UIADD3 UR8, UR5, 0x1, URZ ;  /* 0x0000000105087890 */ /* 0x000fe2000fffe03f */
[----:B------:R-:W-:Y:S01]  /*11820*/  SEL R184, R221, 0xffffffe0, !P2 ;  /* 0xffffffe0ddb87807 */ /* 0x000fe20005000000 */
[----:B------:R-:W-:Y:S01]  /*11830*/  UISETP.GE.AND UP0, UPT, UR5, 0x1, UPT ;  /* 0x000000010500788c */ /* 0x000fe2000bf06270 */
[----:B------:R-:W-:Y:S03]  /*11840*/  ISETP.NE.AND P2, PT, R187, 0x1, PT ;  /* 0x00000001bb00780c */ /* 0x000fe60003f45270 */
[----:B------:R-:W-:Y:S01]  /*11850*/  @P0 SHF.R.S32.HI R0, RZ, 0x1f, R9 ;  /* 0x0000001fff000819 */ /* 0x000fe20000011409 */
[----:B------:R-:W-:Y:S01]  /*11860*/  @P0 IMAD R169, R206, 0x6000, R196 ;  /* 0x00006000cea90824 */ /* 0x000fe200078e02c4 */
[----:B------:R-:W-:Y:S03]  /*11870*/  USEL UR5, UR8, URZ, !UP0 ;  /* 0x0000003f08057287 */ /* 0x000fe6000c000000 */
[----:B------:R-:W-:Y:S01]  /*11880*/  @P0 IMAD R0, R0, c[0x0][0x208], RZ ;  /* 0x0000820000000a24 */ /* 0x000fe200078e02ff */
[----:B------:R-:W-:Y:S03]  /*11890*/  LDSM.16.M88.4 R136, [R185] ;  /* 0x00000000b988783b */ /* 0x000fe60000000200 */
[C---:B------:R-:W-:Y:S02]  /*118a0*/  @P0 IMAD R0, R9.reuse, c[0x0][0x20c], R0 ;  /* 0x0000830009000a24 */ /* 0x040fe400078e0200 */
[----:B------:R-:W-:Y:S04]  /*118b0*/  @P0 IMAD.WIDE.U32 R8, R9, c[0x0][0x208], RZ ;  /* 0x0000820009080a25 */ /* 0x000fe800078e00ff */
[----:B------:R-:W-:Y:S01]  /*118c0*/  @P0 IMAD.IADD R0, R9, 0x1, R0 ;  /* 0x0000000109000824 */ /* 0x000fe200078e0200 */
[----:B------:R-:W1:Y:S01]  /*118d0*/  LDSM.16.M88.4 R140, [R152+0xc100] ;  /* 0x00c10000988c783b */ /* 0x000e620000000200 */
[C---:B------:R-:W-:Y:S03]  /*118e0*/  @P0 SHF.L.U32 R157, R8.reuse, 0x6, RZ ;  /* 0x00000006089d0819 */ /* 0x040fe600000006ff */
[----:B------:R-:W-:Y:S02]  /*118f0*/  @P0 SHF.L.U64.HI R0, R8, 0x6, R0 ;  /* 0x0000000608000819 */ /* 0x000fe40000010200 */
[C---:B------:R-:W-:Y:S02]  /*11900*/  @P0 IADD3 R2, P1, R157.reuse, R198, RZ ;  /* 0x000000c69d020210 */ /* 0x040fe40007f3e0ff */
[----:B------:R-:W2:Y:S03]  /*11910*/  LDSM.16.M88.4 R144, [R152+0xc900] ;  /* 0x00c900009890783b */ /* 0x000ea60000000200 */
[----:B------:R-:W-:Y:S01]  /*11920*/  @P0 IMAD.X R9, R0, 0x1, R203, P1 ;  /* 0x0000000100090824 */ /* 0x000fe200008e06cb */
[C---:B------:R-:W-:Y:S04]  /*11930*/  @P0 LEA R160, P1, R2.reuse, c[0x0][0x1f8], 0x1 ;  /* 0x00007e0002a00a11 */ /* 0x040fe800078208ff */
[----:B------:R-:W3:Y:S01]  /*11940*/  LDSM.16.M88.4 R148, [R152+0xd100] ;  /* 0x00d100009894783b */ /* 0x000ee20000000200 */
[----:B------:R-:W-:Y:S02]  /*11950*/  @P0 LEA.HI.X R161, R2, c[0x0][0x1fc], R9, 0x1, P1 ;  /* 0x00007f0002a10a11 */ /* 0x000fe400008f0c09 */
[----:B------:R-:W-:Y:S02]  /*11960*/  IADD3 R2, R184, R179, RZ ;  /* 0x000000b3b8027210 */ /* 0x000fe40007ffe0ff */
[----:B------:R-:W-:Y:S02]  /*11970*/  @P0 IADD3 R12, P1, R157, R216, RZ ;  /* 0x000000d89d0c0210 */ /* 0x000fe40007f3e0ff */
[----:B------:R-:W-:Y:S01]  /*11980*/  IADD3 R178, R177, R2, RZ ;  /* 0x00000002b1b27210 */ /* 0x000fe20007ffe0ff */
[----:B------:R-:W4:Y:S02]  /*11990*/  LDSM.16.M88.4 R32, [R152+0xd900] ;  /* 0x00d900009820783b */ /* 0x000f240000000200 */
[----:B------:R-:W-:Y:S01]  /*119a0*/  @P0 IMAD.X R13, R0, 0x1, R215, P1 ;  /* 0x00000001000d0824 */ /* 0x000fe200008e06d7 */
[C---:B------:R-:W-:Y:S04]  /*119b0*/  @P0 LEA R162, P1, R12.reuse, c[0x0][0x1f8], 0x1 ;  /* 0x00007e000ca20a11 */ /* 0x040fe800078208ff */
[----:B------:R-:W-:Y:S01]  /*119c0*/  @P0 LEA.HI.X R163, R12, c[0x0][0x1fc], R13, 0x1, P1 ;  /* 0x00007f000ca30a11 */ /* 0x000fe200008f0c0d */
[----:B------:R-:W-:Y:S01]  /*119d0*/  LDSM.16.M88.4 R152, [R2] ;  /* 0x000000000298783b */ /* 0x000fe20000000200 */
[----:B------:R-:W-:Y:S05]  /*119e0*/  @P0 IADD3 R20, P1, R157, R218, RZ ;  /* 0x000000da9d140210 */ /* 0x000fea0007f3e0ff */
[----:B------:R-:W-:Y:S01]  /*119f0*/  @P0 IMAD.X R21, R0, 0x1, R217, P1 ;  /* 0x0000000100150824 */ /* 0x000fe200008e06d9 */
[C---:B------:R-:W-:Y:S01]  /*11a00*/  @P0 LEA R164, P1, R20.reuse, c[0x0][0x1f8], 0x1 ;  /* 0x00007e0014a40a11 */ /* 0x040fe200078208ff */
[C---:B-1----:R-:W-:Y:S03]  /*11a10*/  HMMA.16816.F32.BF16 R4, R136.reuse, R140, RZ ;  /* 0x0000008c8804723c */ /* 0x042fe600000418ff */
[----:B------:R-:W-:Y:S02]  /*11a20*/  @P0 LEA.HI.X R165, R20, c[0x0][0x1fc], R21, 0x1, P1 ;  /* 0x00007f0014a50a11 */ /* 0x000fe400008f0c15 */
[----:B------:R-:W-:Y:S03]  /*11a30*/  @P0 IADD3 R157, P1, R195, R157, RZ ;  /* 0x0000009dc39d0210 */ /* 0x000fe60007f3e0ff */
[C---:B------:R-:W-:Y:S01]  /*11a40*/  HMMA.16816.F32.BF16 R8, R136.reuse, R142, RZ ;  /* 0x0000008e8808723c */ /* 0x040fe200000418ff */
[----:B------:R-:W1:Y:S03]  /*11a50*/  LDSM.16.M88.4 R140, [R133] ;  /* 0x00000000858c783b */ /* 0x000e660000000200 */
[----:B------:R-:W-:Y:S01]  /*11a60*/  @P0 IMAD.X R0, R194, 0x1, R0, P1 ;  /* 0x00000001c2000824 */ /* 0x000fe200008e0600 */
[----:B------:R-:W-:Y:S03]  /*11a70*/  @P0 IADD3 R29, P1, R157, R198, RZ ;  /* 0x000000c69d1d0210 */ /* 0x000fe60007f3e0ff */
[C---:B--2---:R-:W-:Y:S01]  /*11a80*/  HMMA.16816.F32.BF16 R12, R136.reuse, R144, RZ ;  /* 0x00000090880c723c */ /* 0x044fe200000418ff */
[C---:B------:R-:W-:Y:S03]  /*11a90*/  @P0 IADD3.X R28, R0.reuse, R203, RZ, P1, !PT ;  /* 0x000000cb001c0210 */ /* 0x040fe60000ffe4ff */
[C---:B------:R-:W-:Y:S04]  /*11aa0*/  @P0 LEA R166, P1, R29.reuse, c[0x0][0x1f8], 0x1 ;  /* 0x00007e001da60a11 */ /* 0x040fe800078208ff */
[C---:B------:R-:W-:Y:S01]  /*11ab0*/  HMMA.16816.F32.BF16 R16, R136.reuse, R146, RZ ;  /* 0x000000928810723c */ /* 0x040fe200000418ff */
[----:B------:R-:W2:Y:S03]  /*11ac0*/  LDSM.16.M88.4 R144, [R2+0x800] ;  /* 0x000800000290783b */ /* 0x000ea60000000200 */
[----:B------:R-:W-:Y:S02]  /*11ad0*/  @P0 LEA.HI.X R167, R29, c[0x0][0x1fc], R28, 0x1, P1 ;  /* 0x00007f001da70a11 */ /* 0x000fe400008f0c1c */
[C---:B------:R-:W-:Y:S02]  /*11ae0*/  @P0 IADD3 R156, P1, R157.reuse, R216, RZ ;  /* 0x000000d89d9c0210 */ /* 0x040fe40007f3e0ff */
[C---:B---3--:R-:W-:Y:S08]  /*11af0*/  HMMA.16816.F32.BF16 R20, R136.reuse, R148, RZ ;  /* 0x000000948814723c */ /* 0x048ff000000418ff */
[C---:B------:R-:W-:Y:S01]  /*11b00*/  HMMA.16816.F32.BF16 R24, R136.reuse, R150, RZ ;  /* 0x000000968818723c */ /* 0x040fe200000418ff */
[----:B------:R-:W3:Y:S07]  /*11b10*/  LDSM.16.M88.4 R148, [R2+0x1000] ;  /* 0x001000000294783b */ /* 0x000eee0000000200 */
[C---:B----4-:R-:W-:Y:S07]  /*11b20*/  HMMA.16816.F32.BF16 R28, R136.reuse, R32, RZ ;  /* 0x00000020881c723c */ /* 0x050fee00000418ff */
[----:B------:R-:W-:Y:S01]  /*11b30*/  @P0 IMAD.X R33, R0, 0x1, R215, P1 ;  /* 0x0000000100210824 */ /* 0x000fe200008e06d7 */
[C---:B------:R-:W-:Y:S04]  /*11b40*/  @P0 LEA R170, P1, R156.reuse, c[0x0][0x1f8], 0x1 ;  /* 0x00007e009caa0a11 */ /* 0x040fe800078208ff */
[----:B------:R-:W-:Y:S02]  /*11b50*/  @P0 LEA.HI.X R171, R156, c[0x0][0x1fc], R33, 0x1, P1 ;  /* 0x00007f009cab0a11 */ /* 0x000fe400008f0c21 */
[----:B------:R-:W-:Y:S01]  /*11b60*/  HMMA.16816.F32.BF16 R32, R136, R34, RZ ;  /* 0x000000228820723c */ /* 0x000fe200000418ff */
[----:B------:R-:W4:Y:S01]  /*11b70*/  LDSM.16.M88.4 R136, [R2+0x1800] ;  /* 0x001800000288783b */ /* 0x000f220000000200 */
[----:B------:R-:W-:Y:S04]  /*11b80*/  @P0 IADD3 R157, P1, R157, R218, RZ ;  /* 0x000000da9d9d0210 */ /* 0x000fe80007f3e0ff */
[----:B------:R-:W-:Y:S02]  /*11b90*/  @P0 IADD3.X R0, R0, R217, RZ, P1, !PT ;  /* 0x000000d900000210 */ /* 0x000fe40000ffe4ff */
[C---:B-1----:R-:W-:Y:S01]  /*11ba0*/  HMMA.16816.F32.BF16 R4, R140.reuse, R152, R4 ;  /* 0x000000988c04723c */ /* 0x042fe20000041804 */
[----:B------:R-:W-:Y:S01]  /*11bb0*/  @!PT LDS RZ, [RZ] ;  /* 0x00000000fffff984 */ /* 0x000fe20000000800 */
[----:B------:R-:W-:Y:S01]  /*11bc0*/  @!PT LDS RZ, [RZ] ;  /* 0x00000000fffff984 */ /* 0x000fe20000000800 */
[----:B------:R-:W-:Y:S01]  /*11bd0*/  @!PT LDS RZ, [RZ] ;  /* 0x00000000fffff984 */ /* 0x000fe20000000800 */
[----:B------:R1:W-:Y:S04]  /*11be0*/  @P0 LDGSTS.E.BYPASS.LTC128B.128 [R169], [R160.64], !P6 ;  /* 0x00000000a0a90fae */ /* 0x0003e8000f101d46 */
[C---:B------:R-:W-:Y:S03]  /*11bf0*/  @P0 LEA R172, P1, R157.reuse, c[0x0][0x1f8], 0x1 ;  /* 0x00007e009dac0a11 */ /* 0x040fe600078208ff */
[C---:B------:R-:W-:Y:S01]  /*11c00*/  HMMA.16816.F32.BF16 R8, R140.reuse, R154, R8 ;  /* 0x0000009a8c08723c */ /* 0x040fe20000041808 */
[----:B------:R1:W-:Y:S03]  /*11c10*/  @P0 LDGSTS.E.BYPASS.LTC128B.128 [R169+0x2000], [R162.64], !P5 ;  /* 0x02000000a2a90fae */ /* 0x0003e6000e901d46 */
[----:B------:R-:W-:Y:S01]  /*11c20*/  @P0 LEA.HI.X R173, R157, c[0x0][0x1fc], R0, 0x1, P1 ;  /* 0x00007f009dad0a11 */ /* 0x000fe200008f0c00 */
[----:B------:R-:W-:Y:S03]  /*11c30*/  IMAD.IADD R0, R177, 0x1, R179 ;  /* 0x00000001b1007824 */ /* 0x000fe600078e02b3 */
[C---:B--2---:R-:W-:Y:S01]  /*11c40*/  HMMA.16816.F32.BF16 R12, R140.reuse, R144, R12 ;  /* 0x000000908c0c723c */ /* 0x044fe2000004180c */
[----:B------:R2:W-:Y:S07]  /*11c50*/  @P0 LDGSTS.E.BYPASS.LTC128B.128 [R169+0x4000], [R164.64], !P3 ;  /* 0x04000000a4a90fae */ /* 0x0005ee000d901d46 */
[C---:B------:R-:W-:Y:S01]  /*11c60*/  HMMA.16816.F32.BF16 R16, R140.reuse, R146, R16 ;  /* 0x000000928c10723c */ /* 0x040fe20000041810 */
[----:B------:R2:W-:Y:S07]  /*11c70*/  @P0 LDGSTS.E.BYPASS.LTC128B.128 [R169+0x1000], [R166.64], !P6 ;  /* 0x01000000a6a90fae */ /* 0x0005ee000f101d46 */
[C---:B---3--:R-:W-:Y:S01]  /*11c80*/  HMMA.16816.F32.BF16 R20, R140.reuse, R148, R20 ;  /* 0x000000948c14723c */ /* 0x048fe20000041814 */
[----:B------:R3:W-:Y:S07]  /*11c90*/  @P0 LDGSTS.E.BYPASS.LTC128B.128 [R169+0x3000], [R170.64], !P5 ;  /* 0x03000000aaa90fae */ /* 0x0007ee000e901d46 */
[C---:B------:R-:W-:Y:S01]  /*11ca0*/  HMMA.16816.F32.BF16 R24, R140.reuse, R150, R24 ;  /* 0x000000968c18723c */ /* 0x040fe20000041818 */
[----:B------:R3:W-:Y:S07]  /*11cb0*/  @P0 LDGSTS.E.BYPASS.LTC128B.128 [R169+0x5000], [R172.64], !P3 ;  /* 0x05000000aca90fae */ /* 0x0007ee000d901d46 */
[C---:B----4-:R-:W-:Y:S01]  /*11cc0*/  HMMA.16816.F32.BF16 R28, R140.reuse, R136, R28 ;  /* 0x000000888c1c723c */ /* 0x050fe2000004181c */
[----:B------:R-:W-:Y:S07]  /*11cd0*/  LDSM.16.M88.4 R152, [R181] ;  /* 0x00000000b598783b */ /* 0x000fee0000000200 */
[----:B------:R-:W-:Y:S01]  /*11ce0*/  HMMA.16816.F32.BF16 R32, R140, R138, R32 ;  /* 0x0000008a8c20723c */ /* 0x000fe20000041820 */
[----:B------:R-:W4:Y:S08]  /*11cf0*/  LDSM.16.M88.4 R156, [R0] ;  /* 0x00000000009c783b */ /* 0x000f300000000200 */
[----:B------:R-:W5:Y:S08]  /*11d00*/  LDSM.16.M88.4 R144, [R0+0x800] ;  /* 0x000800000090783b */ /* 0x000f700000000200 */
[----:B-1----:R-:W1:Y:S08]  /*11d10*/  LDSM.16.M88.4 R160, [R0+0x1000] ;  /* 0x0010000000a0783b */ /* 0x002e700000000200 */
[----:B------:R-:W0:Y:S08]  /*11d20*/  LDGDEPBAR ;  /* 0x00000000000079af */ /* 0x000e300000000000 */
[----:B--2---:R-:W2:Y:S01]  /*11d30*/  LDSM.16.M88.4 R164, [R0+0x1800] ;  /* 0x0018000000a4783b */ /* 0x004ea20000000200 */
[C---:B----4-:R-:W-:Y:S07]  /*11d40*/  HMMA.16816.F32.BF16 R4, R152.reuse, R156, R4 ;  /* 0x0000009c9804723c */ /* 0x050fee0000041804 */
[----:B------:R-:W-:Y:S01]  /*11d50*/  LDSM.16.M88.4 R148, [R180] ;  /* 0x00000000b494783b */ /* 0x000fe20000000200 */
[C---:B------:R-:W-:Y:S07]  /*11d60*/  HMMA.16816.F32.BF16 R8, R152.reuse, R158, R8 ;  /* 0x0000009e9808723c */ /* 0x040fee0000041808 */
[----:B---3--:R-:W3:Y:S01]  /*11d70*/  LDSM.16.M88.4 R168, [R178] ;  /* 0x00000000b2a8783b */ /* 0x008ee20000000200 */
[C---:B-----5:R-:W-:Y:S07]  /*11d80*/  HMMA.16816.F32.BF16 R12, R152.reuse, R144, R12 ;  /* 0x00000090980c723c */ /* 0x060fee000004180c */
[----:B------:R-:W4:Y:S01]  /*11d90*/  LDSM.16.M88.4 R136, [R178+0x800] ;  /* 0x00080000b288783b */ /* 0x000f220000000200 */
[C---:B------:R-:W-:Y:S07]  /*11da0*/  HMMA.16816.F32.BF16 R16, R152.reuse, R146, R16 ;  /* 0x000000929810723c */ /* 0x040fee0000041810 */
[----:B------:R-:W5:Y:S01]  /*11db0*/  LDSM.16.M88.4 R140, [R178+0x1000] ;  /* 0x00100000b28c783b */ /* 0x000f620000000200 */
[C---:B-1----:R-:W-:Y:S07]  /*11dc0*/  HMMA.16816.F32.BF16 R20, R152.reuse, R160, R20 ;  /* 0x000000a09814723c */ /* 0x042fee0000041814 */
[----:B------:R-:W1:Y:S01]  /*11dd0*/  LDSM.16.M88.4 R172, [R178+0x1800] ;  /* 0x00180000b2ac783b */ /* 0x000e620000000200 */
[C---:B------:R-:W-:Y:S07]  /*11de0*/  HMMA.16816.F32.BF16 R24, R152.reuse, R162, R24 ;  /* 0x000000a29818723c */ /* 0x040fee0000041818 */
[----:B------:R-:W-:Y:S01]  /*11df0*/  LDSM.16.M88.4 R144, [R185+0x4000] ;  /* 0x00400000b990783b */ /* 0x000fe20000000200 */
[C---:B--2---:R-:W-:Y:S07]  /*11e00*/  HMMA.16816.F32.BF16 R28, R152.reuse, R164, R28 ;  /* 0x000000a4981c723c */ /* 0x044fee000004181c */
[----:B------:R-:W-:Y:S01]  /*11e10*/  LDSM.16.M88.4 R156, [R179+0x2800] ;  /* 0x00280000b39c783b */ /* 0x000fe20000000200 */
[----:B------:R-:W-:Y:S07]  /*11e20*/  HMMA.16816.F32.BF16 R32, R152, R166, R32 ;  /* 0x000000a69820723c */ /* 0x000fee0000041820 */
[----:B------:R-:W2:Y:S01]  /*11e30*/  LDSM.16.M88.4 R152, [R179+0x2000] ;  /* 0x00200000b398783b */ /* 0x000ea20000000200 */
[C---:B---3--:R-:W-:Y:S07]  /*11e40*/  HMMA.16816.F32.BF16 R4, R148.reuse, R168, R4 ;  /* 0x000000a89404723c */ /* 0x048fee0000041804 */
[----:B------:R-:W3:Y:S01]  /*11e50*/  LDSM.16.M88.4 R160, [R179+0x3000] ;  /* 0x00300000b3a0783b */ /* 0x000ee20000000200 */
[C---:B------:R-:W-:Y:S07]  /*11e60*/  HMMA.16816.F32.BF16 R8, R148.reuse, R170, R8 ;  /* 0x000000aa9408723c */ /* 0x040fee0000041808 */
[----:B------:R-:W2:Y:S01]  /*11e70*/  LDSM.16.M88.4 R164, [R179+0x3800] ;  /* 0x00380000b3a4783b */ /* 0x000ea20000000200 */
[C---:B----4-:R-:W-:Y:S07]  /*11e80*/  HMMA.16816.F32.BF16 R12, R148.reuse, R136, R12 ;  /* 0x00000088940c723c */ /* 0x050fee000004180c */
[----:B------:R-:W-:Y:S01]  /*11e90*/  LDSM.16.M88.4 R168, [R2+0x2800] ;  /* 0x0028000002a8783b */ /* 0x000fe20000000200 */
[C---:B------:R-:W-:Y:S07]  /*11ea0*/  HMMA.16816.F32.BF16 R16, R148.reuse, R138, R16 ;  /* 0x0000008a9410723c */ /* 0x040fee0000041810 */
[----:B------:R-:W-:Y:S01]  /*11eb0*/  LDSM.16.M88.4 R136, [R133+0x4000] ;  /* 0x004000008588783b */ /* 0x000fe20000000200 */
[C---:B-----5:R-:W-:Y:S08]  /*11ec0*/  HMMA.16816.F32.BF16 R20, R148.reuse, R140, R20 ;  /* 0x0000008c9414723c */ /* 0x060ff00000041814 */
[C---:B------:R-:W-:Y:S01]  /*11ed0*/  HMMA.16816.F32.BF16 R24, R148.reuse, R142, R24 ;  /* 0x0000008e9418723c */ /* 0x040fe20000041818 */
[----:B------:R-:W4:Y:S07]  /*11ee0*/  LDSM.16.M88.4 R140, [R2+0x2000] ;  /* 0x00200000028c783b */ /* 0x000f2e0000000200 */
[C---:B-1----:R-:W-:Y:S07]  /*11ef0*/  HMMA.16816.F32.BF16 R28, R148.reuse, R172, R28 ;  /* 0x000000ac941c723c */ /* 0x042fee000004181c */
[----:B------:R-:W-:Y:S01]  /*11f00*/  IADD3 R172, R184, R179, R177 ;  /* 0x000000b3b8ac7210 */ /* 0x000fe20007ffe0b1 */
[----:B------:R-:W-:Y:S01]  /*11f10*/  HMMA.16816.F32.BF16 R32, R148, R174, R32 ;  /* 0x000000ae9420723c */ /* 0x000fe20000041820 */
        /* <DEDUP_REMOVED lines=10> */
[C---:B------:R-:W-:Y:S08]  /*11fc0*/  HMMA.16816.F32.BF16 R28, R144.reuse, R164, R28 ;  /* 0x000000a4901c723c */ /* 0x040ff0000004181c */
        /* <DEDUP_REMOVED lines=14> */
[----:B------:R-:W1:Y:S07]  /*120b0*/  LDSM.16.M88.4 R136, [R180+0x4000] ;  /* 0x00400000b488783b */ /* 0x000e6e0000000200 */
[C---:B---3--:R-:W-:Y:S01]  /*120c0*/  HMMA.16816.F32.BF16 R4, R144.reuse, R156, R4 ;  /* 0x0000009c9004723c */ /* 0x048fe20000041804 */
[----:B------:R-:W2:Y:S07]  /*120d0*/  LDSM.16.M88.4 R152, [R172+0x2800] ;  /* 0x00280000ac98783b */ /* 0x000eae0000000200 */
[C---:B------:R-:W-:Y:S01]  /*120e0*/  HMMA.16816.F32.BF16 R8, R144.reuse, R158, R8 ;  /* 0x0000009e9008723c */ /* 0x040fe20000041808 */
[----:B------:R-:W-:Y:S07]  /*120f0*/  LDSM.16.M88.4 R156, [R185+0x8000] ;  /* 0x00800000b99c783b */ /* 0x000fee0000000200 */
[C---:B----4-:R-:W-:Y:S08]  /*12100*/  HMMA.16816.F32.BF16 R12, R144.reuse, R140, R12 ;  /* 0x0000008c900c723c */ /* 0x050ff0000004180c */
        /* <DEDUP_REMOVED lines=8> */
[C---:B-1----:R-:W-:Y:S01]  /*12190*/  HMMA.16816.F32.BF16 R4, R136.reuse, R148, R4 ;  /* 0x000000948804723c */ /* 0x042fe20000041804 */
[----:B------:R-:W-:Y:S07]  /*121a0*/  LDSM.16.M88.4 R164, [R133+0x8000] ;  /* 0x0080000085a4783b */ /* 0x000fee0000000200 */
[C---:B------:R-:W-:Y:S01]  /*121b0*/  HMMA.16816.F32.BF16 R8, R136.reuse, R150, R8 ;  /* 0x000000968808723c */ /* 0x040fe20000041808 */
[----:B------:R-:W1:Y:S07]  /*121c0*/  LDSM.16.M88.4 R148, [R179+0x5000] ;  /* 0x00500000b394783b */ /* 0x000e6e0000000200 */
[C---:B--2---:R-:W-:Y:S08]  /*121d0*/  HMMA.16816.F32.BF16 R12, R136.reuse, R152, R12 ;  /* 0x00000098880c723c */ /* 0x044ff0000004180c */
[C---:B------:R-:W-:Y:S01]  /*121e0*/  HMMA.16816.F32.BF16 R16, R136.reuse, R154, R16 ;  /* 0x0000009a8810723c */ /* 0x040fe20000041810 */
[----:B------:R-:W2:Y:S07]  /*121f0*/  LDSM.16.M88.4 R152, [R179+0x5800] ;  /* 0x00580000b398783b */ /* 0x000eae0000000200 */
[C---:B------:R-:W-:Y:S08]  /*12200*/  HMMA.16816.F32.BF16 R20, R136.reuse, R168, R20 ;  /* 0x000000a88814723c */ /* 0x040ff00000041814 */
[C---:B------:R-:W-:Y:S01]  /*12210*/  HMMA.16816.F32.BF16 R24, R136.reuse, R170, R24 ;  /* 0x000000aa8818723c */ /* 0x040fe20000041818 */
[----:B------:R-:W1:Y:S07]  /*12220*/  LDSM.16.M88.4 R168, [R2+0x4000] ;  /* 0x0040000002a8783b */ /* 0x000e6e0000000200 */
[C---:B---3--:R-:W-:Y:S08]  /*12230*/  HMMA.16816.F32.BF16 R28, R136.reuse, R140, R28 ;  /* 0x0000008c881c723c */ /* 0x048ff0000004181c */
[----:B------:R-:W-:Y:S01]  /*12240*/  HMMA.16816.F32.BF16 R32, R136, R142, R32 ;  /* 0x0000008e8820723c */ /* 0x000fe20000041820 */
[----:B------:R-:W3:Y:S07]  /*12250*/  LDSM.16.M88.4 R136, [R2+0x4800] ;  /* 0x004800000288783b */ /* 0x000eee0000000200 */
[C---:B----4-:R-:W-:Y:S01]  /*12260*/  HMMA.16816.F32.BF16 R4, R156.reuse, R160, R4 ;  /* 0x000000a09c04723c */ /* 0x050fe20000041804 */
[----:B------:R-:W4:Y:S07]  /*12270*/  LDSM.16.M88.4 R140, [R2+0x5000] ;  /* 0x00500000028c783b */ /* 0x000f2e0000000200 */
[C---:B------:R-:W-:Y:S01]  /*12280*/  HMMA.16816.F32.BF16 R8, R156.reuse, R162, R8 ;  /* 0x000000a29c08723c */ /* 0x040fe20000041808 */
[----:B------:R-:W-:Y:S07]  /*12290*/  LDSM.16.M88.4 R160, [R0+0x5800] ;  /* 0x0058000000a0783b */ /* 0x000fee0000000200 */
[C---:B-----5:R-:W-:Y:S08]  /*122a0*/  HMMA.16816.F32.BF16 R12, R156.reuse, R144, R12 ;  /* 0x000000909c0c723c */ /* 0x060ff0000004180c */
[C---:B------:R-:W-:Y:S01]  /*122b0*/  HMMA.16816.F32.BF16 R16, R156.reuse, R146, R16 ;  /* 0x000000929c10723c */ /* 0x040fe20000041810 */
[----:B------:R-:W5:Y:S07]  /*122c0*/  LDSM.16.M88.4 R144, [R2+0x5800] ;  /* 0x005800000290783b */ /* 0x000f6e0000000200 */
[C---:B-1----:R-:W-:Y:S08]  /*122d0*/  HMMA.16816.F32.BF16 R20, R156.reuse, R148, R20 ;  /* 0x000000949c14723c */ /* 0x042ff00000041814 */
[C---:B------:R-:W-:Y:S01]  /*122e0*/  HMMA.16816.F32.BF16 R24, R156.reuse, R150, R24 ;  /* 0x000000969c18723c */ /* 0x040fe20000041818 */
[----:B------:R-:W-:Y:S07]  /*122f0*/  LDSM.16.M88.4 R148, [R181+0x8000] ;  /* 0x00800000b594783b */ /* 0x000fee0000000200 */
[C---:B--2---:R-:W-:Y:S08]  /*12300*/  HMMA.16816.F32.BF16 R28, R156.reuse, R152, R28 ;  /* 0x000000989c1c723c */ /* 0x044ff0000004181c */
[----:B------:R-:W-:Y:S01]  /*12310*/  HMMA.16816.F32.BF16 R32, R156, R154, R32 ;  /* 0x0000009a9c20723c */ /* 0x000fe20000041820 */
[----:B------:R-:W1:Y:S07]  /*12320*/  LDSM.16.M88.4 R152, [R0+0x4000] ;  /* 0x004000000098783b */ /* 0x000e6e0000000200 */
[C---:B------:R-:W-:Y:S01]  /*12330*/  HMMA.16816.F32.BF16 R4, R164.reuse, R168, R4 ;  /* 0x000000a8a404723c */ /* 0x040fe20000041804 */
[----:B------:R-:W2:Y:S07]  /*12340*/  LDSM.16.M88.4 R156, [R0+0x4800] ;  /* 0x00480000009c783b */ /* 0x000eae0000000200 */
[C---:B------:R-:W-:Y:S01]  /*12350*/  HMMA.16816.F32.BF16 R8, R164.reuse, R170, R8 ;  /* 0x000000aaa408723c */ /* 0x040fe20000041808 */
[----:B------:R-:W-:Y:S07]  /*12360*/  LDSM.16.M88.4 R168, [R178+0x4000] ;  /* 0x00400000b2a8783b */ /* 0x000fee0000000200 */
[C---:B---3--:R-:W-:Y:S08]  /*12370*/  HMMA.16816.F32.BF16 R12, R164.reuse, R136, R12 ;  /* 0x00000088a40c723c */ /* 0x048ff0000004180c */
[C---:B------:R-:W-:Y:S01]  /*12380*/  HMMA.16816.F32.BF16 R16, R164.reuse, R138, R16 ;  /* 0x0000008aa410723c */ /* 0x040fe20000041810 */
[----:B------:R-:W3:Y:S07]  /*12390*/  LDSM.16.M88.4 R136, [R0+0x5000] ;  /* 0x005000000088783b */ /* 0x000eee0000000200 */
[C---:B----4-:R-:W-:Y:S08]  /*123a0*/  HMMA.16816.F32.BF16 R20, R164.reuse, R140, R20 ;  /* 0x0000008ca414723c */ /* 0x050ff00000041814 */
[C---:B------:R-:W-:Y:S01]  /*123b0*/  HMMA.16816.F32.BF16 R24, R164.reuse, R142, R24 ;  /* 0x0000008ea418723c */ /* 0x040fe20000041818 */
[----:B------:R-:W-:Y:S07]  /*123c0*/  LDSM.16.M88.4 R140, [R180+0x8000] ;  /* 0x00800000b48c783b */ /* 0x000fee0000000200 */
[C---:B-----5:R-:W-:Y:S08]  /*123d0*/  HMMA.16816.F32.BF16 R28, R164.reuse, R144, R28 ;  /* 0x00000090a41c723c */ /* 0x060ff0000004181c */
[----:B------:R-:W-:Y:S01]  /*123e0*/  HMMA.16816.F32.BF16 R32, R164, R146, R32 ;  /* 0x00000092a420723c */ /* 0x000fe20000041820 */
[----:B------:R-:W-:Y:S07]  /*123f0*/  LDSM.16.M88.4 R144, [R172+0x5000] ;  /* 0x00500000ac90783b */ /* 0x000fee0000000200 */
[C---:B-1----:R-:W-:Y:S07]  /*12400*/  HMMA.16816.F32.BF16 R4, R148.reuse, R152, R4 ;  /* 0x000000989404723c */ /* 0x042fee0000041804 */
[----:B------:R-:W-:Y:S01]  /*12410*/  IMAD.MOV.U32 R153, RZ, RZ, R210 ;  /* 0x000000ffff997224 */ /* 0x000fe200078e00d2 */
[C---:B------:R-:W-:Y:S04]  /*12420*/  HMMA.16816.F32.BF16 R8, R148.reuse, R154, R8 ;  /* 0x0000009a9408723c */ /* 0x040fe80000041808 */
[----:B------:R-:W-:Y:S03]  /*12430*/  @P2 SHF.R.U32.HI R153, RZ, c[0x0][0x2cc], R219 ;  /* 0x0000b300ff992a19 */ /* 0x000fe600000116db */
[----:B------:R-:W-:Y:S01]  /*12440*/  IMAD R154, R211, R220, 0x1 ;  /* 0x00000001d39a7424 */ /* 0x000fe200078e02dc */
[C---:B--2---:R-:W-:Y:S01]  /*12450*/  HMMA.16816.F32.BF16 R12, R148.reuse, R156, R12 ;  /* 0x0000009c940c723c */ /* 0x044fe2000004180c */
[----:B------:R-:W1:Y:S03]  /*12460*/  SHFL.IDX PT, R2, R153, RZ, 0x1c1f ;  /* 0x001c1fff99027589 */ /* 0x000e6600000e0000 */
[----:B------:R-:W-:Y:S04]  /*12470*/  IADD3 R154, R186, R154, -R213 ;  /* 0x0000009aba9a7210 */ /* 0x000fe80007ffe8d5 */
[C---:B------:R-:W-:Y:S01]  /*12480*/  HMMA.16816.F32.BF16 R16, R148.reuse, R158, R16 ;  /* 0x0000009e9410723c */ /* 0x040fe20000041810 */
[----:B------:R-:W2:Y:S03]  /*12490*/  SHFL.IDX PT, R0, R153, 0x1, 0x1c1f ;  /* 0x003c1f0099007f89 */ /* 0x000ea600000e0000 */
[----:B------:R-:W-:Y:S04]  /*124a0*/  IADD3 R155, R154, -R209, RZ ;  /* 0x800000d19a9b7210 */ /* 0x000fe80007ffe0ff */
[C---:B---3--:R-:W-:Y:S08]  /*124b0*/  HMMA.16816.F32.BF16 R20, R148.reuse, R136, R20 ;  /* 0x000000889414723c */ /* 0x048ff00000041814 */
[C---:B------:R-:W-:Y:S01]  /*124c0*/  HMMA.16816.F32.BF16 R24, R148.reuse, R138, R24 ;  /* 0x0000008a9418723c */ /* 0x040fe20000041818 */
[----:B------:R-:W3:Y:S03]  /*124d0*/  LDSM.16.M88.4 R136, [R172+0x4800] ;  /* 0x00480000ac88783b */ /* 0x000ee60000000200 */
[C---:B-1----:R-:W-:Y:S04]  /*124e0*/  IMAD.IADD R2, R155.reuse, 0x1, R2 ;  /* 0x000000019b027824 */ /* 0x042fe800078e0202 */
[C---:B------:R-:W-:Y:S03]  /*124f0*/  HMMA.16816.F32.BF16 R28, R148.reuse, R160, R28 ;  /* 0x000000a0941c723c */ /* 0x040fe6000004181c */
[C---:B------:R-:W-:Y:S02]  /*12500*/  ISETP.GT.AND P0, PT, R2.reuse, RZ, PT ;  /* 0x000000ff0200720c */ /* 0x040fe40003f04270 */
[----:B--2---:R-:W-:Y:S02]  /*12510*/  IADD3 R0, R155, R0, RZ ;  /* 0x000000009b007210 */ /* 0x004fe40007ffe0ff */
[----:B------:R-:W-:Y:S01]  /*12520*/  ISETP.GT.AND P2, PT, R2, 0x1, PT ;  /* 0x000000010200780c */ /* 0x000fe20003f44270 */
[----:B------:R-:W-:Y:S01]  /*12530*/  HMMA.16816.F32.BF16 R32, R148, R162, R32 ;  /* 0x000000a29420723c */ /* 0x000fe20000041820 */
[----:B------:R-:W1:Y:S01]  /*12540*/  LDSM.16.M88.4 R148, [R172+0x5800] ;  /* 0x00580000ac94783b */ /* 0x000e620000000200 */
[----:B------:R-:W-:Y:S07]  /*12550*/  DEPBAR.LE SB0, 0x2 ;  /* 0x000080800000791a */ /* 0x000fee0000000000 */
[----:B------:R-:W-:Y:S01]  /*12560*/  BAR.SYNC.DEFER_BLOCKING 0x0 ;  /* 0x0000000000007b1d */ /* 0x000fe20000010000 */
[C---:B------:R-:W-:Y:S05]  /*12570*/  HMMA.16816.F32.BF16 R4, R140.reuse, R168, R4 ;  /* 0x000000a88c04723c */ /* 0x040fea0000041804 */
[----:B------:R-:W-:Y:S03]  /*12580*/  ISETP.GT.AND P1, PT, R0, RZ, PT ;  /* 0x000000ff0000720c */ /* 0x000fe60003f24270 */
[C---:B------:R-:W-:Y:S08]  /*12590*/  HMMA.16816.F32.BF16 R8, R140.reuse, R170, R8 ;  /* 0x000000aa8c08723c */ /* 0x040ff00000041808 */
[C---:B---3--:R-:W-:Y:S08]  /*125a0*/  HMMA.16816.F32.BF16 R12, R140.reuse, R136, R12 ;  /* 0x000000888c0c723c */ /* 0x048ff0000004180c */
[C---:B------:R-:W-:Y:S04]  /*125b0*/  HMMA.16816.F32.BF16 R16, R140.reuse, R138, R16 ;  /* 0x0000008a8c10723c */ /* 0x040fe80000041810 */
[----:B------:R-:W-:Y:S02]  /*125c0*/  FSEL R158, R4, -INF , P0 ;  /* 0xff800000049e7808 */ /* 0x000fe40000000000 */
[----:B------:R-:W-:Y:S02]  /*125d0*/  ISETP.GT.AND P0, PT, R0, 0x1, PT ;  /* 0x000000010000780c */ /* 0x000fe40003f04270 */
[C---:B------:R-:W-:Y:S04]  /*125e0*/  HMMA.16816.F32.BF16 R20, R140.reuse, R144, R20 ;  /* 0x000000908c14723c */ /* 0x040fe80000041814 */
[----:B------:R-:W-:Y:S02]  /*125f0*/  FSEL R153, R6, -INF , P1 ;  /* 0xff80000006997808 */ /* 0x000fe40000800000 */
[C---:B------:R-:W-:Y:S02]  /*12600*/  ISETP.GT.AND P1, PT, R2.reuse, 0x8, PT ;  /* 0x000000080200780c */ /* 0x040fe40003f24270 */
[C---:B------:R-:W-:Y:S04]  /*12610*/  HMMA.16816.F32.BF16 R24, R140.reuse, R146, R24 ;  /* 0x000000928c18723c */ /* 0x040fe80000041818 */
[----:B------:R-:W-:Y:S02]  /*12620*/  FSEL R154, R7, -INF , P0 ;  /* 0xff800000079a7808 */ /* 0x000fe40000000000 */
[----:B------:R-:W-:Y:S02]  /*12630*/  ISETP.GT.AND P0, PT, R2, 0x9, PT ;  /* 0x000000090200780c */ /* 0x000fe40003f04270 */
[C---:B-1----:R-:W-:Y:S04]  /*12640*/  HMMA.16816.F32.BF16 R28, R140.reuse, R148, R28 ;  /* 0x000000948c1c723c */ /* 0x042fe8000004181c */
[----:B------:R-:W-:Y:S02]  /*12650*/  FSEL R155, R8, -INF , P1 ;  /* 0xff800000089b7808 */ /* 0x000fe40000800000 */
[C---:B------:R-:W-:Y:S02]  /*12660*/  ISETP.GT.AND P1, PT, R0.reuse, 0x8, PT ;  /* 0x000000080000780c */ /* 0x040fe40003f24270 */
[----:B------:R-:W-:Y:S04]  /*12670*/  HMMA.16816.F32.BF16 R32, R140, R150, R32 ;  /* 0x000000968c20723c */ /* 0x000fe80000041820 */
[----:B------:R-:W-:Y:S02]  /*12680*/  FSEL R9, R9, -INF , P0 ;  /* 0xff80000009097808 */ /* 0x000fe40000000000 */
[----:B------:R-:W-:Y:S02]  /*12690*/  ISETP.GT.AND P0, PT, R0, 0x9, PT ;  /* 0x000000090000780c */ /* 0x000fe40003f04270 */
[----:B------:R-:W-:Y:S02]  /*126a0*/  FSEL R10, R10, -INF , P1 ;  /* 0xff8000000a0a7808 */ /* 0x000fe40000800000 */
[----:B------:R-:W-:Y:S02]  /*126b0*/  ISETP.GT.AND P1, PT, R2, 0x10, PT ;  /* 0x000000100200780c */ /* 0x000fe40003f24270 */
[----:B------:R-:W-:Y:S02]  /*126c0*/  FSEL R8, R11, -INF , P0 ;  /* 0xff8000000b087808 */ /* 0x000fe40000000000 */
[----:B------:R-:W-:Y:S02]  /*126d0*/  FSEL R156, R5, -INF , P2 ;  /* 0xff800000059c7808 */ /* 0x000fe40001000000 */
[----:B------:R-:W-:Y:S02]  /*126e0*/  FMNMX.FTZ R11, R158, R3, !PT ;  /* 0x000000039e0b7209 */ /* 0x000fe40007810000 */
[----:B------:R-:W-:Y:S02]  /*126f0*/  FSEL R163, R12, -INF , P1 ;  /* 0xff8000000ca37808 */ /* 0x000fe40000800000 */
[----:B------:R-:W-:Y:S02]  /*12700*/  FMNMX.FTZ R12, R156, R11, !PT ;  /* 0x0000000b9c0c7209 */ /* 0x000fe40007810000 */
[----:B------:R-:W-:Y:S02]  /*12710*/  ISETP.GT.AND P0, PT, R2, 0x11, PT ;  /* 0x000000110200780c */ /* 0x000fe40003f04270 */
[----:B------:R-:W-:Y:S02]  /*12720*/  FMNMX.FTZ R12, R155, R12, !PT ;  /* 0x0000000c9b0c7209 */ /* 0x000fe40007810000 */
[----:B------:R-:W-:Y:S02]  /*12730*/  FSEL R168, R13, -INF , P0 ;  /* 0xff8000000da87808 */ /* 0x000fe40000000000 */
[----:B------:R-:W-:Y:S02]  /*12740*/  ISETP.GT.AND P0, PT, R0, 0x11, PT ;  /* 0x000000110000780c */ /* 0x000fe40003f04270 */
[----:B------:R-:W-:Y:S02]  /*12750*/  FMNMX.FTZ R12, R9, R12, !PT ;  /* 0x0000000c090c7209 */ /* 0x000fe40007810000 */
[----:B------:R-:W-:Y:S02]  /*12760*/  FSEL R172, R15, -INF , P0 ;  /* 0xff8000000fac7808 */ /* 0x000fe40000000000 */
[----:B------:R-:W-:Y:S02]  /*12770*/  ISETP.GT.AND P0, PT, R2, 0x18, PT ;  /* 0x000000180200780c */ /* 0x000fe40003f04270 */
[----:B------:R-:W-:Y:S02]  /*12780*/  FMNMX.FTZ R11, R163, R12, !PT ;  /* 0x0000000ca30b7209 */ /* 0x000fe40007810000 */
[----:B------:R-:W-:Y:S02]  /*12790*/  FSEL R252, R16, -INF , P0 ;  /* 0xff80000010fc7808 */ /* 0x000fe40000000000 */
[----:B------:R-:W-:Y:S02]  /*127a0*/  ISETP.GT.AND P2, PT, R2, 0x19, PT ;  /* 0x000000190200780c */ /* 0x000fe40003f44270 */
[----:B------:R-:W-:Y:S02]  /*127b0*/  ISETP.GT.AND P0, PT, R0, 0x19, PT ;  /* 0x000000190000780c */ /* 0x000fe40003f04270 */
[----:B------:R-:W-:Y:S02]  /*127c0*/  FMNMX.FTZ R13, R168, R11, !PT ;  /* 0x0000000ba80d7209 */ /* 0x000fe40007810000 */
[----:B------:R-:W-:Y:S02]  /*127d0*/  FMNMX.FTZ R11, R153, R132, !PT ;  /* 0x00000084990b7209 */ /* 0x000fe40007810000 */
[----:B------:R-:W-:Y:S02]  /*127e0*/  ISETP.GT.AND P1, PT, R0, 0x10, PT ;  /* 0x000000100000780c */ /* 0x000fe40003f24270 */
[----:B------:R-:W-:Y:S02]  /*127f0*/  FSEL R232, R19, -INF , P0 ;  /* 0xff80000013e87808 */ /* 0x000fe40000000000 */
[----:B------:R-:W-:Y:S02]  /*12800*/  ISETP.GT.AND P0, PT, R2, 0x20, PT ;  /* 0x000000200200780c */ /* 0x000fe40003f04270 */
[----:B------:R-:W-:Y:S02]  /*12810*/  FSEL R178, R17, -INF , P2 ;  /* 0xff80000011b27808 */ /* 0x000fe40001000000 */
[----:B------:R-:W-:Y:S02]  /*12820*/  FMNMX.FTZ R11, R154, R11, !PT ;  /* 0x0000000b9a0b7209 */ /* 0x000fe40007810000 */
[----:B------:R-:W-:Y:S02]  /*12830*/  FMNMX.FTZ R13, R252, R13, !PT ;  /* 0x0000000dfc0d7209 */ /* 0x000fe40007810000 */
        /* <DEDUP_REMOVED lines=10> */
[----:B------:R-:W-:Y:S02]  /*128e0*/  ISETP.GT.AND P1, PT, R0, 0x20, PT ;  /* 0x000000200000780c */ /* 0x000fe40003f24270 */
        /* <DEDUP_REMOVED lines=8> */
[----:B------:R-:W-:Y:S02]  /*12970*/  ISETP.GT.AND P0, PT, R2, 0x30, PT ;  /* 0x000000300200780c */ /* 0x000fe40003f04270 */
[----:B------:R-:W-:Y:S02]  /*12980*/  FSEL R238, R25, -INF , P1 ;  /* 0xff80000019ee7808 */ /* 0x000fe40000800000 */
        /* <DEDUP_REMOVED lines=24> */
[----:B------:R-:W-:Y:S01]  /*12b10*/  ISETP.GT.AND P1, PT, R0, 0x38, PT ;  /* 0x000000380000780c */ /* 0x000fe20003f24270 */
[----:B------:R-:W-:Y:S01]  /*12b20*/  LDSM.16.MT88.4 R28, [R134+UR4+0x100] ;  /* 0x00010004861c783b */ /* 0x000fe20008004200 */
[----:B------:R-:W-:Y:S02]  /*12b30*/  FMNMX.FTZ R13, R228, R13, !PT ;  /* 0x0000000de40d7209 */ /* 0x000fe40007810000 */
[----:B------:R-:W-:Y:S02]  /*12b40*/  ISETP.GT.AND P2, PT, R2, 0x39, PT ;  /* 0x000000390200780c */ /* 0x000fe40003f44270 */
[----:B------:R-:W-:Y:S02]  /*12b50*/  FSEL R166, R34, -INF , P1 ;  /* 0xff80000022a67808 */ /* 0x000fe40000800000 */
[----:B------:R-:W-:Y:S01]  /*12b60*/  ISETP.GT.AND P0, PT, R0, 0x39, PT ;  /* 0x000000390000780c */ /* 0x000fe20003f04270 */
[----:B------:R-:W-:Y:S01]  /*12b70*/  LDSM.16.MT88.4 R140, [R134+UR4+0x1900] ;  /* 0x00190004868c783b */ /* 0x000fe20008004200 */
[----:B------:R-:W-:Y:S02]  /*12b80*/  FMNMX.FTZ R13, R174, R13, !PT ;  /* 0x0000000dae0d7209 */ /* 0x000fe40007810000 */
[----:B------:R-:W-:Y:S02]  /*12b90*/  FSEL R164, R33, -INF , P2 ;  /* 0xff80000021a47808 */ /* 0x000fe40001000000 */
[----:B------:R-:W-:Y:S02]  /*12ba0*/  FMNMX.FTZ R11, R170, R11, !PT ;  /* 0x0000000baa0b7209 */ /* 0x000fe40007810000 */
[----:B------:R-:W-:Y:S02]  /*12bb0*/  FSEL R162, R35, -INF , P0 ;  /* 0xff80000023a27808 */ /* 0x000fe40000000000 */
[----:B------:R-:W-:Y:S02]  /*12bc0*/  FMNMX.FTZ R13, R166, R13, !PT ;  /* 0x0000000da60d7209 */ /* 0x000fe40007810000 */
[----:B------:R-:W-:Y:S02]  /*12bd0*/  FMNMX.FTZ R2, R164, R11, !PT ;  /* 0x0000000ba4027209 */ /* 0x000fe40007810000 */
[----:B------:R-:W-:Y:S02]  /*12be0*/  FMNMX.FTZ R12, R162, R13, !PT ;  /* 0x0000000da20c7209 */ /* 0x000fe40007810000 */
[----:B------:R-:W-:Y:S01]  /*12bf0*/  IADD3 R17, R134, UR4, RZ ;  /* 0x0000000486117c10 */ /* 0x000fe2000fffe0ff */
[----:B------:R-:W1:Y:S03]  /*12c00*/  SHFL.BFLY PT, R11, R2, 0x2, 0x1f ;  /* 0x0c401f00020b7f89 */ /* 0x000e6600000e0000 */
[----:B------:R-:W-:Y:S05]  /*12c10*/  IADD3 R145, R182, R17, RZ ;  /* 0x00000011b6917210 */ /* 0x000fea0007ffe0ff */
[----:B------:R-:W2:Y:S01]  /*12c20*/  SHFL.BFLY PT, R13, R12, 0x2, 0x1f ;  /* 0x0c401f000c0d7f89 */ /* 0x000ea200000e0000 */
[----:B-1----:R-:W-:Y:S07]  /*12c30*/  FMNMX.FTZ R15, R2, R11, !PT ;  /* 0x0000000b020f7209 */ /* 0x002fee0007810000 */
[----:B------:R-:W1:Y:S01]  /*12c40*/  SHFL.BFLY PT, R2, R15, 0x1, 0x1f ;  /* 0x0c201f000f027f89 */ /* 0x000e6200000e0000 */
[----:B--2---:R-:W-:Y:S07]  /*12c50*/  FMNMX.FTZ R11, R12, R13, !PT ;  /* 0x0000000d0c0b7209 */ /* 0x004fee0007810000 */
[----:B------:R-:W2:Y:S01]  /*12c60*/  SHFL.BFLY PT, R0, R11, 0x1, 0x1f ;  /* 0x0c201f000b007f89 */ /* 0x000ea200000e0000 */
[----:B-1----:R-:W-:Y:S07]  /*12c70*/  FMNMX.FTZ R2, R15, R2, !PT ;  /* 0x000000020f027209 */ /* 0x002fee0007810000 */
[----:B------:R-:W1:Y:S01]  /*12c80*/  LDSM.16.MT88.4 R12, [R135+UR4+0x100] ;  /* 0x00010004870c783b */ /* 0x000e620008004200 */
[C---:B------:R-:W-:Y:S01]  /*12c90*/  FSETP.NEU.FTZ.AND P1, PT, R2.reuse, -INF , PT ;  /* 0xff8000000200780b */ /* 0x040fe20003f3d000 */
[C---:B------:R-:W-:Y:S01]  /*12ca0*/  FMUL.FTZ R165, R2.reuse, c[0x0][0x2d0] ;  /* 0x0000b40002a57a20 */ /* 0x040fe20000410000 */
[----:B--2---:R-:W-:Y:S02]  /*12cb0*/  FMNMX.FTZ R0, R11, R0, !PT ;  /* 0x000000000b007209 */ /* 0x004fe40007810000 */
[----:B------:R-:W-:Y:S02]  /*12cc0*/  FSEL R4, R2, RZ, P1 ;  /* 0x000000ff02047208 */ /* 0x000fe40000800000 */
[C---:B------:R-:W-:Y:S01]  /*12cd0*/  FSETP.NEU.FTZ.AND P0, PT, R0.reuse, -INF , PT ;  /* 0xff8000000000780b */ /* 0x040fe20003f1d000 */
[----:B------:R-:W-:Y:S01]  /*12ce0*/  FMUL.FTZ R161, R0, c[0x0][0x2d0] ;  /* 0x0000b40000a17a20 */ /* 0x000fe20000410000 */
[----:B------:R-:W-:Y:S01]  /*12cf0*/  FSEL R165, R165, RZ, P1 ;  /* 0x000000ffa5a57208 */ /* 0x000fe20000800000 */
[----:B------:R-:W-:Y:S01]  /*12d00*/  FADD.FTZ R4, -R4, R3 ;  /* 0x0000000304047221 */ /* 0x000fe20000010100 */
[----:B------:R-:W-:Y:S02]  /*12d10*/  FSEL R5, R0, RZ, P0 ;  /* 0x000000ff00057208 */ /* 0x000fe40000000000 */
[----:B------:R-:W-:Y:S01]  /*12d20*/  FSEL R161, R161, RZ, P0 ;  /* 0x000000ffa1a17208 */ /* 0x000fe20000000000 */
[----:B------:R-:W-:Y:S01]  /*12d30*/  FFMA.FTZ R160, R158, c[0x0][0x2d0], -R165 ;  /* 0x0000b4009ea07a23 */ /* 0x000fe200000108a5 */
[----:B------:R-:W-:Y:S01]  /*12d40*/  ISETP.GE.AND P0, PT, R211, 0x2, PT ;  /* 0x00000002d300780c */ /* 0x000fe20003f06270 */
[----:B------:R-:W-:Y:S02]  /*12d50*/  FADD.FTZ R3, -R5, R132 ;  /* 0x0000008405037221 */ /* 0x000fe40000010100 */
[----:B------:R-:W-:Y:S02]  /*12d60*/  FMUL.FTZ R132, R4, c[0x0][0x2d0] ;  /* 0x0000b40004847a20 */ /* 0x000fe40000410000 */
[--C-:B------:R-:W-:Y:S01]  /*12d70*/  FFMA.FTZ R157, R153, c[0x0][0x2d0], -R161.reuse ;  /* 0x0000b400999d7a23 */ /* 0x100fe200000108a1 */
[----:B------:R-:W-:Y:S01]  /*12d80*/  MUFU.EX2 R160, R160 ;  /* 0x000000a000a07308 */ /* 0x000fe20000000800 */
[----:B------:R-:W-:Y:S02]  /*12d90*/  FFMA.FTZ R153, R8, c[0x0][0x2d0], -R161 ;  /* 0x0000b40008997a23 */ /* 0x000fe400000108a1 */
[----:B------:R-:W-:Y:S02]  /*12da0*/  FFMA.FTZ R159, R156, c[0x0][0x2d0], -R165 ;  /* 0x0000b4009c9f7a23 */ /* 0x000fe400000108a5 */
[--C-:B------:R-:W-:Y:S02]  /*12db0*/  FFMA.FTZ R156, R154, c[0x0][0x2d0], -R161.reuse ;  /* 0x0000b4009a9c7a23 */ /* 0x100fe400000108a1 */
[----:B------:R-:W-:Y:S02]  /*12dc0*/  FFMA.FTZ R154, R10, c[0x0][0x2d0], -R161 ;  /* 0x0000b4000a9a7a23 */ /* 0x000fe400000108a1 */
[--C-:B------:R-:W-:Y:S01]  /*12dd0*/  FFMA.FTZ R158, R155, c[0x0][0x2d0], -R165.reuse ;  /* 0x0000b4009b9e7a23 */ /* 0x100fe200000108a5 */
[----:B------:R-:W2:Y:S01]  /*12de0*/  MUFU.EX2 R132, R132 ;  /* 0x0000008400847308 */ /* 0x000ea20000000800 */
[--C-:B------:R-:W-:Y:S01]  /*12df0*/  FFMA.FTZ R155, R9, c[0x0][0x2d0], -R165.reuse ;  /* 0x0000b400099b7a23 */ /* 0x100fe200000108a5 */
[----:B------:R-:W-:Y:S01]  /*12e00*/  IADD3 R9, R135, UR4, RZ ;  /* 0x0000000487097c10 */ /* 0x000fe2000fffe0ff */
[----:B------:R-:W-:Y:S02]  /*12e10*/  FMUL.FTZ R7, R3, c[0x0][0x2d0] ;  /* 0x0000b40003077a20 */ /* 0x000fe40000410000 */
[----:B------:R-:W-:Y:S02]  /*12e20*/  FFMA.FTZ R163, R163, c[0x0][0x2d0], -R165 ;  /* 0x0000b400a3a37a23 */ /* 0x000fe400000108a5 */
[----:B------:R-:W-:Y:S02]  /*12e30*/  IMAD.IADD R144, R182, 0x1, R9 ;  /* 0x00000001b6907824 */ /* 0x000fe400078e0209 */
[----:B------:R-:W-:Y:S01]  /*12e40*/  FFMA.FTZ R168, R168, c[0x0][0x2d0], -R165 ;  /* 0x0000b400a8a87a23 */ /* 0x000fe200000108a5 */
[----:B------:R-:W3:Y:S01]  /*12e50*/  MUFU.EX2 R3, R7 ;  /* 0x0000000700037308 */ /* 0x000ee20000000800 */
[--C-:B------:R-:W-:Y:S01]  /*12e60*/  FFMA.FTZ R167, R167, c[0x0][0x2d0], -R161.reuse ;  /* 0x0000b400a7a77a23 */ /* 0x100fe200000108a1 */
[----:B------:R-:W4:Y:S01]  /*12e70*/  LDSM.16.MT88.4 R20, [R144+0x100] ;  /* 0x000100009014783b */ /* 0x000f220000004200 */
[----:B------:R-:W-:Y:S02]  /*12e80*/  FFMA.FTZ R172, R172, c[0x0][0x2d0], -R161 ;  /* 0x0000b400acac7a23 */ /* 0x000fe400000108a1 */
[--C-:B------:R-:W-:Y:S02]  /*12e90*/  FFMA.FTZ R169, R252, c[0x0][0x2d0], -R165.reuse ;  /* 0x0000b400fca97a23 */ /* 0x100fe400000108a5 */
[----:B------:R-:W-:Y:S02]  /*12ea0*/  FFMA.FTZ R178, R178, c[0x0][0x2d0], -R165 ;  /* 0x0000b400b2b27a23 */ /* 0x000fe400000108a5 */
[--C-:B------:R-:W-:Y:S01]  /*12eb0*/  FFMA.FTZ R171, R250, c[0x0][0x2d0], -R161.reuse ;  /* 0x0000b400faab7a23 */ /* 0x100fe200000108a1 */
[----:B------:R-:W5:Y:S01]  /*12ec0*/  MUFU.EX2 R159, R159 ;  /* 0x0000009f009f7308 */ /* 0x000f620000000800 */
[----:B------:R-:W-:Y:S02]  /*12ed0*/  FFMA.FTZ R232, R232, c[0x0][0x2d0], -R161 ;  /* 0x0000b400e8e87a23 */ /* 0x000fe400000108a1 */
[----:B------:R-:W-:Y:S02]  /*12ee0*/  FFMA.FTZ R173, R248, c[0x0][0x2d0], -R165 ;  /* 0x0000b400f8ad7a23 */ /* 0x000fe400000108a5 */
[C---:B--2---:R-:W-:Y:S02]  /*12ef0*/  FMUL.FTZ R4, R132.reuse, R128 ;  /* 0x0000008084047220 */ /* 0x044fe40000410000 */
[C---:B------:R-:W-:Y:S02]  /*12f00*/  FMUL.FTZ R5, R132.reuse, R129 ;  /* 0x0000008184057220 */ /* 0x040fe40000410000 */
[C---:B------:R-:W-:Y:S01]  /*12f10*/  FMUL.FTZ R8, R132.reuse, R124 ;  /* 0x0000007c84087220 */ /* 0x040fe20000410000 */
[----:B------:R-:W-:Y:S01]  /*12f20*/  MUFU.EX2 R157, R157 ;  /* 0x0000009d009d7308 */ /* 0x000fe20000000800 */
[C---:B------:R-:W-:Y:S02]  /*12f30*/  FMUL.FTZ R9, R132.reuse, R125 ;  /* 0x0000007d84097220 */ /* 0x040fe40000410000 */
[C---:B------:R-:W-:Y:S02]  /*12f40*/  FMUL.FTZ R16, R132.reuse, R104 ;  /* 0x0000006884107220 */ /* 0x040fe40000410000 */
[C---:B---3--:R-:W-:Y:S02]  /*12f50*/  FMUL.FTZ R6, R3.reuse, R130 ;  /* 0x0000008203067220 */ /* 0x048fe40000410000 */
[C---:B------:R-:W-:Y:S02]  /*12f60*/  FMUL.FTZ R7, R3.reuse, R131 ;  /* 0x0000008303077220 */ /* 0x040fe40000410000 */
[C---:B------:R-:W-:Y:S01]  /*12f70*/  FMUL.FTZ R10, R3.reuse, R126 ;  /* 0x0000007e030a7220 */ /* 0x040fe20000410000 */
[----:B------:R-:W-:Y:S01]  /*12f80*/  MUFU.EX2 R158, R158 ;  /* 0x0000009e009e7308 */ /* 0x000fe20000000800 */
[----:B------:R-:W-:Y:S01]  /*12f90*/  FMUL.FTZ R11, R3, R127 ;  /* 0x0000007f030b7220 */ /* 0x000fe20000410000 */
[----:B------:R-:W-:Y:S01]  /*12fa0*/  LDSM.16.MT88.4 R128, [R134+UR4+0x1100] ;  /* 0x001100048680783b */ /* 0x000fe20008004200 */
[C---:B------:R-:W-:Y:S01]  /*12fb0*/  FMUL.FTZ R17, R132.reuse, R105 ;  /* 0x0000006984117220 */ /* 0x040fe20000410000 */
[----:B-----5:R-:W-:Y:S01]  /*12fc0*/  F2FP.BF16.PACK_AB R136, R159, R160 ;  /* 0x000000a09f88723e */ /* 0x020fe200000010ff */
[C---:B------:R-:W-:Y:S02]  /*12fd0*/  FMUL.FTZ R18, R3.reuse, R106 ;  /* 0x0000006a03127220 */ /* 0x040fe40000410000 */
[C---:B------:R-:W-:Y:S02]  /*12fe0*/  FMUL.FTZ R19, R3.reuse, R107 ;  /* 0x0000006b03137220 */ /* 0x040fe40000410000 */
[C---:B------:R-:W-:Y:S01]  /*12ff0*/  FMUL.FTZ R24, R132.reuse, R112 ;  /* 0x0000007084187220 */ /* 0x040fe20000410000 */
[----:B------:R-:W2:Y:S01]  /*13000*/  MUFU.EX2 R155, R155 ;  /* 0x0000009b009b7308 */ /* 0x000ea20000000800 */
[----:B------:R-:W-:Y:S01]  /*13010*/  LDSM.16.MT88.4 R104, [R135+UR4+0x2100] ;  /* 0x002100048768783b */ /* 0x000fe20008004200 */
[C---:B------:R-:W-:Y:S02]  /*13020*/  FMUL.FTZ R25, R132.reuse, R113 ;  /* 0x0000007184197220 */ /* 0x040fe40000410000 */
[C---:B------:R-:W-:Y:S02]  /*13030*/  FMUL.FTZ R26, R3.reuse, R114 ;  /* 0x00000072031a7220 */ /* 0x040fe40000410000 */
[C---:B------:R-:W-:Y:S02]  /*13040*/  FMUL.FTZ R27, R3.reuse, R115 ;  /* 0x00000073031b7220 */ /* 0x040fe40000410000 */
[C---:B------:R-:W-:Y:S01]  /*13050*/  FMUL.FTZ R32, R132.reuse, R120 ;  /* 0x0000007884207220 */ /* 0x040fe20000410000 */
[----:B------:R-:W-:Y:S01]  /*13060*/  LDSM.16.MT88.4 R112, [R135+UR4+0x900] ;  /* 0x000900048770783b */ /* 0x000fe20008004200 */
[----:B------:R-:W3:Y:S01]  /*13070*/  MUFU.EX2 R156, R156 ;  /* 0x0000009c009c7308 */ /* 0x000ee20000000800 */
[C---:B------:R-:W-:Y:S02]  /*13080*/  FMUL.FTZ R33, R132.reuse, R121 ;  /* 0x0000007984217220 */ /* 0x040fe40000410000 */
[C---:B------:R-:W-:Y:S02]  /*13090*/  FMUL.FTZ R34, R3.reuse, R122 ;  /* 0x0000007a03227220 */ /* 0x040fe40000410000 */
[C---:B------:R-:W-:Y:S02]  /*130a0*/  FMUL.FTZ R35, R3.reuse, R123 ;  /* 0x0000007b03237220 */ /* 0x040fe40000410000 */
[----:B------:R-:W-:Y:S01]  /*130b0*/  LDSM.16.MT88.4 R120, [R145+0x900] ;  /* 0x000900009178783b */ /* 0x000fe20000004200 */
[C---:B------:R-:W-:Y:S02]  /*130c0*/  FMUL.FTZ R38, R3.reuse, R38 ;  /* 0x0000002603267220 */ /* 0x040fe40000410000 */
[----:B------:R-:W-:Y:S01]  /*130d0*/  MUFU.EX2 R154, R154 ;  /* 0x0000009a009a7308 */ /* 0x000fe20000000800 */
[C---:B------:R-:W-:Y:S02]  /*130e0*/  FMUL.FTZ R36, R132.reuse, R36 ;  /* 0x0000002484247220 */ /* 0x040fe40000410000 */
[----:B------:R-:W-:Y:S01]  /*130f0*/  FMUL.FTZ R39, R3, R39 ;  /* 0x0000002703277220 */ /* 0x000fe20000410000 */
[----:B--2---:R-:W-:Y:S01]  /*13100*/  F2FP.BF16.PACK_AB R138, R155, R158 ;  /* 0x0000009e9b8a723e */ /* 0x004fe200000010ff */
[----:B------:R-:W-:Y:S01]  /*13110*/  LDSM.16.MT88.4 R124, [R135+UR4+0x2900] ;  /* 0x00290004877c783b */ /* 0x000fe20008004200 */
[C---:B------:R-:W-:Y:S02]  /*13120*/  FMUL.FTZ R37, R132.reuse, R37 ;  /* 0x0000002584257220 */ /* 0x040fe40000410000 */
[C---:B------:R-:W-:Y:S02]  /*13130*/  FMUL.FTZ R42, R3.reuse, R42 ;  /* 0x0000002a032a7220 */ /* 0x040fe40000410000 */
[----:B------:R-:W2:Y:S01]  /*13140*/  MUFU.EX2 R153, R153 ;  /* 0x0000009900997308 */ /* 0x000ea20000000800 */
[----:B------:R-:W-:Y:S02]  /*13150*/  FMUL.FTZ R40, R132, R40 ;  /* 0x0000002884287220 */ /* 0x000fe40000410000 */
[C---:B------:R-:W-:Y:S01]  /*13160*/  FMUL.FTZ R43, R3.reuse, R43 ;  /* 0x0000002b032b7220 */ /* 0x040fe20000410000 */
        /* <DEDUP_REMOVED lines=11> */
[C---:B------:R-:W-:Y:S02]  /*13220*/  FMUL.FTZ R49, R132.reuse, R49 ;  /* 0x0000003184317220 */ /* 0x040fe40000410000 */
[----:B------:R-:W-:Y:S01]  /*13230*/  FMUL.FTZ R54, R3, R54 ;  /* 0x0000003603367220 */ /* 0x000fe20000410000 */
        /* <DEDUP_REMOVED lines=9> */
[----:B------:R-:W1:Y:S03]  /*132d0*/  MUFU.EX2 R172, R172 ;  /* 0x000000ac00ac7308 */ /* 0x000e660000000800 */
[C---:B------:R-:W-:Y:S02]  /*132e0*/  FMUL.FTZ R13, R132.reuse, R101 ;  /* 0x00000065840d7220 */ /* 0x040fe40000410000 */
[C---:B------:R-:W-:Y:S02]  /*132f0*/  FMUL.FTZ R59, R3.reuse, R59 ;  /* 0x0000003b033b7220 */ /* 0x040fe40000410000 */
[C---:B------:R-:W-:Y:S03]  /*13300*/  FMUL.FTZ R14, R3.reuse, R102 ;  /* 0x00000066030e7220 */ /* 0x040fe60000410000 */
[----:B------:R-:W-:Y:S01]  /*13310*/  MUFU.EX2 R169, R169 ;  /* 0x000000a900a97308 */ /* 0x000fe20000000800 */
[C---:B------:R-:W-:Y:S02]  /*13320*/  FMUL.FTZ R15, R3.reuse, R103 ;  /* 0x00000067030f7220 */ /* 0x040fe40000410000 */
[----:B------:R-:W2:Y:S01]  /*13330*/  LDSM.16.MT88.4 R100, [R145+0x100] ;  /* 0x000100009164783b */ /* 0x000ea20000004200 */
[C---:B------:R-:W-:Y:S02]  /*13340*/  FMUL.FTZ R62, R3.reuse, R62 ;  /* 0x0000003e033e7220 */ /* 0x040fe40000410000 */
[C---:B------:R-:W-:Y:S02]  /*13350*/  FMUL.FTZ R56, R132.reuse, R56 ;  /* 0x0000003884387220 */ /* 0x040fe40000410000 */
[C---:B----4-:R-:W-:Y:S02]  /*13360*/  HMMA.16816.F32.BF16 R12, R136.reuse, R20, R12 ;  /* 0x00000014880c723c */ /* 0x050fe4000004180c */
[----:B------:R-:W4:Y:S01]  /*13370*/  MUFU.EX2 R178, R178 ;  /* 0x000000b200b27308 */ /* 0x000f220000000800 */
[C---:B------:R-:W-:Y:S02]  /*13380*/  FMUL.FTZ R63, R3.reuse, R63 ;  /* 0x0000003f033f7220 */ /* 0x040fe40000410000 */
[C---:B------:R-:W-:Y:S02]  /*13390*/  FMUL.FTZ R57, R132.reuse, R57 ;  /* 0x0000003984397220 */ /* 0x040fe40000410000 */
[C---:B------:R-:W-:Y:S01]  /*133a0*/  FMUL.FTZ R20, R132.reuse, R108 ;  /* 0x0000006c84147220 */ /* 0x040fe20000410000 */
[C---:B------:R-:W-:Y:S04]  /*133b0*/  HMMA.16816.F32.BF16 R16, R136.reuse, R22, R16 ;  /* 0x000000168810723c */ /* 0x040fe80000041810 */
[C---:B------:R-:W-:Y:S01]  /*133c0*/  FMUL.FTZ R21, R132.reuse, R109 ;  /* 0x0000006d84157220 */ /* 0x040fe20000410000 */
[----:B------:R-:W-:Y:S01]  /*133d0*/  MUFU.EX2 R171, R171 ;  /* 0x000000ab00ab7308 */ /* 0x000fe20000000800 */
[C---:B------:R-:W-:Y:S02]  /*133e0*/  FMUL.FTZ R66, R3.reuse, R66 ;  /* 0x0000004203427220 */ /* 0x040fe40000410000 */
[C---:B------:R-:W-:Y:S04]  /*133f0*/  FMUL.FTZ R22, R3.reuse, R110 ;  /* 0x0000006e03167220 */ /* 0x040fe80000410000 */
[C---:B------:R-:W-:Y:S02]  /*13400*/  FMUL.FTZ R23, R3.reuse, R111 ;  /* 0x0000006f03177220 */ /* 0x040fe40000410000 */
[----:B------:R-:W5:Y:S01]  /*13410*/  LDSM.16.MT88.4 R108, [R144+0x2100] ;  /* 0x00210000906c783b */ /* 0x000f620000004200 */
[C---:B------:R-:W-:Y:S01]  /*13420*/  FMUL.FTZ R67, R3.reuse, R67 ;  /* 0x0000004303437220 */ /* 0x040fe20000410000 */
[----:B------:R-:W1:Y:S01]  /*13430*/  MUFU.EX2 R232, R232 ;  /* 0x000000e800e87308 */ /* 0x000e620000000800 */
[C---:B------:R-:W-:Y:S02]  /*13440*/  FMUL.FTZ R60, R132.reuse, R60 ;  /* 0x0000003c843c7220 */ /* 0x040fe40000410000 */
        /* <DEDUP_REMOVED lines=8> */
[C---:B------:R-:W-:Y:S04]  /*134d0*/  FMUL.FTZ R30, R3.reuse, R118 ;  /* 0x00000076031e7220 */ /* 0x040fe80000410000 */
[C---:B------:R-:W-:Y:S02]  /*134e0*/  FMUL.FTZ R31, R3.reuse, R119 ;  /* 0x00000077031f7220 */ /* 0x040fe40000410000 */
[----:B------:R-:W-:Y:S01]  /*134f0*/  LDSM.16.MT88.4 R116, [R134+UR4+0x900] ;  /* 0x000900048674783b */ /* 0x000fe20008004200 */
[C---:B------:R-:W-:Y:S02]  /*13500*/  FMUL.FTZ R74, R3.reuse, R74 ;  /* 0x0000004a034a7220 */ /* 0x040fe40000410000 */
[C---:B------:R-:W-:Y:S02]  /*13510*/  FMUL.FTZ R64, R132.reuse, R64 ;  /* 0x0000004084407220 */ /* 0x040fe40000410000 */
        /* <DEDUP_REMOVED lines=8> */
[C---:B------:R-:W-:Y:S04]  /*135a0*/  HMMA.16816.F32.BF16 R36, R136.reuse, R104, R36 ;  /* 0x000000688824723c */ /* 0x040fe80000041824 */
[C---:B------:R-:W-:Y:S02]  /*135b0*/  FMUL.FTZ R69, R132.reuse, R69 ;  /* 0x0000004584457220 */ /* 0x040fe40000410000 */
[C---:B------:R-:W-:Y:S02]  /*135c0*/  FMUL.FTZ R82, R3.reuse, R82 ;  /* 0x0000005203527220 */ /* 0x040fe40000410000 */
[C---:B------:R-:W-:Y:S01]  /*135d0*/  HMMA.16816.F32.BF16 R40, R136.reuse, R106, R40 ;  /* 0x0000006a8828723c */ /* 0x040fe20000041828 */
[----:B------:R-:W1:Y:S03]  /*135e0*/  LDSM.16.MT88.4 R104, [R145+0x2100] ;  /* 0x002100009168783b */ /* 0x000e660000004200 */
        /* <DEDUP_REMOVED lines=32> */
[C---:B------:R-:W-:Y:S04]  /*137f0*/  FMUL.FTZ R97, R132.reuse, R97 ;  /* 0x0000006184617220 */ /* 0x040fe80000410000 */
[----:B------:R-:W-:Y:S01]  /*13800*/  FFMA.FTZ R157, R3, R208, R157 ;  /* 0x000000d0039d7223 */ /* 0x000fe2000001009d */
[C---:B--2---:R-:W-:Y:S03]  /*13810*/  HMMA.16816.F32.BF16 R76, R136.reuse, R100, R76 ;  /* 0x00000064884c723c */ /* 0x044fe6000004184c */
[C---:B------:R-:W-:Y:S02]  /*13820*/  FMUL.FTZ R80, R132.reuse, R80 ;  /* 0x0000005084507220 */ /* 0x040fe40000410000 */
[----:B------:R-:W-:Y:S02]  /*13830*/  FMUL.FTZ R81, R132, R81 ;  /* 0x0000005184517220 */ /* 0x000fe40000410000 */
[----:B---3--:R-:W-:Y:S01]  /*13840*/  F2FP.BF16.PACK_AB R100, R168, R163 ;  /* 0x000000a3a864723e */ /* 0x008fe200000010ff */
[----:B------:R-:W-:Y:S01]  /*13850*/  FFMA.FTZ R236, R236, c[0x0][0x2d0], -R165 ;  /* 0x0000b400ecec7a23 */ /* 0x000fe200000108a5 */
[----:B------:R-:W-:Y:S03]  /*13860*/  F2FP.BF16.PACK_AB R101, R172, R167 ;  /* 0x000000a7ac65723e */ /* 0x000fe600000010ff */
[C---:B------:R-:W-:Y:S02]  /*13870*/  HMMA.16816.F32.BF16 R80, R136.reuse, R102, R80 ;  /* 0x000000668850723c */ /* 0x040fe40000041850 */
[----:B------:R-:W-:Y:S01]  /*13880*/  MUFU.EX2 R236, R236 ;  /* 0x000000ec00ec7308 */ /* 0x000fe20000000800 */
[--C-:B------:R-:W-:Y:S02]  /*13890*/  FFMA.FTZ R175, R246, c[0x0][0x2d0], -R161.reuse ;  /* 0x0000b400f6af7a23 */ /* 0x100fe400000108a1 */
[----:B------:R-:W-:Y:S02]  /*138a0*/  FFMA.FTZ R244, R244, c[0x0][0x2d0], -R161 ;  /* 0x0000b400f4f47a23 */ /* 0x000fe400000108a1 */
[----:B----4-:R-:W-:Y:S01]  /*138b0*/  F2FP.BF16.PACK_AB R102, R178, R169 ;  /* 0x000000a9b266723e */ /* 0x010fe200000010ff */
[C---:B-1----:R-:W-:Y:S04]  /*138c0*/  HMMA.16816.F32.BF16 R84, R136.reuse, R104, R84 ;  /* 0x000000688854723c */ /* 0x042fe80000041854 */
[----:B------:R-:W-:Y:S01]  /*138d0*/  F2FP.BF16.PACK_AB R103, R232, R171 ;  /* 0x000000abe867723e */ /* 0x000fe200000010ff */
[----:B------:R-:W-:Y:S01]  /*138e0*/  MUFU.EX2 R175, R175 ;  /* 0x000000af00af7308 */ /* 0x000fe20000000800 */
[--C-:B------:R-:W-:Y:S02]  /*138f0*/  FFMA.FTZ R225, R242, c[0x0][0x2d0], -R165.reuse ;  /* 0x0000b400f2e17a23 */ /* 0x100fe400000108a5 */
[C---:B------:R-:W-:Y:S01]  /*13900*/  HMMA.16816.F32.BF16 R88, R136.reuse, R106, R88 ;  /* 0x0000006a8858723c */ /* 0x040fe20000041858 */
[----:B------:R-:W1:Y:S03]  /*13910*/  LDSM.16.MT88.4 R104, [R144+0x900] ;  /* 0x000900009068783b */ /* 0x000e660000004200 */
[----:B------:R-:W-:Y:S02]  /*13920*/  FFMA.FTZ R238, R238, c[0x0][0x2d0], -R165 ;  /* 0x0000b400eeee7a23 */ /* 0x000fe400000108a5 */
[--C-:B------:R-:W-:Y:S01]  /*13930*/  FFMA.FTZ R227, R240, c[0x0][0x2d0], -R161.reuse ;  /* 0x0000b400f0e37a23 */ /* 0x100fe200000108a1 */
[----:B------:R-:W-:Y:S01]  /*13940*/  MUFU.EX2 R244, R244 ;  /* 0x000000f400f47308 */ /* 0x000fe20000000800 */
[C---:B-----5:R-:W-:Y:S04]  /*13950*/  HMMA.16816.F32.BF16 R92, R136.reuse, R108, R92 ;  /* 0x0000006c885c723c */ /* 0x060fe8000004185c */
[----:B------:R-:W-:Y:S02]  /*13960*/  FFMA.FTZ R234, R234, c[0x0][0x2d0], -R161 ;  /* 0x0000b400eaea7a23 */ /* 0x000fe400000108a1 */
[--C-:B------:R-:W-:Y:S02]  /*13970*/  FFMA.FTZ R229, R230, c[0x0][0x2d0], -R165.reuse ;  /* 0x0000b400e6e57a23 */ /* 0x100fe400000108a5 */
[----:B------:R-:W-:Y:S01]  /*13980*/  HMMA.16816.F32.BF16 R96, R136, R110, R96 ;  /* 0x0000006e8860723c */ /* 0x000fe20000041860 */
[----:B------:R-:W2:Y:S01]  /*13990*/  LDSM.16.MT88.4 R108, [R144+0x2900] ;  /* 0x00290000906c783b */ /* 0x000ea20000004200 */
[----:B------:R-:W-:Y:S02]  /*139a0*/  MUFU.EX2 R225, R225 ;  /* 0x000000e100e17308 */ /* 0x000fe40000000800 */
[----:B------:R-:W-:Y:S02]  /*139b0*/  FFMA.FTZ R226, R226, c[0x0][0x2d0], -R165 ;  /* 0x0000b400e2e27a23 */ /* 0x000fe400000108a5 */
[--C-:B------:R-:W-:Y:S02]  /*139c0*/  FFMA.FTZ R228, R228, c[0x0][0x2d0], -R161.reuse ;  /* 0x0000b400e4e47a23 */ /* 0x100fe400000108a1 */
[C---:B------:R-:W-:Y:S04]  /*139d0*/  HMMA.16816.F32.BF16 R4, R100.reuse, R112, R4 ;  /* 0x000000706404723c */ /* 0x040fe80000041804 */
[----:B------:R-:W-:Y:S01]  /*139e0*/  MUFU.EX2 R238, R238 ;  /* 0x000000ee00ee7308 */ /* 0x000fe20000000800 */
[----:B------:R-:W-:Y:S02]  /*139f0*/  FFMA.FTZ R231, R174, c[0x0][0x2d0], -R161 ;  /* 0x0000b400aee77a23 */ /* 0x000fe400000108a1 */
[--C-:B------:R-:W-:Y:S01]  /*13a00*/  FFMA.FTZ R170, R170, c[0x0][0x2d0], -R165.reuse ;  /* 0x0000b400aaaa7a23 */ /* 0x100fe200000108a5 */
[C---:B------:R-:W-:Y:S01]  /*13a10*/  HMMA.16816.F32.BF16 R8, R100.reuse, R114, R8 ;  /* 0x000000726408723c */ /* 0x040fe20000041808 */
[----:B------:R-:W3:Y:S03]  /*13a20*/  LDSM.16.MT88.4 R112, [R134+UR4+0x2900] ;  /* 0x002900048670783b */ /* 0x000ee60008004200 */
[----:B------:R-:W-:Y:S02]  /*13a30*/  FFMA.FTZ R165, R164, c[0x0][0x2d0], -R165 ;  /* 0x0000b400a4a57a23 */ /* 0x000fe400000108a5 */
[----:B------:R-:W-:Y:S01]  /*13a40*/  MUFU.EX2 R227, R227 ;  /* 0x000000e300e37308 */ /* 0x000fe20000000800 */
[--C-:B------:R-:W-:Y:S01]  /*13a50*/  FFMA.FTZ R164, R166, c[0x0][0x2d0], -R161.reuse ;  /* 0x0000b400a6a47a23 */ /* 0x100fe200000108a1 */
[C---:B-1----:R-:W-:Y:S04]  /*13a60*/  HMMA.16816.F32.BF16 R12, R100.reuse, R104, R12 ;  /* 0x00000068640c723c */ /* 0x042fe8000004180c */
[----:B------:R-:W-:Y:S02]  /*13a70*/  FFMA.FTZ R161, R162, c[0x0][0x2d0], -R161 ;  /* 0x0000b400a2a17a23 */ /* 0x000fe400000108a1 */
[----:B------:R-:W-:Y:S02]  /*13a80*/  FFMA.FTZ R160, R132, R207, R160 ;  /* 0x000000cf84a07223 */ /* 0x000fe400000100a0 */
[----:B------:R-:W-:Y:S01]  /*13a90*/  MUFU.EX2 R234, R234 ;  /* 0x000000ea00ea7308 */ /* 0x000fe20000000800 */
[C---:B------:R-:W-:Y:S01]  /*13aa0*/  HMMA.16816.F32.BF16 R16, R100.reuse, R106, R16 ;  /* 0x0000006a6410723c */ /* 0x040fe20000041810 */
[----:B------:R-:W1:Y:S02]  /*13ab0*/  LDSM.16.MT88.4 R104, [R145+0x2900] ;  /* 0x002900009168783b */ /* 0x000e640000004200 */
[----:B------:R-:W-:Y:S02]  /*13ac0*/  FADD.FTZ R159, R159, R160 ;  /* 0x000000a09f9f7221 */ /* 0x000fe40000010000 */
[----:B------:R-:W-:Y:S03]  /*13ad0*/  FADD.FTZ R157, R156, R157 ;  /* 0x0000009d9c9d7221 */ /* 0x000fe60000010000 */
[C---:B------:R-:W-:Y:S01]  /*13ae0*/  HMMA.16816.F32.BF16 R20, R100.reuse, R116, R20 ;  /* 0x000000746414723c */ /* 0x040fe20000041814 */
[----:B------:R-:W-:Y:S03]  /*13af0*/  MUFU.EX2 R229, R229 ;  /* 0x000000e500e57308 */ /* 0x000fe60000000800 */
[----:B------:R-:W-:Y:S02]  /*13b00*/  FADD.FTZ R158, R158, R159 ;  /* 0x0000009f9e9e7221 */ /* 0x000fe40000010000 */
[----:B------:R-:W-:Y:S02]  /*13b10*/  IMAD.MOV.U32 R132, RZ, RZ, R0 ;  /* 0x000000ffff847224 */ /* 0x000fe400078e0000 */
[C---:B------:R-:W-:Y:S01]  /*13b20*/  HMMA.16816.F32.BF16 R24, R100.reuse, R118, R24 ;  /* 0x000000766418723c */ /* 0x040fe20000041818 */
[----:B------:R-:W4:Y:S02]  /*13b30*/  LDSM.16.MT88.4 R116, [R135+UR4+0x4900] ;  /* 0x004900048774783b */ /* 0x000f240008004200 */
[----:B------:R-:W5:Y:S01]  /*13b40*/  MUFU.EX2 R226, R226 ;  /* 0x000000e200e27308 */ /* 0x000f620000000800 */
[----:B------:R-:W-:Y:S04]  /*13b50*/  FADD.FTZ R158, R155, R158 ;  /* 0x0000009e9b9e7221 */ /* 0x000fe80000010000 */
[C---:B------:R-:W-:Y:S04]  /*13b60*/  HMMA.16816.F32.BF16 R28, R100.reuse, R120, R28 ;  /* 0x00000078641c723c */ /* 0x040fe8000004181c */
[----:B------:R-:W-:Y:S01]  /*13b70*/  FADD.FTZ R163, R163, R158 ;  /* 0x0000009ea3a37221 */ /* 0x000fe20000010000 */
[----:B------:R-:W-:Y:S03]  /*13b80*/  MUFU.EX2 R228, R228 ;  /* 0x000000e400e47308 */ /* 0x000fe60000000800 */
[C---:B------:R-:W-:Y:S01]  /*13b90*/  HMMA.16816.F32.BF16 R32, R100.reuse, R122, R32 ;  /* 0x0000007a6420723c */ /* 0x040fe20000041820 */
[----:B------:R-:W-:Y:S03]  /*13ba0*/  LDSM.16.MT88.4 R120, [R145+0x4900] ;  /* 0x004900009178783b */ /* 0x000fe60000004200 */
[----:B------:R-:W-:Y:S03]  /*13bb0*/  FADD.FTZ R168, R168, R163 ;  /* 0x000000a3a8a87221 */ /* 0x000fe60000010000 */
[----:B------:R-:W1:Y:S01]  /*13bc0*/  MUFU.EX2 R231, R231 ;  /* 0x000000e700e77308 */ /* 0x000e620000000800 */
[C---:B------:R-:W-:Y:S04]  /*13bd0*/  HMMA.16816.F32.BF16 R36, R100.reuse, R124, R36 ;  /* 0x0000007c6424723c */ /* 0x040fe80000041824 */
[----:B-----5:R-:W-:Y:S01]  /*13be0*/  F2FP.BF16.PACK_AB R136, R226, R229 ;  /* 0x000000e5e288723e */ /* 0x020fe200000010ff */
[----:B------:R-:W-:Y:S03]  /*13bf0*/  FADD.FTZ R169, R169, R168 ;  /* 0x000000a8a9a97221 */ /* 0x000fe60000010000 */
[C---:B------:R-:W-:Y:S01]  /*13c00*/  HMMA.16816.F32.BF16 R40, R100.reuse, R126, R40 ;  /* 0x0000007e6428723c */ /* 0x040fe20000041828 */
[----:B------:R-:W-:Y:S01]  /*13c10*/  LDSM.16.MT88.4 R124, [R144+0x1100] ;  /* 0x00110000907c783b */ /* 0x000fe20000004200 */
[----:B------:R-:W-:Y:S02]  /*13c20*/  MUFU.EX2 R170, R170 ;  /* 0x000000aa00aa7308 */ /* 0x000fe40000000800 */
[----:B------:R-:W-:Y:S04]  /*13c30*/  FADD.FTZ R178, R178, R169 ;  /* 0x000000a9b2b27221 */ /* 0x000fe80000010000 */
[C---:B--2---:R-:W-:Y:S04]  /*13c40*/  HMMA.16816.F32.BF16 R44, R100.reuse, R108, R44 ;  /* 0x0000006c642c723c */ /* 0x044fe8000004182c */
[----:B------:R-:W2:Y:S01]  /*13c50*/  MUFU.EX2 R165, R165 ;  /* 0x000000a500a57308 */ /* 0x000ea20000000800 */
[----:B-1----:R-:W-:Y:S03]  /*13c60*/  F2FP.BF16.PACK_AB R137, R231, R228 ;  /* 0x000000e4e789723e */ /* 0x002fe600000010ff */
[C---:B------:R-:W-:Y:S01]  /*13c70*/  HMMA.16816.F32.BF16 R48, R100.reuse, R110, R48 ;  /* 0x0000006e6430723c */ /* 0x040fe20000041830 */
[----:B------:R-:W1:Y:S05]  /*13c80*/  LDSM.16.MT88.4 R108, [R144+0x4900] ;  /* 0x00490000906c783b */ /* 0x000e6a0000004200 */
[----:B------:R-:W-:Y:S02]  /*13c90*/  MUFU.EX2 R164, R164 ;  /* 0x000000a400a47308 */ /* 0x000fe40000000800 */
[C---:B---3--:R-:W-:Y:S08]  /*13ca0*/  HMMA.16816.F32.BF16 R52, R100.reuse, R112, R52 ;  /* 0x000000706434723c */ /* 0x048ff00000041834 */
[C---:B------:R-:W-:Y:S01]  /*13cb0*/  HMMA.16816.F32.BF16 R56, R100.reuse, R114, R56 ;  /* 0x000000726438723c */ /* 0x040fe20000041838 */
[----:B------:R-:W3:Y:S01]  /*13cc0*/  LDSM.16.MT88.4 R112, [R134+UR4+0x4900] ;  /* 0x004900048670783b */ /* 0x000ee20008004200 */
[----:B------:R-:W5:Y:S02]  /*13cd0*/  MUFU.EX2 R161, R161 ;  /* 0x000000a100a17308 */ /* 0x000f640000000800 */
[----:B--2---:R-:W-:Y:S04]  /*13ce0*/  F2FP.BF16.PACK_AB R138, R165, R170 ;  /* 0x000000aaa58a723e */ /* 0x004fe800000010ff */
[C---:B------:R-:W-:Y:S08]  /*13cf0*/  HMMA.16816.F32.BF16 R60, R100.reuse, R104, R60 ;  /* 0x00000068643c723c */ /* 0x040ff0000004183c */
[C---:B------:R-:W-:Y:S01]  /*13d00*/  HMMA.16816.F32.BF16 R64, R100.reuse, R106, R64 ;  /* 0x0000006a6440723c */ /* 0x040fe20000041840 */
[----:B------:R-:W2:Y:S07]  /*13d10*/  LDSM.16.MT88.4 R104, [R135+UR4+0x1100] ;  /* 0x001100048768783b */ /* 0x000eae0008004200 */
[C---:B----4-:R-:W-:Y:S04]  /*13d20*/  HMMA.16816.F32.BF16 R68, R100.reuse, R116, R68 ;  /* 0x000000746444723c */ /* 0x050fe80000041844 */
[----:B-----5:R-:W-:Y:S04]  /*13d30*/  F2FP.BF16.PACK_AB R139, R161, R164 ;  /* 0x000000a4a18b723e */ /* 0x020fe800000010ff */
[C---:B------:R-:W-:Y:S01]  /*13d40*/  HMMA.16816.F32.BF16 R72, R100.reuse, R118, R72 ;  /* 0x000000766448723c */ /* 0x040fe20000041848 */
[----:B------:R-:W4:Y:S07]  /*13d50*/  LDSM.16.MT88.4 R116, [R145+0x1100] ;  /* 0x001100009174783b */ /* 0x000f2e0000004200 */
[C---:B-1----:R-:W-:Y:S08]  /*13d60*/  HMMA.16816.F32.BF16 R76, R100.reuse, R108, R76 ;  /* 0x0000006c644c723c */ /* 0x042ff0000004184c */
[C---:B------:R-:W-:Y:S01]  /*13d70*/  HMMA.16816.F32.BF16 R80, R100.reuse, R110, R80 ;  /* 0x0000006e6450723c */ /* 0x040fe20000041850 */
[----:B------:R-:W1:Y:S07]  /*13d80*/  LDSM.16.MT88.4 R108, [R135+UR4+0x3100] ;  /* 0x00310004876c783b */ /* 0x000e6e0008004200 */
[C---:B---3--:R-:W-:Y:S08]  /*13d90*/  HMMA.16816.F32.BF16 R84, R100.reuse, R112, R84 ;  /* 0x000000706454723c */ /* 0x048ff00000041854 */
[C---:B------:R-:W-:Y:S01]  /*13da0*/  HMMA.16816.F32.BF16 R88, R100.reuse, R114, R88 ;  /* 0x000000726458723c */ /* 0x040fe20000041858 */
[----:B------:R-:W-:Y:S07]  /*13db0*/  LDSM.16.MT88.4 R112, [R134+UR4+0x3100] ;  /* 0x003100048670783b */ /* 0x000fee0008004200 */
[C---:B------:R-:W-:Y:S08]  /*13dc0*/  HMMA.16816.F32.BF16 R92, R100.reuse, R120, R92 ;  /* 0x00000078645c723c */ /* 0x040ff0000004185c */
[----:B------:R-:W-:Y:S01]  /*13dd0*/  HMMA.16816.F32.BF16 R96, R100, R122, R96 ;  /* 0x0000007a6460723c */ /* 0x000fe20000041860 */
[----:B------:R-:W-:Y:S06]  /*13de0*/  LDSM.16.MT88.4 R120, [R144+0x5100] ;  /* 0x005100009078783b */ /* 0x000fec0000004200 */
[----:B------:R-:W-:Y:S01]  /*13df0*/  F2FP.BF16.PACK_AB R100, R236, R173 ;  /* 0x000000adec64723e */ /* 0x000fe200000010ff */
[----:B------:R-:W-:Y:S01]  /*13e00*/  FADD.FTZ R173, R173, R178 ;  /* 0x000000b2adad7221 */ /* 0x000fe20000010000 */
[----:B------:R-:W-:Y:S03]  /*13e10*/  F2FP.BF16.PACK_AB R101, R244, R175 ;  /* 0x000000aff465723e */ /* 0x000fe600000010ff */
[----:B------:R-:W-:Y:S01]  /*13e20*/  F2FP.BF16.PACK_AB R102, R238, R225 ;  /* 0x000000e1ee66723e */ /* 0x000fe200000010ff */
[----:B------:R-:W-:Y:S01]  /*13e30*/  FADD.FTZ R236, R236, R173 ;  /* 0x000000adecec7221 */ /* 0x000fe20000010000 */
[----:B------:R-:W-:Y:S03]  /*13e40*/  F2FP.BF16.PACK_AB R103, R234, R227 ;  /* 0x000000e3ea67723e */ /* 0x000fe600000010ff */
[----:B------:R-:W-:Y:S04]  /*13e50*/  FADD.FTZ R225, R225, R236 ;  /* 0x000000ece1e17221 */ /* 0x000fe80000010000 */
[C---:B--2---:R-:W-:Y:S03]  /*13e60*/  HMMA.16816.F32.BF16 R4, R100.reuse, R104, R4 ;  /* 0x000000686404723c */ /* 0x044fe60000041804 */
[----:B------:R-:W-:Y:S04]  /*13e70*/  FADD.FTZ R238, R238, R225 ;  /* 0x000000e1eeee7221 */ /* 0x000fe80000010000 */
[----:B------:R-:W-:Y:S01]  /*13e80*/  FADD.FTZ R229, R229, R238 ;  /* 0x000000eee5e57221 */ /* 0x000fe20000010000 */
[C---:B------:R-:W-:Y:S01]  /*13e90*/  HMMA.16816.F32.BF16 R8, R100.reuse, R106, R8 ;  /* 0x0000006a6408723c */ /* 0x040fe20000041808 */
[----:B------:R-:W2:Y:S03]  /*13ea0*/  LDSM.16.MT88.4 R104, [R144+0x3100] ;  /* 0x003100009068783b */ /* 0x000ea60000004200 */
[----:B------:R-:W-:Y:S04]  /*13eb0*/  FADD.FTZ R229, R226, R229 ;  /* 0x000000e5e2e57221 */ /* 0x000fe80000010000 */
[C---:B------:R-:W-:Y:S04]  /*13ec0*/  HMMA.16816.F32.BF16 R12, R100.reuse, R124, R12 ;  /* 0x0000007c640c723c */ /* 0x040fe8000004180c */
[----:B------:R-:W-:Y:S04]  /*13ed0*/  FADD.FTZ R170, R170, R229 ;  /* 0x000000e5aaaa7221 */ /* 0x000fe80000010000 */
[C---:B------:R-:W-:Y:S01]  /*13ee0*/  HMMA.16816.F32.BF16 R16, R100.reuse, R126, R16 ;  /* 0x0000007e6410723c */ /* 0x040fe20000041810 */
[----:B------:R-:W-:Y:S03]  /*13ef0*/  LDSM.16.MT88.4 R124, [R134+UR4+0x5100] ;  /* 0x00510004867c783b */ /* 0x000fe60008004200 */
[----:B------:R-:W-:Y:S04]  /*13f00*/  FADD.FTZ R207, R165, R170 ;  /* 0x000000aaa5cf7221 */ /* 0x000fe80000010000 */
[C---:B------:R-:W-:Y:S08]  /*13f10*/  HMMA.16816.F32.BF16 R20, R100.reuse, R128, R20 ;  /* 0x000000806414723c */ /* 0x040ff00000041814 */
[C---:B------:R-:W-:Y:S01]  /*13f20*/  HMMA.16816.F32.BF16 R24, R100.reuse, R130, R24 ;  /* 0x000000826418723c */ /* 0x040fe20000041818 */
[----:B------:R-:W-:Y:S07]  /*13f30*/  LDSM.16.MT88.4 R128, [R145+0x5100] ;  /* 0x005100009180783b */ /* 0x000fee0000004200 */
[C---:B----4-:R-:W-:Y:S08]  /*13f40*/  HMMA.16816.F32.BF16 R28, R100.reuse, R116, R28 ;  /* 0x00000074641c723c */ /* 0x050ff0000004181c */
[C---:B------:R-:W-:Y:S01]  /*13f50*/  HMMA.16816.F32.BF16 R32, R100.reuse, R118, R32 ;  /* 0x000000766420723c */ /* 0x040fe20000041820 */
[----:B------:R-:W3:Y:S07]  /*13f60*/  LDSM.16.MT88.4 R116, [R145+0x3100] ;  /* 0x003100009174783b */ /* 0x000eee0000004200 */
[C---:B-1----:R-:W-:Y:S08]  /*13f70*/  HMMA.16816.F32.BF16 R36, R100.reuse, R108, R36 ;  /* 0x0000006c6424723c */ /* 0x042ff00000041824 */
[C---:B------:R-:W-:Y:S01]  /*13f80*/  HMMA.16816.F32.BF16 R40, R100.reuse, R110, R40 ;  /* 0x0000006e6428723c */ /* 0x040fe20000041828 */
[----:B------:R-:W1:Y:S07]  /*13f90*/  LDSM.16.MT88.4 R108, [R135+UR4+0x5100] ;  /* 0x00510004876c783b */ /* 0x000e6e0008004200 */
[C---:B--2---:R-:W-:Y:S08]  /*13fa0*/  HMMA.16816.F32.BF16 R44, R100.reuse, R104, R44 ;  /* 0x00000068642c723c */ /* 0x044ff0000004182c */
[C---:B------:R-:W-:Y:S01]  /*13fb0*/  HMMA.16816.F32.BF16 R48, R100.reuse, R106, R48 ;  /* 0x0000006a6430723c */ /* 0x040fe20000041830 */
[----:B------:R-:W2:Y:S07]  /*13fc0*/  LDSM.16.MT88.4 R104, [R135+UR4+0x1900] ;  /* 0x001900048768783b */ /* 0x000eae0008004200 */
[C---:B------:R-:W-:Y:S08]  /*13fd0*/  HMMA.16816.F32.BF16 R52, R100.reuse, R112, R52 ;  /* 0x000000706434723c */ /* 0x040ff00000041834 */
[C---:B------:R-:W-:Y:S01]  /*13fe0*/  HMMA.16816.F32.BF16 R56, R100.reuse, R114, R56 ;  /* 0x000000726438723c */ /* 0x040fe20000041838 */
[----:B------:R-:W4:Y:S07]  /*13ff0*/  LDSM.16.MT88.4 R112, [R144+0x1900] ;  /* 0x001900009070783b */ /* 0x000f2e0000004200 */
[C---:B---3--:R-:W-:Y:S08]  /*14000*/  HMMA.16816.F32.BF16 R60, R100.reuse, R116, R60 ;  /* 0x00000074643c723c */ /* 0x048ff0000004183c */
[C---:B------:R-:W-:Y:S08]  /*14010*/  HMMA.16816.F32.BF16 R64, R100.reuse, R118, R64 ;  /* 0x000000766440723c */ /* 0x040ff00000041840 */
[C---:B-1----:R-:W-:Y:S08]  /*14020*/  HMMA.16816.F32.BF16 R68, R100.reuse, R108, R68 ;  /* 0x0000006c6444723c */ /* 0x042ff00000041844 */
[C---:B------:R-:W-:Y:S08]  /*14030*/  HMMA.16816.F32.BF16 R72, R100.reuse, R110, R72 ;  /* 0x0000006e6448723c */ /* 0x040ff00000041848 */
[C---:B------:R-:W-:Y:S08]  /*14040*/  HMMA.16816.F32.BF16 R76, R100.reuse, R120, R76 ;  /* 0x00000078644c723c */ /* 0x040ff0000004184c */
[C---:B------:R-:W-:Y:S01]  /*14050*/  HMMA.16816.F32.BF16 R80, R100.reuse, R122, R80 ;  /* 0x0000007a6450723c */ /* 0x040fe20000041850 */
[----:B------:R-:W1:Y:S07]  /*14060*/  LDSM.16.MT88.4 R120, [R145+0x1900] ;  /* 0x001900009178783b */ /* 0x000e6e0000004200 */
[C---:B------:R-:W-:Y:S08]  /*14070*/  HMMA.16816.F32.BF16 R84, R100.reuse, R124, R84 ;  /* 0x0000007c6454723c */ /* 0x040ff00000041854 */
[C---:B------:R-:W-:Y:S08]  /*14080*/  HMMA.16816.F32.BF16 R88, R100.reuse, R126, R88 ;  /* 0x0000007e6458723c */ /* 0x040ff00000041858 */
[C---:B------:R-:W-:Y:S08]  /*14090*/  HMMA.16816.F32.BF16 R92, R100.reuse, R128, R92 ;  /* 0x00000080645c723c */ /* 0x040ff0000004185c */
[----:B------:R-:W-:Y:S08]  /*140a0*/  HMMA.16816.F32.BF16 R96, R100, R130, R96 ;  /* 0x000000826460723c */ /* 0x000ff00000041860 */
[C---:B--2---:R-:W-:Y:S08]  /*140b0*/  HMMA.16816.F32.BF16 R128, R136.reuse, R104, R4 ;  /* 0x000000688880723c */ /* 0x044ff00000041804 */
[C---:B------:R-:W-:Y:S01]  /*140c0*/  HMMA.16816.F32.BF16 R124, R136.reuse, R106, R8 ;  /* 0x0000006a887c723c */ /* 0x040fe20000041808 */
[----:B------:R-:W2:Y:S07]  /*140d0*/  LDSM.16.MT88.4 R8, [R135+UR4+0x3900] ;  /* 0x003900048708783b */ /* 0x000eae0008004200 */
[C---:B----4-:R-:W-:Y:S01]  /*140e0*/  HMMA.16816.F32.BF16 R100, R136.reuse, R112, R12 ;  /* 0x000000708864723c */ /* 0x050fe2000004180c */
[----:B------:R-:W3:Y:S07]  /*140f0*/  LDSM.16.MT88.4 R12, [R144+0x3900] ;  /* 0x00390000900c783b */ /* 0x000eee0000004200 */
[C---:B------:R-:W-:Y:S01]  /*14100*/  HMMA.16816.F32.BF16 R104, R136.reuse, R114, R16 ;  /* 0x000000728868723c */ /* 0x040fe20000041810 */
[----:B------:R-:W4:Y:S07]  /*14110*/  LDSM.16.MT88.4 R16, [R134+UR4+0x3900] ;  /* 0x003900048610783b */ /* 0x000f2e0008004200 */
[C---:B------:R-:W-:Y:S08]  /*14120*/  HMMA.16816.F32.BF16 R108, R136.reuse, R140, R20 ;  /* 0x0000008c886c723c */ /* 0x040ff00000041814 */
[C---:B------:R-:W-:Y:S07]  /*14130*/  HMMA.16816.F32.BF16 R112, R136.reuse, R142, R24 ;  /* 0x0000008e8870723c */ /* 0x040fee0000041818 */
[----:B------:R-:W-:Y:S01]  /*14140*/  @P0 IADD3 R24, R211, -0x2, RZ ;  /* 0xfffffffed3180810 */ /* 0x000fe20007ffe0ff */
[C---:B-1----:R-:W-:Y:S04]  /*14150*/  HMMA.16816.F32.BF16 R116, R136.reuse, R120, R28 ;  /* 0x000000788874723c */ /* 0x042fe8000004181c */
[----:B------:R-:W-:Y:S04]  /*14160*/  @P0 SHF.R.S32.HI R20, RZ, 0x1f, R24 ;  /* 0x0000001fff140819 */ /* 0x000fe80000011418 */
[C---:B------:R-:W-:Y:S08]  /*14170*/  HMMA.16816.F32.BF16 R120, R136.reuse, R122, R32 ;  /* 0x0000007a8878723c */ /* 0x040ff00000041820 */
[C---:B--2---:R-:W-:Y:S07]  /*14180*/  HMMA.16816.F32.BF16 R36, R136.reuse, R8, R36 ;  /* 0x000000088824723c */ /* 0x044fee0000041824 */
[----:B------:R-:W-:Y:S01]  /*14190*/  @P0 IMAD R9, R20, c[0x0][0x1e0], RZ ;  /* 0x0000780014090a24 */ /* 0x000fe200078e02ff */
[C---:B------:R-:W-:Y:S01]  /*141a0*/  HMMA.16816.F32.BF16 R40, R136.reuse, R10, R40 ;  /* 0x0000000a8828723c */ /* 0x040fe20000041828 */
[----:B------:R-:W1:Y:S03]  /*141b0*/  LDSM.16.MT88.4 R20, [R145+0x3900] ;  /* 0x003900009114783b */ /* 0x000e660000004200 */
[C---:B------:R-:W-:Y:S02]  /*141c0*/  @P0 IMAD R9, R24.reuse, c[0x0][0x1e4], R9 ;  /* 0x0000790018090a24 */ /* 0x040fe400078e0209 */
[----:B------:R-:W-:Y:S02]  /*141d0*/  @P0 IMAD.WIDE.U32 R24, R24, c[0x0][0x1e0], RZ ;  /* 0x0000780018180a25 */ /* 0x000fe400078e00ff */
[C---:B---3--:R-:W-:Y:S04]  /*141e0*/  HMMA.16816.F32.BF16 R44, R136.reuse, R12, R44 ;  /* 0x0000000c882c723c */ /* 0x048fe8000004182c */
[----:B------:R-:W-:Y:S01]  /*141f0*/  @P0 IMAD.IADD R9, R25, 0x1, R9 ;  /* 0x0000000119090824 */ /* 0x000fe200078e0209 */
[C---:B------:R-:W-:Y:S03]  /*14200*/  @P0 SHF.L.U32 R31, R24.reuse, 0x6, RZ ;  /* 0x00000006181f0819 */ /* 0x040fe600000006ff */
[C---:B------:R-:W-:Y:S04]  /*14210*/  HMMA.16816.F32.BF16 R48, R136.reuse, R14, R48 ;  /* 0x0000000e8830723c */ /* 0x040fe80000041830 */
[----:B------:R-:W-:Y:S02]  /*14220*/  @P0 SHF.L.U64.HI R29, R24, 0x6, R9 ;  /* 0x00000006181d0819 */ /* 0x000fe40000010209 */
[----:B------:R-:W2:Y:S01]  /*14230*/  LDSM.16.MT88.4 R8, [R135+UR4+0x5900] ;  /* 0x005900048708783b */ /* 0x000ea20008004200 */
[----:B------:R-:W-:Y:S01]  /*14240*/  @P0 IADD3 R12, P1, R31, R200, RZ ;  /* 0x000000c81f0c0210 */ /* 0x000fe20007f3e0ff */
[C---:B----4-:R-:W-:Y:S04]  /*14250*/  HMMA.16816.F32.BF16 R52, R136.reuse, R16, R52 ;  /* 0x000000108834723c */ /* 0x050fe80000041834 */
[----:B------:R-:W-:Y:S01]  /*14260*/  @P0 IMAD.X R13, R29, 0x1, R205, P1 ;  /* 0x000000011d0d0824 */ /* 0x000fe200008e06cd */
[C---:B------:R-:W-:Y:S03]  /*14270*/  @P0 LEA R24, P1, R12.reuse, c[0x0][0x1c8], 0x1 ;  /* 0x000072000c180a11 */ /* 0x040fe600078208ff */
[C---:B------:R-:W-:Y:S04]  /*14280*/  HMMA.16816.F32.BF16 R56, R136.reuse, R18, R56 ;  /* 0x000000128838723c */ /* 0x040fe80000041838 */
[----:B------:R-:W-:Y:S02]  /*14290*/  @P0 LEA.HI.X R25, R12, c[0x0][0x1cc], R13, 0x1, P1 ;  /* 0x000073000c190a11 */ /* 0x000fe400008f0c0d */
[----:B------:R-:W-:Y:S02]  /*142a0*/  @P0 IADD3 R13, P1, R31, R214, RZ ;  /* 0x000000d61f0d0210 */ /* 0x000fe40007f3e0ff */
[C---:B-1----:R-:W-:Y:S04]  /*142b0*/  HMMA.16816.F32.BF16 R60, R136.reuse, R20, R60 ;  /* 0x00000014883c723c */ /* 0x042fe8000004183c */
[----:B------:R-:W-:Y:S02]  /*142c0*/  @P0 IADD3.X R12, R29, R223, RZ, P1, !PT ;  /* 0x000000df1d0c0210 */ /* 0x000fe40000ffe4ff */
[C---:B------:R-:W-:Y:S02]  /*142d0*/  @P0 LEA R26, P1, R13.reuse, c[0x0][0x1c8], 0x1 ;  /* 0x000072000d1a0a11 */ /* 0x040fe400078208ff */
[C---:B------:R-:W-:Y:S04]  /*142e0*/  HMMA.16816.F32.BF16 R64, R136.reuse, R22, R64 ;  /* 0x000000168840723c */ /* 0x040fe80000041840 */
[----:B------:R-:W-:Y:S02]  /*142f0*/  @P0 LEA.HI.X R27, R13, c[0x0][0x1cc], R12, 0x1, P1 ;  /* 0x000073000d1b0a11 */ /* 0x000fe400008f0c0c */
[----:B------:R-:W1:Y:S01]  /*14300*/  LDSM.16.MT88.4 R12, [R144+0x5900] ;  /* 0x00590000900c783b */ /* 0x000e620000004200 */
[----:B------:R-:W-:Y:S05]  /*14310*/  @P0 IADD3 R16, P1, R31, R212, RZ ;  /* 0x000000d41f100210 */ /* 0x000fea0007f3e0ff */
[----:B------:R-:W-:Y:S01]  /*14320*/  @P0 IMAD.X R17, R29, 0x1, R222, P1 ;  /* 0x000000011d110824 */ /* 0x000fe200008e06de */
        /* <DEDUP_REMOVED lines=8> */
[----:B------:R-:W-:Y:S01]  /*143b0*/  @P0 IMAD.X R8, R29, 0x1, R205, P1 ;  /* 0x000000011d080824 */ /* 0x000fe200008e06cd */
[C---:B------:R-:W-:Y:S04]  /*143c0*/  @P0 LEA R22, P1, R23.reuse, c[0x0][0x1c8], 0x1 ;  /* 0x0000720017160a11 */ /* 0x040fe800078208ff */
[----:B------:R-:W-:Y:S02]  /*143d0*/  @P0 LEA.HI.X R23, R23, c[0x0][0x1cc], R8, 0x1, P1 ;  /* 0x0000730017170a11 */ /* 0x000fe400008f0c08 */
[----:B------:R-:W-:Y:S04]  /*143e0*/  @P0 IADD3 R8, P1, R31, R214, RZ ;  /* 0x000000d61f080210 */ /* 0x000fe80007f3e0ff */
[----:B------:R-:W-:Y:S01]  /*143f0*/  @P0 IADD3.X R9, R29, R223, RZ, P1, !PT ;  /* 0x000000df1d090210 */ /* 0x000fe20000ffe4ff */
[C---:B-1----:R-:W-:Y:S03]  /*14400*/  HMMA.16816.F32.BF16 R76, R136.reuse, R12, R76 ;  /* 0x0000000c884c723c */ /* 0x042fe6000004184c */
[C---:B------:R-:W-:Y:S04]  /*14410*/  @P0 LEA R32, P1, R8.reuse, c[0x0][0x1c8], 0x1 ;  /* 0x0000720008200a11 */ /* 0x040fe800078208ff */
[----:B------:R-:W-:Y:S01]  /*14420*/  @P0 LEA.HI.X R33, R8, c[0x0][0x1cc], R9, 0x1, P1 ;  /* 0x0000730008210a11 */ /* 0x000fe200008f0c09 */
[C---:B------:R-:W-:Y:S01]  /*14430*/  HMMA.16816.F32.BF16 R80, R136.reuse, R14, R80 ;  /* 0x0000000e8850723c */ /* 0x040fe20000041850 */
[----:B------:R-:W1:Y:S02]  /*14440*/  LDSM.16.MT88.4 R8, [R145+0x5900] ;  /* 0x005900009108783b */ /* 0x000e640000004200 */
[----:B------:R-:W-:Y:S01]  /*14450*/  ISETP.GE.AND P1, PT, R206, 0x1, PT ;  /* 0x00000001ce00780c */ /* 0x000fe20003f26270 */
[----:B------:R-:W-:Y:S01]  /*14460*/  FADD.FTZ R12, R154, R157 ;  /* 0x0000009d9a0c7221 */ /* 0x000fe20000010000 */
[----:B------:R-:W-:Y:S03]  /*14470*/  IADD3 R206, R206, 0x1, RZ ;  /* 0x00000001cece7810 */ /* 0x000fe60007ffe0ff */
[----:B------:R-:W-:Y:S01]  /*14480*/  FADD.FTZ R12, R153, R12 ;  /* 0x0000000c990c7221 */ /* 0x000fe20000010000 */
[----:B------:R-:W-:Y:S01]  /*14490*/  SEL R206, R206, RZ, !P1 ;  /* 0x000000ffcece7207 */ /* 0x000fe20004800000 */
[C---:B--2---:R-:W-:Y:S03]  /*144a0*/  HMMA.16816.F32.BF16 R84, R136.reuse, R16, R84 ;  /* 0x000000108854723c */ /* 0x044fe60000041854 */
[----:B------:R-:W-:Y:S01]  /*144b0*/  @P0 IADD3 R31, P1, R31, R212, RZ ;  /* 0x000000d41f1f0210 */ /* 0x000fe20007f3e0ff */
[----:B------:R-:W-:Y:S02]  /*144c0*/  @P0 IMAD R13, R206, 0x3000, R197 ;  /* 0x00003000ce0d0824 */ /* 0x000fe400078e02c5 */
[----:B------:R-:W-:Y:S02]  /*144d0*/  FADD.FTZ R167, R167, R12 ;  /* 0x0000000ca7a77221 */ /* 0x000fe40000010000 */
[----:B------:R-:W-:Y:S01]  /*144e0*/  @P0 IMAD.X R28, R29, 0x1, R222, P1 ;  /* 0x000000011d1c0824 */ /* 0x000fe200008e06de */
[----:B------:R-:W-:Y:S01]  /*144f0*/  @P0 SHF.L.U32 R3, R13, 0x1, RZ ;  /* 0x000000010d030819 */ /* 0x000fe200000006ff */
[C---:B------:R-:W-:Y:S03]  /*14500*/  HMMA.16816.F32.BF16 R88, R136.reuse, R18, R88 ;  /* 0x000000128858723c */ /* 0x040fe60000041858 */
[C---:B------:R-:W-:Y:S01]  /*14510*/  @P0 LEA R14, P1, R31.reuse, c[0x0][0x1c8], 0x1 ;  /* 0x000072001f0e0a11 */ /* 0x040fe200078208ff */
[----:B------:R-:W-:Y:S01]  /*14520*/  @!PT LDS RZ, [RZ] ;  /* 0x00000000fffff984 */ /* 0x000fe20000000800 */
[----:B------:R-:W-:Y:S01]  /*14530*/  @!PT LDS RZ, [RZ] ;  /* 0x00000000fffff984 */ /* 0x000fe20000000800 */
[----:B------:R-:W-:Y:S01]  /*14540*/  @!PT LDS RZ, [RZ] ;  /* 0x00000000fffff984 */ /* 0x000fe20000000800 */
[----:B------:R2:W-:Y:S01]  /*14550*/  @P0 LDGSTS.E.BYPASS.LTC128B.128 [R3+0xc100], [R24.64], !P6 ;  /* 0x0c10000018030fae */ /* 0x0005e2000f101d46 */
[----:B------:R-:W-:Y:S02]  /*14560*/  FADD.FTZ R172, R172, R167 ;  /* 0x000000a7acac7221 */ /* 0x000fe40000010000 */
[----:B------:R-:W-:Y:S02]  /*14570*/  @P0 LEA.HI.X R15, R31, c[0x0][0x1cc], R28, 0x1, P1 ;  /* 0x000073001f0f0a11 */ /* 0x000fe400008f0c1c */
[----:B------:R-:W-:Y:S03]  /*14580*/  FADD.FTZ R171, R171, R172 ;  /* 0x000000acabab7221 */ /* 0x000fe60000010000 */
[----:B------:R2:W-:Y:S01]  /*14590*/  @P0 LDGSTS.E.BYPASS.LTC128B.128 [R3+0xe100], [R26.64], !P5 ;  /* 0x0e1000001a030fae */ /* 0x0005e2000e901d46 */
[----:B------:R-:W-:Y:S04]  /*145a0*/  FADD.FTZ R232, R232, R171 ;  /* 0x000000abe8e87221 */ /* 0x000fe80000010000 */
[----:B------:R-:W-:Y:S03]  /*145b0*/  FADD.FTZ R175, R175, R232 ;  /* 0x000000e8afaf7221 */ /* 0x000fe60000010000 */
[----:B------:R2:W-:Y:S01]  /*145c0*/  @P0 LDGSTS.E.BYPASS.LTC128B.128 [R3+0x10100], [R20.64], !P3 ;  /* 0x1010000014030fae */ /* 0x0005e2000d901d46 */
[C---:B-1----:R-:W-:Y:S03]  /*145d0*/  HMMA.16816.F32.BF16 R92, R136.reuse, R8, R92 ;  /* 0x00000008885c723c */ /* 0x042fe6000004185c */
[----:B------:R-:W-:Y:S04]  /*145e0*/  FADD.FTZ R244, R244, R175 ;  /* 0x000000aff4f47221 */ /* 0x000fe80000010000 */
[----:B------:R2:W-:Y:S01]  /*145f0*/  @P0 LDGSTS.E.BYPASS.LTC128B.128 [R3+0xd100], [R22.64], !P6 ;  /* 0x0d10000016030fae */ /* 0x0005e2000f101d46 */
[----:B------:R-:W-:Y:S01]  /*14600*/  FADD.FTZ R227, R227, R244 ;  /* 0x000000f4e3e37221 */ /* 0x000fe20000010000 */
[----:B------:R-:W-:Y:S03]  /*14610*/  HMMA.16816.F32.BF16 R96, R136, R10, R96 ;  /* 0x0000000a8860723c */ /* 0x000fe60000041860 */
[----:B------:R-:W-:Y:S03]  /*14620*/  FADD.FTZ R227, R234, R227 ;  /* 0x000000e3eae37221 */ /* 0x000fe60000010000 */
[----:B------:R2:W-:Y:S01]  /*14630*/  @P0 LDGSTS.E.BYPASS.LTC128B.128 [R3+0xf100], [R32.64], !P5 ;  /* 0x0f10000020030fae */ /* 0x0005e2000e901d46 */
[----:B------:R-:W-:Y:S05]  /*14640*/  FADD.FTZ R228, R228, R227 ;  /* 0x000000e3e4e47221 */ /* 0x000fea0000010000 */
[----:B------:R-:W-:Y:S02]  /*14650*/  FADD.FTZ R231, R231, R228 ;  /* 0x000000e4e7e77221 */ /* 0x000fe40000010000 */
[----:B------:R2:W-:Y:S01]  /*14660*/  @P0 LDGSTS.E.BYPASS.LTC128B.128 [R3+0x11100], [R14.64], !P3 ;  /* 0x111000000e030fae */ /* 0x0005e2000d901d46 */
[C---:B------:R-:W-:Y:S01]  /*14670*/  ISETP.GT.AND P0, PT, R211.reuse, R224, PT ;  /* 0x000000e0d300720c */ /* 0x040fe20003f04270 */
[----:B------:R-:W-:Y:S01]  /*14680*/  FADD.FTZ R164, R164, R231 ;  /* 0x000000e7a4a47221 */ /* 0x000fe20000010000 */
[----:B------:R-:W-:Y:S03]  /*14690*/  IADD3 R211, R211, -0x1, RZ ;  /* 0xffffffffd3d37810 */ /* 0x000fe60007ffe0ff */
[----:B------:R-:W-:Y:S02]  /*146a0*/  FADD.FTZ R208, R161, R164 ;  /* 0x000000a4a1d07221 */ /* 0x000fe40000010000 */
[----:B------:R-:W0:Y:S01]  /*146b0*/  LDGDEPBAR ;  /* 0x00000000000079af */ /* 0x000e220000000000 */
[----:B--2---:R-:W-:Y:S05]  /*146c0*/  MOV R3, R2 ;  /* 0x0000000200037202 */ /* 0x004fea0000000f00 */
[----:B------:R-:W-:-:S05]  /*146d0*/  @P0 BRA `(.L_x_1262) ;  /* 0xffffd09000000947 */ /* 0x000fca000383ffff */
.L_x_1261:
[----:B-1----:R-:W-:-:S13]  /*146e0*/  ISETP.GE.AND P0, PT, R211, RZ, PT ;  /* 0x000000ffd300720c */ /* 0x002fda0003f06270 */
[----:B------:R-:W-:Y:S05]  /*146f0*/  @!P0 BRA `(.L_x_1263) ;  /* 0x00002b9000008947 */ /* 0x000fea0003800000 */
[----:B------:R-:W1:Y:S01]  /*14700*/  S2R R3, SR_TID.X ;  /* 0x0000000000037919 */ /* 0x000e620000002100 */
[C---:B------:R-:W-:Y:S01]  /*14710*/  IADD3 RZ, P1, R198.reuse, 0x40, RZ ;  /* 0x00000040c6ff7810 */ /* 0x040fe20007f3e0ff */
[----:B------:R-:W-:Y:S01]  /*14720*/  IMAD.MOV.U32 R188, RZ, RZ, 0x40 ;  /* 0x00000040ffbc7424 */ /* 0x000fe200078e00ff */
[----:B------:R-:W-:Y:S01]  /*14730*/  IADD3 R215, P3, R198, 0x80, RZ ;  /* 0x00000080c6d77810 */ /* 0x000fe20007f7e0ff */
[----:B------:R-:W-:Y:S01]  /*14740*/  IMAD.MOV.U32 R133, RZ, RZ, R2 ;  /* 0x000000ffff857224 */ /* 0x000fe200078e0002 */
[C---:B------:R-:W-:Y:S01]  /*14750*/  IADD3 R213, P2, R200.reuse, 0x40, RZ ;  /* 0x00000040c8d57810 */ /* 0x040fe20007f5e0ff */
[--C-:B------:R-:W-:Y:S01]  /*14760*/  IMAD.X R216, RZ, RZ, R203.reuse, P1 ;  /* 0x000000ffffd87224 */ /* 0x100fe200008e06cb */
[----:B------:R-:W-:Y:S01]  /*14770*/  IADD3 R210, P1, R200, 0x80, RZ ;  /* 0x00000080c8d27810 */ /* 0x000fe20007f3e0ff */
[----:B------:R-:W-:Y:S01]  /*14780*/  IMAD.X R214, RZ, RZ, R203, P3 ;  /* 0x000000ffffd67224 */ /* 0x000fe200018e06cb */
[----:B------:R-:W-:Y:S01]  /*14790*/  IADD3 R217, R198, 0x40, RZ ;  /* 0x00000040c6d97810 */ /* 0x000fe20007ffe0ff */
[----:B------:R-:W-:-:S02]  /*147a0*/  IMAD.X R212, RZ, RZ, R205, P2 ;  /* 0x000000ffffd47224 */ /* 0x000fc400010e06cd */
[----:B------:R-:W-:Y:S02]  /*147b0*/  IMAD.X R209, RZ, RZ, R205, P1 ;  /* 0x000000ffffd17224 */ /* 0x000fe400008e06cd */
[----:B------:R-:W-:Y:S01]  /*147c0*/  IMAD.IADD R186, R185, 0x1, R182 ;  /* 0x00000001b9ba7824 */ /* 0x000fe200078e02b6 */
[----:B-1----:R-:W-:-:S04]  /*147d0*/  SHF.R.S32.HI R4, RZ, 0x1f, R3 ;  /* 0x0000001fff047819 */ /* 0x002fc80000011403 */
[----:B------:R-:W-:-:S04]  /*147e0*/  LEA.HI R4, R4, R3, RZ, 0x3 ;  /* 0x0000000304047211 */ /* 0x000fc800078f18ff */
[----:B------:R-:W-:-:S05]  /*147f0*/  LOP3.LUT R4, R4, 0xfffffff8, RZ, 0xc0, !PT ;  /* 0xfffffff804047812 */ /* 0x000fca00078ec0ff */
[----:B------:R-:W-:Y:S02]  /*14800*/  IMAD.IADD R4, R3, 0x1, -R4 ;  /* 0x0000000103047824 */ /* 0x000fe400078e0a04 */
[----:B------:R-:W-:-:S03]  /*14810*/  IMAD.MOV.U32 R3, RZ, RZ, R0 ;  /* 0x000000ffff037224 */ /* 0x000fc600078e0000 */
[----:B------:R-:W-:-:S04]  /*14820*/  LOP3.LUT P0, RZ, R4, 0x4, RZ, 0xc0, !PT ;  /* 0x0000000404ff7812 */ /* 0x000fc8000780c0ff */
[----:B------:R-:W-:Y:S02]  /*14830*/  SEL R188, R188, 0xffffffc0, !P0 ;  /* 0xffffffc0bcbc7807 */ /* 0x000fe40004000000 */
.L_x_1264:
        /* <DEDUP_REMOVED lines=14> */
[----:B------:R-:W-:Y:S02]  /*14920*/  LDSM.16.M88.4 R32, [R185] ;  /* 0x00000000b920783b */ /* 0x000fe40000000200 */
[----:B------:R-:W-:Y:S01]  /*14930*/  @P0 IMAD R31, R218, c[0x0][0x20c], R31 ;  /* 0x00008300da1f0a24 */ /* 0x000fe200078e021f */
[C---:B------:R-:W-:Y:S02]  /*14940*/  @P0 IADD3 R2, P1, R20.reuse, R198, RZ ;  /* 0x000000c614020210 */ /* 0x040fe40007f3e0ff */
[----:B------:R-:W-:Y:S02]  /*14950*/  @P0 IADD3 R12, P2, R20, R217, RZ ;  /* 0x000000d9140c0210 */ /* 0x000fe40007f5e0ff */
[----:B------:R-:W-:Y:S01]  /*14960*/  @P0 IADD3 R31, R5, R31, RZ ;  /* 0x0000001f051f0210 */ /* 0x000fe20007ffe0ff */
[----:B------:R-:W1:Y:S01]  /*14970*/  LDSM.16.M88.4 R8, [R183+UR4+0xc100] ;  /* 0x00c10004b708783b */ /* 0x000e620008000200 */
[----:B------:R-:W-:Y:S02]  /*14980*/  @P0 LEA R178, P4, R2, c[0x0][0x1f8], 0x1 ;  /* 0x00007e0002b20a11 */ /* 0x000fe400078808ff */
[----:B------:R-:W-:Y:S02]  /*14990*/  @P0 SHF.L.U64.HI R31, R4, 0x6, R31 ;  /* 0x00000006041f0819 */ /* 0x000fe4000001021f */
[----:B------:R-:W-:Y:S02]  /*149a0*/  @P0 IADD3 R0, P3, R20, R215, RZ ;  /* 0x000000d714000210 */ /* 0x000fe40007f7e0ff */
[C---:B------:R-:W-:Y:S01]  /*149b0*/  @P0 IADD3.X R13, R31.reuse, R216, RZ, P2, !PT ;  /* 0x000000d81f0d0210 */ /* 0x040fe200017fe4ff */
[----:B------:R-:W2:Y:S01]  /*149c0*/  LDSM.16.M88.4 R16, [R183+UR4+0xc900] ;  /* 0x00c90004b710783b */ /* 0x000ea20008000200 */
[----:B------:R-:W-:Y:S07]  /*149d0*/  @P0 LEA R168, P2, R0, c[0x0][0x1f8], 0x1 ;  /* 0x00007e0000a80a11 */ /* 0x000fee00078408ff */
[----:B------:R-:W3:Y:S08]  /*149e0*/  LDSM.16.M88.4 R24, [R183+UR4+0xd100] ;  /* 0x00d10004b718783b */ /* 0x000ef00008000200 */
[----:B------:R-:W4:Y:S08]  /*149f0*/  LDSM.16.M88.4 R136, [R183+UR4+0xd900] ;  /* 0x00d90004b788783b */ /* 0x000f300008000200 */
[----:B------:R-:W-:Y:S01]  /*14a00*/  LDSM.16.M88.4 R140, [R186] ;  /* 0x00000000ba8c783b */ /* 0x000fe20000000200 */
[C---:B-1----:R-:W-:Y:S07]  /*14a10*/  HMMA.16816.F32.BF16 R4, R32.reuse, R8, RZ ;  /* 0x000000082004723c */ /* 0x042fee00000418ff */
[----:B------:R-:W1:Y:S01]  /*14a20*/  LDSM.16.M88.4 R144, [R187+0xc100] ;  /* 0x00c10000bb90783b */ /* 0x000e620000000200 */
[C---:B------:R-:W-:Y:S04]  /*14a30*/  @P0 IADD3.X R9, R31.reuse, R203, RZ, P1, !PT ;  /* 0x000000cb1f090210 */ /* 0x040fe80000ffe4ff */
[----:B------:R-:W-:Y:S03]  /*14a40*/  @P0 LEA R176, P1, R12, c[0x0][0x1f8], 0x1 ;  /* 0x00007e000cb00a11 */ /* 0x000fe600078208ff */
[----:B------:R-:W5:Y:S01]  /*14a50*/  LDSM.16.M88.4 R148, [R187+0xc900] ;  /* 0x00c90000bb94783b */ /* 0x000f620000000200 */
[----:B------:R-:W-:Y:S02]  /*14a60*/  @P0 LEA.HI.X R179, R2, c[0x0][0x1fc], R9, 0x1, P4 ;  /* 0x00007f0002b30a11 */ /* 0x000fe400020f0c09 */
[C---:B------:R-:W-:Y:S01]  /*14a70*/  HMMA.16816.F32.BF16 R8, R32.reuse, R10, RZ ;  /* 0x0000000a2008723c */ /* 0x040fe200000418ff */
[----:B------:R-:W-:Y:S02]  /*14a80*/  @P0 LEA.HI.X R177, R12, c[0x0][0x1fc], R13, 0x1, P1 ;  /* 0x00007f000cb10a11 */ /* 0x000fe400008f0c0d */
[----:B------:R-:W-:Y:S02]  /*14a90*/  @P0 IADD3.X R13, R31, R214, RZ, P3, !PT ;  /* 0x000000d61f0d0210 */ /* 0x000fe40001ffe4ff */
[----:B------:R-:W1:Y:S01]  /*14aa0*/  LDSM.16.M88.4 R152, [R187+0xd100] ;  /* 0x00d10000bb98783b */ /* 0x000e620000000200 */
[----:B------:R-:W-:Y:S02]  /*14ab0*/  @P0 IADD3 R20, P1, R195, R20, RZ ;  /* 0x00000014c3140210 */ /* 0x000fe40007f3e0ff */
[----:B------:R-:W-:Y:S02]  /*14ac0*/  @P0 LEA.HI.X R169, R0, c[0x0][0x1fc], R13, 0x1, P2 ;  /* 0x00007f0000a90a11 */ /* 0x000fe400010f0c0d */
[C---:B--2---:R-:W-:Y:S01]  /*14ad0*/  HMMA.16816.F32.BF16 R12, R32.reuse, R16, RZ ;  /* 0x00000010200c723c */ /* 0x044fe200000418ff */
[----:B------:R-:W-:Y:S02]  /*14ae0*/  LOP3.LUT P4, RZ, R191, 0x1, RZ, 0xc0, !PT ;  /* 0x00000001bfff7812 */ /* 0x000fe4000788c0ff */
[----:B------:R-:W-:Y:S01]  /*14af0*/  @P0 IADD3 R0, P3, R20, R198, RZ ;  /* 0x000000c614000210 */ /* 0x000fe20007f7e0ff */
[----:B------:R-:W2:Y:S01]  /*14b00*/  LDSM.16.M88.4 R156, [R187+0xd900] ;  /* 0x00d90000bb9c783b */ /* 0x000ea20000000200 */
[----:B------:R-:W-:Y:S02]  /*14b10*/  @P0 IADD3.X R31, R194, R31, RZ, P1, !PT ;  /* 0x0000001fc21f0210 */ /* 0x000fe40000ffe4ff */
[C---:B------:R-:W-:Y:S01]  /*14b20*/  @P0 IADD3 R23, P2, R20.reuse, R217, RZ ;  /* 0x000000d914170210 */ /* 0x040fe20007f5e0ff */
[C---:B------:R-:W-:Y:S01]  /*14b30*/  HMMA.16816.F32.BF16 R16, R32.reuse, R18, RZ ;  /* 0x000000122010723c */ /* 0x040fe200000418ff */
[----:B------:R-:W-:Y:S03]  /*14b40*/  @P0 IADD3 R20, P1, R20, R215, RZ ;  /* 0x000000d714140210 */ /* 0x000fe60007f3e0ff */
[C---:B------:R-:W-:Y:S02]  /*14b50*/  @P0 IADD3.X R21, R31.reuse, R203, RZ, P3, !PT ;  /* 0x000000cb1f150210 */ /* 0x040fe40001ffe4ff */
[----:B------:R-:W-:Y:S02]  /*14b60*/  @P0 LEA R174, P3, R0, c[0x0][0x1f8], 0x1 ;  /* 0x00007e0000ae0a11 */ /* 0x000fe400078608ff */
[----:B------:R-:W-:Y:S04]  /*14b70*/  @P0 IADD3.X R2, R31, R216, RZ, P2, !PT ;  /* 0x000000d81f020210 */ /* 0x000fe800017fe4ff */
[----:B------:R-:W-:Y:S02]  /*14b80*/  @P0 LEA R172, P2, R23, c[0x0][0x1f8], 0x1 ;  /* 0x00007e0017ac0a11 */ /* 0x000fe400078408ff */
[----:B------:R-:W-:Y:S02]  /*14b90*/  @P0 IADD3.X R31, R31, R214, RZ, P1, !PT ;  /* 0x000000d61f1f0210 */ /* 0x000fe40000ffe4ff */
[----:B------:R-:W-:Y:S02]  /*14ba0*/  @P0 LEA R170, P1, R20, c[0x0][0x1f8], 0x1 ;  /* 0x00007e0014aa0a11 */ /* 0x000fe400078208ff */
[----:B------:R-:W-:Y:S02]  /*14bb0*/  @P0 LEA.HI.X R175, R0, c[0x0][0x1fc], R21, 0x1, P3 ;  /* 0x00007f0000af0a11 */ /* 0x000fe400018f0c15 */
[----:B------:R-:W-:Y:S01]  /*14bc0*/  @P0 LEA.HI.X R173, R23, c[0x0][0x1fc], R2, 0x1, P2 ;  /* 0x00007f0017ad0a11 */ /* 0x000fe200010f0c02 */
[----:B------:R-:W-:Y:S01]  /*14bd0*/  @P0 IMAD R2, R206, 0x6000, R196 ;  /* 0x00006000ce020824 */ /* 0x000fe200078e02c4 */
[----:B------:R-:W-:Y:S02]  /*14be0*/  @P0 LEA.HI.X R171, R20, c[0x0][0x1fc], R31, 0x1, P1 ;  /* 0x00007f0014ab0a11 */ /* 0x000fe400008f0c1f */
[C---:B---3--:R-:W-:Y:S01]  /*14bf0*/  HMMA.16816.F32.BF16 R20, R32.reuse, R24, RZ ;  /* 0x000000182014723c */ /* 0x048fe200000418ff */
[C---:B------:R-:W-:Y:S01]  /*14c00*/  IADD3 R0, R188.reuse, R29, RZ ;  /* 0x0000001dbc007210 */ /* 0x040fe20007ffe0ff */
[----:B------:R-:W-:Y:S01]  /*14c10*/  @!PT LDS RZ, [RZ] ;  /* 0x00000000fffff984 */ /* 0x000fe20000000800 */
[----:B------:R-:W-:Y:S01]  /*14c20*/  @!PT LDS RZ, [RZ] ;  /* 0x00000000fffff984 */ /* 0x000fe20000000800 */
[----:B------:R-:W-:Y:S01]  /*14c30*/  @!PT LDS RZ, [RZ] ;  /* 0x00000000fffff984 */ /* 0x000fe20000000800 */
[----:B------:R3:W-:Y:S06]  /*14c40*/  @P0 LDGSTS.E.BYPASS.LTC128B.128 [R2], [R178.64], !P6 ;  /* 0x00000000b2020fae */ /* 0x0007ec000f101d46 */
[C---:B------:R-:W-:Y:S02]  /*14c50*/  HMMA.16816.F32.BF16 R24, R32.reuse, R26, RZ ;  /* 0x0000001a2018723c */ /* 0x040fe400000418ff */
[----:B------:R3:W-:Y:S06]  /*14c60*/  @P0 LDGSTS.E.BYPASS.LTC128B.128 [R2+0x2000], [R176.64], !P5 ;  /* 0x02000000b0020fae */ /* 0x0007ec000e901d46 */
[C---:B----4-:R-:W-:Y:S02]  /*14c70*/  HMMA.16816.F32.BF16 R28, R32.reuse, R136, RZ ;  /* 0x00000088201c723c */ /* 0x050fe400000418ff */
[----:B------:R3:W-:Y:S06]  /*14c80*/  @P0 LDGSTS.E.BYPASS.LTC128B.128 [R2+0x4000], [R168.64], !P4 ;  /* 0x04000000a8020fae */ /* 0x0007ec000e101d46 */
[----:B------:R-:W-:Y:S02]  /*14c90*/  HMMA.16816.F32.BF16 R32, R32, R138, RZ ;  /* 0x0000008a2020723c */ /* 0x000fe400000418ff */
[----:B------:R3:W-:Y:S06]  /*14ca0*/  @P0 LDGSTS.E.BYPASS.LTC128B.128 [R2+0x1000], [R174.64], !P6 ;  /* 0x01000000ae020fae */ /* 0x0007ec000f101d46 */
[C---:B-1----:R-:W-:Y:S02]  /*14cb0*/  HMMA.16816.F32.BF16 R4, R140.reuse, R144, R4 ;  /* 0x000000908c04723c */ /* 0x042fe40000041804 */
[----:B------:R3:W-:Y:S06]  /*14cc0*/  @P0 LDGSTS.E.BYPASS.LTC128B.128 [R2+0x3000], [R172.64], !P5 ;  /* 0x03000000ac020fae */ /* 0x0007ec000e901d46 */
[C---:B------:R-:W-:Y:S02]  /*14cd0*/  HMMA.16816.F32.BF16 R8, R140.reuse, R146, R8 ;  /* 0x000000928c08723c */ /* 0x040fe40000041808 */
[----:B------:R3:W-:Y:S01]  /*14ce0*/  @P0 LDGSTS.E.BYPASS.LTC128B.128 [R2+0x5000], [R170.64], !P4 ;  /* 0x05000000aa020fae */ /* 0x0007e2000e101d46 */
[----:B------:R-:W-:Y:S05]  /*14cf0*/  ISETP.GE.AND P0, PT, R211, 0x2, PT ;  /* 0x00000002d300780c */ /* 0x000fea0003f06270 */
[C---:B-----5:R-:W-:Y:S02]  /*14d00*/  HMMA.16816.F32.BF16 R12, R140.reuse, R148, R12 ;  /* 0x000000948c0c723c */ /* 0x060fe4000004180c */
[----:B------:R-:W-:Y:S06]  /*14d10*/  LDSM.16.M88.4 R160, [R181] ;  /* 0x00000000b5a0783b */ /* 0x000fec0000000200 */
[C---:B------:R-:W-:Y:S02]  /*14d20*/  HMMA.16816.F32.BF16 R16, R140.reuse, R150, R16 ;  /* 0x000000968c10723c */ /* 0x040fe40000041810 */
[----:B------:R-:W1:Y:S06]  /*14d30*/  LDSM.16.M88.4 R164, [R0+0xc100] ;  /* 0x00c1000000a4783b */ /* 0x000e6c0000000200 */
[C---:B------:R-:W-:Y:S02]  /*14d40*/  HMMA.16816.F32.BF16 R20, R140.reuse, R152, R20 ;  /* 0x000000988c14723c */ /* 0x040fe40000041814 */
[----:B------:R-:W0:Y:S02]  /*14d50*/  LDGDEPBAR ;  /* 0x00000000000079af */ /* 0x000e240000000000 */
[C---:B---3--:R-:W-:Y:S04]  /*14d60*/  IADD3 R2, R188.reuse, R187, RZ ;  /* 0x000000bbbc027210 */ /* 0x048fe80007ffe0ff */
[C---:B------:R-:W-:Y:S02]  /*14d70*/  HMMA.16816.F32.BF16 R24, R140.reuse, R154, R24 ;  /* 0x0000009a8c18723c */ /* 0x040fe40000041818 */
[----:B------:R-:W3:Y:S06]  /*14d80*/  LDSM.16.M88.4 R136, [R0+0xc900] ;  /* 0x00c900000088783b */ /* 0x000eec0000000200 */
[C---:B--2---:R-:W-:Y:S02]  /*14d90*/  HMMA.16816.F32.BF16 R28, R140.reuse, R156, R28 ;  /* 0x0000009c8c1c723c */ /* 0x044fe4000004181c */
[----:B------:R-:W2:Y:S06]  /*14da0*/  LDSM.16.M88.4 R144, [R0+0xd100] ;  /* 0x00d100000090783b */ /* 0x000eac0000000200 */
[----:B------:R-:W-:Y:S02]  /*14db0*/  HMMA.16816.F32.BF16 R32, R140, R158, R32 ;  /* 0x0000009e8c20723c */ /* 0x000fe40000041820 */
[----:B------:R-:W4:Y:S06]  /*14dc0*/  LDSM.16.M88.4 R140, [R0+0xd900] ;  /* 0x00d90000008c783b */ /* 0x000f2c0000000200 */
[C---:B-1----:R-:W-:Y:S02]  /*14dd0*/  HMMA.16816.F32.BF16 R4, R160.reuse, R164, R4 ;  /* 0x000000a4a004723c */ /* 0x042fe40000041804 */
[----:B------:R-:W-:Y:S06]  /*14de0*/  LDSM.16.M88.4 R148, [R180] ;  /* 0x00000000b494783b */ /* 0x000fec0000000200 */
[C---:B------:R-:W-:Y:S02]  /*14df0*/  HMMA.16816.F32.BF16 R8, R160.reuse, R166, R8 ;  /* 0x000000a6a008723c */ /* 0x040fe40000041808 */
[----:B------:R-:W1:Y:S06]  /*14e00*/  LDSM.16.M88.4 R152, [R2+0xc100] ;  /* 0x00c100000298783b */ /* 0x000e6c0000000200 */
[C---:B---3--:R-:W-:Y:S02]  /*14e10*/  HMMA.16816.F32.BF16 R12, R160.reuse, R136, R12 ;  /* 0x00000088a00c723c */ /* 0x048fe4000004180c */
[----:B------:R-:W3:Y:S06]  /*14e20*/  LDSM.16.M88.4 R156, [R2+0xc900] ;  /* 0x00c90000029c783b */ /* 0x000eec0000000200 */
[C---:B------:R-:W-:Y:S02]  /*14e30*/  HMMA.16816.F32.BF16 R16, R160.reuse, R138, R16 ;  /* 0x0000008aa010723c */ /* 0x040fe40000041810 */
[----:B------:R-:W5:Y:S06]  /*14e40*/  LDSM.16.M88.4 R164, [R2+0xd100] ;  /* 0x00d1000002a4783b */ /* 0x000f6c0000000200 */
[C---:B--2---:R-:W-:Y:S02]  /*14e50*/  HMMA.16816.F32.BF16 R20, R160.reuse, R144, R20 ;  /* 0x00000090a014723c */ /* 0x044fe40000041814 */
[----:B------:R-:W2:Y:S06]  /*14e60*/  LDSM.16.M88.4 R168, [R2+0xd900] ;  /* 0x00d9000002a8783b */ /* 0x000eac0000000200 */
[C---:B------:R-:W-:Y:S02]  /*14e70*/  HMMA.16816.F32.BF16 R24, R160.reuse, R146, R24 ;  /* 0x00000092a018723c */ /* 0x040fe40000041818 */
[----:B------:R-:W-:Y:S06]  /*14e80*/  LDSM.16.M88.4 R172, [R185+0x4000] ;  /* 0x00400000b9ac783b */ /* 0x000fec0000000200 */
[C---:B----4-:R-:W-:Y:S02]  /*14e90*/  HMMA.16816.F32.BF16 R28, R160.reuse, R140, R28 ;  /* 0x0000008ca01c723c */ /* 0x050fe4000004181c */
[----:B------:R-:W4:Y:S06]  /*14ea0*/  LDSM.16.M88.4 R176, [R183+UR4+0xe100] ;  /* 0x00e10004b7b0783b */ /* 0x000f2c0008000200 */
[----:B------:R-:W-:Y:S02]  /*14eb0*/  HMMA.16816.F32.BF16 R32, R160, R142, R32 ;  /* 0x0000008ea020723c */ /* 0x000fe40000041820 */
[----:B------:R-:W2:Y:S06]  /*14ec0*/  LDSM.16.M88.4 R136, [R183+UR4+0xe900] ;  /* 0x00e90004b788783b */ /* 0x000eac0008000200 */
[C---:B-1----:R-:W-:Y:S02]  /*14ed0*/  HMMA.16816.F32.BF16 R4, R148.reuse, R152, R4 ;  /* 0x000000989404723c */ /* 0x042fe40000041804 */
[----:B------:R-:W1:Y:S06]  /*14ee0*/  LDSM.16.M88.4 R140, [R183+UR4+0xf100] ;  /* 0x00f10004b78c783b */ /* 0x000e6c0008000200 */
[C---:B------:R-:W-:Y:S02]  /*14ef0*/  HMMA.16816.F32.BF16 R8, R148.reuse, R154, R8 ;  /* 0x0000009a9408723c */ /* 0x040fe40000041808 */
[----:B------:R-:W1:Y:S06]  /*14f00*/  LDSM.16.M88.4 R144, [R183+UR4+0xf900] ;  /* 0x00f90004b790783b */ /* 0x000e6c0008000200 */
[C---:B---3--:R-:W-:Y:S02]  /*14f10*/  HMMA.16816.F32.BF16 R12, R148.reuse, R156, R12 ;  /* 0x0000009c940c723c */ /* 0x048fe4000004180c */
[----:B------:R-:W-:Y:S06]  /*14f20*/  LDSM.16.M88.4 R152, [R187+0xe100] ;  /* 0x00e10000bb98783b */ /* 0x000fec0000000200 */
[C---:B------:R-:W-:Y:S02]  /*14f30*/  HMMA.16816.F32.BF16 R16, R148.reuse, R158, R16 ;  /* 0x0000009e9410723c */ /* 0x040fe40000041810 */
[----:B------:R-:W-:Y:S06]  /*14f40*/  LDSM.16.M88.4 R156, [R187+0xe900] ;  /* 0x00e90000bb9c783b */ /* 0x000fec0000000200 */
[C---:B-----5:R-:W-:Y:S02]  /*14f50*/  HMMA.16816.F32.BF16 R20, R148.reuse, R164, R20 ;  /* 0x000000a49414723c */ /* 0x060fe40000041814 */
[----:B------:R-:W-:Y:S06]  /*14f60*/  LDSM.16.M88.4 R160, [R187+0xf100] ;  /* 0x00f10000bba0783b */ /* 0x000fec0000000200 */
[C---:B------:R-:W-:Y:S02]  /*14f70*/  HMMA.16816.F32.BF16 R24, R148.reuse, R166, R24 ;  /* 0x000000a69418723c */ /* 0x040fe40000041818 */
[----:B------:R-:W-:Y:S06]  /*14f80*/  LDSM.16.M88.4 R164, [R0+0xe100] ;  /* 0x00e1000000a4783b */ /* 0x000fec0000000200 */
[C---:B--2---:R-:W-:Y:S08]  /*14f90*/  HMMA.16816.F32.BF16 R28, R148.reuse, R168, R28 ;  /* 0x000000a8941c723c */ /* 0x044ff0000004181c */
[----:B------:R-:W-:Y:S01]  /*14fa0*/  HMMA.16816.F32.BF16 R32, R148, R170, R32 ;  /* 0x000000aa9420723c */ /* 0x000fe20000041820 */
[----:B------:R-:W2:Y:S07]  /*14fb0*/  LDSM.16.M88.4 R148, [R186+0x4000] ;  /* 0x00400000ba94783b */ /* 0x000eae0000000200 */
[C---:B----4-:R-:W-:Y:S01]  /*14fc0*/  HMMA.16816.F32.BF16 R4, R172.reuse, R176, R4 ;  /* 0x000000b0ac04723c */ /* 0x050fe20000041804 */
[----:B------:R-:W-:Y:S07]  /*14fd0*/  LDSM.16.M88.4 R168, [R187+0x10100] ;  /* 0x01010000bba8783b */ /* 0x000fee0000000200 */
[C---:B------:R-:W-:Y:S08]  /*14fe0*/  HMMA.16816.F32.BF16 R8, R172.reuse, R178, R8 ;  /* 0x000000b2ac08723c */ /* 0x040ff00000041808 */
[C---:B------:R-:W-:Y:S08]  /*14ff0*/  HMMA.16816.F32.BF16 R12, R172.reuse, R136, R12 ;  /* 0x00000088ac0c723c */ /* 0x040ff0000004180c */
        /* <DEDUP_REMOVED lines=8> */
[C---:B--2---:R-:W-:Y:S01]  /*15080*/  HMMA.16816.F32.BF16 R4, R148.reuse, R152, R4 ;  /* 0x000000989404723c */ /* 0x044fe20000041804 */
[----:B------:R-:W-:Y:S07]  /*15090*/  LDSM.16.M88.4 R172, [R2+0x10100] ;  /* 0x0101000002ac783b */ /* 0x000fee0000000200 */
[C---:B------:R-:W-:Y:S01]  /*150a0*/  HMMA.16816.F32.BF16 R8, R148.reuse, R154, R8 ;  /* 0x0000009a9408723c */ /* 0x040fe20000041808 */
[----:B------:R-:W2:Y:S07]  /*150b0*/  LDSM.16.M88.4 R152, [R0+0xf100] ;  /* 0x00f100000098783b */ /* 0x000eae0000000200 */
[C---:B------:R-:W-:Y:S08]  /*150c0*/  HMMA.16816.F32.BF16 R12, R148.reuse, R156, R12 ;  /* 0x0000009c940c723c */ /* 0x040ff0000004180c */
[C---:B------:R-:W-:Y:S01]  /*150d0*/  HMMA.16816.F32.BF16 R16, R148.reuse, R158, R16 ;  /* 0x0000009e9410723c */ /* 0x040fe20000041810 */
[----:B------:R-:W-:Y:S07]  /*150e0*/  LDSM.16.M88.4 R156, [R2+0xe100] ;  /* 0x00e10000029c783b */ /* 0x000fee0000000200 */
[C---:B------:R-:W-:Y:S07]  /*150f0*/  HMMA.16816.F32.BF16 R20, R148.reuse, R160, R20 ;  /* 0x000000a09414723c */ /* 0x040fee0000041814 */
[----:B------:R-:W-:Y:S01]  /*15100*/  IADD3 R161, R188, UR4, R183 ;  /* 0x00000004bca17c10 */ /* 0x000fe2000fffe0b7 */
[C---:B------:R-:W-:Y:S04]  /*15110*/  HMMA.16816.F32.BF16 R24, R148.reuse, R162, R24 ;  /* 0x000000a29418723c */ /* 0x040fe80000041818 */
[----:B------:R-:W-:Y:S04]  /*15120*/  IADD3 R132, R184, R161, RZ ;  /* 0x000000a1b8847210 */ /* 0x000fe80007ffe0ff */
[C---:B---3--:R-:W-:Y:S01]  /*15130*/  HMMA.16816.F32.BF16 R28, R148.reuse, R136, R28 ;  /* 0x00000088941c723c */ /* 0x048fe2000004181c */
[----:B------:R-:W-:Y:S07]  /*15140*/  LDSM.16.M88.4 R160, [R132+0xe900] ;  /* 0x00e9000084a0783b */ /* 0x000fee0000000200 */
[----:B------:R-:W-:Y:S01]  /*15150*/  HMMA.16816.F32.BF16 R32, R148, R138, R32 ;  /* 0x0000008a9420723c */ /* 0x000fe20000041820 */
[----:B------:R-:W3:Y:S07]  /*15160*/  LDSM.16.M88.4 R136, [R0+0xf900] ;  /* 0x00f900000088783b */ /* 0x000eee0000000200 */
[C---:B-1----:R-:W-:Y:S01]  /*15170*/  HMMA.16816.F32.BF16 R4, R140.reuse, R164, R4 ;  /* 0x000000a48c04723c */ /* 0x042fe20000041804 */
[----:B------:R-:W1:Y:S07]  /*15180*/  LDSM.16.M88.4 R148, [R180+0x4000] ;  /* 0x00400000b494783b */ /* 0x000e6e0000000200 */
[C---:B------:R-:W-:Y:S01]  /*15190*/  HMMA.16816.F32.BF16 R8, R140.reuse, R166, R8 ;  /* 0x000000a68c08723c */ /* 0x040fe20000041808 */
[----:B------:R-:W-:Y:S07]  /*151a0*/  LDSM.16.M88.4 R164, [R183+UR4+0x11100] ;  /* 0x01110004b7a4783b */ /* 0x000fee0008000200 */
        /* <DEDUP_REMOVED lines=8> */
[----:B------:R-:W-:Y:S07]  /*15230*/  LDSM.16.M88.4 R136, [R185+0x8000] ;  /* 0x00800000b988783b */ /* 0x000fee0000000200 */
[C---:B-1----:R-:W-:Y:S01]  /*15240*/  HMMA.16816.F32.BF16 R4, R148.reuse, R156, R4 ;  /* 0x0000009c9404723c */ /* 0x042fe20000041804 */
[----:B------:R-:W1:Y:S07]  /*15250*/  LDSM.16.M88.4 R140, [R183+UR4+0x10100] ;  /* 0x01010004b78c783b */ /* 0x000e6e0008000200 */
[C---:B------:R-:W-:Y:S01]  /*15260*/  HMMA.16816.F32.BF16 R8, R148.reuse, R158, R8 ;  /* 0x0000009e9408723c */ /* 0x040fe20000041808 */
[----:B------:R-:W3:Y:S07]  /*15270*/  LDSM.16.M88.4 R156, [R183+UR4+0x10900] ;  /* 0x01090004b79c783b */ /* 0x000eee0008000200 */
[C---:B------:R-:W-:Y:S08]  /*15280*/  HMMA.16816.F32.BF16 R12, R148.reuse, R160, R12 ;  /* 0x000000a0940c723c */ /* 0x040ff0000004180c */
[C---:B------:R-:W-:Y:S01]  /*15290*/  HMMA.16816.F32.BF16 R16, R148.reuse, R162, R16 ;  /* 0x000000a29410723c */ /* 0x040fe20000041810 */
[----:B------:R-:W5:Y:S07]  /*152a0*/  LDSM.16.M88.4 R160, [R183+UR4+0x11900] ;  /* 0x01190004b7a0783b */ /* 0x000f6e0008000200 */
[C---:B----4-:R-:W-:Y:S08]  /*152b0*/  HMMA.16816.F32.BF16 R20, R148.reuse, R144, R20 ;  /* 0x000000909414723c */ /* 0x050ff00000041814 */
[C---:B------:R-:W-:Y:S01]  /*152c0*/  HMMA.16816.F32.BF16 R24, R148.reuse, R146, R24 ;  /* 0x000000929418723c */ /* 0x040fe20000041818 */
[----:B------:R-:W4:Y:S07]  /*152d0*/  LDSM.16.M88.4 R144, [R186+0x8000] ;  /* 0x00800000ba90783b */ /* 0x000f2e0000000200 */
[C---:B--2---:R-:W-:Y:S08]  /*152e0*/  HMMA.16816.F32.BF16 R28, R148.reuse, R152, R28 ;  /* 0x00000098941c723c */ /* 0x044ff0000004181c */
[----:B------:R-:W-:Y:S01]  /*152f0*/  HMMA.16816.F32.BF16 R32, R148, R154, R32 ;  /* 0x0000009a9420723c */ /* 0x000fe20000041820 */
[----:B------:R-:W2:Y:S07]  /*15300*/  LDSM.16.M88.4 R148, [R187+0x10900] ;  /* 0x01090000bb94783b */ /* 0x000eae0000000200 */
        /* <DEDUP_REMOVED lines=9> */
[----:B------:R-:W3:Y:S07]  /*153a0*/  LDSM.16.M88.4 R164, [R0+0x10100] ;  /* 0x0101000000a4783b */ /* 0x000eee0000000200 */
[C---:B-----5:R-:W-:Y:S08]  /*153b0*/  HMMA.16816.F32.BF16 R28, R136.reuse, R160, R28 ;  /* 0x000000a0881c723c */ /* 0x060ff0000004181c */
[----:B------:R-:W-:Y:S01]  /*153c0*/  HMMA.16816.F32.BF16 R32, R136, R162, R32 ;  /* 0x000000a28820723c */ /* 0x000fe20000041820 */
[----:B------:R-:W5:Y:S07]  /*153d0*/  LDSM.16.M88.4 R136, [R0+0x10900] ;  /* 0x010900000088783b */ /* 0x000f6e0000000200 */
[C---:B----4-:R-:W-:Y:S01]  /*153e0*/  HMMA.16816.F32.BF16 R4, R144.reuse, R168, R4 ;  /* 0x000000a89004723c */ /* 0x050fe20000041804 */
[----:B------:R-:W4:Y:S07]  /*153f0*/  LDSM.16.M88.4 R160, [R0+0x11100] ;  /* 0x0111000000a0783b */ /* 0x000f2e0000000200 */
        /* <DEDUP_REMOVED lines=11> */
[C---:B---3--:R-:W-:Y:S08]  /*154b0*/  HMMA.16816.F32.BF16 R4, R156.reuse, R164, R4 ;  /* 0x000000a49c04723c */ /* 0x048ff00000041804 */
[C---:B------:R-:W-:Y:S08]  /*154c0*/  HMMA.16816.F32.BF16 R8, R156.reuse, R166, R8 ;  /* 0x000000a69c08723c */ /* 0x040ff00000041808 */
[C---:B-----5:R-:W-:Y:S08]  /*154d0*/  HMMA.16816.F32.BF16 R12, R156.reuse, R136, R12 ;  /* 0x000000889c0c723c */ /* 0x060ff0000004180c */
[C---:B------:R-:W-:Y:S01]  /*154e0*/  HMMA.16816.F32.BF16 R16, R156.reuse, R138, R16 ;  /* 0x0000008a9c10723c */ /* 0x040fe20000041810 */
[----:B------:R-:W3:Y:S01]  /*154f0*/  LDSM.16.M88.4 R136, [R132+0x11100] ;  /* 0x011100008488783b */ /* 0x000ee20000000200 */
[----:B------:R-:W-:Y:S06]  /*15500*/  DEPBAR.LE SB0, 0x2 ;  /* 0x000080800000791a */ /* 0x000fec0000000000 */
[C---:B----4-:R-:W-:Y:S01]  /*15510*/  HMMA.16816.F32.BF16 R20, R156.reuse, R160, R20 ;  /* 0x000000a09c14723c */ /* 0x050fe20000041814 */
[----:B------:R-:W-:Y:S07]  /*15520*/  BAR.SYNC.DEFER_BLOCKING 0x0 ;  /* 0x0000000000007b1d */ /* 0x000fee0000010000 */
[C---:B------:R-:W-:Y:S08]  /*15530*/  HMMA.16816.F32.BF16 R24, R156.reuse, R162, R24 ;  /* 0x000000a29c18723c */ /* 0x040ff00000041818 */
[C---:B--2---:R-:W-:Y:S08]  /*15540*/  HMMA.16816.F32.BF16 R28, R156.reuse, R148, R28 ;  /* 0x000000949c1c723c */ /* 0x044ff0000004181c */
[----:B------:R-:W-:Y:S01]  /*15550*/  HMMA.16816.F32.BF16 R32, R156, R150, R32 ;  /* 0x000000969c20723c */ /* 0x000fe20000041820 */
[----:B------:R-:W-:Y:S07]  /*15560*/  LDSM.16.MT88.4 R148, [R135+UR4+0x2900] ;  /* 0x002900048794783b */ /* 0x000fee0008004200 */
[C---:B------:R-:W-:Y:S01]  /*15570*/  HMMA.16816.F32.BF16 R4, R168.reuse, R172, R4 ;  /* 0x000000aca804723c */ /* 0x040fe20000041804 */
[----:B------:R-:W-:Y:S07]  /*15580*/  LDSM.16.MT88.4 R156, [R134+UR4+0x2900] ;  /* 0x00290004869c783b */ /* 0x000fee0008004200 */
[C---:B------:R-:W-:Y:S08]  /*15590*/  HMMA.16816.F32.BF16 R8, R168.reuse, R174, R8 ;  /* 0x000000aea808723c */ /* 0x040ff00000041808 */
[C---:B-1----:R-:W-:Y:S08]  /*155a0*/  HMMA.16816.F32.BF16 R12, R168.reuse, R140, R12 ;  /* 0x0000008ca80c723c */ /* 0x042ff0000004180c */
[C---:B------:R-:W-:Y:S04]  /*155b0*/  HMMA.16816.F32.BF16 R16, R168.reuse, R142, R16 ;  /* 0x0000008ea810723c */ /* 0x040fe80000041810 */
[----:B------:R-:W-:Y:S02]  /*155c0*/  FMNMX.FTZ R0, R4, R133, !PT ;  /* 0x0000008504007209 */ /* 0x000fe40007810000 */
[----:B------:R-:W-:Y:S02]  /*155d0*/  FMNMX.FTZ R2, R6, R3, !PT ;  /* 0x0000000306027209 */ /* 0x000fe40007810000 */
[C---:B---3--:R-:W-:Y:S04]  /*155e0*/  HMMA.16816.F32.BF16 R20, R168.reuse, R136, R20 ;  /* 0x00000088a814723c */ /* 0x048fe80000041814 */
[----:B------:R-:W-:Y:S04]  /*155f0*/  FMNMX.FTZ R141, R5, R0, !PT ;  /* 0x00000000058d7209 */ /* 0x000fe80007810000 */
        /* <DEDUP_REMOVED lines=44> */
[--C-:B------:R-:W-:Y:S02]  /*158c0*/  FFMA.FTZ R162, R4, c[0x0][0x2d0], -R172.reuse ;  /* 0x0000b40004a27a23 */ /* 0x100fe400000108ac */
[C---:B------:R-:W-:Y:S02]  /*158d0*/  FADD.FTZ R133, -R0.reuse, R3 ;  /* 0x0000000300857221 */ /* 0x040fe40000010100 */
[----:B------:R-:W-:Y:S01]  /*158e0*/  FMUL.FTZ R169, R0, c[0x0][0x2d0] ;  /* 0x0000b40000a97a20 */ /* 0x000fe20000410000 */
[----:B------:R-:W2:Y:S01]  /*158f0*/  MUFU.EX2 R132, R132 ;  /* 0x0000008400847308 */ /* 0x000ea20000000800 */
[----:B------:R-:W-:Y:S02]  /*15900*/  FMUL.FTZ R3, R133, c[0x0][0x2d0] ;  /* 0x0000b40085037a20 */ /* 0x000fe40000410000 */
[--C-:B------:R-:W-:Y:S01]  /*15910*/  FFMA.FTZ R163, R5, c[0x0][0x2d0], -R172.reuse ;  /* 0x0000b40005a37a23 */ /* 0x100fe200000108ac */
[----:B------:R-:W-:Y:S01]  /*15920*/  IADD3 R5, R135, UR4, RZ ;  /* 0x0000000487057c10 */ /* 0x000fe2000fffe0ff */
[--C-:B------:R-:W-:Y:S02]  /*15930*/  FFMA.FTZ R166, R8, c[0x0][0x2d0], -R172.reuse ;  /* 0x0000b40008a67a23 */ /* 0x100fe400000108ac */
[--C-:B------:R-:W-:Y:S01]  /*15940*/  FFMA.FTZ R161, R9, c[0x0][0x2d0], -R172.reuse ;  /* 0x0000b40009a17a23 */ /* 0x100fe200000108ac */
[----:B------:R-:W-:Y:S01]  /*15950*/  IADD3 R133, R182, R5, RZ ;  /* 0x00000005b6857210 */ /* 0x000fe20007ffe0ff */
[--C-:B------:R-:W-:Y:S01]  /*15960*/  FFMA.FTZ R167, R6, c[0x0][0x2d0], -R169.reuse ;  /* 0x0000b40006a77a23 */ /* 0x100fe200000108a9 */
[----:B------:R-:W3:Y:S01]  /*15970*/  MUFU.EX2 R3, R3 ;  /* 0x0000000300037308 */ /* 0x000ee20000000800 */
[--C-:B------:R-:W-:Y:S02]  /*15980*/  FFMA.FTZ R168, R7, c[0x0][0x2d0], -R169.reuse ;  /* 0x0000b40007a87a23 */ /* 0x100fe400000108a9 */
[--C-:B------:R-:W-:Y:S01]  /*15990*/  FFMA.FTZ R164, R10, c[0x0][0x2d0], -R169.reuse ;  /* 0x0000b4000aa47a23 */ /* 0x100fe200000108a9 */
[----:B------:R-:W4:Y:S01]  /*159a0*/  LDSM.16.MT88.4 R140, [R133+0x100] ;  /* 0x00010000858c783b */ /* 0x000f220000004200 */
[--C-:B------:R-:W-:Y:S02]  /*159b0*/  FFMA.FTZ R165, R11, c[0x0][0x2d0], -R169.reuse ;  /* 0x0000b4000ba57a23 */ /* 0x100fe400000108a9 */
[--C-:B------:R-:W-:Y:S02]  /*159c0*/  FFMA.FTZ R173, R16, c[0x0][0x2d0], -R172.reuse ;  /* 0x0000b40010ad7a23 */ /* 0x100fe400000108ac */
[--C-:B------:R-:W-:Y:S01]  /*159d0*/  FFMA.FTZ R174, R17, c[0x0][0x2d0], -R172.reuse ;  /* 0x0000b40011ae7a23 */ /* 0x100fe200000108ac */
[----:B------:R-:W-:Y:S01]  /*159e0*/  MUFU.EX2 R162, R162 ;  /* 0x000000a200a27308 */ /* 0x000fe20000000800 */
[--C-:B------:R-:W-:Y:S01]  /*159f0*/  FFMA.FTZ R177, R18, c[0x0][0x2d0], -R169.reuse ;  /* 0x0000b40012b17a23 */ /* 0x100fe200000108a9 */
[----:B------:R-:W-:Y:S01]  /*15a00*/  LDSM.16.MT88.4 R152, [R133+0x2900] ;  /* 0x002900008598783b */ /* 0x000fe20000004200 */
[--C-:B------:R-:W-:Y:S02]  /*15a10*/  FFMA.FTZ R178, R19, c[0x0][0x2d0], -R169.reuse ;  /* 0x0000b40013b27a23 */ /* 0x100fe400000108a9 */
[C---:B--2---:R-:W-:Y:S02]  /*15a20*/  FMUL.FTZ R4, R132.reuse, R128 ;  /* 0x0000008084047220 */ /* 0x044fe40000410000 */
[C---:B------:R-:W-:Y:S02]  /*15a30*/  FMUL.FTZ R5, R132.reuse, R129 ;  /* 0x0000008184057220 */ /* 0x040fe40000410000 */
[C---:B------:R-:W-:Y:S01]  /*15a40*/  FMUL.FTZ R8, R132.reuse, R124 ;  /* 0x0000007c84087220 */ /* 0x040fe20000410000 */
[----:B------:R-:W2:Y:S01]  /*15a50*/  MUFU.EX2 R163, R163 ;  /* 0x000000a300a37308 */ /* 0x000ea20000000800 */
[C---:B------:R-:W-:Y:S01]  /*15a60*/  FMUL.FTZ R9, R132.reuse, R125 ;  /* 0x0000007d84097220 */ /* 0x040fe20000410000 */
[----:B------:R-:W-:Y:S01]  /*15a70*/  LDSM.16.MT88.4 R16, [R133+0x900] ;  /* 0x000900008510783b */ /* 0x000fe20000004200 */
        /* <DEDUP_REMOVED lines=9> */
[----:B------:R-:W-:Y:S02]  /*15b10*/  FMUL.FTZ R103, R3, R103 ;  /* 0x0000006703677220 */ /* 0x000fe40000410000 */
[----:B------:R-:W5:Y:S01]  /*15b20*/  MUFU.EX2 R161, R161 ;  /* 0x000000a100a17308 */ /* 0x000f620000000800 */
        /* <DEDUP_REMOVED lines=43> */
[----:B------:R-:W-:Y:S02]  /*15de0*/  FMUL.FTZ R49, R132, R49 ;  /* 0x0000003184317220 */ /* 0x000fe40000410000 */
[C---:B------:R-:W-:Y:S01]  /*15df0*/  FMUL.FTZ R50, R3.reuse, R50 ;  /* 0x0000003203327220 */ /* 0x040fe20000410000 */
[----:B------:R-:W-:Y:S01]  /*15e00*/  MUFU.EX2 R177, R177 ;  /* 0x000000b100b17308 */ /* 0x000fe20000000800 */
[C---:B-1----:R-:W-:Y:S05]  /*15e10*/  HMMA.16816.F32.BF16 R4, R128.reuse, R136, R4 ;  /* 0x000000888004723c */ /* 0x042fea0000041804 */
[C---:B------:R-:W-:Y:S02]  /*15e20*/  FMUL.FTZ R51, R3.reuse, R51 ;  /* 0x0000003303337220 */ /* 0x040fe40000410000 */
[----:B------:R-:W-:Y:S01]  /*15e30*/  IADD3 R137, R134, UR4, RZ ;  /* 0x0000000486897c10 */ /* 0x000fe2000fffe0ff */
[C---:B------:R-:W-:Y:S01]  /*15e40*/  HMMA.16816.F32.BF16 R8, R128.reuse, R138, R8 ;  /* 0x0000008a8008723c */ /* 0x040fe20000041808 */
[----:B------:R-:W1:Y:S03]  /*15e50*/  MUFU.EX2 R178, R178 ;  /* 0x000000b200b27308 */ /* 0x000e660000000800 */
[----:B------:R-:W-:Y:S01]  /*15e60*/  IADD3 R160, R182, R137, RZ ;  /* 0x00000089b6a07210 */ /* 0x000fe20007ffe0ff */
[C---:B------:R-:W-:Y:S02]  /*15e70*/  FMUL.FTZ R52, R132.reuse, R52 ;  /* 0x0000003484347220 */ /* 0x040fe40000410000 */
[C---:B------:R-:W-:Y:S01]  /*15e80*/  FMUL.FTZ R53, R132.reuse, R53 ;  /* 0x0000003584357220 */ /* 0x040fe20000410000 */
[C---:B----4-:R-:W-:Y:S01]  /*15e90*/  HMMA.16816.F32.BF16 R100, R128.reuse, R140, R100 ;  /* 0x0000008c8064723c */ /* 0x050fe20000041864 */
[----:B------:R-:W4:Y:S03]  /*15ea0*/  LDSM.16.MT88.4 R136, [R160+0x100] ;  /* 0x00010000a088783b */ /* 0x000f260000004200 */
[C---:B------:R-:W-:Y:S02]  /*15eb0*/  FMUL.FTZ R54, R3.reuse, R54 ;  /* 0x0000003603367220 */ /* 0x040fe40000410000 */
[C---:B------:R-:W-:Y:S02]  /*15ec0*/  FMUL.FTZ R55, R3.reuse, R55 ;  /* 0x0000003703377220 */ /* 0x040fe40000410000 */
[C---:B------:R-:W-:Y:S01]  /*15ed0*/  HMMA.16816.F32.BF16 R104, R128.reuse, R142, R104 ;  /* 0x0000008e8068723c */ /* 0x040fe20000041868 */
[----:B------:R-:W5:Y:S03]  /*15ee0*/  LDSM.16.MT88.4 R140, [R135+UR4+0x2100] ;  /* 0x00210004878c783b */ /* 0x000f660008004200 */
[C---:B------:R-:W-:Y:S02]  /*15ef0*/  FMUL.FTZ R56, R132.reuse, R56 ;  /* 0x0000003884387220 */ /* 0x040fe40000410000 */
[C---:B------:R-:W-:Y:S02]  /*15f00*/  FMUL.FTZ R57, R132.reuse, R57 ;  /* 0x0000003984397220 */ /* 0x040fe40000410000 */
[C---:B---3--:R-:W-:Y:S01]  /*15f10*/  HMMA.16816.F32.BF16 R108, R128.reuse, R124, R108 ;  /* 0x0000007c806c723c */ /* 0x048fe2000004186c */
[----:B------:R-:W-:Y:S03]  /*15f20*/  LDSM.16.MT88.4 R144, [R160+0x900] ;  /* 0x00090000a090783b */ /* 0x000fe60000004200 */
[C---:B------:R-:W-:Y:S02]  /*15f30*/  FMUL.FTZ R58, R3.reuse, R58 ;  /* 0x0000003a033a7220 */ /* 0x040fe40000410000 */
[C---:B------:R-:W-:Y:S02]  /*15f40*/  FMUL.FTZ R59, R3.reuse, R59 ;  /* 0x0000003b033b7220 */ /* 0x040fe40000410000 */
[C---:B------:R-:W-:Y:S01]  /*15f50*/  HMMA.16816.F32.BF16 R112, R128.reuse, R126, R112 ;  /* 0x0000007e8070723c */ /* 0x040fe20000041870 */
[----:B------:R-:W3:Y:S03]  /*15f60*/  LDSM.16.MT88.4 R124, [R133+0x2100] ;  /* 0x00210000857c783b */ /* 0x000ee60000004200 */
[C---:B------:R-:W-:Y:S02]  /*15f70*/  FMUL.FTZ R60, R132.reuse, R60 ;  /* 0x0000003c843c7220 */ /* 0x040fe40000410000 */
[C---:B------:R-:W-:Y:S02]  /*15f80*/  FMUL.FTZ R61, R132.reuse, R61 ;  /* 0x0000003d843d7220 */ /* 0x040fe40000410000 */
[C---:B------:R-:W-:Y:S04]  /*15f90*/  FMUL.FTZ R62, R3.reuse, R62 ;  /* 0x0000003e033e7220 */ /* 0x040fe80000410000 */
        /* <DEDUP_REMOVED lines=35> */
[----:B------:R-:W-:Y:S02]  /*161d0*/  FMUL.FTZ R85, R132, R85 ;  /* 0x0000005584557220 */ /* 0x000fe40000410000 */
[C---:B------:R-:W-:Y:S02]  /*161e0*/  FMUL.FTZ R86, R3.reuse, R86 ;  /* 0x0000005603567220 */ /* 0x040fe40000410000 */
[C---:B------:R-:W-:Y:S01]  /*161f0*/  HMMA.16816.F32.BF16 R64, R128.reuse, R142, R64 ;  /* 0x0000008e8040723c */ /* 0x040fe20000041840 */
[----:B------:R-:W5:Y:S03]  /*16200*/  LDSM.16.MT88.4 R140, [R134+UR4+0x4100] ;  /* 0x00410004868c783b */ /* 0x000f660008004200 */
[----:B------:R-:W-:Y:S02]  /*16210*/  FMUL.FTZ R87, R3, R87 ;  /* 0x0000005703577220 */ /* 0x000fe40000410000 */
[--C-:B------:R-:W-:Y:S02]  /*16220*/  FFMA.FTZ R170, R12, c[0x0][0x2d0], -R172.reuse ;  /* 0x0000b4000caa7a23 */ /* 0x100fe400000108ac */
[C---:B---3--:R-:W-:Y:S04]  /*16230*/  HMMA.16816.F32.BF16 R68, R128.reuse, R124, R68 ;  /* 0x0000007c8044723c */ /* 0x048fe80000041844 */
[----:B------:R-:W-:Y:S01]  /*16240*/  FFMA.FTZ R171, R13, c[0x0][0x2d0], -R172 ;  /* 0x0000b4000dab7a23 */ /* 0x000fe200000108ac */
[----:B------:R-:W-:Y:S01]  /*16250*/  MUFU.EX2 R170, R170 ;  /* 0x000000aa00aa7308 */ /* 0x000fe20000000800 */
[--C-:B------:R-:W-:Y:S01]  /*16260*/  FFMA.FTZ R175, R14, c[0x0][0x2d0], -R169.reuse ;  /* 0x0000b4000eaf7a23 */ /* 0x100fe200000108a9 */
[----:B--2---:R-:W-:Y:S01]  /*16270*/  F2FP.BF16.PACK_AB R14, R174, R173 ;  /* 0x000000adae0e723e */ /* 0x004fe200000010ff */
[C---:B------:R-:W-:Y:S01]  /*16280*/  HMMA.16816.F32.BF16 R72, R128.reuse, R126, R72 ;  /* 0x0000007e8048723c */ /* 0x040fe20000041848 */
[----:B------:R-:W2:Y:S03]  /*16290*/  LDSM.16.MT88.4 R124, [R160+0x4100] ;  /* 0x00410000a07c783b */ /* 0x000ea60000004200 */
[----:B------:R-:W-:Y:S01]  /*162a0*/  FFMA.FTZ R176, R15, c[0x0][0x2d0], -R169 ;  /* 0x0000b4000fb07a23 */ /* 0x000fe200000108a9 */
[----:B-1----:R-:W-:Y:S01]  /*162b0*/  F2FP.BF16.PACK_AB R15, R178, R177 ;  /* 0x000000b1b20f723e */ /* 0x002fe200000010ff */
[C---:B------:R-:W-:Y:S01]  /*162c0*/  FMUL.FTZ R88, R132.reuse, R88 ;  /* 0x0000005884587220 */ /* 0x040fe20000410000 */
[----:B------:R-:W1:Y:S01]  /*162d0*/  MUFU.EX2 R171, R171 ;  /* 0x000000ab00ab7308 */ /* 0x000e620000000800 */
[C---:B------:R-:W-:Y:S01]  /*162e0*/  FMUL.FTZ R89, R132.reuse, R89 ;  /* 0x0000005984597220 */ /* 0x040fe20000410000 */
[C---:B----4-:R-:W-:Y:S03]  /*162f0*/  HMMA.16816.F32.BF16 R76, R128.reuse, R136, R76 ;  /* 0x00000088804c723c */ /* 0x050fe6000004184c */
[C---:B------:R-:W-:Y:S02]  /*16300*/  FMUL.FTZ R90, R3.reuse, R90 ;  /* 0x0000005a035a7220 */ /* 0x040fe40000410000 */
[C---:B------:R-:W-:Y:S02]  /*16310*/  FMUL.FTZ R91, R3.reuse, R91 ;  /* 0x0000005b035b7220 */ /* 0x040fe40000410000 */
[C---:B------:R-:W-:Y:S01]  /*16320*/  FMUL.FTZ R92, R132.reuse, R92 ;  /* 0x0000005c845c7220 */ /* 0x040fe20000410000 */
[C---:B------:R-:W-:Y:S01]  /*16330*/  HMMA.16816.F32.BF16 R80, R128.reuse, R138, R80 ;  /* 0x0000008a8050723c */ /* 0x040fe20000041850 */
[----:B------:R-:W3:Y:S01]  /*16340*/  LDSM.16.MT88.4 R136, [R135+UR4+0x900] ;  /* 0x000900048788783b */ /* 0x000ee20008004200 */
[----:B------:R-:W-:Y:S02]  /*16350*/  MUFU.EX2 R175, R175 ;  /* 0x000000af00af7308 */ /* 0x000fe40000000800 */
[C---:B------:R-:W-:Y:S02]  /*16360*/  FMUL.FTZ R93, R132.reuse, R93 ;  /* 0x0000005d845d7220 */ /* 0x040fe40000410000 */
[C---:B------:R-:W-:Y:S02]  /*16370*/  FMUL.FTZ R94, R3.reuse, R94 ;  /* 0x0000005e035e7220 */ /* 0x040fe40000410000 */
[C---:B-----5:R-:W-:Y:S04]  /*16380*/  HMMA.16816.F32.BF16 R84, R128.reuse, R140, R84 ;  /* 0x0000008c8054723c */ /* 0x060fe80000041854 */
[----:B------:R-:W4:Y:S01]  /*16390*/  MUFU.EX2 R176, R176 ;  /* 0x000000b000b07308 */ /* 0x000f220000000800 */
[----:B------:R-:W-:Y:S01]  /*163a0*/  FMUL.FTZ R95, R3, R95 ;  /* 0x0000005f035f7220 */ /* 0x000fe20000410000 */
[----:B-1----:R-:W-:Y:S01]  /*163b0*/  F2FP.BF16.PACK_AB R12, R171, R170 ;  /* 0x000000aaab0c723e */ /* 0x002fe200000010ff */
[C---:B------:R-:W-:Y:S01]  /*163c0*/  FMUL.FTZ R96, R132.reuse, R96 ;  /* 0x0000006084607220 */ /* 0x040fe20000410000 */
[C---:B------:R-:W-:Y:S01]  /*163d0*/  HMMA.16816.F32.BF16 R88, R128.reuse, R142, R88 ;  /* 0x0000008e8058723c */ /* 0x040fe20000041858 */
[----:B------:R-:W1:Y:S03]  /*163e0*/  LDSM.16.MT88.4 R140, [R134+UR4+0x900] ;  /* 0x00090004868c783b */ /* 0x000e660008004200 */
[C---:B------:R-:W-:Y:S02]  /*163f0*/  FMUL.FTZ R97, R132.reuse, R97 ;  /* 0x0000006184617220 */ /* 0x040fe40000410000 */
[C---:B------:R-:W-:Y:S02]  /*16400*/  FMUL.FTZ R98, R3.reuse, R98 ;  /* 0x0000006203627220 */ /* 0x040fe40000410000 */
[C---:B--2---:R-:W-:Y:S04]  /*16410*/  HMMA.16816.F32.BF16 R92, R128.reuse, R124, R92 ;  /* 0x0000007c805c723c */ /* 0x044fe8000004185c */
[C---:B------:R-:W-:Y:S02]  /*16420*/  FMUL.FTZ R99, R3.reuse, R99 ;  /* 0x0000006303637220 */ /* 0x040fe40000410000 */
[----:B------:R-:W-:Y:S02]  /*16430*/  FFMA.FTZ R167, R3, R208, R167 ;  /* 0x000000d003a77223 */ /* 0x000fe400000100a7 */
[----:B------:R-:W-:Y:S03]  /*16440*/  FFMA.FTZ R162, R132, R207, R162 ;  /* 0x000000cf84a27223 */ /* 0x000fe600000100a2 */
[----:B------:R-:W-:Y:S01]  /*16450*/  HMMA.16816.F32.BF16 R96, R128, R126, R96 ;  /* 0x0000007e8060723c */ /* 0x000fe20000041860 */
[----:B------:R-:W2:Y:S02]  /*16460*/  LDSM.16.MT88.4 R124, [R160+0x2900] ;  /* 0x00290000a07c783b */ /* 0x000ea40000004200 */
[----:B----4-:R-:W-:Y:S01]  /*16470*/  F2FP.BF16.PACK_AB R13, R176, R175 ;  /* 0x000000afb00d723e */ /* 0x010fe200000010ff */
[----:B------:R-:W-:Y:S02]  /*16480*/  FADD.FTZ R163, R163, R162 ;  /* 0x000000a2a3a37221 */ /* 0x000fe40000010000 */
[----:B------:R-:W-:Y:S02]  /*16490*/  FADD.FTZ R167, R168, R167 ;  /* 0x000000a7a8a77221 */ /* 0x000fe40000010000 */
[----:B------:R-:W-:Y:S01]  /*164a0*/  FADD.FTZ R166, R166, R163 ;  /* 0x000000a3a6a67221 */ /* 0x000fe20000010000 */
[----:B------:R-:W-:Y:S01]  /*164b0*/  LDSM.16.MT88.4 R128, [R133+0x4900] ;  /* 0x004900008580783b */ /* 0x000fe20000004200 */
[C---:B---3--:R-:W-:Y:S05]  /*164c0*/  HMMA.16816.F32.BF16 R4, R12.reuse, R136, R4 ;  /* 0x000000880c04723c */ /* 0x048fea0000041804 */
[----:B------:R-:W-:Y:S03]  /*164d0*/  FADD.FTZ R161, R161, R166 ;  /* 0x000000a6a1a17221 */ /* 0x000fe60000010000 */
[C---:B------:R-:W-:Y:S01]  /*164e0*/  HMMA.16816.F32.BF16 R8, R12.reuse, R138, R8 ;  /* 0x0000008a0c08723c */ /* 0x040fe20000041808 */
[----:B------:R-:W-:Y:S03]  /*164f0*/  LDSM.16.MT88.4 R136, [R134+UR4+0x4900] ;  /* 0x004900048688783b */ /* 0x000fe60008004200 */
[----:B------:R-:W-:Y:S04]  /*16500*/  FADD.FTZ R170, R170, R161 ;  /* 0x000000a1aaaa7221 */ /* 0x000fe80000010000 */
[C---:B------:R-:W-:Y:S04]  /*16510*/  HMMA.16816.F32.BF16 R100, R12.reuse, R16, R100 ;  /* 0x000000100c64723c */ /* 0x040fe80000041864 */
[----:B------:R-:W-:Y:S04]  /*16520*/  FADD.FTZ R170, R171, R170 ;  /* 0x000000aaabaa7221 */ /* 0x000fe80000010000 */
[C---:B------:R-:W-:Y:S01]  /*16530*/  HMMA.16816.F32.BF16 R104, R12.reuse, R18, R104 ;  /* 0x000000120c68723c */ /* 0x040fe20000041868 */
[----:B------:R-:W3:Y:S03]  /*16540*/  LDSM.16.MT88.4 R16, [R135+UR4+0x4900] ;  /* 0x004900048710783b */ /* 0x000ee60008004200 */
[----:B------:R-:W-:Y:S04]  /*16550*/  FADD.FTZ R173, R173, R170 ;  /* 0x000000aaadad7221 */ /* 0x000fe80000010000 */
[C---:B-1----:R-:W-:Y:S04]  /*16560*/  HMMA.16816.F32.BF16 R108, R12.reuse, R140, R108 ;  /* 0x0000008c0c6c723c */ /* 0x042fe8000004186c */
[----:B------:R-:W-:Y:S03]  /*16570*/  FADD.FTZ R173, R174, R173 ;  /* 0x000000adaead7221 */ /* 0x000fe60000010000 */
[--C-:B------:R-:W-:Y:S01]  /*16580*/  FFMA.FTZ R140, R20, c[0x0][0x2d0], -R172.reuse ;  /* 0x0000b400148c7a23 */ /* 0x100fe200000108ac */
[C---:B------:R-:W-:Y:S04]  /*16590*/  HMMA.16816.F32.BF16 R112, R12.reuse, R142, R112 ;  /* 0x0000008e0c70723c */ /* 0x040fe80000041870 */
[--C-:B------:R-:W-:Y:S01]  /*165a0*/  FFMA.FTZ R141, R21, c[0x0][0x2d0], -R172.reuse ;  /* 0x0000b400158d7a23 */ /* 0x100fe200000108ac */
[----:B------:R-:W-:Y:S02]  /*165b0*/  MUFU.EX2 R140, R140 ;  /* 0x0000008c008c7308 */ /* 0x000fe40000000800 */
[--C-:B------:R-:W-:Y:S01]  /*165c0*/  FFMA.FTZ R142, R24, c[0x0][0x2d0], -R172.reuse ;  /* 0x0000b400188e7a23 */ /* 0x100fe200000108ac */
[C---:B------:R-:W-:Y:S04]  /*165d0*/  HMMA.16816.F32.BF16 R116, R12.reuse, R144, R116 ;  /* 0x000000900c74723c */ /* 0x040fe80000041874 */
[--C-:B------:R-:W-:Y:S03]  /*165e0*/  FFMA.FTZ R143, R25, c[0x0][0x2d0], -R172.reuse ;  /* 0x0000b400198f7a23 */ /* 0x100fe600000108ac */
[--C-:B------:R-:W-:Y:S01]  /*165f0*/  FFMA.FTZ R144, R22, c[0x0][0x2d0], -R169.reuse ;  /* 0x0000b40016907a23 */ /* 0x100fe200000108a9 */
[C---:B------:R-:W-:Y:S01]  /*16600*/  HMMA.16816.F32.BF16 R120, R12.reuse, R146, R120 ;  /* 0x000000920c78723c */ /* 0x040fe20000041878 */
[----:B------:R-:W1:Y:S03]  /*16610*/  MUFU.EX2 R141, R141 ;  /* 0x0000008d008d7308 */ /* 0x000e660000000800 */
[--C-:B------:R-:W-:Y:S02]  /*16620*/  FFMA.FTZ R145, R23, c[0x0][0x2d0], -R169.reuse ;  /* 0x0000b40017917a23 */ /* 0x100fe400000108a9 */
[----:B------:R-:W-:Y:S01]  /*16630*/  LDSM.16.MT88.4 R20, [R133+0x1100] ;  /* 0x001100008514783b */ /* 0x000fe20000004200 */
[--C-:B------:R-:W-:Y:S01]  /*16640*/  FFMA.FTZ R146, R26, c[0x0][0x2d0], -R169.reuse ;  /* 0x0000b4001a927a23 */ /* 0x100fe200000108a9 */
[C---:B------:R-:W-:Y:S03]  /*16650*/  HMMA.16816.F32.BF16 R36, R12.reuse, R148, R36 ;  /* 0x000000940c24723c */ /* 0x040fe60000041824 */
[----:B------:R-:W-:Y:S01]  /*16660*/  MUFU.EX2 R142, R142 ;  /* 0x0000008e008e7308 */ /* 0x000fe20000000800 */
[--C-:B------:R-:W-:Y:S02]  /*16670*/  FFMA.FTZ R147, R27, c[0x0][0x2d0], -R169.reuse ;  /* 0x0000b4001b937a23 */ /* 0x100fe400000108a9 */
[----:B------:R-:W-:Y:S01]  /*16680*/  LDSM.16.MT88.4 R24, [R134+UR4+0x1100] ;  /* 0x001100048618783b */ /* 0x000fe20008004200 */
[--C-:B------:R-:W-:Y:S01]  /*16690*/  FFMA.FTZ R148, R28, c[0x0][0x2d0], -R172.reuse ;  /* 0x0000b4001c947a23 */ /* 0x100fe200000108ac */
[C---:B------:R-:W-:Y:S04]  /*166a0*/  HMMA.16816.F32.BF16 R40, R12.reuse, R150, R40 ;  /* 0x000000960c28723c */ /* 0x040fe80000041828 */
[--C-:B------:R-:W-:Y:S01]  /*166b0*/  FFMA.FTZ R149, R29, c[0x0][0x2d0], -R172.reuse ;  /* 0x0000b4001d957a23 */ /* 0x100fe200000108ac */
[----:B------:R-:W4:Y:S02]  /*166c0*/  MUFU.EX2 R143, R143 ;  /* 0x0000008f008f7308 */ /* 0x000f240000000800 */
[--C-:B------:R-:W-:Y:S01]  /*166d0*/  FFMA.FTZ R150, R32, c[0x0][0x2d0], -R172.reuse ;  /* 0x0000b40020967a23 */ /* 0x100fe200000108ac */
[C---:B------:R-:W-:Y:S04]  /*166e0*/  HMMA.16816.F32.BF16 R44, R12.reuse, R152, R44 ;  /* 0x000000980c2c723c */ /* 0x040fe8000004182c */
[----:B------:R-:W-:Y:S03]  /*166f0*/  FFMA.FTZ R172, R33, c[0x0][0x2d0], -R172 ;  /* 0x0000b40021ac7a23 */ /* 0x000fe600000108ac */
[--C-:B------:R-:W-:Y:S01]  /*16700*/  FFMA.FTZ R152, R30, c[0x0][0x2d0], -R169.reuse ;  /* 0x0000b4001e987a23 */ /* 0x100fe200000108a9 */
[C---:B------:R-:W-:Y:S01]  /*16710*/  HMMA.16816.F32.BF16 R48, R12.reuse, R154, R48 ;  /* 0x0000009a0c30723c */ /* 0x040fe20000041830 */
[----:B------:R-:W-:Y:S03]  /*16720*/  MUFU.EX2 R144, R144 ;  /* 0x0000009000907308 */ /* 0x000fe60000000800 */
[--C-:B------:R-:W-:Y:S02]  /*16730*/  FFMA.FTZ R153, R31, c[0x0][0x2d0], -R169.reuse ;  /* 0x0000b4001f997a23 */ /* 0x100fe400000108a9 */
[----:B------:R-:W-:Y:S01]  /*16740*/  LDSM.16.MT88.4 R28, [R134+UR4+0x1900] ;  /* 0x00190004861c783b */ /* 0x000fe20008004200 */
[--C-:B------:R-:W-:Y:S01]  /*16750*/  FFMA.FTZ R154, R34, c[0x0][0x2d0], -R169.reuse ;  /* 0x0000b400229a7a23 */ /* 0x100fe200000108a9 */
[C---:B------:R-:W-:Y:S03]  /*16760*/  HMMA.16816.F32.BF16 R52, R12.reuse, R156, R52 ;  /* 0x0000009c0c34723c */ /* 0x040fe60000041834 */
[----:B------:R-:W5:Y:S01]  /*16770*/  MUFU.EX2 R145, R145 ;  /* 0x0000009100917308 */ /* 0x000f620000000800 */
[----:B------:R-:W-:Y:S02]  /*16780*/  FFMA.FTZ R169, R35, c[0x0][0x2d0], -R169 ;  /* 0x0000b40023a97a23 */ /* 0x000fe400000108a9 */
[----:B------:R-:W-:Y:S02]  /*16790*/  LDSM.16.MT88.4 R32, [R160+0x1900] ;  /* 0x00190000a020783b */ /* 0x000fe40000004200 */
[C---:B------:R-:W-:Y:S05]  /*167a0*/  HMMA.16816.F32.BF16 R56, R12.reuse, R158, R56 ;  /* 0x0000009e0c38723c */ /* 0x040fea0000041838 */
[----:B------:R-:W-:Y:S03]  /*167b0*/  MUFU.EX2 R146, R146 ;  /* 0x0000009200927308 */ /* 0x000fe60000000800 */
[C---:B--2---:R-:W-:Y:S07]  /*167c0*/  HMMA.16816.F32.BF16 R60, R12.reuse, R124, R60 ;  /* 0x0000007c0c3c723c */ /* 0x044fee000004183c */
[----:B------:R-:W2:Y:S01]  /*167d0*/  MUFU.EX2 R147, R147 ;  /* 0x0000009300937308 */ /* 0x000ea20000000800 */
[C---:B------:R-:W-:Y:S01]  /*167e0*/  HMMA.16816.F32.BF16 R64, R12.reuse, R126, R64 ;  /* 0x0000007e0c40723c */ /* 0x040fe20000041840 */
[----:B------:R-:W1:Y:S07]  /*167f0*/  LDSM.16.MT88.4 R124, [R160+0x4900] ;  /* 0x00490000a07c783b */ /* 0x000e6e0000004200 */
[C---:B---3--:R-:W-:Y:S01]  /*16800*/  HMMA.16816.F32.BF16 R68, R12.reuse, R16, R68 ;  /* 0x000000100c44723c */ /* 0x048fe20000041844 */
[----:B------:R-:W-:Y:S07]  /*16810*/  MUFU.EX2 R148, R148 ;  /* 0x0000009400947308 */ /* 0x000fee0000000800 */
[C---:B------:R-:W-:Y:S01]  /*16820*/  HMMA.16816.F32.BF16 R72, R12.reuse, R18, R72 ;  /* 0x000000120c48723c */ /* 0x040fe20000041848 */
[----:B------:R-:W3:Y:S02]  /*16830*/  LDSM.16.MT88.4 R16, [R135+UR4+0x1100] ;  /* 0x001100048710783b */ /* 0x000ee40008004200 */
[----:B------:R-:W1:Y:S05]  /*16840*/  MUFU.EX2 R149, R149 ;  /* 0x0000009500957308 */ /* 0x000e6a0000000800 */
[C---:B------:R-:W-:Y:S05]  /*16850*/  HMMA.16816.F32.BF16 R76, R12.reuse, R128, R76 ;  /* 0x000000800c4c723c */ /* 0x040fea000004184c */
[----:B------:R-:W-:Y:S03]  /*16860*/  MUFU.EX2 R150, R150 ;  /* 0x0000009600967308 */ /* 0x000fe60000000800 */
[C---:B------:R-:W-:Y:S01]  /*16870*/  HMMA.16816.F32.BF16 R80, R12.reuse, R130, R80 ;  /* 0x000000820c50723c */ /* 0x040fe20000041850 */
[----:B------:R-:W2:Y:S06]  /*16880*/  LDSM.16.MT88.4 R128, [R160+0x1100] ;  /* 0x00110000a080783b */ /* 0x000eac0000004200 */
[----:B------:R-:W2:Y:S01]  /*16890*/  MUFU.EX2 R151, R172 ;  /* 0x000000ac00977308 */ /* 0x000ea20000000800 */
[C---:B------:R-:W-:Y:S08]  /*168a0*/  HMMA.16816.F32.BF16 R84, R12.reuse, R136, R84 ;  /* 0x000000880c54723c */ /* 0x040ff00000041854 */
[C---:B------:R-:W-:Y:S01]  /*168b0*/  HMMA.16816.F32.BF16 R88, R12.reuse, R138, R88 ;  /* 0x0000008a0c58723c */ /* 0x040fe20000041858 */
[----:B------:R-:W3:Y:S01]  /*168c0*/  LDSM.16.MT88.4 R136, [R135+UR4+0x3100] ;  /* 0x003100048788783b */ /* 0x000ee20008004200 */
[----:B------:R-:W-:Y:S06]  /*168d0*/  MUFU.EX2 R152, R152 ;  /* 0x0000009800987308 */ /* 0x000fec0000000800 */
[C---:B-1----:R-:W-:Y:S04]  /*168e0*/  HMMA.16816.F32.BF16 R92, R12.reuse, R124, R92 ;  /* 0x0000007c0c5c723c */ /* 0x042fe8000004185c */
[----:B------:R-:W1:Y:S04]  /*168f0*/  MUFU.EX2 R153, R153 ;  /* 0x0000009900997308 */ /* 0x000e680000000800 */
[----:B------:R-:W-:Y:S01]  /*16900*/  HMMA.16816.F32.BF16 R96, R12, R126, R96 ;  /* 0x0000007e0c60723c */ /* 0x000fe20000041860 */
[----:B------:R-:W1:Y:S05]  /*16910*/  LDSM.16.MT88.4 R124, [R133+0x3100] ;  /* 0x00310000857c783b */ /* 0x000e6a0000004200 */
[----:B------:R-:W-:Y:S01]  /*16920*/  MUFU.EX2 R154, R154 ;  /* 0x0000009a009a7308 */ /* 0x000fe20000000800 */
[----:B------:R-:W-:Y:S01]  /*16930*/  F2FP.BF16.PACK_AB R12, R141, R140 ;  /* 0x0000008c8d0c723e */ /* 0x000fe200000010ff */
[----:B------:R-:W-:Y:S01]  /*16940*/  FADD.FTZ R140, R140, R173 ;  /* 0x000000ad8c8c7221 */ /* 0x000fe20000010000 */
[----:B----4-:R-:W-:Y:S03]  /*16950*/  F2FP.BF16.PACK_AB R14, R143, R142 ;  /* 0x0000008e8f0e723e */ /* 0x010fe600000010ff */
[----:B-----5:R-:W-:Y:S01]  /*16960*/  F2FP.BF16.PACK_AB R13, R145, R144 ;  /* 0x00000090910d723e */ /* 0x020fe200000010ff */
[----:B------:R-:W-:Y:S01]  /*16970*/  FADD.FTZ R141, R141, R140 ;  /* 0x0000008c8d8d7221 */ /* 0x000fe20000010000 */
[----:B--2---:R-:W-:Y:S02]  /*16980*/  F2FP.BF16.PACK_AB R15, R147, R146 ;  /* 0x00000092930f723e */ /* 0x004fe400000010ff */
[----:B------:R-:W2:Y:S01]  /*16990*/  MUFU.EX2 R169, R169 ;  /* 0x000000a900a97308 */ /* 0x000ea20000000800 */
[----:B------:R-:W-:Y:S04]  /*169a0*/  FADD.FTZ R142, R142, R141 ;  /* 0x0000008d8e8e7221 */ /* 0x000fe80000010000 */
[C---:B---3--:R-:W-:Y:S03]  /*169b0*/  HMMA.16816.F32.BF16 R4, R12.reuse, R16, R4 ;  /* 0x000000100c04723c */ /* 0x048fe60000041804 */
[----:B------:R-:W-:Y:S05]  /*169c0*/  FADD.FTZ R143, R143, R142 ;  /* 0x0000008e8f8f7221 */ /* 0x000fea0000010000 */
[C---:B------:R-:W-:Y:S01]  /*169d0*/  HMMA.16816.F32.BF16 R8, R12.reuse, R18, R8 ;  /* 0x000000120c08723c */ /* 0x040fe20000041808 */
[----:B------:R-:W3:Y:S07]  /*169e0*/  LDSM.16.MT88.4 R16, [R134+UR4+0x3100] ;  /* 0x003100048610783b */ /* 0x000eee0008004200 */
[C---:B------:R-:W-:Y:S08]  /*169f0*/  HMMA.16816.F32.BF16 R100, R12.reuse, R20, R100 ;  /* 0x000000140c64723c */ /* 0x040ff00000041864 */
[C---:B------:R-:W-:Y:S01]  /*16a00*/  HMMA.16816.F32.BF16 R104, R12.reuse, R22, R104 ;  /* 0x000000160c68723c */ /* 0x040fe20000041868 */
[----:B------:R-:W4:Y:S07]  /*16a10*/  LDSM.16.MT88.4 R20, [R160+0x3100] ;  /* 0x00310000a014783b */ /* 0x000f2e0000004200 */
[C---:B------:R-:W-:Y:S08]  /*16a20*/  HMMA.16816.F32.BF16 R108, R12.reuse, R24, R108 ;  /* 0x000000180c6c723c */ /* 0x040ff0000004186c */
[C---:B------:R-:W-:Y:S01]  /*16a30*/  HMMA.16816.F32.BF16 R112, R12.reuse, R26, R112 ;  /* 0x0000001a0c70723c */ /* 0x040fe20000041870 */
[----:B------:R-:W5:Y:S07]  /*16a40*/  LDSM.16.MT88.4 R24, [R135+UR4+0x5100] ;  /* 0x005100048718783b */ /* 0x000f6e0008004200 */
        /* <DEDUP_REMOVED lines=14> */
[----:B------:R-:W4:Y:S07]  /*16b30*/  LDSM.16.MT88.4 R20, [R135+UR4+0x1900] ;  /* 0x001900048714783b */ /* 0x000f2e0008004200 */
[C---:B-----5:R-:W-:Y:S08]  /*16b40*/  HMMA.16816.F32.BF16 R68, R12.reuse, R24, R68 ;  /* 0x000000180c44723c */ /* 0x060ff00000041844 */
[C---:B------:R-:W-:Y:S01]  /*16b50*/  HMMA.16816.F32.BF16 R72, R12.reuse, R26, R72 ;  /* 0x0000001a0c48723c */ /* 0x040fe20000041848 */
[----:B------:R-:W5:Y:S07]  /*16b60*/  LDSM.16.MT88.4 R24, [R133+0x1900] ;  /* 0x001900008518783b */ /* 0x000f6e0000004200 */
[C---:B-1----:R-:W-:Y:S08]  /*16b70*/  HMMA.16816.F32.BF16 R76, R12.reuse, R124, R76 ;  /* 0x0000007c0c4c723c */ /* 0x042ff0000004184c */
[C---:B------:R-:W-:Y:S08]  /*16b80*/  HMMA.16816.F32.BF16 R80, R12.reuse, R126, R80 ;  /* 0x0000007e0c50723c */ /* 0x040ff00000041850 */
[C---:B---3--:R-:W-:Y:S08]  /*16b90*/  HMMA.16816.F32.BF16 R84, R12.reuse, R16, R84 ;  /* 0x000000100c54723c */ /* 0x048ff00000041854 */
[C---:B------:R-:W-:Y:S01]  /*16ba0*/  HMMA.16816.F32.BF16 R88, R12.reuse, R18, R88 ;  /* 0x000000120c58723c */ /* 0x040fe20000041858 */
[----:B------:R-:W1:Y:S07]  /*16bb0*/  LDSM.16.MT88.4 R16, [R133+0x3900] ;  /* 0x003900008510783b */ /* 0x000e6e0000004200 */
[C---:B------:R-:W-:Y:S08]  /*16bc0*/  HMMA.16816.F32.BF16 R92, R12.reuse, R128, R92 ;  /* 0x000000800c5c723c */ /* 0x040ff0000004185c */
[----:B------:R-:W-:Y:S07]  /*16bd0*/  HMMA.16816.F32.BF16 R96, R12, R130, R96 ;  /* 0x000000820c60723c */ /* 0x000fee0000041860 */
[----:B------:R-:W-:Y:S01]  /*16be0*/  F2FP.BF16.PACK_AB R12, R149, R148 ;  /* 0x00000094950c723e */ /* 0x000fe200000010ff */
[----:B------:R-:W-:Y:S01]  /*16bf0*/  FADD.FTZ R148, R148, R143 ;  /* 0x0000008f94947221 */ /* 0x000fe20000010000 */
[----:B------:R-:W-:Y:S03]  /*16c00*/  F2FP.BF16.PACK_AB R14, R151, R150 ;  /* 0x00000096970e723e */ /* 0x000fe600000010ff */
[----:B------:R-:W-:Y:S01]  /*16c10*/  F2FP.BF16.PACK_AB R13, R153, R152 ;  /* 0x00000098990d723e */ /* 0x000fe200000010ff */
[----:B------:R-:W-:Y:S01]  /*16c20*/  FADD.FTZ R149, R149, R148 ;  /* 0x0000009495957221 */ /* 0x000fe20000010000 */
[----:B--2---:R-:W-:Y:S03]  /*16c30*/  F2FP.BF16.PACK_AB R15, R169, R154 ;  /* 0x0000009aa90f723e */ /* 0x004fe600000010ff */
[----:B------:R-:W-:Y:S04]  /*16c40*/  FADD.FTZ R150, R150, R149 ;  /* 0x0000009596967221 */ /* 0x000fe80000010000 */
[C---:B----4-:R-:W-:Y:S01]  /*16c50*/  HMMA.16816.F32.BF16 R128, R12.reuse, R20, R4 ;  /* 0x000000140c80723c */ /* 0x050fe20000041804 */
[----:B------:R-:W2:Y:S02]  /*16c60*/  LDSM.16.MT88.4 R4, [R134+UR4+0x3900] ;  /* 0x003900048604783b */ /* 0x000ea40008004200 */
[----:B------:R-:W-:Y:S05]  /*16c70*/  FADD.FTZ R207, R151, R150 ;  /* 0x0000009697cf7221 */ /* 0x000fea0000010000 */
[C---:B------:R-:W-:Y:S01]  /*16c80*/  HMMA.16816.F32.BF16 R124, R12.reuse, R22, R8 ;  /* 0x000000160c7c723c */ /* 0x040fe20000041808 */
[----:B------:R-:W3:Y:S07]  /*16c90*/  LDSM.16.MT88.4 R8, [R160+0x3900] ;  /* 0x00390000a008783b */ /* 0x000eee0000004200 */
[C---:B-----5:R-:W-:Y:S01]  /*16ca0*/  HMMA.16816.F32.BF16 R100, R12.reuse, R24, R100 ;  /* 0x000000180c64723c */ /* 0x060fe20000041864 */
[----:B------:R-:W4:Y:S07]  /*16cb0*/  LDSM.16.MT88.4 R20, [R135+UR4+0x5900] ;  /* 0x005900048714783b */ /* 0x000f2e0008004200 */
        /* <DEDUP_REMOVED lines=8> */
[----:B------:R-:W-:Y:S01]  /*16d40*/  @P0 IADD3 R16, R211, -0x2, RZ ;  /* 0xfffffffed3100810 */ /* 0x000fe20007ffe0ff */
[C---:B------:R-:W-:Y:S04]  /*16d50*/  HMMA.16816.F32.BF16 R48, R12.reuse, R18, R48 ;  /* 0x000000120c30723c */ /* 0x040fe80000041830 */
[----:B------:R-:W-:Y:S03]  /*16d60*/  @P0 SHF.R.S32.HI R17, RZ, 0x1f, R16 ;  /* 0x0000001fff110819 */ /* 0x000fe60000011410 */
[C---:B------:R-:W-:Y:S01]  /*16d70*/  @P0 IMAD.WIDE.U32 R18, R16.reuse, c[0x0][0x1e0], RZ ;  /* 0x0000780010120a25 */ /* 0x040fe200078e00ff */
[C---:B--2---:R-:W-:Y:S04]  /*16d80*/  HMMA.16816.F32.BF16 R52, R12.reuse, R4, R52 ;  /* 0x000000040c34723c */ /* 0x044fe80000041834 */
[----:B------:R-:W-:Y:S04]  /*16d90*/  @P0 IMAD R17, R17, c[0x0][0x1e0], RZ ;  /* 0x0000780011110a24 */ /* 0x000fe800078e02ff */
[C---:B------:R-:W-:Y:S01]  /*16da0*/  HMMA.16816.F32.BF16 R56, R12.reuse, R6, R56 ;  /* 0x000000060c38723c */ /* 0x040fe20000041838 */
[----:B------:R-:W1:Y:S03]  /*16db0*/  LDSM.16.MT88.4 R4, [R133+0x5900] ;  /* 0x005900008504783b */ /* 0x000e660000004200 */
[----:B------:R-:W-:Y:S01]  /*16dc0*/  @P0 IMAD R17, R16, c[0x0][0x1e4], R17 ;  /* 0x0000790010110a24 */ /* 0x000fe200078e0211 */
[----:B------:R-:W-:Y:S03]  /*16dd0*/  @P0 SHF.L.U32 R16, R18, 0x6, RZ ;  /* 0x0000000612100819 */ /* 0x000fe600000006ff */
[C---:B---3--:R-:W-:Y:S04]  /*16de0*/  HMMA.16816.F32.BF16 R60, R12.reuse, R8, R60 ;  /* 0x000000080c3c723c */ /* 0x048fe8000004183c */
[----:B------:R-:W-:Y:S03]  /*16df0*/  @P0 IADD3 R17, R19, R17, RZ ;  /* 0x0000001113110210 */ /* 0x000fe60007ffe0ff */
[----:B------:R-:W-:Y:S01]  /*16e00*/  @P0 IADD3 R8, P1, R16, R200, RZ ;  /* 0x000000c810080210 */ /* 0x000fe20007f3e0ff */
[C---:B------:R-:W-:Y:S04]  /*16e10*/  HMMA.16816.F32.BF16 R64, R12.reuse, R10, R64 ;  /* 0x0000000a0c40723c */ /* 0x040fe80000041840 */
[----:B------:R-:W-:Y:S02]  /*16e20*/  @P0 SHF.L.U64.HI R17, R18, 0x6, R17 ;  /* 0x0000000612110819 */ /* 0x000fe40000010211 */
[----:B------:R-:W-:Y:S02]  /*16e30*/  @P0 LEA R26, P3, R8, c[0x0][0x1c8], 0x1 ;  /* 0x00007200081a0a11 */ /* 0x000fe400078608ff */
[----:B------:R-:W-:Y:S01]  /*16e40*/  @P0 IADD3 R11, P2, R16, R213, RZ ;  /* 0x000000d5100b0210 */ /* 0x000fe20007f5e0ff */
[C---:B----4-:R-:W-:Y:S03]  /*16e50*/  HMMA.16816.F32.BF16 R68, R12.reuse, R20, R68 ;  /* 0x000000140c44723c */ /* 0x050fe60000041844 */
[----:B------:R-:W-:Y:S02]  /*16e60*/  @P0 IADD3.X R9, R17, R205, RZ, P1, !PT ;  /* 0x000000cd11090210 */ /* 0x000fe40000ffe4ff */
[----:B------:R-:W-:Y:S02]  /*16e70*/  @P0 LEA R24, P1, R11, c[0x0][0x1c8], 0x1 ;  /* 0x000072000b180a11 */ /* 0x000fe400078208ff */
[----:B------:R-:W-:Y:S01]  /*16e80*/  @P0 IADD3.X R10, R17, R212, RZ, P2, !PT ;  /* 0x000000d4110a0210 */ /* 0x000fe200017fe4ff */
[C---:B------:R-:W-:Y:S04]  /*16e90*/  HMMA.16816.F32.BF16 R72, R12.reuse, R22, R72 ;  /* 0x000000160c48723c */ /* 0x040fe80000041848 */
[----:B------:R-:W-:Y:S02]  /*16ea0*/  @P0 LEA.HI.X R25, R11, c[0x0][0x1cc], R10, 0x1, P1 ;  /* 0x000073000b190a11 */ /* 0x000fe400008f0c0a */
[----:B------:R-:W-:Y:S02]  /*16eb0*/  @P0 IADD3 R21, P1, R193, R16, RZ ;  /* 0x00000010c1150210 */ /* 0x000fe40007f3e0ff */
[C---:B-1----:R-:W-:Y:S04]  /*16ec0*/  HMMA.16816.F32.BF16 R76, R12.reuse, R4, R76 ;  /* 0x000000040c4c723c */ /* 0x042fe8000004184c */
[----:B------:R-:W-:Y:S02]  /*16ed0*/  @P0 IADD3 R18, P4, R21, R200, RZ ;  /* 0x000000c815120210 */ /* 0x000fe40007f9e0ff */
[----:B------:R-:W-:Y:S01]  /*16ee0*/  @P0 IADD3.X R29, R192, R17, RZ, P1, !PT ;  /* 0x00000011c01d0210 */ /* 0x000fe20000ffe4ff */
[----:B------:R-:W-:Y:S01]  /*16ef0*/  FADD.FTZ R4, R164, R167 ;  /* 0x000000a7a4047221 */ /* 0x000fe20000010000 */
[----:B------:R-:W-:Y:S01]  /*16f00*/  @P0 LEA R30, P1, R18, c[0x0][0x1c8], 0x1 ;  /* 0x00007200121e0a11 */ /* 0x000fe200078208ff */
[C---:B------:R-:W-:Y:S03]  /*16f10*/  HMMA.16816.F32.BF16 R80, R12.reuse, R6, R80 ;  /* 0x000000060c50723c */ /* 0x040fe60000041850 */
[----:B------:R-:W-:Y:S01]  /*16f20*/  @P0 IADD3.X R19, R29, R205, RZ, P4, !PT ;  /* 0x000000cd1d130210 */ /* 0x000fe200027fe4ff */
[----:B------:R-:W-:Y:S01]  /*16f30*/  FADD.FTZ R4, R165, R4 ;  /* 0x00000004a5047221 */ /* 0x000fe20000010000 */
[----:B------:R-:W-:Y:S02]  /*16f40*/  @P0 LEA.HI.X R27, R8, c[0x0][0x1cc], R9, 0x1, P3 ;  /* 0x00007300081b0a11 */ /* 0x000fe400018f0c09 */
[----:B------:R-:W1:Y:S01]  /*16f50*/  LDSM.16.MT88.4 R8, [R134+UR4+0x5900] ;  /* 0x005900048608783b */ /* 0x000e620008004200 */
[----:B------:R-:W-:Y:S01]  /*16f60*/  @P0 LEA.HI.X R31, R18, c[0x0][0x1cc], R19, 0x1, P1 ;  /* 0x00007300121f0a11 */ /* 0x000fe200008f0c13 */
[----:B------:R-:W-:Y:S01]  /*16f70*/  FADD.FTZ R175, R175, R4 ;  /* 0x00000004afaf7221 */ /* 0x000fe20000010000 */
[C---:B------:R-:W-:Y:S02]  /*16f80*/  ISETP.GE.AND P1, PT, R206.reuse, 0x1, PT ;  /* 0x00000001ce00780c */ /* 0x040fe40003f26270 */
[----:B------:R-:W-:Y:S01]  /*16f90*/  IADD3 R206, R206, 0x1, RZ ;  /* 0x00000001cece7810 */ /* 0x000fe20007ffe0ff */
[----:B------:R-:W-:Y:S01]  /*16fa0*/  FADD.FTZ R176, R176, R175 ;  /* 0x000000afb0b07221 */ /* 0x000fe20000010000 */
[----:B------:R-:W-:Y:S02]  /*16fb0*/  @P0 IADD3 R16, P3, R16, R210, RZ ;  /* 0x000000d210100210 */ /* 0x000fe40007f7e0ff */
[----:B------:R-:W-:Y:S01]  /*16fc0*/  SEL R206, R206, RZ, !P1 ;  /* 0x000000ffcece7207 */ /* 0x000fe20004800000 */
[----:B------:R-:W-:Y:S01]  /*16fd0*/  FADD.FTZ R177, R177, R176 ;  /* 0x000000b0b1b17221 */ /* 0x000fe20000010000 */
[----:B------:R-:W-:Y:S02]  /*16fe0*/  @P0 IADD3.X R17, R17, R209, RZ, P3, !PT ;  /* 0x000000d111110210 */ /* 0x000fe40001ffe4ff */
[----:B------:R-:W-:Y:S01]  /*16ff0*/  @P0 LEA R22, P2, R16, c[0x0][0x1c8], 0x1 ;  /* 0x0000720010160a11 */ /* 0x000fe200078408ff */
[----:B------:R-:W-:Y:S01]  /*17000*/  @P0 IMAD R5, R206, 0x3000, R197 ;  /* 0x00003000ce050824 */ /* 0x000fe200078e02c5 */
[----:B------:R-:W-:Y:S01]  /*17010*/  @P0 IADD3 R3, P4, R21, R213, RZ ;  /* 0x000000d515030210 */ /* 0x000fe20007f9e0ff */
[----:B------:R-:W-:Y:S01]  /*17020*/  FADD.FTZ R177, R178, R177 ;  /* 0x000000b1b2b17221 */ /* 0x000fe20000010000 */
[----:B------:R-:W-:Y:S02]  /*17030*/  @P0 LEA.HI.X R23, R16, c[0x0][0x1cc], R17, 0x1, P2 ;  /* 0x0000730010170a11 */ /* 0x000fe400010f0c11 */
[----:B------:R-:W2:Y:S01]  /*17040*/  LDSM.16.MT88.4 R16, [R160+0x5900] ;  /* 0x00590000a010783b */ /* 0x000ea20000004200 */
[----:B------:R-:W-:Y:S01]  /*17050*/  @P0 LEA R20, P3, R3, c[0x0][0x1c8], 0x1 ;  /* 0x0000720003140a11 */ /* 0x000fe200078608ff */
[----:B------:R-:W-:Y:S01]  /*17060*/  FADD.FTZ R144, R144, R177 ;  /* 0x000000b190907221 */ /* 0x000fe20000010000 */
[----:B------:R-:W-:Y:S02]  /*17070*/  @P0 IADD3.X R28, R29, R212, RZ, P4, !PT ;  /* 0x000000d41d1c0210 */ /* 0x000fe400027fe4ff */
[----:B------:R-:W-:Y:S01]  /*17080*/  @P0 IADD3 R7, P2, R21, R210, RZ ;  /* 0x000000d215070210 */ /* 0x000fe20007f5e0ff */
[----:B------:R-:W-:Y:S01]  /*17090*/  FADD.FTZ R145, R145, R144 ;  /* 0x0000009091917221 */ /* 0x000fe20000010000 */
[----:B------:R-:W-:Y:S02]  /*170a0*/  @P0 LEA.HI.X R21, R3, c[0x0][0x1cc], R28, 0x1, P3 ;  /* 0x0000730003150a11 */ /* 0x000fe400018f0c1c */
[----:B------:R-:W-:Y:S01]  /*170b0*/  @P0 SHF.L.U32 R3, R5, 0x1, RZ ;  /* 0x0000000105030819 */ /* 0x000fe200000006ff */
[----:B------:R-:W-:Y:S01]  /*170c0*/  FADD.FTZ R146, R146, R145 ;  /* 0x0000009192927221 */ /* 0x000fe20000010000 */
[----:B------:R-:W-:Y:S02]  /*170d0*/  LOP3.LUT P4, RZ, R191, 0x1, RZ, 0xc0, !PT ;  /* 0x00000001bfff7812 */ /* 0x000fe4000788c0ff */
[----:B------:R-:W-:Y:S01]  /*170e0*/  @P0 LEA R6, P1, R7, c[0x0][0x1c8], 0x1 ;  /* 0x0000720007060a11 */ /* 0x000fe200078208ff */
[----:B------:R-:W-:Y:S01]  /*170f0*/  @!PT LDS RZ, [RZ] ;  /* 0x00000000fffff984 */ /* 0x000fe20000000800 */
[----:B------:R-:W-:Y:S01]  /*17100*/  @!PT LDS RZ, [RZ] ;  /* 0x00000000fffff984 */ /* 0x000fe20000000800 */
[----:B------:R-:W-:Y:S01]  /*17110*/  @!PT LDS RZ, [RZ] ;  /* 0x00000000fffff984 */ /* 0x000fe20000000800 */
[----:B------:R3:W-:Y:S01]  /*17120*/  @P0 LDGSTS.E.BYPASS.LTC128B.128 [R3+0xc100], [R26.64], !P6 ;  /* 0x0c1000001a030fae */ /* 0x0007e2000f101d46 */
[----:B------:R-:W-:Y:S01]  /*17130*/  @P0 IADD3.X R32, R29, R209, RZ, P2, !PT ;  /* 0x000000d11d200210 */ /* 0x000fe200017fe4ff */
[----:B------:R-:W-:Y:S01]  /*17140*/  FADD.FTZ R147, R147, R146 ;  /* 0x0000009293937221 */ /* 0x000fe20000010000 */
[----:B------:R-:W-:Y:S02]  /*17150*/  MOV R133, R2 ;  /* 0x0000000200857202 */ /* 0x000fe40000000f00 */
[----:B------:R-:W-:Y:S01]  /*17160*/  @P0 LEA.HI.X R7, R7, c[0x0][0x1cc], R32, 0x1, P1 ;  /* 0x0000730007070a11 */ /* 0x000fe200008f0c20 */
[----:B------:R-:W-:Y:S01]  /*17170*/  FADD.FTZ R152, R152, R147 ;  /* 0x0000009398987221 */ /* 0x000fe20000010000 */
[C---:B-1----:R-:W-:Y:S01]  /*17180*/  HMMA.16816.F32.BF16 R84, R12.reuse, R8, R84 ;  /* 0x000000080c54723c */ /* 0x042fe20000041854 */
[----:B------:R3:W-:Y:S02]  /*17190*/  @P0 LDGSTS.E.BYPASS.LTC128B.128 [R3+0xe100], [R24.64], !P5 ;  /* 0x0e10000018030fae */ /* 0x0007e4000e901d46 */
[----:B------:R-:W-:Y:S04]  /*171a0*/  FADD.FTZ R153, R153, R152 ;  /* 0x0000009899997221 */ /* 0x000fe80000010000 */
[----:B------:R-:W-:Y:S01]  /*171b0*/  FADD.FTZ R154, R154, R153 ;  /* 0x000000999a9a7221 */ /* 0x000fe20000010000 */
[C---:B------:R-:W-:Y:S01]  /*171c0*/  HMMA.16816.F32.BF16 R88, R12.reuse, R10, R88 ;  /* 0x0000000a0c58723c */ /* 0x040fe20000041858 */
[----:B------:R3:W-:Y:S03]  /*171d0*/  @P0 LDGSTS.E.BYPASS.LTC128B.128 [R3+0x10100], [R22.64], !P4 ;  /* 0x1010000016030fae */ /* 0x0007e6000e101d46 */
[----:B------:R-:W-:Y:S05]  /*171e0*/  FADD.FTZ R208, R169, R154 ;  /* 0x0000009aa9d07221 */ /* 0x000fea0000010000 */
[----:B------:R3:W-:Y:S01]  /*171f0*/  @P0 LDGSTS.E.BYPASS.LTC128B.128 [R3+0xd100], [R30.64], !P6 ;  /* 0x0d1000001e030fae */ /* 0x0007e2000f101d46 */
[C---:B--2---:R-:W-:Y:S07]  /*17200*/  HMMA.16816.F32.BF16 R92, R12.reuse, R16, R92 ;  /* 0x000000100c5c723c */ /* 0x044fee000004185c */
[----:B------:R3:W-:Y:S01]  /*17210*/  @P0 LDGSTS.E.BYPASS.LTC128B.128 [R3+0xf100], [R20.64], !P5 ;  /* 0x0f10000014030fae */ /* 0x0007e2000e901d46 */
[----:B------:R-:W-:Y:S07]  /*17220*/  HMMA.16816.F32.BF16 R96, R12, R18, R96 ;  /* 0x000000120c60723c */ /* 0x000fee0000041860 */
[----:B------:R3:W-:Y:S01]  /*17230*/  @P0 LDGSTS.E.BYPASS.LTC128B.128 [R3+0x11100], [R6.64], !P4 ;  /* 0x1110000006030fae */ /* 0x0007e2000e101d46 */
[----:B------:R-:W-:Y:S04]  /*17240*/  ISETP.GT.AND P0, PT, R211, RZ, PT ;  /* 0x000000ffd300720c */ /* 0x000fe80003f04270 */
[----:B------:R-:W-:Y:S03]  /*17250*/  MOV R211, R218 ;  /* 0x000000da00d37202 */ /* 0x000fe60000000f00 */
[----:B------:R-:W0:Y:S01]  /*17260*/  LDGDEPBAR ;  /* 0x00000000000079af */ /* 0x000e220000000000 */
[----:B---3--:R-:W-:Y:S05]  /*17270*/  MOV R3, R0 ;  /* 0x0000000000037202 */ /* 0x008fea0000000f00 */
[----:B------:R-:W-:-:S05]  /*17280*/  @P0 BRA `(.L_x_1264) ;  /* 0xffffd5b000000947 */ /* 0x000fca000383ffff */
.L_x_1263:
        /* <DEDUP_REMOVED lines=122> */
.L_x_1209:
        /* <DEDUP_REMOVED lines=68> */
[----:B------:R-:W-:-:S02]  /*17e70*/  F2FP.BF16.PACK_AB R52, R53, R52 ;  /* 0x000000343534723e */ /* 0x000fc400000010ff */
[----:B------:R-:W-:Y:S01]  /*17e80*/  STS [R17+0x480], R102 ;  /* 0x0004806611007388 */ /* 0x000fe20000000800 */
[----:B------:R-:W-:Y:S02]  /*17e90*/  F2FP.BF16.PACK_AB R54, R55, R54 ;  /* 0x000000363736723e */ /* 0x000fe400000010ff */
        /* <DEDUP_REMOVED lines=69> */
[----:B--2---:R-:W-:-:S02]  /*182f0*/  IMAD.MOV.U32 R5, RZ, RZ, c[0x0][0x388] ;  /* 0x0000e200ff057624 */ /* 0x004fc400078e00ff */
[----:B------:R-:W-:-:S03]  /*18300*/  @P1 IMAD.WIDE R20, R190, R21, c[0x0][0x508] ;  /* 0x00014200be141625 */ /* 0x000fc600078e0215 */
[----:B---3--:R-:W2:Y:S04]  /*18310*/  @P0 LDG.E R23, [R32.64] ;  /* 0x0000000620170981 */ /* 0x008ea8000c1e1900 */
        /* <DEDUP_REMOVED lines=9> */
.L_x_1266:
[----:B-1----:R-:W-:Y:S01]  /*183b0*/  LOP3.LUT R7, R6, 0xffffffe0, RZ, 0xc0, !PT ;  /* 0xffffffe006077812 */ /* 0x002fe200078ec0ff */
[----:B------:R-:W1:Y:S01]  /*183c0*/  S2R R57, SR_CTAID.X ;  /* 0x0000000000397919 */ /* 0x000e620000002500 */
[----:B------:R-:W-:Y:S01]  /*183d0*/  SHF.R.S32.HI R13, RZ, 0x1f, R4 ;  /* 0x0000001fff0d7819 */ /* 0x000fe20000011404 */
[----:B------:R-:W-:Y:S01]  /*183e0*/  IMAD.MOV.U32 R9, RZ, RZ, c[0x0][0x4e8] ;  /* 0x00013a00ff097624 */ /* 0x000fe200078e00ff */
[----:B------:R-:W-:Y:S01]  /*183f0*/  LEA.HI R6, R19, R19, RZ, 0x1 ;  /* 0x0000001313067211 */ /* 0x000fe200078f08ff */
[----:B------:R-:W-:Y:S01]  /*18400*/  IMAD.IADD R8, R2, 0x1, -R7 ;  /* 0x0000000102087824 */ /* 0x000fe200078e0a07 */
[----:B------:R-:W-:Y:S01]  /*18410*/  LEA.HI R13, R13, R4, RZ, 0x3 ;  /* 0x000000040d0d7211 */ /* 0x000fe200078f18ff */
[----:B------:R-:W-:Y:S01]  /*18420*/  BSSY B0, `(.L_x_1267) ;  /* 0x0000082000007945 */ /* 0x000fe20003800000 */
[----:B------:R-:W-:-:S02]  /*18430*/  LOP3.LUT R6, R6, 0x1ffffffe, RZ, 0xc0, !PT ;  /* 0x1ffffffe06067812 */ /* 0x000fc400078ec0ff */
[----:B------:R-:W-:Y:S02]  /*18440*/  SHF.R.S32.HI R7, RZ, 0x1f, R8 ;  /* 0x0000001fff077819 */ /* 0x000fe40000011408 */
[----:B------:R-:W-:Y:S02]  /*18450*/  LOP3.LUT R13, R13, 0xffffff8, RZ, 0xc0, !PT ;  /* 0x0ffffff80d0d7812 */ /* 0x000fe400078ec0ff */
[----:B------:R-:W-:Y:S02]  /*18460*/  LEA.HI R7, R7, R8, RZ, 0x2 ;  /* 0x0000000807077211 */ /* 0x000fe400078f10ff */
[----:B------:R-:W-:Y:S01]  /*18470*/  IADD3 R4, R4, -R13, RZ ;  /* 0x8000000d04047210 */ /* 0x000fe20007ffe0ff */
[----:B------:R-:W-:Y:S01]  /*18480*/  IMAD.WIDE.U32 R12, R16, c[0x0][0x3a0], RZ ;  /* 0x0000e800100c7a25 */ /* 0x000fe200078e00ff */
[----:B------:R-:W-:Y:S02]  /*18490*/  SHF.R.S32.HI R7, RZ, 0x2, R7 ;  /* 0x00000002ff077819 */ /* 0x000fe40000011407 */
[----:B------:R-:W-:Y:S01]  /*184a0*/  ISETP.NE.AND P1, PT, R9, 0x1, PT ;  /* 0x000000010900780c */ /* 0x000fe20003f25270 */
[----:B------:R-:W-:Y:S01]  /*184b0*/  IMAD.IADD R9, R19, 0x1, -R6 ;  /* 0x0000000113097824 */ /* 0x000fe200078e0a06 */
[----:B------:R-:W-:Y:S01]  /*184c0*/  LOP3.LUT P2, RZ, R8, 0x3, RZ, 0xc0, !PT ;  /* 0x0000000308ff7812 */ /* 0x000fe2000784c0ff */
[----:B------:R-:W-:Y:S01]  /*184d0*/  IMAD R6, R0, c[0x0][0x490], RZ ;  /* 0x0001240000067a24 */ /* 0x000fe200078e02ff */
[----:B------:R-:W-:Y:S01]  /*184e0*/  LEA.HI R8, R15, R2, RZ, 0x3 ;  /* 0x000000020f087211 */ /* 0x000fe200078f18ff */
[----:B------:R-:W-:Y:S01]  /*184f0*/  IMAD R4, R4, 0x10, R7 ;  /* 0x0000001004047824 */ /* 0x000fe200078e0207 */
[----:B------:R-:W-:Y:S01]  /*18500*/  MOV R18, R16 ;  /* 0x0000001000127202 */ /* 0x000fe20000000f00 */
[----:B------:R-:W-:Y:S01]  /*18510*/  IMAD R21, R189, c[0x0][0x494], R6 ;  /* 0x00012500bd157a24 */ /* 0x000fe200078e0206 */
[----:B------:R-:W-:Y:S01]  /*18520*/  LEA.HI R15, R15, R2, RZ, 0x6 ;  /* 0x000000020f0f7211 */ /* 0x000fe200078f30ff */
[----:B------:R-:W-:-:S02]  /*18530*/  IMAD R6, R9, 0x8, R4 ;  /* 0x0000000809067824 */ /* 0x000fc400078e0204 */
[----:B------:R-:W-:Y:S02]  /*18540*/  IMAD R7, R17, c[0x0][0x3a0], RZ ;  /* 0x0000e80011077a24 */ /* 0x000fe400078e02ff */
[----:B------:R-:W-:Y:S01]  /*18550*/  IMAD.MOV.U32 R19, RZ, RZ, R17 ;  /* 0x000000ffff137224 */ /* 0x000fe200078e0011 */
[----:B-1----:R-:W-:Y:S01]  /*18560*/  LEA R9, R57, R6, 0x7 ;  /* 0x0000000639097211 */ /* 0x002fe200078e38ff */
[----:B------:R-:W-:Y:S01]  /*18570*/  IMAD R17, R16, c[0x0][0x3a4], R7 ;  /* 0x0000e90010117a24 */ /* 0x000fe200078e0207 */
[----:B------:R-:W-:Y:S01]  /*18580*/  LOP3.LUT R7, R8, 0xfffffff8, RZ, 0xc0, !PT ;  /* 0xfffffff808077812 */ /* 0x000fe200078ec0ff */
[----:B------:R-:W-:Y:S01]  /*18590*/  IMAD.WIDE.U32 R18, R189, c[0x0][0x490], R18 ;  /* 0x00012400bd127a25 */ /* 0x000fe200078e0012 */
[----:B------:R-:W-:Y:S02]  /*185a0*/  SHF.R.S32.HI R8, RZ, 0x3, R8 ;  /* 0x00000003ff087819 */ /* 0x000fe40000011408 */
[----:B------:R-:W-:Y:S01]  /*185b0*/  IADD3 R13, R13, R17, RZ ;  /* 0x000000110d0d7210 */ /* 0x000fe20007ffe0ff */
[----:B------:R-:W-:-:S04]  /*185c0*/  @P1 IMAD.HI.U32 R10, R9, c[0x0][0x4ec], RZ ;  /* 0x00013b00090a1a27 */ /* 0x000fc800078e00ff */
[----:B------:R-:W-:Y:S01]  /*185d0*/  IMAD.IADD R7, R2, 0x1, -R7 ;  /* 0x0000000102077824 */ /* 0x000fe200078e0a07 */
[----:B------:R-:W-:Y:S01]  /*185e0*/  SHF.R.S32.HI R2, RZ, 0x1f, R190 ;  /* 0x0000001fff027819 */ /* 0x000fe200000114be */
[----:B------:R-:W-:Y:S01]  /*185f0*/  IMAD.MOV.U32 R6, RZ, RZ, R9 ;  /* 0x000000ffff067224 */ /* 0x000fe200078e0009 */
[----:B------:R-:W-:Y:S01]  /*18600*/  @P1 SHF.R.U32.HI R6, RZ, c[0x0][0x4f0], R10 ;  /* 0x00013c00ff061a19 */ /* 0x000fe2000001160a */
[----:B------:R-:W-:Y:S01]  /*18610*/  IMAD.IADD R19, R19, 0x1, R21 ;  /* 0x0000000113137824 */ /* 0x000fe200078e0215 */
[----:B------:R-:W-:Y:S01]  /*18620*/  SEL R190, R190, RZ, !P0 ;  /* 0x000000ffbebe7207 */ /* 0x000fe20004000000 */
[----:B------:R-:W-:Y:S01]  /*18630*/  IMAD R0, R0, c[0x0][0x3e8], RZ ;  /* 0x0000fa0000007a24 */ /* 0x000fe200078e02ff */
[----:B------:R-:W-:Y:S01]  /*18640*/  SEL R2, R2, RZ, !P0 ;  /* 0x000000ff02027207 */ /* 0x000fe20004000000 */
[----:B------:R-:W-:Y:S02]  /*18650*/  IMAD.MOV R10, RZ, RZ, -R6 ;  /* 0x000000ffff0a7224 */ /* 0x000fe400078e0a06 */
[----:B------:R-:W-:Y:S01]  /*18660*/  IMAD R17, R189, c[0x0][0x3ec], R0 ;  /* 0x0000fb00bd117a24 */ /* 0x000fe200078e0200 */
[----:B------:R-:W-:Y:S01]  /*18670*/  LEA R0, R7, R8, 0x5 ;  /* 0x0000000807007211 */ /* 0x000fe200078e28ff */
[----:B------:R-:W-:-:S04]  /*18680*/  IMAD.WIDE.U32 R12, R189, c[0x0][0x3e8], R12 ;  /* 0x0000fa00bd0c7a25 */ /* 0x000fc800078e000c */
[----:B------:R-:W-:Y:S01]  /*18690*/  IMAD.WIDE.U32 R18, R190, c[0x0][0x498], R18 ;  /* 0x00012600be127a25 */ /* 0x000fe200078e0012 */
[----:B------:R-:W-:Y:S02]  /*186a0*/  IADD3 R13, R13, R17, RZ ;  /* 0x000000110d0d7210 */ /* 0x000fe40007ffe0ff */
[----:B------:R-:W-:Y:S01]  /*186b0*/  SHF.R.S32.HI R17, RZ, 0x1f, R6 ;  /* 0x0000001fff117819 */ /* 0x000fe20000011406 */
[----:B------:R-:W-:Y:S01]  /*186c0*/  IMAD R10, R10, c[0x0][0x4e8], R9 ;  /* 0x00013a000a0a7a24 */ /* 0x000fe200078e0209 */
[----:B------:R-:W-:Y:S01]  /*186d0*/  IADD3 R20, P0, R6, R18, RZ ;  /* 0x0000001206147210 */ /* 0x000fe20007f1e0ff */
[----:B------:R-:W-:Y:S02]  /*186e0*/  IMAD R21, R2, c[0x0][0x498], RZ ;  /* 0x0001260002157a24 */ /* 0x000fe400078e02ff */
[----:B------:R-:W-:Y:S01]  /*186f0*/  IMAD R9, R57, 0x80, R0 ;  /* 0x0000008039097824 */ /* 0x000fe200078e0200 */
[----:B------:R-:W-:Y:S01]  /*18700*/  SHF.R.S32.HI R18, RZ, 0x1f, R10 ;  /* 0x0000001fff127819 */ /* 0x000fe2000001140a */
[----:B------:R-:W-:-:S02]  /*18710*/  IMAD R14, R190, c[0x0][0x49c], R21 ;  /* 0x00012700be0e7a24 */ /* 0x000fc400078e0215 */
[----:B------:R-:W-:Y:S02]  /*18720*/  IMAD.SHL.U32 R0, R8, 0x40, RZ ;  /* 0x0000004008007824 */ /* 0x000fe400078e00ff */
[----:B------:R-:W-:Y:S01]  /*18730*/  @P1 IMAD.HI.U32 R16, R9, c[0x0][0x4ec], RZ ;  /* 0x00013b0009101a27 */ /* 0x000fe200078e00ff */
[----:B------:R-:W-:Y:S02]  /*18740*/  IADD3.X R21, R17, R19, R14, P0, !PT ;  /* 0x0000001311157210 */ /* 0x000fe400007fe40e */
[----:B------:R-:W-:Y:S01]  /*18750*/  LOP3.LUT R17, R0, 0x1c0, RZ, 0xc0, !PT ;  /* 0x000001c000117812 */ /* 0x000fe200078ec0ff */
[----:B------:R-:W-:Y:S02]  /*18760*/  IMAD R19, R18, c[0x0][0x488], RZ ;  /* 0x0001220012137a24 */ /* 0x000fe400078e02ff */
[----:B------:R-:W-:-:S04]  /*18770*/  IMAD.WIDE.U32 R20, R10, c[0x0][0x488], R20 ;  /* 0x000122000a147a25 */ /* 0x000fc800078e0014 */
[----:B------:R-:W-:Y:S01]  /*18780*/  IMAD R19, R10, c[0x0][0x48c], R19 ;  /* 0x000123000a137a24 */ /* 0x000fe200078e0213 */
[----:B------:R-:W-:Y:S01]  /*18790*/  LEA R10, P0, R20, c[0x0][0x450], 0x2 ;  /* 0x00011400140a7a11 */ /* 0x000fe200078010ff */
[----:B------:R-:W-:Y:S02]  /*187a0*/  IMAD.SHL.U32 R0, R7, 0x8, RZ ;  /* 0x0000000807007824 */ /* 0x000fe400078e00ff */
[----:B------:R-:W-:Y:S01]  /*187b0*/  IMAD R7, R2, c[0x0][0x3f0], RZ ;  /* 0x0000fc0002077a24 */ /* 0x000fe200078e02ff */
[----:B------:R-:W-:Y:S01]  /*187c0*/  IADD3 R19, R21, R19, RZ ;  /* 0x0000001315137210 */ /* 0x000fe20007ffe0ff */
[----:B------:R-:W-:Y:S01]  /*187d0*/  IMAD.MOV.U32 R6, RZ, RZ, R9 ;  /* 0x000000ffff067224 */ /* 0x000fe200078e0009 */
[----:B------:R-:W-:Y:S01]  /*187e0*/  SHF.R.U32.HI R2, RZ, 0x3, R17 ;  /* 0x00000003ff027819 */ /* 0x000fe20000011611 */
[----:B------:R-:W-:Y:S01]  /*187f0*/  IMAD R7, R190, c[0x0][0x3f4], R7 ;  /* 0x0000fd00be077a24 */ /* 0x000fe200078e0207 */
[----:B------:R-:W-:Y:S01]  /*18800*/  LEA.HI.X R19, R20, c[0x0][0x454], R19, 0x2, P0 ;  /* 0x0001150014137a11 */ /* 0x000fe200000f1413 */
[----:B------:R-:W-:Y:S01]  /*18810*/  IMAD.WIDE.U32 R12, R190, c[0x0][0x3f0], R12 ;  /* 0x0000fc00be0c7a25 */ /* 0x000fe200078e000c */
[----:B------:R-:W-:Y:S01]  /*18820*/  @P1 SHF.R.U32.HI R6, RZ, c[0x0][0x4f0], R16 ;  /* 0x00013c00ff061a19 */ /* 0x000fe20000011610 */
[----:B------:R-:W-:Y:S01]  /*18830*/  SHFL.IDX PT, R34, R10, RZ, 0x1c1f ;  /* 0x001c1fff0a227589 */ /* 0x000fe200000e0000 */
[----:B------:R-:W-:-:S02]  /*18840*/  LOP3.LUT R17, R17, 0x38, R0, 0xf8, !PT ;  /* 0x0000003811117812 */ /* 0x000fc400078ef800 */
[----:B------:R-:W-:Y:S01]  /*18850*/  IADD3 R13, R13, R7, RZ ;  /* 0x000000070d0d7210 */ /* 0x000fe20007ffe0ff */
[----:B------:R-:W1:Y:S01]  /*18860*/  SHFL.IDX PT, R35, R19, RZ, 0x1c1f ;  /* 0x001c1fff13237589 */ /* 0x000e6200000e0000 */
[----:B------:R-:W-:Y:S01]  /*18870*/  LOP3.LUT R17, R17, R2, RZ, 0x3c, !PT ;  /* 0x0000000211117212 */ /* 0x000fe200078e3cff */
[--C-:B------:R-:W-:Y:S01]  /*18880*/  IMAD.MOV R2, RZ, RZ, -R6.reuse ;  /* 0x000000ffff027224 */ /* 0x100fe200078e0a06 */
[----:B------:R-:W-:Y:S01]  /*18890*/  SHF.R.S32.HI R14, RZ, 0x1f, R6 ;  /* 0x0000001fff0e7819 */ /* 0x000fe20000011406 */
[----:B------:R-:W-:Y:S01]  /*188a0*/  SHFL.IDX PT, R48, R10, 0x1, 0x1c1f ;  /* 0x003c1f000a307f89 */ /* 0x000fe200000e0000 */
[C---:B------:R-:W-:Y:S01]  /*188b0*/  IMAD R7, R57.reuse, 0x80, R4 ;  /* 0x0000008039077824 */ /* 0x040fe200078e0204 */
[----:B------:R-:W-:Y:S01]  /*188c0*/  LEA R57, R57, R8, 0x7 ;  /* 0x0000000839397211 */ /* 0x000fe200078e38ff */
[----:B------:R-:W-:Y:S01]  /*188d0*/  IMAD R32, R2, c[0x0][0x4e8], R9 ;  /* 0x00013a0002207a24 */ /* 0x000fe200078e0209 */
[----:B------:R-:W2:Y:S01]  /*188e0*/  SHFL.IDX PT, R49, R19, 0x1, 0x1c1f ;  /* 0x003c1f0013317f89 */ /* 0x000ea200000e0000 */
[----:B-----5:R-:W-:Y:S01]  /*188f0*/  IMAD R2, R5, c[0x0][0x4e8], RZ ;  /* 0x00013a0005027a24 */ /* 0x020fe200078e02ff */
[C---:B------:R-:W-:Y:S01]  /*18900*/  IADD3 R5, R7.reuse, 0x8, RZ ;  /* 0x0000000807057810 */ /* 0x040fe20007ffe0ff */
[----:B------:R-:W-:Y:S01]  /*18910*/  IMAD R9, R14, c[0x0][0x3e0], RZ ;  /* 0x0000f8000e097a24 */ /* 0x000fe200078e02ff */
[----:B------:R-:W-:Y:S01]  /*18920*/  SHF.R.S32.HI R4, RZ, 0x1f, R32 ;  /* 0x0000001fff047819 */ /* 0x000fe20000011420 */
[----:B------:R-:W-:Y:S01]  /*18930*/  IMAD.WIDE.U32 R12, R6, c[0x0][0x3e0], R12 ;  /* 0x0000f800060c7a25 */ /* 0x000fe200078e000c */
[----:B------:R-:W-:-:S02]  /*18940*/  ISETP.GE.OR P1, PT, R7, R2, P2 ;  /* 0x000000020700720c */ /* 0x000fc40001726670 */
[----:B------:R-:W-:Y:S01]  /*18950*/  ISETP.GE.OR P0, PT, R5, R2, P2 ;  /* 0x000000020500720c */ /* 0x000fe20001706670 */
[----:B------:R-:W-:Y:S01]  /*18960*/  IMAD R9, R6, c[0x0][0x3e4], R9 ;  /* 0x0000f90006097a24 */ /* 0x000fe200078e0209 */
[----:B------:R-:W-:-:S03]  /*18970*/  SHF.L.U32 R6, R15, 0x3, RZ ;  /* 0x000000030f067819 */ /* 0x000fc600000006ff */
[----:B------:R-:W-:Y:S01]  /*18980*/  IMAD.IADD R13, R13, 0x1, R9 ;  /* 0x000000010d0d7824 */ /* 0x000fe200078e0209 */
[----:B------:R-:W-:Y:S01]  /*18990*/  LOP3.LUT R6, R17, 0x7ffffe00, R6, 0xf8, !PT ;  /* 0x7ffffe0011067812 */ /* 0x000fe200078ef806 */
[----:B------:R-:W-:-:S03]  /*189a0*/  IMAD R9, R4, c[0x0][0x3d8], RZ ;  /* 0x0000f60004097a24 */ /* 0x000fc600078e02ff */
[----:B------:R-:W-:Y:S01]  /*189b0*/  SHF.L.U32 R58, R6, 0x1, RZ ;  /* 0x00000001063a7819 */ /* 0x000fe200000006ff */
[C---:B------:R-:W-:Y:S01]  /*189c0*/  IMAD R9, R32.reuse, c[0x0][0x3dc], R9 ;  /* 0x0000f70020097a24 */ /* 0x040fe200078e0209 */
[----:B-1----:R1:W-:Y:S01]  /*189d0*/  @!P1 ST.E [R34.64], R3 ;  /* 0x0000000322009985 */ /* 0x0023e2000c101906 */
[----:B------:R-:W-:-:S03]  /*189e0*/  IMAD.WIDE.U32 R32, R32, c[0x0][0x3d8], R12 ;  /* 0x0000f60020207a25 */ /* 0x000fc600078e000c */
[----:B--2---:R1:W-:Y:S01]  /*189f0*/  @!P0 ST.E [R48.64], R11 ;  /* 0x0000000b30008985 */ /* 0x0043e2000c101906 */
[----:B------:R-:W-:Y:S01]  /*18a00*/  IMAD.IADD R9, R33, 0x1, R9 ;  /* 0x0000000121097824 */ /* 0x000fe200078e0209 */
[C---:B------:R-:W-:Y:S02]  /*18a10*/  LEA R56, P0, R32.reuse, c[0x0][0x380], 0x1 ;  /* 0x0000e00020387a11 */ /* 0x040fe400078008ff */
        /* <DEDUP_REMOVED lines=34> */
.L_x_1268:
[----:B--2---:R-:W-:Y:S05]  /*18c40*/  BSYNC B0 ;  /* 0x0000000000007941 */ /* 0x004fea0003800000 */
.L_x_1267:
        /* <DEDUP_REMOVED lines=23> */
.L_x_1270:
[----:B------:R-:W-:Y:S05]  /*18dc0*/  BSYNC B0 ;  /* 0x0000000000007941 */ /* 0x000fea0003800000 */
.L_x_1269:
        /* <DEDUP_REMOVED lines=23> */
.L_x_1272:
[----:B------:R-:W-:Y:S05]  /*18f40*/  BSYNC B0 ;  /* 0x0000000000007941 */ /* 0x000fea0003800000 */
.L_x_1271:
        /* <DEDUP_REMOVED lines=24> */
.L_x_1265:
        /* <DEDUP_REMOVED lines=18> */
.L_x_1273:
        /* <DEDUP_REMOVED lines=41> */
.L_x_1275:
[----:B------:R-:W-:Y:S05]  /*19480*/  BSYNC B0 ;  /* 0x0000000000007941 */ /* 0x000fea0003800000 */
.L_x_1274:
        /* <DEDUP_REMOVED lines=64> */
.L_x_1277:
[----:B------:R-:W-:Y:S05]  /*19890*/  BSYNC B0 ;  /* 0x0000000000007941 */ /* 0x000fea0003800000 */
.L_x_1276:
        /* <DEDUP_REMOVED lines=21> */
.L_x_1279:
[----:B------:R-:W-:Y:S05]  /*199f0*/  BSYNC B0 ;  /* 0x0000000000007941 */ /* 0x000fea0003800000 */
.L_x_1278:
        /* <DEDUP_REMOVED lines=21> */
.L_x_1281:
[----:B------:R-:W-:Y:S05]  /*19b50*/  BSYNC B0 ;  /* 0x0000000000007941 */ /* 0x000fea0003800000 */
.L_x_1280:
        /* <DEDUP_REMOVED lines=22> */
.L_x_1282:
        /* <DEDUP_REMOVED lines=12> */
.L_x_1304:


//--------------------- .nv.shared._ZN7cutlass13device_kernelIN5flash19enable_sm80_to_sm89INS1_16FlashAttnFwdSm80INS1_25CollectiveMainloopFwdSm80ILi8ELi1ELb1EN4cute5tupleIJNS5_1CILi128EEENS7_ILi96EEENS7_ILi192EEEEEELi192ENS_10bfloat16_tEfNS_4arch4Sm80ELb0ELb0ELb0ELb0ELb0ELb0ELb1ELb0EEENS1_21CollectiveEpilogueFwdINS6_IJS8_SA_S9_EEENS6_IJNS7_ILi1EEESI_SI_EEESC_SE_Li256ELb0ELb1ELb0ELb0EEENS1_19SingleTileSchedulerILb0ELb0ELb1ELi128EEEEEEEEEvNT_6ParamsE --------------------------
	.section	.nv.shared._ZN7cutlass13device_kernelIN5flash19enable_sm80_to_sm89INS1_16FlashAttnFwdSm80INS1_25CollectiveMainloopFwdSm80ILi8ELi1ELb1EN4cute5tupleIJNS5_1CILi128EEENS7_ILi96EEENS7_ILi192EEEEEELi192ENS_10bfloat16_tEfNS_4arch4Sm80ELb0ELb0ELb0ELb0ELb0ELb0ELb1ELb0EEENS1_21CollectiveEpilogueFwdINS6_IJS8_SA_S9_EEENS6_IJNS7_ILi1EEESI_SI_EEESC_SE_Li256ELb0ELb1ELb0ELb0EEENS1_19SingleTileSchedulerILb0ELb0ELb1ELi128EEEEEEEEEvNT_6ParamsE,"aw",@nobits
	.sectionflags	@""
	.align	16


//--------------------- .nv.global                --------------------------
	.section	.nv.global,"aw",@nobits
.nv.global:
	.type		_ZN66_INTERNAL_4f37314f_30_flash_fwd_hdim192_bf16_sm80_cu_cb12e5b6_35304cute1_E,@object
	.size		_ZN66_INTERNAL_4f37314f_30_flash_fwd_hdim192_bf16_sm80_cu_cb12e5b6_35304cute1_E,(_ZN66_INTERNAL_4f37314f_30_flash_fwd_hdim192_bf16_sm80_cu_cb12e5b6_35304cuda3std3__45__cpo6cbeginE - _ZN66_INTERNAL_4f37314f_30_flash_fwd_hdim192_bf16_sm80_cu_cb12e5b6_35304cute1_E)
_ZN66_INTERNAL_4f37314f_30_flash_fwd_hdim192_bf16_sm80_cu_cb12e5b6_35304cute1_E:
	.zero		1
	.type		_ZN66_INTERNAL_4f37314f_30_flash_fwd_hdim192_bf16_sm80_cu_cb12e5b6_35304cuda3std3__45__cpo6cbeginE,@object
	.size		_ZN66_INTERNAL_4f37314f_30_flash_fwd_hdim192_bf16_sm80_cu_cb12e5b6_35304cuda3std3__45__cpo6cbeginE,(_ZN66_INTERNAL_4f37314f_30_flash_fwd_hdim192_bf16_sm80_cu_cb12e5b6_35304cuda3std3__48in_placeE - _ZN66_INTERNAL_4f37314f_30_flash_fwd_hdim192_bf16_sm80_cu_cb12e5b6_35304cuda3std3__45__cpo6cbeginE)
_ZN66_INTERNAL_4f37314f_30_flash_fwd_hdim192_bf16_sm80_cu_cb12e5b6_35304cuda3std3__45__cpo6cbeginE:
	.zero		1
	.type		_ZN66_INTERNAL_4f37314f_30_flash_fwd_hdim192_bf16_sm80_cu_cb12e5b6_35304cuda3std3__48in_placeE,@object
	.size		_ZN66_INTERNAL_4f37314f_30_flash_fwd_hdim192_bf16_sm80_cu_cb12e5b6_35304cuda3std3__48in_placeE,(_ZN66_INTERNAL_4f37314f_30_flash_fwd_hdim192_bf16_sm80_cu_cb12e5b6_35304cuda3std6ranges3__45__cpo9iter_moveE - _ZN66_INTERNAL_4f37314f_30_flash_fwd_hdim192_bf16_sm80_cu_cb12e5b6_35304cuda3std3__48in_placeE)
_ZN66_INTERNAL_4f37314f_30_flash_fwd_hdim192_bf16_sm80_cu_cb12e5b6_35304cuda3std3__48in_placeE:
	.zero		1
	.type		_ZN66_INTERNAL_4f37314f_30_flash_fwd_hdim192_bf16_sm80_cu_cb12e5b6_35304cuda3std6ranges3__45__cpo9iter_moveE,@object
	.size		_ZN66_INTERNAL_4f37314f_30_flash_fwd_hdim192_bf16_sm80_cu_cb12e5b6_35304cuda3std6ranges3__45__cpo9iter_moveE,(_ZN66_INTERNAL_4f37314f_30_flash_fwd_hdim192_bf16_sm80_cu_cb12e5b6_35304cuda3std3__45__cpo5beginE - _ZN66_INTERNAL_4f37314f_30_flash_fwd_hdim192_bf16_sm80_cu_cb12e5b6_35304cuda3std6ranges3__45__cpo9iter_moveE)
_ZN66_INTERNAL_4f37314f_30_flash_fwd_hdim192_bf16_sm80_cu_cb12e5b6_35304cuda3std6ranges3__45__cpo9iter_moveE:
	.zero		1
	.type		_ZN66_INTERNAL_4f37314f_30_flash_fwd_hdim192_bf16_sm80_cu_cb12e5b6_35304cuda3std3__45__cpo5beginE,@object
	.size		_ZN66_INTERNAL_4f37314f_30_flash_fwd_hdim192_bf16_sm80_cu_cb12e5b6_35304cuda3std3__45__cpo5beginE,(_ZN66_INTERNAL_4f37314f_30_flash_fwd_hdim192_bf16_sm80_cu_cb12e5b6_35304cuda3std3__468_GLOBAL__N__4f37314f_30_flash_fwd_hdim192_bf16_sm80_cu_cb12e5b6_35306ignoreE - _ZN66_INTERNAL_4f37314f_30_flash_fwd_hdim192_bf16_sm80_cu_cb12e5b6_35304cuda3std3__45__cpo5beginE)
_ZN66_INTERNAL_4f37314f_30_flash_fwd_hdim192_bf16_sm80_cu_cb12e5b6_35304cuda3std3__45__cpo5beginE:
	.zero		1
	.type		_ZN66_INTERNAL_4f37314f_30_flash_fwd_hdim192_bf16_sm80_cu_cb12e5b6_35304cuda3std3__468_GLOBAL__N__4f37314f_30_flash_fwd_hdim192_bf16_sm80_cu_cb12e5b6_35306ignoreE,@object
	.size		_ZN66_INTERNAL_4f37314f_30_flash_fwd_hdim192_bf16_sm80_cu_cb12e5b6_35304cuda3std3__468_GLOBAL__N__4f37314f_30_flash_fwd_hdim192_bf16_sm80_cu_cb12e5b6_35306ignoreE,(_ZN66_INTERNAL_4f37314f_30_flash_fwd_hdim192_bf16_sm80_cu_cb12e5b6_35304cute7productE - _ZN66_INTERNAL_4f37314f_30_flash_fwd_hdim192_bf16_sm80_cu_cb12e5b6_35304cuda3std3__468_GLOBAL__N__4f37314f_30_flash_fwd_hdim192_bf16_sm80_cu_cb12e5b6_35306ignoreE)
_ZN66_INTERNAL_4f37314f_30_flash_fwd_hdim192_bf16_sm80_cu_cb12e5b6_35304cuda3std3__468_GLOBAL__N__4f37314f_30_flash_fwd_hdim192_bf16_sm80_cu_cb12e5b6_35306ignoreE:
	.zero		1
	.type		_ZN66_INTERNAL_4f37314f_30_flash_fwd_hdim192_bf16_sm80_cu_cb12e5b6_35304cute7productE,@object
	.size		_ZN66_INTERNAL_4f37314f_30_flash_fwd_hdim192_bf16_sm80_cu_cb12e5b6_35304cute7productE,(_ZN66_INTERNAL_4f37314f_30_flash_fwd_hdim192_bf16_sm80_cu_cb12e5b6_35304cuda3std3__45__cpo3endE - _ZN66_INTERNAL_4f37314f_30_flash_fwd_hdim192_bf16_sm80_cu_cb12e5b6_35304cute7productE)
_ZN66_INTERNAL_4f37314f_30_flash_fwd_hdim192_bf16_sm80_cu_cb12e5b6_35304cute7productE:
	.zero		1
	.type		_ZN66_INTERNAL_4f37314f_30_flash_fwd_hdim192_bf16_sm80_cu_cb12e5b6_35304cuda3std3__45__cpo3endE,@object
	.size		_ZN66_INTERNAL_4f37314f_30_flash_fwd_hdim192_bf16_sm80_cu_cb12e5b6_35304cuda3std3__45__cpo3endE,(_ZN66_INTERNAL_4f37314f_30_flash_fwd_hdim192_bf16_sm80_cu_cb12e5b6_35304cuda3std3__419piecewise_constructE - _ZN66_INTERNAL_4f37314f_30_flash_fwd_hdim192_bf16_sm80_cu_cb12e5b6_35304cuda3std3__45__cpo3endE)
_ZN66_INTERNAL_4f37314f_30_flash_fwd_hdim192_bf16_sm80_cu_cb12e5b6_35304cuda3std3__45__cpo3endE:
	.zero		1
	.type		_ZN66_INTERNAL_4f37314f_30_flash_fwd_hdim192_bf16_sm80_cu_cb12e5b6_35304cuda3std3__419piecewise_constructE,@object
	.size		_ZN66_INTERNAL_4f37314f_30_flash_fwd_hdim192_bf16_sm80_cu_cb12e5b6_35304cuda3std3__419piecewise_constructE,(_ZN66_INTERNAL_4f37314f_30_flash_fwd_hdim192_bf16_sm80_cu_cb12e5b6_35304cuda3std3__45__cpo4cendE - _ZN66_INTERNAL_4f37314f_30_flash_fwd_hdim192_bf16_sm80_cu_cb12e5b6_35304cuda3std3__419piecewise_constructE)
_ZN66_INTERNAL_4f37314f_30_flash_fwd_hdim192_bf16_sm80_cu_cb12e5b6_35304cuda3std3__419piecewise_constructE:
	.zero		1
	.type		_ZN66_INTERNAL_4f37314f_30_flash_fwd_hdim192_bf16_sm80_cu_cb12e5b6_35304cuda3std3__45__cpo4cendE,@object
	.size		_ZN66_INTERNAL_4f37314f_30_flash_fwd_hdim192_bf16_sm80_cu_cb12e5b6_35304cuda3std3__45__cpo4cendE,(_ZN66_INTERNAL_4f37314f_30_flash_fwd_hdim192_bf16_sm80_cu_cb12e5b6_35304cuda3std6ranges3__45__cpo4swapE - _ZN66_INTERNAL_4f37314f_30_flash_fwd_hdim192_bf16_sm80_cu_cb12e5b6_35304cuda3std3__45__cpo4cendE)
_ZN66_INTERNAL_4f37314f_30_flash_fwd_hdim192_bf16_sm80_cu_cb12e5b6_35304cuda3std3__45__cpo4cendE:
	.zero		1
	.type		_ZN66_INTERNAL_4f37314f_30_flash_fwd_hdim192_bf16_sm80_cu_cb12e5b6_35304cuda3std6ranges3__45__cpo4swapE,@object
	.size		_ZN66_INTERNAL_4f37314f_30_flash_fwd_hdim192_bf16_sm80_cu_cb12e5b6_35304cuda3std6ranges3__45__cpo4swapE,(.L_7 - _ZN66_INTERNAL_4f37314f_30_flash_fwd_hdim192_bf16_sm80_cu_cb12e5b6_35304cuda3std6ranges3__45__cpo4swapE)
_ZN66_INTERNAL_4f37314f_30_flash_fwd_hdim192_bf16_sm80_cu_cb12e5b6_35304cuda3std6ranges3__45__cpo4swapE:
	.zero		1
.L_7:


//--------------------- .nv.shared._ZN7cutlass13device_kernelIN5flash19enable_sm80_to_sm89INS1_16FlashAttnFwdSm80INS1_25CollectiveMainloopFwdSm80ILi8ELi1ELb1EN4cute5tupleIJNS5_1CILi128EEENS7_ILi96EEENS7_ILi192EEEEEELi192ENS_10bfloat16_tEfNS_4arch4Sm80ELb0ELb0ELb0ELb1ELb0ELb0ELb1ELb0EEENS1_21CollectiveEpilogueFwdINS6_IJS8_SA_S9_EEENS6_IJNS7_ILi1EEESI_SI_EEESC_SE_Li256ELb1ELb1ELb0ELb0EEENS1_19SingleTileSchedulerILb1ELb0ELb1ELi128EEEEEEEEEvNT_6ParamsE --------------------------
	.section	.nv.shared._ZN7cutlass13device_kernelIN5flash19enable_sm80_to_sm89INS1_16FlashAttnFwdSm80INS1_25CollectiveMainloopFwdSm80ILi8ELi1ELb1EN4cute5tupleIJNS5_1CILi128EEENS7_ILi96EEENS7_ILi192EEEEEELi192ENS_10bfloat16_tEfNS_4arch4Sm80ELb0ELb0ELb0ELb1ELb0ELb0ELb1ELb0EEENS1_21CollectiveEpilogueFwdINS6_IJS8_SA_S9_EEENS6_IJNS7_ILi1EEESI_SI_EEESC_SE_Li256ELb1ELb1ELb0ELb0EEENS1_19SingleTileSchedulerILb1ELb0ELb1ELi128EEEEEEEEEvNT_6ParamsE,"aw",@nobits
	.sectionflags	@""
	.align	16


//--------------------- .nv.shared._ZN7cutlass13device_kernelIN5flash19enable_sm80_to_sm89INS1_16FlashAttnFwdSm80INS1_25CollectiveMainloopFwdSm80ILi8ELi1ELb0EN4cute5tupleIJNS5_1CILi128EEENS7_ILi64EEENS7_ILi192EEEEEELi192ENS_10bfloat16_tEfNS_4arch4Sm80ELb0ELb0ELb0ELb1ELb0ELb1ELb1ELb0EEENS1_21CollectiveEpilogueFwdINS6_IJS8_SA_S9_EEENS6_IJNS7_ILi1EEESI_SI_EEESC_SE_Li256ELb1ELb1ELb0ELb0EEENS1_19SingleTileSchedulerILb1ELb0ELb1ELi128EEEEEEEEEvNT_6ParamsE --------------------------
	.section	.nv.shared._ZN7cutlass13device_kernelIN5flash19enable_sm80_to_sm89INS1_16FlashAttnFwdSm80INS1_25CollectiveMainloopFwdSm80ILi8ELi1ELb0EN4cute5tupleIJNS5_1CILi128EEENS7_ILi64EEENS7_ILi192EEEEEELi192ENS_10bfloat16_tEfNS_4arch4Sm80ELb0ELb0ELb0ELb1ELb0ELb1ELb1ELb0EEENS1_21CollectiveEpilogueFwdINS6_IJS8_SA_S9_EEENS6_IJNS7_ILi1EEESI_SI_EEESC_SE_Li256ELb1ELb1ELb0ELb0EEENS1_19SingleTileSchedulerILb1ELb0ELb1ELi128EEEEEEEEEvNT_6ParamsE,"aw",@nobits
	.sectionflags	@""
	.align	16


//--------------------- .nv.shared._ZN7cutlass13device_kernelIN5flash19enable_sm80_to_sm89INS1_16FlashAttnFwdSm80INS1_25CollectiveMainloopFwdSm80ILi8ELi1ELb0EN4cute5tupleIJNS5_1CILi128EEENS7_ILi64EEENS7_ILi192EEEEEELi192ENS_10bfloat16_tEfNS_4arch4Sm80ELb0ELb1ELb0ELb0ELb0ELb0ELb1ELb0EEENS1_21CollectiveEpilogueFwdINS6_IJS8_SA_S9_EEENS6_IJNS7_ILi1EEESI_SI_EEESC_SE_Li256ELb0ELb1ELb0ELb0EEENS1_19SingleTileSchedulerILb0ELb0ELb1ELi128EEEEEEEEEvNT_6ParamsE --------------------------
	.section	.nv.shared._ZN7cutlass13device_kernelIN5flash19enable_sm80_to_sm89INS1_16FlashAttnFwdSm80INS1_25CollectiveMainloopFwdSm80ILi8ELi1ELb0EN4cute5tupleIJNS5_1CILi128EEENS7_ILi64EEENS7_ILi192EEEEEELi192ENS_10bfloat16_tEfNS_4arch4Sm80ELb0ELb1ELb0ELb0ELb0ELb0ELb1ELb0EEENS1_21CollectiveEpilogueFwdINS6_IJS8_SA_S9_EEENS6_IJNS7_ILi1EEESI_SI_EEESC_SE_Li256ELb0ELb1ELb0ELb0EEENS1_19SingleTileSchedulerILb0ELb0ELb1ELi128EEEEEEEEEvNT_6ParamsE,"aw",@nobits
	.sectionflags	@""
	.align	16


//--------------------- .nv.shared._ZN7cutlass13device_kernelIN5flash19enable_sm80_to_sm89INS1_16FlashAttnFwdSm80INS1_25CollectiveMainloopFwdSm80ILi8ELi1ELb0EN4cute5tupleIJNS5_1CILi128EEENS7_ILi64EEENS7_ILi192EEEEEELi192ENS_10bfloat16_tEfNS_4arch4Sm80ELb0ELb1ELb0ELb1ELb0ELb0ELb1ELb0EEENS1_21CollectiveEpilogueFwdINS6_IJS8_SA_S9_EEENS6_IJNS7_ILi1EEESI_SI_EEESC_SE_Li256ELb1ELb1ELb0ELb0EEENS1_19SingleTileSchedulerILb1ELb0ELb1ELi128EEEEEEEEEvNT_6ParamsE --------------------------
	.section	.nv.shared._ZN7cutlass13device_kernelIN5flash19enable_sm80_to_sm89INS1_16FlashAttnFwdSm80INS1_25CollectiveMainloopFwdSm80ILi8ELi1ELb0EN4cute5tupleIJNS5_1CILi128EEENS7_ILi64EEENS7_ILi192EEEEEELi192ENS_10bfloat16_tEfNS_4arch4Sm80ELb0ELb1ELb0ELb1ELb0ELb0ELb1ELb0EEENS1_21CollectiveEpilogueFwdINS6_IJS8_SA_S9_EEENS6_IJNS7_ILi1EEESI_SI_EEESC_SE_Li256ELb1ELb1ELb0ELb0EEENS1_19SingleTileSchedulerILb1ELb0ELb1ELi128EEEEEEEEEvNT_6ParamsE,"aw",@nobits
	.sectionflags	@""
	.align	16


//--------------------- .nv.shared._ZN7cutlass13device_kernelIN5flash19enable_sm80_to_sm89INS1_16FlashAttnFwdSm80INS1_25CollectiveMainloopFwdSm80ILi8ELi1ELb0EN4cute5tupleIJNS5_1CILi128EEENS7_ILi64EEENS7_ILi192EEEEEELi192ENS_10bfloat16_tEfNS_4arch4Sm80ELb0ELb1ELb0ELb1ELb0ELb1ELb1ELb0EEENS1_21CollectiveEpilogueFwdINS6_IJS8_SA_S9_EEENS6_IJNS7_ILi1EEESI_SI_EEESC_SE_Li256ELb1ELb1ELb0ELb0EEENS1_19SingleTileSchedulerILb1ELb0ELb1ELi128EEEEEEEEEvNT_6ParamsE --------------------------
	.section	.nv.shared._ZN7cutlass13device_kernelIN5flash19enable_sm80_to_sm89INS1_16FlashAttnFwdSm80INS1_25CollectiveMainloopFwdSm80ILi8ELi1ELb0EN4cute5tupleIJNS5_1CILi128EEENS7_ILi64EEENS7_ILi192EEEEEELi192ENS_10bfloat16_tEfNS_4arch4Sm80ELb0ELb1ELb0ELb1ELb0ELb1ELb1ELb0EEENS1_21CollectiveEpilogueFwdINS6_IJS8_SA_S9_EEENS6_IJNS7_ILi1EEESI_SI_EEESC_SE_Li256ELb1ELb1ELb0ELb0EEENS1_19SingleTileSchedulerILb1ELb0ELb1ELi128EEEEEEEEEvNT_6ParamsE,"aw",@nobits
	.sectionflags	@""
	.align	16


//--------------------- .nv.shared._ZN7cutlass13device_kernelIN5flash19enable_sm80_to_sm89INS1_16FlashAttnFwdSm80INS1_25CollectiveMainloopFwdSm80ILi8ELi1ELb1EN4cute5tupleIJNS5_1CILi128EEENS7_ILi96EEENS7_ILi192EEEEEELi192ENS_10bfloat16_tEfNS_4arch4Sm80ELb1ELb0ELb0ELb0ELb0ELb0ELb1ELb0EEENS1_21CollectiveEpilogueFwdINS6_IJS8_SA_S9_EEENS6_IJNS7_ILi1EEESI_SI_EEESC_SE_Li256ELb0ELb1ELb0ELb0EEENS1_30DynamicPersistentTileSchedulerILi256ELi256ELb0ELb1ELb0EEEEEEEEEvNT_6ParamsE --------------------------
	.section	.nv.shared._ZN7cutlass13device_kernelIN5flash19enable_sm80_to_sm89INS1_16FlashAttnFwdSm80INS1_25CollectiveMainloopFwdSm80ILi8ELi1ELb1EN4cute5tupleIJNS5_1CILi128EEENS7_ILi96EEENS7_ILi192EEEEEELi192ENS_10bfloat16_tEfNS_4arch4Sm80ELb1ELb0ELb0ELb0ELb0ELb0ELb1ELb0EEENS1_21CollectiveEpilogueFwdINS6_IJS8_SA_S9_EEENS6_IJNS7_ILi1EEESI_SI_EEESC_SE_Li256ELb0ELb1ELb0ELb0EEENS1_30DynamicPersistentTileSchedulerILi256ELi256ELb0ELb1ELb0EEEEEEEEEvNT_6ParamsE,"aw",@nobits
	.sectionflags	@""
	.align	16


//--------------------- .nv.shared._ZN7cutlass13device_kernelIN5flash19enable_sm80_to_sm89INS1_16FlashAttnFwdSm80INS1_25CollectiveMainloopFwdSm80ILi8ELi1ELb1EN4cute5tupleIJNS5_1CILi128EEENS7_ILi96EEENS7_ILi192EEEEEELi192ENS_10bfloat16_tEfNS_4arch4Sm80ELb1ELb0ELb0ELb1ELb0ELb0ELb1ELb0EEENS1_21CollectiveEpilogueFwdINS6_IJS8_SA_S9_EEENS6_IJNS7_ILi1EEESI_SI_EEESC_SE_Li256ELb1ELb1ELb0ELb0EEENS1_19SingleTileSchedulerILb1ELb0ELb1ELi128EEEEEEEEEvNT_6ParamsE --------------------------
	.section	.nv.shared._ZN7cutlass13device_kernelIN5flash19enable_sm80_to_sm89INS1_16FlashAttnFwdSm80INS1_25CollectiveMainloopFwdSm80ILi8ELi1ELb1EN4cute5tupleIJNS5_1CILi128EEENS7_ILi96EEENS7_ILi192EEEEEELi192ENS_10bfloat16_tEfNS_4arch4Sm80ELb1ELb0ELb0ELb1ELb0ELb0ELb1ELb0EEENS1_21CollectiveEpilogueFwdINS6_IJS8_SA_S9_EEENS6_IJNS7_ILi1EEESI_SI_EEESC_SE_Li256ELb1ELb1ELb0ELb0EEENS1_19SingleTileSchedulerILb1ELb0ELb1ELi128EEEEEEEEEvNT_6ParamsE,"aw",@nobits
	.sectionflags	@""
	.align	16


//--------------------- .nv.shared._ZN7cutlass13device_kernelIN5flash19enable_sm80_to_sm89INS1_16FlashAttnFwdSm80INS1_25CollectiveMainloopFwdSm80ILi8ELi1ELb0EN4cute5tupleIJNS5_1CILi128EEENS7_ILi64EEENS7_ILi192EEEEEELi192ENS_10bfloat16_tEfNS_4arch4Sm80ELb1ELb0ELb0ELb1ELb0ELb1ELb1ELb0EEENS1_21CollectiveEpilogueFwdINS6_IJS8_SA_S9_EEENS6_IJNS7_ILi1EEESI_SI_EEESC_SE_Li256ELb1ELb1ELb0ELb0EEENS1_19SingleTileSchedulerILb1ELb0ELb1ELi128EEEEEEEEEvNT_6ParamsE --------------------------
	.section	.nv.shared._ZN7cutlass13device_kernelIN5flash19enable_sm80_to_sm89INS1_16FlashAttnFwdSm80INS1_25CollectiveMainloopFwdSm80ILi8ELi1ELb0EN4cute5tupleIJNS5_1CILi128EEENS7_ILi64EEENS7_ILi192EEEEEELi192ENS_10bfloat16_tEfNS_4arch4Sm80ELb1ELb0ELb0ELb1ELb0ELb1ELb1ELb0EEENS1_21CollectiveEpilogueFwdINS6_IJS8_SA_S9_EEENS6_IJNS7_ILi1EEESI_SI_EEESC_SE_Li256ELb1ELb1ELb0ELb0EEENS1_19SingleTileSchedulerILb1ELb0ELb1ELi128EEEEEEEEEvNT_6ParamsE,"aw",@nobits
	.sectionflags	@""
	.align	16


//--------------------- .nv.shared._ZN7cutlass13device_kernelIN5flash19enable_sm80_to_sm89INS1_16FlashAttnFwdSm80INS1_25CollectiveMainloopFwdSm80ILi8ELi2ELb1EN4cute5tupleIJNS5_1CILi128EEENS7_ILi96EEENS7_ILi192EEEEEELi192ENS_10bfloat16_tEfNS_4arch4Sm80ELb0ELb0ELb0ELb0ELb0ELb0ELb1ELb0EEENS1_21CollectiveEpilogueFwdINS6_IJS8_SA_S9_EEENS6_IJNS7_ILi1EEESI_SI_EEESC_SE_Li256ELb0ELb1ELb0ELb0EEENS1_19SingleTileSchedulerILb0ELb0ELb1ELi128EEEEEEEEEvNT_6ParamsE --------------------------
	.section	.nv.shared._ZN7cutlass13device_kernelIN5flash19enable_sm80_to_sm89INS1_16FlashAttnFwdSm80INS1_25CollectiveMainloopFwdSm80ILi8ELi2ELb1EN4cute5tupleIJNS5_1CILi128EEENS7_ILi96EEENS7_ILi192EEEEEELi192ENS_10bfloat16_tEfNS_4arch4Sm80ELb0ELb0ELb0ELb0ELb0ELb0ELb1ELb0EEENS1_21CollectiveEpilogueFwdINS6_IJS8_SA_S9_EEENS6_IJNS7_ILi1EEESI_SI_EEESC_SE_Li256ELb0ELb1ELb0ELb0EEENS1_19SingleTileSchedulerILb0ELb0ELb1ELi128EEEEEEEEEvNT_6ParamsE,"aw",@nobits
	.sectionflags	@""
	.align	16


//--------------------- .nv.shared._ZN7cutlass13device_kernelIN5flash19enable_sm80_to_sm89INS1_16FlashAttnFwdSm80INS1_25CollectiveMainloopFwdSm80ILi8ELi2ELb1EN4cute5tupleIJNS5_1CILi128EEENS7_ILi96EEENS7_ILi192EEEEEELi192ENS_10bfloat16_tEfNS_4arch4Sm80ELb0ELb0ELb0ELb1ELb0ELb0ELb1ELb0EEENS1_21CollectiveEpilogueFwdINS6_IJS8_SA_S9_EEENS6_IJNS7_ILi1EEESI_SI_EEESC_SE_Li256ELb1ELb1ELb0ELb0EEENS1_19SingleTileSchedulerILb1ELb0ELb1ELi128EEEEEEEEEvNT_6ParamsE --------------------------
	.section	.nv.shared._ZN7cutlass13device_kernelIN5flash19enable_sm80_to_sm89INS1_16FlashAttnFwdSm80INS1_25CollectiveMainloopFwdSm80ILi8ELi2ELb1EN4cute5tupleIJNS5_1CILi128EEENS7_ILi96EEENS7_ILi192EEEEEELi192ENS_10bfloat16_tEfNS_4arch4Sm80ELb0ELb0ELb0ELb1ELb0ELb0ELb1ELb0EEENS1_21CollectiveEpilogueFwdINS6_IJS8_SA_S9_EEENS6_IJNS7_ILi1EEESI_SI_EEESC_SE_Li256ELb1ELb1ELb0ELb0EEENS1_19SingleTileSchedulerILb1ELb0ELb1ELi128EEEEEEEEEvNT_6ParamsE,"aw",@nobits
	.sectionflags	@""
	.align	16


//--------------------- .nv.shared._ZN7cutlass13device_kernelIN5flash19enable_sm80_to_sm89INS1_16FlashAttnFwdSm80INS1_25CollectiveMainloopFwdSm80ILi8ELi2ELb0EN4cute5tupleIJNS5_1CILi128EEENS7_ILi64EEENS7_ILi192EEEEEELi192ENS_10bfloat16_tEfNS_4arch4Sm80ELb0ELb0ELb0ELb1ELb0ELb1ELb1ELb0EEENS1_21CollectiveEpilogueFwdINS6_IJS8_SA_S9_EEENS6_IJNS7_ILi1EEESI_SI_EEESC_SE_Li256ELb1ELb1ELb0ELb0EEENS1_19SingleTileSchedulerILb1ELb0ELb1ELi128EEEEEEEEEvNT_6ParamsE --------------------------
	.section	.nv.shared._ZN7cutlass13device_kernelIN5flash19enable_sm80_to_sm89INS1_16FlashAttnFwdSm80INS1_25CollectiveMainloopFwdSm80ILi8ELi2ELb0EN4cute5tupleIJNS5_1CILi128EEENS7_ILi64EEENS7_ILi192EEEEEELi192ENS_10bfloat16_tEfNS_4arch4Sm80ELb0ELb0ELb0ELb1ELb0ELb1ELb1ELb0EEENS1_21CollectiveEpilogueFwdINS6_IJS8_SA_S9_EEENS6_IJNS7_ILi1EEESI_SI_EEESC_SE_Li256ELb1ELb1ELb0ELb0EEENS1_19SingleTileSchedulerILb1ELb0ELb1ELi128EEEEEEEEEvNT_6ParamsE,"aw",@nobits
	.sectionflags	@""
	.align	16


//--------------------- .nv.shared._ZN7cutlass13device_kernelIN5flash19enable_sm80_to_sm89INS1_16FlashAttnFwdSm80INS1_25CollectiveMainloopFwdSm80ILi8ELi2ELb0EN4cute5tupleIJNS5_1CILi128EEENS7_ILi64EEENS7_ILi192EEEEEELi192ENS_10bfloat16_tEfNS_4arch4Sm80ELb0ELb1ELb0ELb0ELb0ELb0ELb1ELb0EEENS1_21CollectiveEpilogueFwdINS6_IJS8_SA_S9_EEENS6_IJNS7_ILi1EEESI_SI_EEESC_SE_Li256ELb0ELb1ELb0ELb0EEENS1_19SingleTileSchedulerILb0ELb0ELb1ELi128EEEEEEEEEvNT_6ParamsE --------------------------
	.section	.nv.shared._ZN7cutlass13device_kernelIN5flash19enable_sm80_to_sm89INS1_16FlashAttnFwdSm80INS1_25CollectiveMainloopFwdSm80ILi8ELi2ELb0EN4cute5tupleIJNS5_1CILi128EEENS7_ILi64EEENS7_ILi192EEEEEELi192ENS_10bfloat16_tEfNS_4arch4Sm80ELb0ELb1ELb0ELb0ELb0ELb0ELb1ELb0EEENS1_21CollectiveEpilogueFwdINS6_IJS8_SA_S9_EEENS6_IJNS7_ILi1EEESI_SI_EEESC_SE_Li256ELb0ELb1ELb0ELb0EEENS1_19SingleTileSchedulerILb0ELb0ELb1ELi128EEEEEEEEEvNT_6ParamsE,"aw",@nobits
	.sectionflags	@""
	.align	16


//--------------------- .nv.shared._ZN7cutlass13device_kernelIN5flash19enable_sm80_to_sm89INS1_16FlashAttnFwdSm80INS1_25CollectiveMainloopFwdSm80ILi8ELi2ELb0EN4cute5tupleIJNS5_1CILi128EEENS7_ILi64EEENS7_ILi192EEEEEELi192ENS_10bfloat16_tEfNS_4arch4Sm80ELb0ELb1ELb0ELb1ELb0ELb0ELb1ELb0EEENS1_21CollectiveEpilogueFwdINS6_IJS8_SA_S9_EEENS6_IJNS7_ILi1EEESI_SI_EEESC_SE_Li256ELb1ELb1ELb0ELb0EEENS1_19SingleTileSchedulerILb1ELb0ELb1ELi128EEEEEEEEEvNT_6ParamsE --------------------------
	.section	.nv.shared._ZN7cutlass13device_kernelIN5flash19enable_sm80_to_sm89INS1_16FlashAttnFwdSm80INS1_25CollectiveMainloopFwdSm80ILi8ELi2ELb0EN4cute5tupleIJNS5_1CILi128EEENS7_ILi64EEENS7_ILi192EEEEEELi192ENS_10bfloat16_tEfNS_4arch4Sm80ELb0ELb1ELb0ELb1ELb0ELb0ELb1ELb0EEENS1_21CollectiveEpilogueFwdINS6_IJS8_SA_S9_EEENS6_IJNS7_ILi1EEESI_SI_EEESC_SE_Li256ELb1ELb1ELb0ELb0EEENS1_19SingleTileSchedulerILb1ELb0ELb1ELi128EEEEEEEEEvNT_6ParamsE,"aw",@nobits
	.sectionflags	@""
	.align	16


//--------------------- .nv.shared._ZN7cutlass13device_kernelIN5flash19enable_sm80_to_sm89INS1_16FlashAttnFwdSm80INS1_25CollectiveMainloopFwdSm80ILi8ELi2ELb0EN4cute5tupleIJNS5_1CILi128EEENS7_ILi64EEENS7_ILi192EEEEEELi192ENS_10bfloat16_tEfNS_4arch4Sm80ELb0ELb1ELb0ELb1ELb0ELb1ELb1ELb0EEENS1_21CollectiveEpilogueFwdINS6_IJS8_SA_S9_EEENS6_IJNS7_ILi1EEESI_SI_EEESC_SE_Li256ELb1ELb1ELb0ELb0EEENS1_19SingleTileSchedulerILb1ELb0ELb1ELi128EEEEEEEEEvNT_6ParamsE --------------------------
	.section	.nv.shared._ZN7cutlass13device_kernelIN5flash19enable_sm80_to_sm89INS1_16FlashAttnFwdSm80INS1_25CollectiveMainloopFwdSm80ILi8ELi2ELb0EN4cute5tupleIJNS5_1CILi128EEENS7_ILi64EEENS7_ILi192EEEEEELi192ENS_10bfloat16_tEfNS_4arch4Sm80ELb0ELb1ELb0ELb1ELb0ELb1ELb1ELb0EEENS1_21CollectiveEpilogueFwdINS6_IJS8_SA_S9_EEENS6_IJNS7_ILi1EEESI_SI_EEESC_SE_Li256ELb1ELb1ELb0ELb0EEENS1_19SingleTileSchedulerILb1ELb0ELb1ELi128EEEEEEEEEvNT_6ParamsE,"aw",@nobits
	.sectionflags	@""
	.align	16


//--------------------- .nv.shared._ZN7cutlass13device_kernelIN5flash19enable_sm80_to_sm89INS1_16FlashAttnFwdSm80INS1_25CollectiveMainloopFwdSm80ILi8ELi2ELb1EN4cute5tupleIJNS5_1CILi128EEENS7_ILi96EEENS7_ILi192EEEEEELi192ENS_10bfloat16_tEfNS_4arch4Sm80ELb1ELb0ELb0ELb0ELb0ELb0ELb1ELb0EEENS1_21CollectiveEpilogueFwdINS6_IJS8_SA_S9_EEENS6_IJNS7_ILi1EEESI_SI_EEESC_SE_Li256ELb0ELb1ELb0ELb0EEENS1_30DynamicPersistentTileSchedulerILi256ELi256ELb0ELb1ELb0EEEEEEEEEvNT_6ParamsE --------------------------
	.section	.nv.shared._ZN7cutlass13device_kernelIN5flash19enable_sm80_to_sm89INS1_16FlashAttnFwdSm80INS1_25CollectiveMainloopFwdSm80ILi8ELi2ELb1EN4cute5tupleIJNS5_1CILi128EEENS7_ILi96EEENS7_ILi192EEEEEELi192ENS_10bfloat16_tEfNS_4arch4Sm80ELb1ELb0ELb0ELb0ELb0ELb0ELb1ELb0EEENS1_21CollectiveEpilogueFwdINS6_IJS8_SA_S9_EEENS6_IJNS7_ILi1EEESI_SI_EEESC_SE_Li256ELb0ELb1ELb0ELb0EEENS1_30DynamicPersistentTileSchedulerILi256ELi256ELb0ELb1ELb0EEEEEEEEEvNT_6ParamsE,"aw",@nobits
	.sectionflags	@""
	.align	16


//--------------------- .nv.shared._ZN7cutlass13device_kernelIN5flash19enable_sm80_to_sm89INS1_16FlashAttnFwdSm80INS1_25CollectiveMainloopFwdSm80ILi8ELi2ELb1EN4cute5tupleIJNS5_1CILi128EEENS7_ILi96EEENS7_ILi192EEEEEELi192ENS_10bfloat16_tEfNS_4arch4Sm80ELb1ELb0ELb0ELb1ELb0ELb0ELb1ELb0EEENS1_21CollectiveEpilogueFwdINS6_IJS8_SA_S9_EEENS6_IJNS7_ILi1EEESI_SI_EEESC_SE_Li256ELb1ELb1ELb0ELb0EEENS1_19SingleTileSchedulerILb1ELb0ELb1ELi128EEEEEEEEEvNT_6ParamsE --------------------------
	.section	.nv.shared._ZN7cutlass13device_kernelIN5flash19enable_sm80_to_sm89INS1_16FlashAttnFwdSm80INS1_25CollectiveMainloopFwdSm80ILi8ELi2ELb1EN4cute5tupleIJNS5_1CILi128EEENS7_ILi96EEENS7_ILi192EEEEEELi192ENS_10bfloat16_tEfNS_4arch4Sm80ELb1ELb0ELb0ELb1ELb0ELb0ELb1ELb0EEENS1_21CollectiveEpilogueFwdINS6_IJS8_SA_S9_EEENS6_IJNS7_ILi1EEESI_SI_EEESC_SE_Li256ELb1ELb1ELb0ELb0EEENS1_19SingleTileSchedulerILb1ELb0ELb1ELi128EEEEEEEEEvNT_6ParamsE,"aw",@nobits
	.sectionflags	@""
	.align	16


//--------------------- .nv.shared._ZN7cutlass13device_kernelIN5flash19enable_sm80_to_sm89INS1_16FlashAttnFwdSm80INS1_25CollectiveMainloopFwdSm80ILi8ELi2ELb0EN4cute5tupleIJNS5_1CILi128EEENS7_ILi64EEENS7_ILi192EEEEEELi192ENS_10bfloat16_tEfNS_4arch4Sm80ELb1ELb0ELb0ELb1ELb0ELb1ELb1ELb0EEENS1_21CollectiveEpilogueFwdINS6_IJS8_SA_S9_EEENS6_IJNS7_ILi1EEESI_SI_EEESC_SE_Li256ELb1ELb1ELb0ELb0EEENS1_19SingleTileSchedulerILb1ELb0ELb1ELi128EEEEEEEEEvNT_6ParamsE --------------------------
	.section	.nv.shared._ZN7cutlass13device_kernelIN5flash19enable_sm80_to_sm89INS1_16FlashAttnFwdSm80INS1_25CollectiveMainloopFwdSm80ILi8ELi2ELb0EN4cute5tupleIJNS5_1CILi128EEENS7_ILi64EEENS7_ILi192EEEEEELi192ENS_10bfloat16_tEfNS_4arch4Sm80ELb1ELb0ELb0ELb1ELb0ELb1ELb1ELb0EEENS1_21CollectiveEpilogueFwdINS6_IJS8_SA_S9_EEENS6_IJNS7_ILi1EEESI_SI_EEESC_SE_Li256ELb1ELb1ELb0ELb0EEENS1_19SingleTileSchedulerILb1ELb0ELb1ELi128EEEEEEEEEvNT_6ParamsE,"aw",@nobits
	.sectionflags	@""
	.align	16
